	.target	sm_90a

	.elftype	@"ET_EXEC"


//--------------------- .note.nv.tkinfo           --------------------------
	.section	.note.nv.tkinfo,"",@"SHT_NOTE"
	.sectionflags	@"SHF_NOTE_NV_TKINFO"
	.tkinfo
        /*0018*/ 	.word	0x00000002
        /*0030*/ 	.string	""
        /*0030*/ 	.string	"ptxas"
        /*0030*/ 	.string	"Cuda compilation tools, release 13.0, V13.0.88"
        /*0030*/ 	.string	"Build cuda_13.0.r13.0/compiler.36424714_0"
        /*0030*/ 	.string	"-arch sm_90a -m 64 "



//--------------------- .note.nv.cuinfo           --------------------------
	.section	.note.nv.cuinfo,"",@"SHT_NOTE"
	.sectionflags	@"SHF_NOTE_NV_CUINFO"
        /*0018*/ 	.short	0x0002
        /*001a*/ 	.short	0x005a
        /*001c*/ 	.short	0x0082
	.zero		2


//--------------------- .nv.info                  --------------------------
	.section	.nv.info,"",@"SHT_CUDA_INFO"
	.align	4


	//----- nvinfo : EIATTR_REGCOUNT
	.align		4
        /*0000*/ 	.byte	0x04, 0x2f
        /*0002*/ 	.short	(.L_23 - .L_22)
	.align		4
.L_22:
        /*0004*/ 	.word	index@(_ZN7cutlass13device_kernelIN5flash11enable_sm90INS1_16FlashAttnFwdSm90INS1_25CollectiveMainloopFwdSm90ILi2EN4cute5tupleIJNS5_1CILi1EEES8_S8_EEENS6_IJNS7_ILi192EEENS7_ILi144EEENS7_ILi96EEEEEELi96ENS_6half_tEfNS_4arch4Sm90ELb1ELb0ELb0ELb1ELb0ELb1ELb0ELb0ELb1ELb1ELb1ELb0EEENS1_21CollectiveEpilogueFwdINS6_IJSA_SC_SB_EEES9_SE_SG_Li384ELb1ELb1ELb1ELb0EEENS1_36VarlenDynamicPersistentTileSchedulerILi192ELi144ELi384ELi128ELb1ELb1ELb1ELb1ELb1ELb1EEEEEEEEEvNT_6ParamsE)
        /*0008*/ 	.word	0x00000080


	//----- nvinfo : EIATTR_FRAME_SIZE
	.align		4
.L_23:
        /*000c*/ 	.byte	0x04, 0x11
        /*000e*/ 	.short	(.L_25 - .L_24)
	.align		4
.L_24:
        /*0010*/ 	.word	index@(_ZN7cutlass13device_kernelIN5flash11enable_sm90INS1_16FlashAttnFwdSm90INS1_25CollectiveMainloopFwdSm90ILi2EN4cute5tupleIJNS5_1CILi1EEES8_S8_EEENS6_IJNS7_ILi192EEENS7_ILi144EEENS7_ILi96EEEEEELi96ENS_6half_tEfNS_4arch4Sm90ELb1ELb0ELb0ELb1ELb0ELb1ELb0ELb0ELb1ELb1ELb1ELb0EEENS1_21CollectiveEpilogueFwdINS6_IJSA_SC_SB_EEES9_SE_SG_Li384ELb1ELb1ELb1ELb0EEENS1_36VarlenDynamicPersistentTileSchedulerILi192ELi144ELi384ELi128ELb1ELb1ELb1ELb1ELb1ELb1EEEEEEEEEvNT_6ParamsE)
        /*0014*/ 	.word	0x00000168


	//----- nvinfo : EIATTR_REGCOUNT
	.align		4
.L_25:
        /*0018*/ 	.byte	0x04, 0x2f
        /*001a*/ 	.short	(.L_27 - .L_26)
	.align		4
.L_26:
        /*001c*/ 	.word	index@(_ZN7cutlass13device_kernelIN5flash11enable_sm90INS1_16FlashAttnFwdSm90INS1_25CollectiveMainloopFwdSm90ILi2EN4cute5tupleIJNS5_1CILi1EEES8_S8_EEENS6_IJNS7_ILi192EEENS7_ILi144EEENS7_ILi96EEEEEELi96ENS_6half_tEfNS_4arch4Sm90ELb1ELb0ELb0ELb1ELb0ELb0ELb0ELb0ELb1ELb1ELb1ELb0EEENS1_21CollectiveEpilogueFwdINS6_IJSA_SC_SB_EEES9_SE_SG_Li384ELb1ELb1ELb1ELb0EEENS1_36VarlenDynamicPersistentTileSchedulerILi192ELi144ELi384ELi128ELb1ELb1ELb1ELb1ELb1ELb1EEEEEEEEEvNT_6ParamsE)
        /*0020*/ 	.word	0x00000080


	//----- nvinfo : EIATTR_FRAME_SIZE
	.align		4
.L_27:
        /*0024*/ 	.byte	0x04, 0x11
        /*0026*/ 	.short	(.L_29 - .L_28)
	.align		4
.L_28:
        /*0028*/ 	.word	index@(_ZN7cutlass13device_kernelIN5flash11enable_sm90INS1_16FlashAttnFwdSm90INS1_25CollectiveMainloopFwdSm90ILi2EN4cute5tupleIJNS5_1CILi1EEES8_S8_EEENS6_IJNS7_ILi192EEENS7_ILi144EEENS7_ILi96EEEEEELi96ENS_6half_tEfNS_4arch4Sm90ELb1ELb0ELb0ELb1ELb0ELb0ELb0ELb0ELb1ELb1ELb1ELb0EEENS1_21CollectiveEpilogueFwdINS6_IJSA_SC_SB_EEES9_SE_SG_Li384ELb1ELb1ELb1ELb0EEENS1_36VarlenDynamicPersistentTileSchedulerILi192ELi144ELi384ELi128ELb1ELb1ELb1ELb1ELb1ELb1EEEEEEEEEvNT_6ParamsE)
        /*002c*/ 	.word	0x00000048


	//----- nvinfo : EIATTR_REGCOUNT
	.align		4
.L_29:
        /*0030*/ 	.byte	0x04, 0x2f
        /*0032*/ 	.short	(.L_31 - .L_30)
	.align		4
.L_30:
        /*0034*/ 	.word	index@(_ZN7cutlass13device_kernelIN5flash11enable_sm90INS1_16FlashAttnFwdSm90INS1_25CollectiveMainloopFwdSm90ILi2EN4cute5tupleIJNS5_1CILi1EEES8_S8_EEENS6_IJNS7_ILi192EEENS7_ILi144EEENS7_ILi96EEEEEELi96ENS_6half_tEfNS_4arch4Sm90ELb1ELb0ELb0ELb0ELb0ELb0ELb0ELb0ELb1ELb1ELb1ELb0EEENS1_21CollectiveEpilogueFwdINS6_IJSA_SC_SB_EEES9_SE_SG_Li384ELb0ELb1ELb1ELb0EEENS1_19SingleTileSchedulerILb0ELb1ELb1ELi192EEEEEEEEEvNT_6ParamsE)
        /*0038*/ 	.word	0x00000080


	//----- nvinfo : EIATTR_FRAME_SIZE
	.align		4
.L_31:
        /*003c*/ 	.byte	0x04, 0x11
        /*003e*/ 	.short	(.L_33 - .L_32)
	.align		4
.L_32:
        /*0040*/ 	.word	index@(_ZN7cutlass13device_kernelIN5flash11enable_sm90INS1_16FlashAttnFwdSm90INS1_25CollectiveMainloopFwdSm90ILi2EN4cute5tupleIJNS5_1CILi1EEES8_S8_EEENS6_IJNS7_ILi192EEENS7_ILi144EEENS7_ILi96EEEEEELi96ENS_6half_tEfNS_4arch4Sm90ELb1ELb0ELb0ELb0ELb0ELb0ELb0ELb0ELb1ELb1ELb1ELb0EEENS1_21CollectiveEpilogueFwdINS6_IJSA_SC_SB_EEES9_SE_SG_Li384ELb0ELb1ELb1ELb0EEENS1_19SingleTileSchedulerILb0ELb1ELb1ELi192EEEEEEEEEvNT_6ParamsE)
        /*0044*/ 	.word	0x00000010


	//----- nvinfo : EIATTR_REGCOUNT
	.align		4
.L_33:
        /*0048*/ 	.byte	0x04, 0x2f
        /*004a*/ 	.short	(.L_35 - .L_34)
	.align		4
.L_34:
        /*004c*/ 	.word	index@(_ZN7cutlass13device_kernelIN5flash11enable_sm90INS1_16FlashAttnFwdSm90INS1_25CollectiveMainloopFwdSm90ILi2EN4cute5tupleIJNS5_1CILi1EEES8_S8_EEENS6_IJNS7_ILi192EEENS7_ILi128EEENS7_ILi96EEEEEELi96ENS_6half_tEfNS_4arch4Sm90ELb0ELb1ELb0ELb1ELb0ELb1ELb0ELb0ELb1ELb1ELb1ELb0EEENS1_21CollectiveEpilogueFwdINS6_IJSA_SC_SB_EEES9_SE_SG_Li384ELb1ELb1ELb1ELb0EEENS1_36VarlenDynamicPersistentTileSchedulerILi192ELi128ELi384ELi128ELb1ELb1ELb1ELb1ELb0ELb1EEEEEEEEEvNT_6ParamsE)
        /*0050*/ 	.word	0x00000080


	//----- nvinfo : EIATTR_FRAME_SIZE
	.align		4
.L_35:
        /*0054*/ 	.byte	0x04, 0x11
        /*0056*/ 	.short	(.L_37 - .L_36)
	.align		4
.L_36:
        /*0058*/ 	.word	index@(_ZN7cutlass13device_kernelIN5flash11enable_sm90INS1_16FlashAttnFwdSm90INS1_25CollectiveMainloopFwdSm90ILi2EN4cute5tupleIJNS5_1CILi1EEES8_S8_EEENS6_IJNS7_ILi192EEENS7_ILi128EEENS7_ILi96EEEEEELi96ENS_6half_tEfNS_4arch4Sm90ELb0ELb1ELb0ELb1ELb0ELb1ELb0ELb0ELb1ELb1ELb1ELb0EEENS1_21CollectiveEpilogueFwdINS6_IJSA_SC_SB_EEES9_SE_SG_Li384ELb1ELb1ELb1ELb0EEENS1_36VarlenDynamicPersistentTileSchedulerILi192ELi128ELi384ELi128ELb1ELb1ELb1ELb1ELb0ELb1EEEEEEEEEvNT_6ParamsE)
        /*005c*/ 	.word	0x00000070


	//----- nvinfo : EIATTR_REGCOUNT
	.align		4
.L_37:
        /*0060*/ 	.byte	0x04, 0x2f
        /*0062*/ 	.short	(.L_39 - .L_38)
	.align		4
.L_38:
        /*0064*/ 	.word	index@(_ZN7cutlass13device_kernelIN5flash11enable_sm90INS1_16FlashAttnFwdSm90INS1_25CollectiveMainloopFwdSm90ILi2EN4cute5tupleIJNS5_1CILi1EEES8_S8_EEENS6_IJNS7_ILi192EEENS7_ILi128EEENS7_ILi96EEEEEELi96ENS_6half_tEfNS_4arch4Sm90ELb0ELb1ELb0ELb1ELb0ELb0ELb0ELb0ELb1ELb1ELb1ELb0EEENS1_21CollectiveEpilogueFwdINS6_IJSA_SC_SB_EEES9_SE_SG_Li384ELb1ELb1ELb1ELb0EEENS1_36VarlenDynamicPersistentTileSchedulerILi192ELi128ELi384ELi128ELb1ELb1ELb1ELb1ELb0ELb1EEEEEEEEEvNT_6ParamsE)
        /*0068*/ 	.word	0x00000080


	//----- nvinfo : EIATTR_FRAME_SIZE
	.align		4
.L_39:
        /*006c*/ 	.byte	0x04, 0x11
        /*006e*/ 	.short	(.L_41 - .L_40)
	.align		4
.L_40:
        /*0070*/ 	.word	index@(_ZN7cutlass13device_kernelIN5flash11enable_sm90INS1_16FlashAttnFwdSm90INS1_25CollectiveMainloopFwdSm90ILi2EN4cute5tupleIJNS5_1CILi1EEES8_S8_EEENS6_IJNS7_ILi192EEENS7_ILi128EEENS7_ILi96EEEEEELi96ENS_6half_tEfNS_4arch4Sm90ELb0ELb1ELb0ELb1ELb0ELb0ELb0ELb0ELb1ELb1ELb1ELb0EEENS1_21CollectiveEpilogueFwdINS6_IJSA_SC_SB_EEES9_SE_SG_Li384ELb1ELb1ELb1ELb0EEENS1_36VarlenDynamicPersistentTileSchedulerILi192ELi128ELi384ELi128ELb1ELb1ELb1ELb1ELb0ELb1EEEEEEEEEvNT_6ParamsE)
        /*0074*/ 	.word	0x00000048


	//----- nvinfo : EIATTR_REGCOUNT
	.align		4
.L_41:
        /*0078*/ 	.byte	0x04, 0x2f
        /*007a*/ 	.short	(.L_43 - .L_42)
	.align		4
.L_42:
        /*007c*/ 	.word	index@(_ZN7cutlass13device_kernelIN5flash11enable_sm90INS1_16FlashAttnFwdSm90INS1_25CollectiveMainloopFwdSm90ILi2EN4cute5tupleIJNS5_1CILi1EEES8_S8_EEENS6_IJNS7_ILi192EEENS7_ILi128EEENS7_ILi96EEEEEELi96ENS_6half_tEfNS_4arch4Sm90ELb0ELb1ELb0ELb0ELb0ELb0ELb0ELb0ELb1ELb1ELb1ELb0EEENS1_21CollectiveEpilogueFwdINS6_IJSA_SC_SB_EEES9_SE_SG_Li384ELb0ELb1ELb1ELb0EEENS1_19SingleTileSchedulerILb0ELb1ELb1ELi192EEEEEEEEEvNT_6ParamsE)
        /*0080*/ 	.word	0x00000080


	//----- nvinfo : EIATTR_FRAME_SIZE
	.align		4
.L_43:
        /*0084*/ 	.byte	0x04, 0x11
        /*0086*/ 	.short	(.L_45 - .L_44)
	.align		4
.L_44:
        /*0088*/ 	.word	index@(_ZN7cutlass13device_kernelIN5flash11enable_sm90INS1_16FlashAttnFwdSm90INS1_25CollectiveMainloopFwdSm90ILi2EN4cute5tupleIJNS5_1CILi1EEES8_S8_EEENS6_IJNS7_ILi192EEENS7_ILi128EEENS7_ILi96EEEEEELi96ENS_6half_tEfNS_4arch4Sm90ELb0ELb1ELb0ELb0ELb0ELb0ELb0ELb0ELb1ELb1ELb1ELb0EEENS1_21CollectiveEpilogueFwdINS6_IJSA_SC_SB_EEES9_SE_SG_Li384ELb0ELb1ELb1ELb0EEENS1_19SingleTileSchedulerILb0ELb1ELb1ELi192EEEEEEEEEvNT_6ParamsE)
        /*008c*/ 	.word	0x00000000


	//----- nvinfo : EIATTR_REGCOUNT
	.align		4
.L_45:
        /*0090*/ 	.byte	0x04, 0x2f
        /*0092*/ 	.short	(.L_47 - .L_46)
	.align		4
.L_46:
        /*0094*/ 	.word	index@(_ZN7cutlass13device_kernelIN5flash11enable_sm90INS1_16FlashAttnFwdSm90INS1_25CollectiveMainloopFwdSm90ILi2EN4cute5tupleIJNS5_1CILi1EEES8_S8_EEENS6_IJNS7_ILi192EEENS7_ILi144EEENS7_ILi96EEEEEELi96ENS_6half_tEfNS_4arch4Sm90ELb0ELb0ELb0ELb1ELb0ELb1ELb0ELb0ELb1ELb1ELb1ELb0EEENS1_21CollectiveEpilogueFwdINS6_IJSA_SC_SB_EEES9_SE_SG_Li384ELb1ELb1ELb1ELb0EEENS1_36VarlenDynamicPersistentTileSchedulerILi192ELi144ELi384ELi128ELb1ELb1ELb1ELb0ELb1ELb1EEEEEEEEEvNT_6ParamsE)
        /*0098*/ 	.word	0x00000080


	//----- nvinfo : EIATTR_FRAME_SIZE
	.align		4
.L_47:
        /*009c*/ 	.byte	0x04, 0x11
        /*009e*/ 	.short	(.L_49 - .L_48)
	.align		4
.L_48:
        /*00a0*/ 	.word	index@(_ZN7cutlass13device_kernelIN5flash11enable_sm90INS1_16FlashAttnFwdSm90INS1_25CollectiveMainloopFwdSm90ILi2EN4cute5tupleIJNS5_1CILi1EEES8_S8_EEENS6_IJNS7_ILi192EEENS7_ILi144EEENS7_ILi96EEEEEELi96ENS_6half_tEfNS_4arch4Sm90ELb0ELb0ELb0ELb1ELb0ELb1ELb0ELb0ELb1ELb1ELb1ELb0EEENS1_21CollectiveEpilogueFwdINS6_IJSA_SC_SB_EEES9_SE_SG_Li384ELb1ELb1ELb1ELb0EEENS1_36VarlenDynamicPersistentTileSchedulerILi192ELi144ELi384ELi128ELb1ELb1ELb1ELb0ELb1ELb1EEEEEEEEEvNT_6ParamsE)
        /*00a4*/ 	.word	0x00000120


	//----- nvinfo : EIATTR_REGCOUNT
	.align		4
.L_49:
        /*00a8*/ 	.byte	0x04, 0x2f
        /*00aa*/ 	.short	(.L_51 - .L_50)
	.align		4
.L_50:
        /*00ac*/ 	.word	index@(_ZN7cutlass13device_kernelIN5flash11enable_sm90INS1_16FlashAttnFwdSm90INS1_25CollectiveMainloopFwdSm90ILi2EN4cute5tupleIJNS5_1CILi1EEES8_S8_EEENS6_IJNS7_ILi192EEENS7_ILi144EEENS7_ILi96EEEEEELi96ENS_6half_tEfNS_4arch4Sm90ELb0ELb0ELb0ELb1ELb0ELb0ELb0ELb0ELb1ELb1ELb1ELb0EEENS1_21CollectiveEpilogueFwdINS6_IJSA_SC_SB_EEES9_SE_SG_Li384ELb1ELb1ELb1ELb0EEENS1_36VarlenDynamicPersistentTileSchedulerILi192ELi144ELi384ELi128ELb1ELb1ELb1ELb0ELb1ELb1EEEEEEEEEvNT_6ParamsE)
        /*00b0*/ 	.word	0x00000080


	//----- nvinfo : EIATTR_FRAME_SIZE
	.align		4
.L_51:
        /*00b4*/ 	.byte	0x04, 0x11
        /*00b6*/ 	.short	(.L_53 - .L_52)
	.align		4
.L_52:
        /*00b8*/ 	.word	index@(_ZN7cutlass13device_kernelIN5flash11enable_sm90INS1_16FlashAttnFwdSm90INS1_25CollectiveMainloopFwdSm90ILi2EN4cute5tupleIJNS5_1CILi1EEES8_S8_EEENS6_IJNS7_ILi192EEENS7_ILi144EEENS7_ILi96EEEEEELi96ENS_6half_tEfNS_4arch4Sm90ELb0ELb0ELb0ELb1ELb0ELb0ELb0ELb0ELb1ELb1ELb1ELb0EEENS1_21CollectiveEpilogueFwdINS6_IJSA_SC_SB_EEES9_SE_SG_Li384ELb1ELb1ELb1ELb0EEENS1_36VarlenDynamicPersistentTileSchedulerILi192ELi144ELi384ELi128ELb1ELb1ELb1ELb0ELb1ELb1EEEEEEEEEvNT_6ParamsE)
        /*00bc*/ 	.word	0x00000050


	//----- nvinfo : EIATTR_REGCOUNT
	.align		4
.L_53:
        /*00c0*/ 	.byte	0x04, 0x2f
        /*00c2*/ 	.short	(.L_55 - .L_54)
	.align		4
.L_54:
        /*00c4*/ 	.word	index@(_ZN7cutlass13device_kernelIN5flash11enable_sm90INS1_16FlashAttnFwdSm90INS1_25CollectiveMainloopFwdSm90ILi2EN4cute5tupleIJNS5_1CILi1EEES8_S8_EEENS6_IJNS7_ILi192EEENS7_ILi144EEENS7_ILi96EEEEEELi96ENS_6half_tEfNS_4arch4Sm90ELb0ELb0ELb0ELb0ELb0ELb0ELb0ELb0ELb1ELb1ELb1ELb0EEENS1_21CollectiveEpilogueFwdINS6_IJSA_SC_SB_EEES9_SE_SG_Li384ELb0ELb1ELb1ELb0EEENS1_19SingleTileSchedulerILb0ELb1ELb1ELi192EEEEEEEEEvNT_6ParamsE)
        /*00c8*/ 	.word	0x00000080


	//----- nvinfo : EIATTR_FRAME_SIZE
	.align		4
.L_55:
        /*00cc*/ 	.byte	0x04, 0x11
        /*00ce*/ 	.short	(.L_57 - .L_56)
	.align		4
.L_56:
        /*00d0*/ 	.word	index@(_ZN7cutlass13device_kernelIN5flash11enable_sm90INS1_16FlashAttnFwdSm90INS1_25CollectiveMainloopFwdSm90ILi2EN4cute5tupleIJNS5_1CILi1EEES8_S8_EEENS6_IJNS7_ILi192EEENS7_ILi144EEENS7_ILi96EEEEEELi96ENS_6half_tEfNS_4arch4Sm90ELb0ELb0ELb0ELb0ELb0ELb0ELb0ELb0ELb1ELb1ELb1ELb0EEENS1_21CollectiveEpilogueFwdINS6_IJSA_SC_SB_EEES9_SE_SG_Li384ELb0ELb1ELb1ELb0EEENS1_19SingleTileSchedulerILb0ELb1ELb1ELi192EEEEEEEEEvNT_6ParamsE)
        /*00d4*/ 	.word	0x00000000


	//----- nvinfo : EIATTR_MIN_STACK_SIZE
	.align		4
.L_57:
        /*00d8*/ 	.byte	0x04, 0x12
        /*00da*/ 	.short	(.L_59 - .L_58)
	.align		4
.L_58:
        /*00dc*/ 	.word	index@(_ZN7cutlass13device_kernelIN5flash11enable_sm90INS1_16FlashAttnFwdSm90INS1_25CollectiveMainloopFwdSm90ILi2EN4cute5tupleIJNS5_1CILi1EEES8_S8_EEENS6_IJNS7_ILi192EEENS7_ILi144EEENS7_ILi96EEEEEELi96ENS_6half_tEfNS_4arch4Sm90ELb0ELb0ELb0ELb0ELb0ELb0ELb0ELb0ELb1ELb1ELb1ELb0EEENS1_21CollectiveEpilogueFwdINS6_IJSA_SC_SB_EEES9_SE_SG_Li384ELb0ELb1ELb1ELb0EEENS1_19SingleTileSchedulerILb0ELb1ELb1ELi192EEEEEEEEEvNT_6ParamsE)
        /*00e0*/ 	.word	0x00000000


	//----- nvinfo : EIATTR_MIN_STACK_SIZE
	.align		4
.L_59:
        /*00e4*/ 	.byte	0x04, 0x12
        /*00e6*/ 	.short	(.L_61 - .L_60)
	.align		4
.L_60:
        /*00e8*/ 	.word	index@(_ZN7cutlass13device_kernelIN5flash11enable_sm90INS1_16FlashAttnFwdSm90INS1_25CollectiveMainloopFwdSm90ILi2EN4cute5tupleIJNS5_1CILi1EEES8_S8_EEENS6_IJNS7_ILi192EEENS7_ILi144EEENS7_ILi96EEEEEELi96ENS_6half_tEfNS_4arch4Sm90ELb0ELb0ELb0ELb1ELb0ELb0ELb0ELb0ELb1ELb1ELb1ELb0EEENS1_21CollectiveEpilogueFwdINS6_IJSA_SC_SB_EEES9_SE_SG_Li384ELb1ELb1ELb1ELb0EEENS1_36VarlenDynamicPersistentTileSchedulerILi192ELi144ELi384ELi128ELb1ELb1ELb1ELb0ELb1ELb1EEEEEEEEEvNT_6ParamsE)
        /*00ec*/ 	.word	0x00000050


	//----- nvinfo : EIATTR_MIN_STACK_SIZE
	.align		4
.L_61:
        /*00f0*/ 	.byte	0x04, 0x12
        /*00f2*/ 	.short	(.L_63 - .L_62)
	.align		4
.L_62:
        /*00f4*/ 	.word	index@(_ZN7cutlass13device_kernelIN5flash11enable_sm90INS1_16FlashAttnFwdSm90INS1_25CollectiveMainloopFwdSm90ILi2EN4cute5tupleIJNS5_1CILi1EEES8_S8_EEENS6_IJNS7_ILi192EEENS7_ILi144EEENS7_ILi96EEEEEELi96ENS_6half_tEfNS_4arch4Sm90ELb0ELb0ELb0ELb1ELb0ELb1ELb0ELb0ELb1ELb1ELb1ELb0EEENS1_21CollectiveEpilogueFwdINS6_IJSA_SC_SB_EEES9_SE_SG_Li384ELb1ELb1ELb1ELb0EEENS1_36VarlenDynamicPersistentTileSchedulerILi192ELi144ELi384ELi128ELb1ELb1ELb1ELb0ELb1ELb1EEEEEEEEEvNT_6ParamsE)
        /*00f8*/ 	.word	0x00000120


	//----- nvinfo : EIATTR_MIN_STACK_SIZE
	.align		4
.L_63:
        /*00fc*/ 	.byte	0x04, 0x12
        /*00fe*/ 	.short	(.L_65 - .L_64)
	.align		4
.L_64:
        /*0100*/ 	.word	index@(_ZN7cutlass13device_kernelIN5flash11enable_sm90INS1_16FlashAttnFwdSm90INS1_25CollectiveMainloopFwdSm90ILi2EN4cute5tupleIJNS5_1CILi1EEES8_S8_EEENS6_IJNS7_ILi192EEENS7_ILi128EEENS7_ILi96EEEEEELi96ENS_6half_tEfNS_4arch4Sm90ELb0ELb1ELb0ELb0ELb0ELb0ELb0ELb0ELb1ELb1ELb1ELb0EEENS1_21CollectiveEpilogueFwdINS6_IJSA_SC_SB_EEES9_SE_SG_Li384ELb0ELb1ELb1ELb0EEENS1_19SingleTileSchedulerILb0ELb1ELb1ELi192EEEEEEEEEvNT_6ParamsE)
        /*0104*/ 	.word	0x00000000


	//----- nvinfo : EIATTR_MIN_STACK_SIZE
	.align		4
.L_65:
        /*0108*/ 	.byte	0x04, 0x12
        /*010a*/ 	.short	(.L_67 - .L_66)
	.align		4
.L_66:
        /*010c*/ 	.word	index@(_ZN7cutlass13device_kernelIN5flash11enable_sm90INS1_16FlashAttnFwdSm90INS1_25CollectiveMainloopFwdSm90ILi2EN4cute5tupleIJNS5_1CILi1EEES8_S8_EEENS6_IJNS7_ILi192EEENS7_ILi128EEENS7_ILi96EEEEEELi96ENS_6half_tEfNS_4arch4Sm90ELb0ELb1ELb0ELb1ELb0ELb0ELb0ELb0ELb1ELb1ELb1ELb0EEENS1_21CollectiveEpilogueFwdINS6_IJSA_SC_SB_EEES9_SE_SG_Li384ELb1ELb1ELb1ELb0EEENS1_36VarlenDynamicPersistentTileSchedulerILi192ELi128ELi384ELi128ELb1ELb1ELb1ELb1ELb0ELb1EEEEEEEEEvNT_6ParamsE)
        /*0110*/ 	.word	0x00000048


	//----- nvinfo : EIATTR_MIN_STACK_SIZE
	.align		4
.L_67:
        /*0114*/ 	.byte	0x04, 0x12
        /*0116*/ 	.short	(.L_69 - .L_68)
	.align		4
.L_68:
        /*0118*/ 	.word	index@(_ZN7cutlass13device_kernelIN5flash11enable_sm90INS1_16FlashAttnFwdSm90INS1_25CollectiveMainloopFwdSm90ILi2EN4cute5tupleIJNS5_1CILi1EEES8_S8_EEENS6_IJNS7_ILi192EEENS7_ILi128EEENS7_ILi96EEEEEELi96ENS_6half_tEfNS_4arch4Sm90ELb0ELb1ELb0ELb1ELb0ELb1ELb0ELb0ELb1ELb1ELb1ELb0EEENS1_21CollectiveEpilogueFwdINS6_IJSA_SC_SB_EEES9_SE_SG_Li384ELb1ELb1ELb1ELb0EEENS1_36VarlenDynamicPersistentTileSchedulerILi192ELi128ELi384ELi128ELb1ELb1ELb1ELb1ELb0ELb1EEEEEEEEEvNT_6ParamsE)
        /*011c*/ 	.word	0x00000070


	//----- nvinfo : EIATTR_MIN_STACK_SIZE
	.align		4
.L_69:
        /*0120*/ 	.byte	0x04, 0x12
        /*0122*/ 	.short	(.L_71 - .L_70)
	.align		4
.L_70:
        /*0124*/ 	.word	index@(_ZN7cutlass13device_kernelIN5flash11enable_sm90INS1_16FlashAttnFwdSm90INS1_25CollectiveMainloopFwdSm90ILi2EN4cute5tupleIJNS5_1CILi1EEES8_S8_EEENS6_IJNS7_ILi192EEENS7_ILi144EEENS7_ILi96EEEEEELi96ENS_6half_tEfNS_4arch4Sm90ELb1ELb0ELb0ELb0ELb0ELb0ELb0ELb0ELb1ELb1ELb1ELb0EEENS1_21CollectiveEpilogueFwdINS6_IJSA_SC_SB_EEES9_SE_SG_Li384ELb0ELb1ELb1ELb0EEENS1_19SingleTileSchedulerILb0ELb1ELb1ELi192EEEEEEEEEvNT_6ParamsE)
        /*0128*/ 	.word	0x00000010


	//----- nvinfo : EIATTR_MIN_STACK_SIZE
	.align		4
.L_71:
        /*012c*/ 	.byte	0x04, 0x12
        /*012e*/ 	.short	(.L_73 - .L_72)
	.align		4
.L_72:
        /*0130*/ 	.word	index@(_ZN7cutlass13device_kernelIN5flash11enable_sm90INS1_16FlashAttnFwdSm90INS1_25CollectiveMainloopFwdSm90ILi2EN4cute5tupleIJNS5_1CILi1EEES8_S8_EEENS6_IJNS7_ILi192EEENS7_ILi144EEENS7_ILi96EEEEEELi96ENS_6half_tEfNS_4arch4Sm90ELb1ELb0ELb0ELb1ELb0ELb0ELb0ELb0ELb1ELb1ELb1ELb0EEENS1_21CollectiveEpilogueFwdINS6_IJSA_SC_SB_EEES9_SE_SG_Li384ELb1ELb1ELb1ELb0EEENS1_36VarlenDynamicPersistentTileSchedulerILi192ELi144ELi384ELi128ELb1ELb1ELb1ELb1ELb1ELb1EEEEEEEEEvNT_6ParamsE)
        /*0134*/ 	.word	0x00000048


	//----- nvinfo : EIATTR_MIN_STACK_SIZE
	.align		4
.L_73:
        /*0138*/ 	.byte	0x04, 0x12
        /*013a*/ 	.short	(.L_75 - .L_74)
	.align		4
.L_74:
        /*013c*/ 	.word	index@(_ZN7cutlass13device_kernelIN5flash11enable_sm90INS1_16FlashAttnFwdSm90INS1_25CollectiveMainloopFwdSm90ILi2EN4cute5tupleIJNS5_1CILi1EEES8_S8_EEENS6_IJNS7_ILi192EEENS7_ILi144EEENS7_ILi96EEEEEELi96ENS_6half_tEfNS_4arch4Sm90ELb1ELb0ELb0ELb1ELb0ELb1ELb0ELb0ELb1ELb1ELb1ELb0EEENS1_21CollectiveEpilogueFwdINS6_IJSA_SC_SB_EEES9_SE_SG_Li384ELb1ELb1ELb1ELb0EEENS1_36VarlenDynamicPersistentTileSchedulerILi192ELi144ELi384ELi128ELb1ELb1ELb1ELb1ELb1ELb1EEEEEEEEEvNT_6ParamsE)
        /*0140*/ 	.word	0x00000168
.L_75:


//--------------------- .nv.compat                --------------------------
	.section	.nv.compat,"",@"SHT_CUDA_COMPAT_INFO"
	.align	4
        /*0000*/ 	.byte	0x02, 0x09, 0x01, 0x00, 0x02, 0x02, 0x04, 0x00, 0x02, 0x05, 0x05, 0x00, 0x03, 0x07, 0x01, 0x01
        /*0010*/ 	.byte	0x02, 0x03, 0x01, 0x00, 0x02, 0x06, 0x01, 0x00, 0x04, 0x0b, 0x08, 0x00, 0x00, 0x00, 0x00, 0x00
        /*0020*/ 	.byte	0x00, 0x00, 0x00, 0x00


//--------------------- .nv.info._ZN7cutlass13device_kernelIN5flash11enable_sm90INS1_16FlashAttnFwdSm90INS1_25CollectiveMainloopFwdSm90ILi2EN4cute5tupleIJNS5_1CILi1EEES8_S8_EEENS6_IJNS7_ILi192EEENS7_ILi144EEENS7_ILi96EEEEEELi96ENS_6half_tEfNS_4arch4Sm90ELb0ELb0ELb0ELb0ELb0ELb0ELb0ELb0ELb1ELb1ELb1ELb0EEENS1_21CollectiveEpilogueFwdINS6_IJSA_SC_SB_EEES9_SE_SG_Li384ELb0ELb1ELb1ELb0EEENS1_19SingleTileSchedulerILb0ELb1ELb1ELi192EEEEEEEEEvNT_6ParamsE --------------------------
	.section	.nv.info._ZN7cutlass13device_kernelIN5flash11enable_sm90INS1_16FlashAttnFwdSm90INS1_25CollectiveMainloopFwdSm90ILi2EN4cute5tupleIJNS5_1CILi1EEES8_S8_EEENS6_IJNS7_ILi192EEENS7_ILi144EEENS7_ILi96EEEEEELi96ENS_6half_tEfNS_4arch4Sm90ELb0ELb0ELb0ELb0ELb0ELb0ELb0ELb0ELb1ELb1ELb1ELb0EEENS1_21CollectiveEpilogueFwdINS6_IJSA_SC_SB_EEES9_SE_SG_Li384ELb0ELb1ELb1ELb0EEENS1_19SingleTileSchedulerILb0ELb1ELb1ELi192EEEEEEEEEvNT_6ParamsE,"",@"SHT_CUDA_INFO"
	.sectionflags	@""
	.align	4


	//----- nvinfo : EIATTR_CUDA_API_VERSION
	.align		4
        /*0000*/ 	.byte	0x04, 0x37
        /*0002*/ 	.short	(.L_77 - .L_76)
.L_76:
        /*0004*/ 	.word	0x00000082


	//----- nvinfo : EIATTR_KPARAM_INFO
	.align		4
.L_77:
        /*0008*/ 	.byte	0x04, 0x17
        /*000a*/ 	.short	(.L_79 - .L_78)
.L_78:
        /*000c*/ 	.word	0x00000000
        /*0010*/ 	.short	0x0000
        /*0012*/ 	.short	0x0070
        /*0014*/ 	.byte	0x00, 0xf0, 0x01, 0x28


	//----- nvinfo : EIATTR_SPARSE_MMA_MASK
	.align		4
.L_79:
        /*0018*/ 	.byte	0x03, 0x50
        /*001a*/ 	.short	0x0000


	//----- nvinfo : EIATTR_MAXREG_COUNT
	.align		4
        /*001c*/ 	.byte	0x03, 0x1b
        /*001e*/ 	.short	0x0080


	//----- nvinfo : EIATTR_NUM_BARRIERS
	.align		4
        /*0020*/ 	.byte	0x02, 0x4c
        /*0022*/ 	.byte	0x10
	.zero		1


	//----- nvinfo : EIATTR_EXTERNS
	.align		4
        /*0024*/ 	.byte	0x04, 0x0f
        /*0026*/ 	.short	(.L_81 - .L_80)


	//   ....[0]....
	.align		4
.L_80:
        /*0028*/ 	.word	index@(__assertfail)


	//----- nvinfo : EIATTR_MERCURY_ISA_VERSION
	.align		4
.L_81:
        /*002c*/ 	.byte	0x03, 0x5f
        /*002e*/ 	.short	0x0101


	//----- nvinfo : EIATTR_INT_WARP_WIDE_INSTR_OFFSETS
	.align		4
        /*0030*/ 	.byte	0x04, 0x31
        /*0032*/ 	.short	(.L_83 - .L_82)


	//   ....[0]....
.L_82:
        /*0034*/ 	.word	0x00000110


	//   ....[1]....
        /*0038*/ 	.word	0x000001b0


	//   ....[2]....
        /*003c*/ 	.word	0x00000220


	//----- nvinfo : EIATTR_COOP_GROUP_MASK_REGIDS
	.align		4
.L_83:
        /*0040*/ 	.byte	0x04, 0x29
        /*0042*/ 	.short	(.L_85 - .L_84)


	//   ....[0]....
.L_84:
        /*0044*/ 	.word	0xffffffff


	//   ....[1]....
        /*0048*/ 	.word	0xffffffff


	//   ....[2]....
        /*004c*/ 	.word	0xffffffff


	//   ....[3]....
        /*0050*/ 	.word	0xffffffff


	//   ....[4]....
        /*0054*/ 	.word	0xffffffff


	//   ....[5]....
        /*0058*/ 	.word	0xffffffff


	//   ....[6]....
        /*005c*/ 	.word	0xffffffff


	//   ....[7]....
        /*0060*/ 	.word	0xffffffff


	//   ....[8]....
        /*0064*/ 	.word	0xffffffff


	//   ....[9]....
        /*0068*/ 	.word	0xffffffff


	//   ....[10]....
        /*006c*/ 	.word	0xffffffff


	//   ....[11]....
        /*0070*/ 	.word	0xffffffff


	//   ....[12]....
        /*0074*/ 	.word	0xffffffff


	//   ....[13]....
        /*0078*/ 	.word	0xffffffff


	//   ....[14]....
        /*007c*/ 	.word	0xffffffff


	//   ....[15]....
        /*0080*/ 	.word	0xffffffff


	//   ....[16]....
        /*0084*/ 	.word	0xffffffff


	//   ....[17]....
        /*0088*/ 	.word	0xffffffff


	//   ....[18]....
        /*008c*/ 	.word	0xffffffff


	//   ....[19]....
        /*0090*/ 	.word	0xffffffff


	//   ....[20]....
        /*0094*/ 	.word	0xffffffff


	//   ....[21]....
        /*0098*/ 	.word	0xffffffff


	//   ....[22]....
        /*009c*/ 	.word	0xffffffff


	//   ....[23]....
        /*00a0*/ 	.word	0xffffffff


	//   ....[24]....
        /*00a4*/ 	.word	0xffffffff


	//   ....[25]....
        /*00a8*/ 	.word	0xffffffff


	//   ....[26]....
        /*00ac*/ 	.word	0xffffffff


	//   ....[27]....
        /*00b0*/ 	.word	0xffffffff


	//   ....[28]....
        /*00b4*/ 	.word	0xffffffff


	//   ....[29]....
        /*00b8*/ 	.word	0xffffffff


	//   ....[30]....
        /*00bc*/ 	.word	0xffffffff


	//   ....[31]....
        /*00c0*/ 	.word	0xffffffff


	//   ....[32]....
        /*00c4*/ 	.word	0xffffffff


	//   ....[33]....
        /*00c8*/ 	.word	0xffffffff


	//   ....[34]....
        /*00cc*/ 	.word	0xffffffff


	//   ....[35]....
        /*00d0*/ 	.word	0xffffffff


	//   ....[36]....
        /*00d4*/ 	.word	0xffffffff


	//   ....[37]....
        /*00d8*/ 	.word	0xffffffff


	//   ....[38]....
        /*00dc*/ 	.word	0xffffffff


	//   ....[39]....
        /*00e0*/ 	.word	0xffffffff


	//   ....[40]....
        /*00e4*/ 	.word	0xffffffff


	//   ....[41]....
        /*00e8*/ 	.word	0xffffffff


	//   ....[42]....
        /*00ec*/ 	.word	0xffffffff


	//   ....[43]....
        /*00f0*/ 	.word	0xffffffff


	//   ....[44]....
        /*00f4*/ 	.word	0xffffffff


	//   ....[45]....
        /*00f8*/ 	.word	0x0500000f


	//   ....[46]....
        /*00fc*/ 	.word	0x0500000f


	//   ....[47]....
        /*0100*/ 	.word	0x0500000f


	//   ....[48]....
        /*0104*/ 	.word	0x0500000f


	//   ....[49]....
        /*0108*/ 	.word	0x0500000f


	//   ....[50]....
        /*010c*/ 	.word	0x0500000f


	//   ....[51]....
        /*0110*/ 	.word	0x0500000f


	//   ....[52]....
        /*0114*/ 	.word	0x0500000f


	//   ....[53]....
        /*0118*/ 	.word	0x0500000f


	//   ....[54]....
        /*011c*/ 	.word	0x0500000f


	//   ....[55]....
        /*0120*/ 	.word	0x0500000f


	//   ....[56]....
        /*0124*/ 	.word	0x0500000f


	//   ....[57]....
        /*0128*/ 	.word	0x0500000f


	//   ....[58]....
        /*012c*/ 	.word	0x0500000f


	//----- nvinfo : EIATTR_COOP_GROUP_INSTR_OFFSETS
	.align		4
.L_85:
        /*0130*/ 	.byte	0x04, 0x28
        /*0132*/ 	.short	(.L_87 - .L_86)


	//   ....[0]....
.L_86:
        /*0134*/ 	.word	0x00000050


	//   ....[1]....
        /*0138*/ 	.word	0x00000120


	//   ....[2]....
        /*013c*/ 	.word	0x000001d0


	//   ....[3]....
        /*0140*/ 	.word	0x00000390


	//   ....[4]....
        /*0144*/ 	.word	0x000004f0


	//   ....[5]....
        /*0148*/ 	.word	0x00000610


	//   ....[6]....
        /*014c*/ 	.word	0x00000770


	//   ....[7]....
        /*0150*/ 	.word	0x00000ff0


	//   ....[8]....
        /*0154*/ 	.word	0x00003490


	//   ....[9]....
        /*0158*/ 	.word	0x00003580


	//   ....[10]....
        /*015c*/ 	.word	0x00003840


	//   ....[11]....
        /*0160*/ 	.word	0x000039a0


	//   ....[12]....
        /*0164*/ 	.word	0x00004cd0


	//   ....[13]....
        /*0168*/ 	.word	0x00006af0


	//   ....[14]....
        /*016c*/ 	.word	0x00006b10


	//   ....[15]....
        /*0170*/ 	.word	0x00007110


	//   ....[16]....
        /*0174*/ 	.word	0x000071c0


	//   ....[17]....
        /*0178*/ 	.word	0x00008580


	//   ....[18]....
        /*017c*/ 	.word	0x000086a0


	//   ....[19]....
        /*0180*/ 	.word	0x000086e0


	//   ....[20]....
        /*0184*/ 	.word	0x000087f0


	//   ....[21]....
        /*0188*/ 	.word	0x00008800


	//   ....[22]....
        /*018c*/ 	.word	0x000096c0


	//   ....[23]....
        /*0190*/ 	.word	0x00009720


	//   ....[24]....
        /*0194*/ 	.word	0x00009760


	//   ....[25]....
        /*0198*/ 	.word	0x00009790


	//   ....[26]....
        /*019c*/ 	.word	0x000097c0


	//   ....[27]....
        /*01a0*/ 	.word	0x000097d0


	//   ....[28]....
        /*01a4*/ 	.word	0x00009ca0


	//   ....[29]....
        /*01a8*/ 	.word	0x00009cb0


	//   ....[30]....
        /*01ac*/ 	.word	0x0000a530


	//   ....[31]....
        /*01b0*/ 	.word	0x0000aef0


	//   ....[32]....
        /*01b4*/ 	.word	0x0000ba40


	//   ....[33]....
        /*01b8*/ 	.word	0x0000ba50


	//   ....[34]....
        /*01bc*/ 	.word	0x0000ba60


	//   ....[35]....
        /*01c0*/ 	.word	0x0000ba80


	//   ....[36]....
        /*01c4*/ 	.word	0x0000bab0


	//   ....[37]....
        /*01c8*/ 	.word	0x0000bb60


	//   ....[38]....
        /*01cc*/ 	.word	0x0000bb90


	//   ....[39]....
        /*01d0*/ 	.word	0x0000bc10


	//   ....[40]....
        /*01d4*/ 	.word	0x0000bc40


	//   ....[41]....
        /*01d8*/ 	.word	0x0000bc50


	//   ....[42]....
        /*01dc*/ 	.word	0x0000bcb0


	//   ....[43]....
        /*01e0*/ 	.word	0x0000bcc0


	//   ....[44]....
        /*01e4*/ 	.word	0x0000e200


	//   ....[45]....
        /*01e8*/ 	.word	0x0000e670


	//   ....[46]....
        /*01ec*/ 	.word	0x0000e7f0


	//   ....[47]....
        /*01f0*/ 	.word	0x0000e840


	//   ....[48]....
        /*01f4*/ 	.word	0x0000e8f0


	//   ....[49]....
        /*01f8*/ 	.word	0x0000e9c0


	//   ....[50]....
        /*01fc*/ 	.word	0x0000ea40


	//   ....[51]....
        /*0200*/ 	.word	0x0000eb10


	//   ....[52]....
        /*0204*/ 	.word	0x0000eb90


	//   ....[53]....
        /*0208*/ 	.word	0x0000ec50


	//   ....[54]....
        /*020c*/ 	.word	0x0000ed00


	//   ....[55]....
        /*0210*/ 	.word	0x0000edd0


	//   ....[56]....
        /*0214*/ 	.word	0x0000ee50


	//   ....[57]....
        /*0218*/ 	.word	0x0000ef30


	//   ....[58]....
        /*021c*/ 	.word	0x0000f300


	//----- nvinfo : EIATTR_REG_RECONFIG
	.align		4
.L_87:
        /*0220*/ 	.byte	0x01, 0x54
	.zero		2


	//----- nvinfo : EIATTR_SYSCALL_OFFSETS
	.align		4
        /*0224*/ 	.byte	0x04, 0x46
        /*0226*/ 	.short	(.L_89 - .L_88)


	//   ....[0]....
.L_88:
        /*0228*/ 	.word	0x000011b0


	//   ....[1]....
        /*022c*/ 	.word	0x0000aba0


	//   ....[2]....
        /*0230*/ 	.word	0x0000ace0


	//   ....[3]....
        /*0234*/ 	.word	0x0000add0


	//   ....[4]....
        /*0238*/ 	.word	0x0000b540


	//----- nvinfo : EIATTR_MBARRIER_INSTR_OFFSETS
	.align		4
.L_89:
        /*023c*/ 	.byte	0x04, 0x39
        /*023e*/ 	.short	(.L_91 - .L_90)


	//   ....[0]....
.L_90:
        /*0240*/ 	.word	0x00000240
        /*0244*/ 	.word	0x000000ff
        /*0248*/ 	.word	0x00031c00
        /*024c*/ 	.short	0x0100
        /*024e*/ 	.byte	0x08
	.zero		1


	//   ....[1]....
        /*0250*/ 	.word	0x00000250
        /*0254*/ 	.word	0x000000ff
        /*0258*/ 	.word	0x00031c20
        /*025c*/ 	.short	0x0100
        /*025e*/ 	.byte	0x08
	.zero		1


	//   ....[2]....
        /*0260*/ 	.word	0x00000340
        /*0264*/ 	.word	0x000000ff
        /*0268*/ 	.word	0x00031c30
        /*026c*/ 	.short	0x0100
        /*026e*/ 	.byte	0x08
	.zero		1


	//   ....[3]....
        /*0270*/ 	.word	0x00000350
        /*0274*/ 	.word	0x000000ff
        /*0278*/ 	.word	0x00031c40
        /*027c*/ 	.short	0x0100
        /*027e*/ 	.byte	0x08
	.zero		1


	//   ....[4]....
        /*0280*/ 	.word	0x00000360
        /*0284*/ 	.word	0x000000ff
        /*0288*/ 	.word	0x00031c38
        /*028c*/ 	.short	0x0100
        /*028e*/ 	.byte	0x08
	.zero		1


	//   ....[5]....
        /*0290*/ 	.word	0x00000370
        /*0294*/ 	.word	0x000000ff
        /*0298*/ 	.word	0x00031c48
        /*029c*/ 	.short	0x0100
        /*029e*/ 	.byte	0x08
	.zero		1


	//   ....[6]....
        /*02a0*/ 	.word	0x000004a0
        /*02a4*/ 	.word	0x000000ff
        /*02a8*/ 	.word	0x00031c50
        /*02ac*/ 	.short	0x0100
        /*02ae*/ 	.byte	0x08
	.zero		1


	//   ....[7]....
        /*02b0*/ 	.word	0x000004b0
        /*02b4*/ 	.word	0x000000ff
        /*02b8*/ 	.word	0x00031c60
        /*02bc*/ 	.short	0x0100
        /*02be*/ 	.byte	0x08
	.zero		1


	//   ....[8]....
        /*02c0*/ 	.word	0x000004c0
        /*02c4*/ 	.word	0x000000ff
        /*02c8*/ 	.word	0x00031c58
        /*02cc*/ 	.short	0x0100
        /*02ce*/ 	.byte	0x08
	.zero		1


	//   ....[9]....
        /*02d0*/ 	.word	0x000004d0
        /*02d4*/ 	.word	0x000000ff
        /*02d8*/ 	.word	0x00031c68
        /*02dc*/ 	.short	0x0100
        /*02de*/ 	.byte	0x08
	.zero		1


	//   ....[10]....
        /*02e0*/ 	.word	0x000005c0
        /*02e4*/ 	.word	0x000000ff
        /*02e8*/ 	.word	0x00031c70
        /*02ec*/ 	.short	0x0100
        /*02ee*/ 	.byte	0x06
	.zero		1


	//   ....[11]....
        /*02f0*/ 	.word	0x000005d0
        /*02f4*/ 	.word	0x000000ff
        /*02f8*/ 	.word	0x00031c80
        /*02fc*/ 	.short	0x0100
        /*02fe*/ 	.byte	0x06
	.zero		1


	//   ....[12]....
        /*0300*/ 	.word	0x000005e0
        /*0304*/ 	.word	0x000000ff
        /*0308*/ 	.word	0x00031c78
        /*030c*/ 	.short	0x0100
        /*030e*/ 	.byte	0x06
	.zero		1


	//   ....[13]....
        /*0310*/ 	.word	0x000005f0
        /*0314*/ 	.word	0x000000ff
        /*0318*/ 	.word	0x00031c88
        /*031c*/ 	.short	0x0100
        /*031e*/ 	.byte	0x06
	.zero		1


	//   ....[14]....
        /*0320*/ 	.word	0x00000720
        /*0324*/ 	.word	0x000000ff
        /*0328*/ 	.word	0x00031c90
        /*032c*/ 	.short	0x0100
        /*032e*/ 	.byte	0x08
	.zero		1


	//   ....[15]....
        /*0330*/ 	.word	0x00000730
        /*0334*/ 	.word	0x000000ff
        /*0338*/ 	.word	0x00031ca0
        /*033c*/ 	.short	0x0100
        /*033e*/ 	.byte	0x08
	.zero		1


	//   ....[16]....
        /*0340*/ 	.word	0x00000740
        /*0344*/ 	.word	0x000000ff
        /*0348*/ 	.word	0x00031c98
        /*034c*/ 	.short	0x0100
        /*034e*/ 	.byte	0x08
	.zero		1


	//   ....[17]....
        /*0350*/ 	.word	0x00000750
        /*0354*/ 	.word	0x000000ff
        /*0358*/ 	.word	0x00031ca8
        /*035c*/ 	.short	0x0100
        /*035e*/ 	.byte	0x08
	.zero		1


	//   ....[18]....
        /*0360*/ 	.word	0x00000880
        /*0364*/ 	.word	0x000000ff
        /*0368*/ 	.word	0x00031cb0
        /*036c*/ 	.short	0x0100
        /*036e*/ 	.byte	0x08
	.zero		1


	//   ....[19]....
        /*0370*/ 	.word	0x00000890
        /*0374*/ 	.word	0x000000ff
        /*0378*/ 	.word	0x00031cc0
        /*037c*/ 	.short	0x0100
        /*037e*/ 	.byte	0x08
	.zero		1


	//   ....[20]....
        /*0380*/ 	.word	0x000008a0
        /*0384*/ 	.word	0x000000ff
        /*0388*/ 	.word	0x00031cb8
        /*038c*/ 	.short	0x0100
        /*038e*/ 	.byte	0x08
	.zero		1


	//   ....[21]....
        /*0390*/ 	.word	0x000008b0
        /*0394*/ 	.word	0x000000ff
        /*0398*/ 	.word	0x00031cc8
        /*039c*/ 	.short	0x0100
        /*039e*/ 	.byte	0x08
	.zero		1


	//   ....[22]....
        /*03a0*/ 	.word	0x000011e0
        /*03a4*/ 	.word	0x000000ff
        /*03a8*/ 	.word	0x00031c00
        /*03ac*/ 	.short	0x010a
        /*03ae*/ 	.byte	0x25
	.zero		1


	//   ....[23]....
        /*03b0*/ 	.word	0x00001230
        /*03b4*/ 	.word	0x000000ff
        /*03b8*/ 	.word	0x00031c30
        /*03bc*/ 	.short	0x010a
        /*03be*/ 	.byte	0x25
	.zero		1


	//   ....[24]....
        /*03c0*/ 	.word	0x00001270
        /*03c4*/ 	.word	0x000000ff
        /*03c8*/ 	.word	0x00031c30
        /*03cc*/ 	.short	0x010a
        /*03ce*/ 	.byte	0x25
	.zero		1


	//   ....[25]....
        /*03d0*/ 	.word	0x00003da0
        /*03d4*/ 	.word	0x00000008
        /*03d8*/ 	.word	0x00000000
        /*03dc*/ 	.short	0x0101
        /*03de*/ 	.byte	0x3f
	.zero		1


	//   ....[26]....
        /*03e0*/ 	.word	0x00004f70
        /*03e4*/ 	.word	0x00000005
        /*03e8*/ 	.word	0x00031c30
        /*03ec*/ 	.short	0x010a
        /*03ee*/ 	.byte	0x3f
	.zero		1


	//   ....[27]....
        /*03f0*/ 	.word	0x00004fb0
        /*03f4*/ 	.word	0x00000005
        /*03f8*/ 	.word	0x00031c30
        /*03fc*/ 	.short	0x010a
        /*03fe*/ 	.byte	0x3f
	.zero		1


	//   ....[28]....
        /*0400*/ 	.word	0x00006640
        /*0404*/ 	.word	0x000000ff
        /*0408*/ 	.word	0x00031c50
        /*040c*/ 	.short	0x010a
        /*040e*/ 	.byte	0x06
	.zero		1


	//   ....[29]....
        /*0410*/ 	.word	0x00006680
        /*0414*/ 	.word	0x000000ff
        /*0418*/ 	.word	0x00031c50
        /*041c*/ 	.short	0x010a
        /*041e*/ 	.byte	0x06
	.zero		1


	//   ....[30]....
        /*0420*/ 	.word	0x000079a0
        /*0424*/ 	.word	0x0000000e
        /*0428*/ 	.word	0x00000000
        /*042c*/ 	.short	0x0101
        /*042e*/ 	.byte	0x3f
	.zero		1


	//   ....[31]....
        /*0430*/ 	.word	0x00007a20
        /*0434*/ 	.word	0x0000007e
        /*0438*/ 	.word	0x00000000
        /*043c*/ 	.short	0x0101
        /*043e*/ 	.byte	0x3f
	.zero		1


	//   ....[32]....
        /*0440*/ 	.word	0x000085f0
        /*0444*/ 	.word	0x0000000c
        /*0448*/ 	.word	0x00031c50
        /*044c*/ 	.short	0x010a
        /*044e*/ 	.byte	0x3f
	.zero		1


	//   ....[33]....
        /*0450*/ 	.word	0x00008630
        /*0454*/ 	.word	0x0000000c
        /*0458*/ 	.word	0x00031c50
        /*045c*/ 	.short	0x010a
        /*045e*/ 	.byte	0x3f
	.zero		1


	//   ....[34]....
        /*0460*/ 	.word	0x00008d20
        /*0464*/ 	.word	0x00000009
        /*0468*/ 	.word	0x00000000
        /*046c*/ 	.short	0x0101
        /*046e*/ 	.byte	0x3f
	.zero		1


	//   ....[35]....
        /*0470*/ 	.word	0x000097e0
        /*0474*/ 	.word	0x000000ff
        /*0478*/ 	.word	0x00000000
        /*047c*/ 	.short	0x0101
        /*047e*/ 	.byte	0x04
	.zero		1


	//   ....[36]....
        /*0480*/ 	.word	0x0000b0f0
        /*0484*/ 	.word	0x000000ff
        /*0488*/ 	.word	0x00031c40
        /*048c*/ 	.short	0x010a
        /*048e*/ 	.byte	0x28
	.zero		1


	//   ....[37]....
        /*0490*/ 	.word	0x0000beb0
        /*0494*/ 	.word	0x000000ff
        /*0498*/ 	.word	0x00031c00
        /*049c*/ 	.short	0x0107
        /*049e*/ 	.byte	0x28
	.zero		1


	//   ....[38]....
        /*04a0*/ 	.word	0x0000bf00
        /*04a4*/ 	.word	0x000000ff
        /*04a8*/ 	.word	0x00031c00
        /*04ac*/ 	.short	0x0101
        /*04ae*/ 	.byte	0x28
	.zero		1


	//   ....[39]....
        /*04b0*/ 	.word	0x0000bf30
        /*04b4*/ 	.word	0x000000ff
        /*04b8*/ 	.word	0x00031c20
        /*04bc*/ 	.short	0x010a
        /*04be*/ 	.byte	0x28
	.zero		1


	//   ....[40]....
        /*04c0*/ 	.word	0x0000c270
        /*04c4*/ 	.word	0x000000ff
        /*04c8*/ 	.word	0x00031c48
        /*04cc*/ 	.short	0x010a
        /*04ce*/ 	.byte	0x28
	.zero		1


	//   ....[41]....
        /*04d0*/ 	.word	0x0000c640
        /*04d4*/ 	.word	0x000000ff
        /*04d8*/ 	.word	0x00031c60
        /*04dc*/ 	.short	0x010a
        /*04de*/ 	.byte	0x28
	.zero		1


	//   ....[42]....
        /*04e0*/ 	.word	0x0000cbc0
        /*04e4*/ 	.word	0x000000ff
        /*04e8*/ 	.word	0x00031c40
        /*04ec*/ 	.short	0x010a
        /*04ee*/ 	.byte	0x28
	.zero		1


	//   ....[43]....
        /*04f0*/ 	.word	0x0000cfa0
        /*04f4*/ 	.word	0x000000ff
        /*04f8*/ 	.word	0x00031c68
        /*04fc*/ 	.short	0x010a
        /*04fe*/ 	.byte	0x28
	.zero		1


	//   ....[44]....
        /*0500*/ 	.word	0x0000d560
        /*0504*/ 	.word	0x000000ff
        /*0508*/ 	.word	0x00031c48
        /*050c*/ 	.short	0x010a
        /*050e*/ 	.byte	0x28
	.zero		1


	//   ....[45]....
        /*0510*/ 	.word	0x0000d920
        /*0514*/ 	.word	0x000000ff
        /*0518*/ 	.word	0x00031c60
        /*051c*/ 	.short	0x010a
        /*051e*/ 	.byte	0x28
	.zero		1


	//   ....[46]....
        /*0520*/ 	.word	0x0000dd60
        /*0524*/ 	.word	0x00000003
        /*0528*/ 	.word	0x00031c60
        /*052c*/ 	.short	0x010a
        /*052e*/ 	.byte	0x3f
	.zero		1


	//   ....[47]....
        /*0530*/ 	.word	0x0000e1c0
        /*0534*/ 	.word	0x00000007
        /*0538*/ 	.word	0x00031c20
        /*053c*/ 	.short	0x010a
        /*053e*/ 	.byte	0x3f
	.zero		1


	//   ....[48]....
        /*0540*/ 	.word	0x0000e300
        /*0544*/ 	.word	0x00000005
        /*0548*/ 	.word	0x00000000
        /*054c*/ 	.short	0x010a
        /*054e*/ 	.byte	0x3f
	.zero		1


	//   ....[49]....
        /*0550*/ 	.word	0x0000e370
        /*0554*/ 	.word	0x00000003
        /*0558*/ 	.word	0x00000000
        /*055c*/ 	.short	0x010a
        /*055e*/ 	.byte	0x3f
	.zero		1


	//   ....[50]....
        /*0560*/ 	.word	0x0000e3d0
        /*0564*/ 	.word	0x00000005
        /*0568*/ 	.word	0x00000000
        /*056c*/ 	.short	0x010a
        /*056e*/ 	.byte	0x3f
	.zero		1


	//   ....[51]....
        /*0570*/ 	.word	0x0000e400
        /*0574*/ 	.word	0x00000003
        /*0578*/ 	.word	0x00000000
        /*057c*/ 	.short	0x010a
        /*057e*/ 	.byte	0x3f
	.zero		1


	//   ....[52]....
        /*0580*/ 	.word	0x0000e470
        /*0584*/ 	.word	0x00000003
        /*0588*/ 	.word	0x00031c00
        /*058c*/ 	.short	0x010a
        /*058e*/ 	.byte	0x3f
	.zero		1


	//   ....[53]....
        /*0590*/ 	.word	0x0000e4d0
        /*0594*/ 	.word	0x00000003
        /*0598*/ 	.word	0x00031c30
        /*059c*/ 	.short	0x010a
        /*059e*/ 	.byte	0x3f
	.zero		1


	//   ....[54]....
        /*05a0*/ 	.word	0x0000e520
        /*05a4*/ 	.word	0x00000005
        /*05a8*/ 	.word	0x00031c30
        /*05ac*/ 	.short	0x010a
        /*05ae*/ 	.byte	0x3f
	.zero		1


	//   ....[55]....
        /*05b0*/ 	.word	0x0000e580
        /*05b4*/ 	.word	0x00000005
        /*05b8*/ 	.word	0x00031c50
        /*05bc*/ 	.short	0x010a
        /*05be*/ 	.byte	0x3f
	.zero		1


	//   ....[56]....
        /*05c0*/ 	.word	0x0000e5d0
        /*05c4*/ 	.word	0x0000000c
        /*05c8*/ 	.word	0x00031c50
        /*05cc*/ 	.short	0x010a
        /*05ce*/ 	.byte	0x3f
	.zero		1


	//   ....[57]....
        /*05d0*/ 	.word	0x0000e730
        /*05d4*/ 	.word	0x00000003
        /*05d8*/ 	.word	0x00031c40
        /*05dc*/ 	.short	0x010a
        /*05de*/ 	.byte	0x3f
	.zero		1


	//   ....[58]....
        /*05e0*/ 	.word	0x0000ef70
        /*05e4*/ 	.word	0x00000003
        /*05e8*/ 	.word	0x00031c20
        /*05ec*/ 	.short	0x010a
        /*05ee*/ 	.byte	0x3f
	.zero		1


	//   ....[59]....
        /*05f0*/ 	.word	0x0000efd0
        /*05f4*/ 	.word	0x00000003
        /*05f8*/ 	.word	0x00031c48
        /*05fc*/ 	.short	0x010a
        /*05fe*/ 	.byte	0x3f
	.zero		1


	//   ....[60]....
        /*0600*/ 	.word	0x0000f030
        /*0604*/ 	.word	0x00000003
        /*0608*/ 	.word	0x00031c60
        /*060c*/ 	.short	0x010a
        /*060e*/ 	.byte	0x3f
	.zero		1


	//   ....[61]....
        /*0610*/ 	.word	0x0000f090
        /*0614*/ 	.word	0x00000003
        /*0618*/ 	.word	0x00031c40
        /*061c*/ 	.short	0x010a
        /*061e*/ 	.byte	0x3f
	.zero		1


	//   ....[62]....
        /*0620*/ 	.word	0x0000f0f0
        /*0624*/ 	.word	0x00000003
        /*0628*/ 	.word	0x00031c68
        /*062c*/ 	.short	0x010a
        /*062e*/ 	.byte	0x3f
	.zero		1


	//   ....[63]....
        /*0630*/ 	.word	0x0000f150
        /*0634*/ 	.word	0x00000002
        /*0638*/ 	.word	0x00031c48
        /*063c*/ 	.short	0x010a
        /*063e*/ 	.byte	0x3f
	.zero		1


	//   ....[64]....
        /*0640*/ 	.word	0x0000f1b0
        /*0644*/ 	.word	0x00000002
        /*0648*/ 	.word	0x00031c60
        /*064c*/ 	.short	0x010a
        /*064e*/ 	.byte	0x3f
	.zero		1


	//   ....[65]....
        /*0650*/ 	.word	0x0000f200
        /*0654*/ 	.word	0x00000003
        /*0658*/ 	.word	0x00031c60
        /*065c*/ 	.short	0x010a
        /*065e*/ 	.byte	0x3f
	.zero		1


	//   ....[66]....
        /*0660*/ 	.word	0x0000f250
        /*0664*/ 	.word	0x00000007
        /*0668*/ 	.word	0x00031c20
        /*066c*/ 	.short	0x010a
        /*066e*/ 	.byte	0x3f
	.zero		1


	//   ....[67]....
        /*0670*/ 	.word	0x0000f3c0
        /*0674*/ 	.word	0x00000005
        /*0678*/ 	.word	0x00000000
        /*067c*/ 	.short	0x010a
        /*067e*/ 	.byte	0x3f
	.zero		1


	//   ....[68]....
        /*0680*/ 	.word	0x0000f410
        /*0684*/ 	.word	0x00000003
        /*0688*/ 	.word	0x00000000
        /*068c*/ 	.short	0x010a
        /*068e*/ 	.byte	0x3f
	.zero		1


	//   ....[69]....
        /*0690*/ 	.word	0x0000f460
        /*0694*/ 	.word	0x00000005
        /*0698*/ 	.word	0x00000000
        /*069c*/ 	.short	0x010a
        /*069e*/ 	.byte	0x3f
	.zero		1


	//----- nvinfo : EIATTR_NUM_MBARRIERS
	.align		4
.L_91:
        /*06a0*/ 	.byte	0x03, 0x38
        /*06a2*/ 	.short	0x0016


	//----- nvinfo : EIATTR_EXIT_INSTR_OFFSETS
	.align		4
        /*06a4*/ 	.byte	0x04, 0x1c
        /*06a6*/ 	.short	(.L_93 - .L_92)


	//   ....[0]....
.L_92:
        /*06a8*/ 	.word	0x0000e450


	//----- nvinfo : EIATTR_MAX_THREADS
	.align		4
.L_93:
        /*06ac*/ 	.byte	0x04, 0x05
        /*06ae*/ 	.short	(.L_95 - .L_94)
.L_94:
        /*06b0*/ 	.word	0x00000200
        /*06b4*/ 	.word	0x00000001
        /*06b8*/ 	.word	0x00000001


	//----- nvinfo : EIATTR_CRS_STACK_SIZE
	.align		4
.L_95:
        /*06bc*/ 	.byte	0x04, 0x1e
        /*06be*/ 	.short	(.L_97 - .L_96)
.L_96:
        /*06c0*/ 	.word	0x00000000


	//----- nvinfo : EIATTR_CBANK_PARAM_SIZE
	.align		4
.L_97:
        /*06c4*/ 	.byte	0x03, 0x19
        /*06c6*/ 	.short	0x0a70


	//----- nvinfo : EIATTR_PARAM_CBANK
	.align		4
        /*06c8*/ 	.byte	0x04, 0x0a
        /*06ca*/ 	.short	(.L_99 - .L_98)
	.align		4
.L_98:
        /*06cc*/ 	.word	index@(.nv.constant0._ZN7cutlass13device_kernelIN5flash11enable_sm90INS1_16FlashAttnFwdSm90INS1_25CollectiveMainloopFwdSm90ILi2EN4cute5tupleIJNS5_1CILi1EEES8_S8_EEENS6_IJNS7_ILi192EEENS7_ILi144EEENS7_ILi96EEEEEELi96ENS_6half_tEfNS_4arch4Sm90ELb0ELb0ELb0ELb0ELb0ELb0ELb0ELb0ELb1ELb1ELb1ELb0EEENS1_21CollectiveEpilogueFwdINS6_IJSA_SC_SB_EEES9_SE_SG_Li384ELb0ELb1ELb1ELb0EEENS1_19SingleTileSchedulerILb0ELb1ELb1ELi192EEEEEEEEEvNT_6ParamsE)
        /*06d0*/ 	.short	0x0210
        /*06d2*/ 	.short	0x0a70


	//----- nvinfo : EIATTR_SW_WAR
	.align		4
.L_99:
        /*06d4*/ 	.byte	0x04, 0x36
        /*06d6*/ 	.short	(.L_101 - .L_100)
.L_100:
        /*06d8*/ 	.word	0x00000008
.L_101:


//--------------------- .nv.info._ZN7cutlass13device_kernelIN5flash11enable_sm90INS1_16FlashAttnFwdSm90INS1_25CollectiveMainloopFwdSm90ILi2EN4cute5tupleIJNS5_1CILi1EEES8_S8_EEENS6_IJNS7_ILi192EEENS7_ILi144EEENS7_ILi96EEEEEELi96ENS_6half_tEfNS_4arch4Sm90ELb0ELb0ELb0ELb1ELb0ELb0ELb0ELb0ELb1ELb1ELb1ELb0EEENS1_21CollectiveEpilogueFwdINS6_IJSA_SC_SB_EEES9_SE_SG_Li384ELb1ELb1ELb1ELb0EEENS1_36VarlenDynamicPersistentTileSchedulerILi192ELi144ELi384ELi128ELb1ELb1ELb1ELb0ELb1ELb1EEEEEEEEEvNT_6ParamsE --------------------------
	.section	.nv.info._ZN7cutlass13device_kernelIN5flash11enable_sm90INS1_16FlashAttnFwdSm90INS1_25CollectiveMainloopFwdSm90ILi2EN4cute5tupleIJNS5_1CILi1EEES8_S8_EEENS6_IJNS7_ILi192EEENS7_ILi144EEENS7_ILi96EEEEEELi96ENS_6half_tEfNS_4arch4Sm90ELb0ELb0ELb0ELb1ELb0ELb0ELb0ELb0ELb1ELb1ELb1ELb0EEENS1_21CollectiveEpilogueFwdINS6_IJSA_SC_SB_EEES9_SE_SG_Li384ELb1ELb1ELb1ELb0EEENS1_36VarlenDynamicPersistentTileSchedulerILi192ELi144ELi384ELi128ELb1ELb1ELb1ELb0ELb1ELb1EEEEEEEEEvNT_6ParamsE,"",@"SHT_CUDA_INFO"
	.sectionflags	@""
	.align	4


	//----- nvinfo : EIATTR_CUDA_API_VERSION
	.align		4
        /*0000*/ 	.byte	0x04, 0x37
        /*0002*/ 	.short	(.L_103 - .L_102)
.L_102:
        /*0004*/ 	.word	0x00000082


	//----- nvinfo : EIATTR_KPARAM_INFO
	.align		4
.L_103:
        /*0008*/ 	.byte	0x04, 0x17
        /*000a*/ 	.short	(.L_105 - .L_104)
.L_104:
        /*000c*/ 	.word	0x00000000
        /*0010*/ 	.short	0x0000
        /*0012*/ 	.short	0x0070
        /*0014*/ 	.byte	0x00, 0xf0, 0x01, 0x2a


	//----- nvinfo : EIATTR_SPARSE_MMA_MASK
	.align		4
.L_105:
        /*0018*/ 	.byte	0x03, 0x50
        /*001a*/ 	.short	0x0000


	//----- nvinfo : EIATTR_MAXREG_COUNT
	.align		4
        /*001c*/ 	.byte	0x03, 0x1b
        /*001e*/ 	.short	0x0080


	//----- nvinfo : EIATTR_NUM_BARRIERS
	.align		4
        /*0020*/ 	.byte	0x02, 0x4c
        /*0022*/ 	.byte	0x10
	.zero		1


	//----- nvinfo : EIATTR_EXTERNS
	.align		4
        /*0024*/ 	.byte	0x04, 0x0f
        /*0026*/ 	.short	(.L_107 - .L_106)


	//   ....[0]....
	.align		4
.L_106:
        /*0028*/ 	.word	index@(__assertfail)


	//----- nvinfo : EIATTR_ANNOTATIONS
	.align		4
.L_107:
        /*002c*/ 	.byte	0x04, 0x55
        /*002e*/ 	.short	(.L_109 - .L_108)


	//   ....[0]....
.L_108:
        /*0030*/ 	.word	0x00000001
        /*0034*/ 	.byte	0x50, 0x09, 0x00, 0x00, 0x01, 0x00, 0x00, 0x00, 0xa0, 0x0a, 0x00, 0x00, 0x01, 0x00, 0x00, 0x00
        /* <DEDUP_REMOVED lines=32> */
        /*0244*/ 	.byte	0x60, 0x2a, 0x01, 0x00, 0x01, 0x00, 0x00, 0x00, 0xf0, 0x2f, 0x01, 0x00


	//----- nvinfo : EIATTR_MERCURY_ISA_VERSION
	.align		4
.L_109:
        /*0250*/ 	.byte	0x03, 0x5f
        /*0252*/ 	.short	0x0101


	//----- nvinfo : EIATTR_UNUSED_LOAD_BYTE_OFFSET
	.align		4
        /*0254*/ 	.byte	0x04, 0x44
        /*0256*/ 	.short	(.L_111 - .L_110)


	//   ....[0]....
.L_110:
        /*0258*/ 	.word	0x00000a60
        /*025c*/ 	.word	0x0000fff0


	//   ....[1]....
        /*0260*/ 	.word	0x000098a0
        /*0264*/ 	.word	0x0000fff0


	//----- nvinfo : EIATTR_INT_WARP_WIDE_INSTR_OFFSETS
	.align		4
.L_111:
        /*0268*/ 	.byte	0x04, 0x31
        /*026a*/ 	.short	(.L_113 - .L_112)


	//   ....[0]....
.L_112:
        /*026c*/ 	.word	0x00000130


	//   ....[1]....
        /*0270*/ 	.word	0x00000170


	//   ....[2]....
        /*0274*/ 	.word	0x000001e0


	//   ....[3]....
        /*0278*/ 	.word	0x0000db00


	//   ....[4]....
        /*027c*/ 	.word	0x0000dba0


	//   ....[5]....
        /*0280*/ 	.word	0x000116d0


	//   ....[6]....
        /*0284*/ 	.word	0x00011770


	//----- nvinfo : EIATTR_COOP_GROUP_MASK_REGIDS
	.align		4
.L_113:
        /*0288*/ 	.byte	0x04, 0x29
        /*028a*/ 	.short	(.L_115 - .L_114)


	//   ....[0]....
.L_114:
        /*028c*/ 	.word	0xffffffff


	//   ....[1]....
        /*0290*/ 	.word	0xffffffff


	//   ....[2]....
        /*0294*/ 	.word	0xffffffff


	//   ....[3]....
        /*0298*/ 	.word	0xffffffff


	//   ....[4]....
        /*029c*/ 	.word	0xffffffff


	//   ....[5]....
        /*02a0*/ 	.word	0xffffffff


	//   ....[6]....
        /*02a4*/ 	.word	0xffffffff


	//   ....[7]....
        /*02a8*/ 	.word	0xffffffff


	//   ....[8]....
        /*02ac*/ 	.word	0xffffffff


	//   ....[9]....
        /*02b0*/ 	.word	0xffffffff


	//   ....[10]....
        /*02b4*/ 	.word	0xffffffff


	//   ....[11]....
        /*02b8*/ 	.word	0xffffffff


	//   ....[12]....
        /*02bc*/ 	.word	0xffffffff


	//   ....[13]....
        /*02c0*/ 	.word	0xffffffff


	//   ....[14]....
        /*02c4*/ 	.word	0xffffffff


	//   ....[15]....
        /*02c8*/ 	.word	0xffffffff


	//   ....[16]....
        /*02cc*/ 	.word	0xffffffff


	//   ....[17]....
        /*02d0*/ 	.word	0xffffffff


	//   ....[18]....
        /*02d4*/ 	.word	0xffffffff


	//   ....[19]....
        /*02d8*/ 	.word	0xffffffff


	//   ....[20]....
        /*02dc*/ 	.word	0xffffffff


	//   ....[21]....
        /*02e0*/ 	.word	0xffffffff


	//   ....[22]....
        /*02e4*/ 	.word	0xffffffff


	//   ....[23]....
        /*02e8*/ 	.word	0xffffffff


	//   ....[24]....
        /*02ec*/ 	.word	0xffffffff


	//   ....[25]....
        /*02f0*/ 	.word	0xffffffff


	//   ....[26]....
        /*02f4*/ 	.word	0xffffffff


	//   ....[27]....
        /*02f8*/ 	.word	0xffffffff


	//   ....[28]....
        /*02fc*/ 	.word	0xffffffff


	//   ....[29]....
        /*0300*/ 	.word	0xffffffff


	//   ....[30]....
        /*0304*/ 	.word	0xffffffff


	//   ....[31]....
        /*0308*/ 	.word	0xffffffff


	//   ....[32]....
        /*030c*/ 	.word	0xffffffff


	//   ....[33]....
        /*0310*/ 	.word	0xffffffff


	//   ....[34]....
        /*0314*/ 	.word	0xffffffff


	//   ....[35]....
        /*0318*/ 	.word	0xffffffff


	//   ....[36]....
        /*031c*/ 	.word	0xffffffff


	//   ....[37]....
        /*0320*/ 	.word	0xffffffff


	//   ....[38]....
        /*0324*/ 	.word	0xffffffff


	//   ....[39]....
        /*0328*/ 	.word	0xffffffff


	//   ....[40]....
        /*032c*/ 	.word	0xffffffff


	//   ....[41]....
        /*0330*/ 	.word	0xffffffff


	//   ....[42]....
        /*0334*/ 	.word	0xffffffff


	//   ....[43]....
        /*0338*/ 	.word	0xffffffff


	//   ....[44]....
        /*033c*/ 	.word	0xffffffff


	//   ....[45]....
        /*0340*/ 	.word	0xffffffff


	//   ....[46]....
        /*0344*/ 	.word	0xffffffff


	//   ....[47]....
        /*0348*/ 	.word	0xffffffff


	//   ....[48]....
        /*034c*/ 	.word	0xffffffff


	//   ....[49]....
        /*0350*/ 	.word	0xffffffff


	//   ....[50]....
        /*0354*/ 	.word	0xffffffff


	//   ....[51]....
        /*0358*/ 	.word	0xffffffff


	//   ....[52]....
        /*035c*/ 	.word	0xffffffff


	//   ....[53]....
        /*0360*/ 	.word	0xffffffff


	//   ....[54]....
        /*0364*/ 	.word	0xffffffff


	//   ....[55]....
        /*0368*/ 	.word	0xffffffff


	//   ....[56]....
        /*036c*/ 	.word	0xffffffff


	//   ....[57]....
        /*0370*/ 	.word	0xffffffff


	//   ....[58]....
        /*0374*/ 	.word	0xffffffff


	//   ....[59]....
        /*0378*/ 	.word	0xffffffff


	//   ....[60]....
        /*037c*/ 	.word	0xffffffff


	//   ....[61]....
        /*0380*/ 	.word	0xffffffff


	//   ....[62]....
        /*0384*/ 	.word	0xffffffff


	//   ....[63]....
        /*0388*/ 	.word	0xffffffff


	//   ....[64]....
        /*038c*/ 	.word	0xffffffff


	//   ....[65]....
        /*0390*/ 	.word	0xffffffff


	//   ....[66]....
        /*0394*/ 	.word	0xffffffff


	//   ....[67]....
        /*0398*/ 	.word	0xffffffff


	//   ....[68]....
        /*039c*/ 	.word	0xffffffff


	//   ....[69]....
        /*03a0*/ 	.word	0xffffffff


	//   ....[70]....
        /*03a4*/ 	.word	0xffffffff


	//   ....[71]....
        /*03a8*/ 	.word	0xffffffff


	//   ....[72]....
        /*03ac*/ 	.word	0xffffffff


	//   ....[73]....
        /*03b0*/ 	.word	0xffffffff


	//   ....[74]....
        /*03b4*/ 	.word	0xffffffff


	//   ....[75]....
        /*03b8*/ 	.word	0xffffffff


	//   ....[76]....
        /*03bc*/ 	.word	0xffffffff


	//   ....[77]....
        /*03c0*/ 	.word	0xffffffff


	//   ....[78]....
        /*03c4*/ 	.word	0xffffffff


	//   ....[79]....
        /*03c8*/ 	.word	0xffffffff


	//   ....[80]....
        /*03cc*/ 	.word	0xffffffff


	//   ....[81]....
        /*03d0*/ 	.word	0xffffffff


	//   ....[82]....
        /*03d4*/ 	.word	0xffffffff


	//   ....[83]....
        /*03d8*/ 	.word	0xffffffff


	//   ....[84]....
        /*03dc*/ 	.word	0xffffffff


	//   ....[85]....
        /*03e0*/ 	.word	0xffffffff


	//   ....[86]....
        /*03e4*/ 	.word	0xffffffff


	//   ....[87]....
        /*03e8*/ 	.word	0x0500000f


	//   ....[88]....
        /*03ec*/ 	.word	0x0500000f


	//   ....[89]....
        /*03f0*/ 	.word	0x0500000f


	//   ....[90]....
        /*03f4*/ 	.word	0x0500000f


	//   ....[91]....
        /*03f8*/ 	.word	0x0500000f


	//   ....[92]....
        /*03fc*/ 	.word	0x0500000f


	//   ....[93]....
        /*0400*/ 	.word	0x0500000f


	//   ....[94]....
        /*0404*/ 	.word	0x0500000f


	//   ....[95]....
        /*0408*/ 	.word	0x0500000f


	//   ....[96]....
        /*040c*/ 	.word	0x0500000f


	//   ....[97]....
        /*0410*/ 	.word	0x0500000f


	//   ....[98]....
        /*0414*/ 	.word	0x0500000f


	//   ....[99]....
        /*0418*/ 	.word	0x0500000f


	//   ....[100]....
        /*041c*/ 	.word	0x0500000f


	//   ....[101]....
        /*0420*/ 	.word	0x0500000f


	//   ....[102]....
        /*0424*/ 	.word	0x0500000f


	//   ....[103]....
        /*0428*/ 	.word	0x0500000f


	//   ....[104]....
        /*042c*/ 	.word	0x0500000f


	//   ....[105]....
        /*0430*/ 	.word	0x0500000f


	//   ....[106]....
        /*0434*/ 	.word	0x0500000f


	//   ....[107]....
        /*0438*/ 	.word	0x0500000f


	//   ....[108]....
        /*043c*/ 	.word	0x0500000f


	//   ....[109]....
        /*0440*/ 	.word	0x0500000f


	//   ....[110]....
        /*0444*/ 	.word	0x0500000f


	//   ....[111]....
        /*0448*/ 	.word	0x0500000f


	//   ....[112]....
        /*044c*/ 	.word	0x0500000f


	//   ....[113]....
        /*0450*/ 	.word	0x0500000f


	//   ....[114]....
        /*0454*/ 	.word	0x0500000f


	//   ....[115]....
        /*0458*/ 	.word	0x0500000f


	//   ....[116]....
        /*045c*/ 	.word	0x0500000f


	//   ....[117]....
        /*0460*/ 	.word	0x0500000f


	//   ....[118]....
        /*0464*/ 	.word	0x0500000f


	//----- nvinfo : EIATTR_COOP_GROUP_INSTR_OFFSETS
	.align		4
.L_115:
        /*0468*/ 	.byte	0x04, 0x28
        /*046a*/ 	.short	(.L_117 - .L_116)


	//   ....[0]....
.L_116:
        /*046c*/ 	.word	0x00000070


	//   ....[1]....
        /*0470*/ 	.word	0x00000140


	//   ....[2]....
        /*0474*/ 	.word	0x00000190


	//   ....[3]....
        /*0478*/ 	.word	0x000003c0


	//   ....[4]....
        /*047c*/ 	.word	0x00000520


	//   ....[5]....
        /*0480*/ 	.word	0x00000640


	//   ....[6]....
        /*0484*/ 	.word	0x000007a0


	//   ....[7]....
        /*0488*/ 	.word	0x00001ad0


	//   ....[8]....
        /*048c*/ 	.word	0x00003df0


	//   ....[9]....
        /*0490*/ 	.word	0x00003e20


	//   ....[10]....
        /*0494*/ 	.word	0x000043c0


	//   ....[11]....
        /*0498*/ 	.word	0x00004450


	//   ....[12]....
        /*049c*/ 	.word	0x000054a0


	//   ....[13]....
        /*04a0*/ 	.word	0x00007290


	//   ....[14]....
        /*04a4*/ 	.word	0x000072b0


	//   ....[15]....
        /*04a8*/ 	.word	0x00007a00


	//   ....[16]....
        /*04ac*/ 	.word	0x00007a60


	//   ....[17]....
        /*04b0*/ 	.word	0x00008da0


	//   ....[18]....
        /*04b4*/ 	.word	0x00008ed0


	//   ....[19]....
        /*04b8*/ 	.word	0x00009000


	//   ....[20]....
        /*04bc*/ 	.word	0x00009190


	//   ....[21]....
        /*04c0*/ 	.word	0x000091d0


	//   ....[22]....
        /*04c4*/ 	.word	0x0000a3b0


	//   ....[23]....
        /*04c8*/ 	.word	0x0000a3c0


	//   ....[24]....
        /*04cc*/ 	.word	0x0000a3d0


	//   ....[25]....
        /*04d0*/ 	.word	0x0000a410


	//   ....[26]....
        /*04d4*/ 	.word	0x0000ab00


	//   ....[27]....
        /*04d8*/ 	.word	0x0000ab30


	//   ....[28]....
        /*04dc*/ 	.word	0x0000ac60


	//   ....[29]....
        /*04e0*/ 	.word	0x0000ac80


	//   ....[30]....
        /*04e4*/ 	.word	0x0000b160


	//   ....[31]....
        /*04e8*/ 	.word	0x0000b170


	//   ....[32]....
        /*04ec*/ 	.word	0x0000b4c0


	//   ....[33]....
        /*04f0*/ 	.word	0x0000b4d0


	//   ....[34]....
        /*04f4*/ 	.word	0x0000c290


	//   ....[35]....
        /*04f8*/ 	.word	0x0000c2a0


	//   ....[36]....
        /*04fc*/ 	.word	0x0000c3b0


	//   ....[37]....
        /*0500*/ 	.word	0x0000c3d0


	//   ....[38]....
        /*0504*/ 	.word	0x0000c570


	//   ....[39]....
        /*0508*/ 	.word	0x0000c780


	//   ....[40]....
        /*050c*/ 	.word	0x0000c7b0


	//   ....[41]....
        /*0510*/ 	.word	0x0000c7e0


	//   ....[42]....
        /*0514*/ 	.word	0x0000c810


	//   ....[43]....
        /*0518*/ 	.word	0x0000c840


	//   ....[44]....
        /*051c*/ 	.word	0x0000c870


	//   ....[45]....
        /*0520*/ 	.word	0x0000ca00


	//   ....[46]....
        /*0524*/ 	.word	0x0000ca30


	//   ....[47]....
        /*0528*/ 	.word	0x0000ca60


	//   ....[48]....
        /*052c*/ 	.word	0x0000ca90


	//   ....[49]....
        /*0530*/ 	.word	0x0000cac0


	//   ....[50]....
        /*0534*/ 	.word	0x0000caf0


	//   ....[51]....
        /*0538*/ 	.word	0x0000cb80


	//   ....[52]....
        /*053c*/ 	.word	0x0000cbb0


	//   ....[53]....
        /*0540*/ 	.word	0x0000cbc0


	//   ....[54]....
        /*0544*/ 	.word	0x0000cc60


	//   ....[55]....
        /*0548*/ 	.word	0x0000e0c0


	//   ....[56]....
        /*054c*/ 	.word	0x0000ed60


	//   ....[57]....
        /*0550*/ 	.word	0x0000ed80


	//   ....[58]....
        /*0554*/ 	.word	0x0000ee40


	//   ....[59]....
        /*0558*/ 	.word	0x0000ee60


	//   ....[60]....
        /*055c*/ 	.word	0x0000ef00


	//   ....[61]....
        /*0560*/ 	.word	0x0000ef20


	//   ....[62]....
        /*0564*/ 	.word	0x0000ef30


	//   ....[63]....
        /*0568*/ 	.word	0x0000efc0


	//   ....[64]....
        /*056c*/ 	.word	0x0000f010


	//   ....[65]....
        /*0570*/ 	.word	0x0000f020


	//   ....[66]....
        /*0574*/ 	.word	0x0000f050


	//   ....[67]....
        /*0578*/ 	.word	0x0000f100


	//   ....[68]....
        /*057c*/ 	.word	0x00011e50


	//   ....[69]....
        /*0580*/ 	.word	0x00011e80


	//   ....[70]....
        /*0584*/ 	.word	0x00011ee0


	//   ....[71]....
        /*0588*/ 	.word	0x00011f10


	//   ....[72]....
        /*058c*/ 	.word	0x00011f40


	//   ....[73]....
        /*0590*/ 	.word	0x00011f70


	//   ....[74]....
        /*0594*/ 	.word	0x00011fa0


	//   ....[75]....
        /*0598*/ 	.word	0x00011fd0


	//   ....[76]....
        /*059c*/ 	.word	0x00012180


	//   ....[77]....
        /*05a0*/ 	.word	0x000121b0


	//   ....[78]....
        /*05a4*/ 	.word	0x000121e0


	//   ....[79]....
        /*05a8*/ 	.word	0x00012210


	//   ....[80]....
        /*05ac*/ 	.word	0x00012240


	//   ....[81]....
        /*05b0*/ 	.word	0x00012270


	//   ....[82]....
        /*05b4*/ 	.word	0x00012330


	//   ....[83]....
        /*05b8*/ 	.word	0x00012350


	//   ....[84]....
        /*05bc*/ 	.word	0x00012360


	//   ....[85]....
        /*05c0*/ 	.word	0x000123c0


	//   ....[86]....
        /*05c4*/ 	.word	0x000129e0


	//   ....[87]....
        /*05c8*/ 	.word	0x00012ee0


	//   ....[88]....
        /*05cc*/ 	.word	0x00013090


	//   ....[89]....
        /*05d0*/ 	.word	0x000130e0


	//   ....[90]....
        /*05d4*/ 	.word	0x00013210


	//   ....[91]....
        /*05d8*/ 	.word	0x00013260


	//   ....[92]....
        /*05dc*/ 	.word	0x00013380


	//   ....[93]....
        /*05e0*/ 	.word	0x000133f0


	//   ....[94]....
        /*05e4*/ 	.word	0x00013510


	//   ....[95]....
        /*05e8*/ 	.word	0x00013580


	//   ....[96]....
        /*05ec*/ 	.word	0x00013670


	//   ....[97]....
        /*05f0*/ 	.word	0x000136e0


	//   ....[98]....
        /*05f4*/ 	.word	0x000137f0


	//   ....[99]....
        /*05f8*/ 	.word	0x00013840


	//   ....[100]....
        /*05fc*/ 	.word	0x00013b60


	//   ....[101]....
        /*0600*/ 	.word	0x00013c00


	//   ....[102]....
        /*0604*/ 	.word	0x00013d90


	//   ....[103]....
        /*0608*/ 	.word	0x00013e00


	//   ....[104]....
        /*060c*/ 	.word	0x00013e70


	//   ....[105]....
        /*0610*/ 	.word	0x00013ee0


	//   ....[106]....
        /*0614*/ 	.word	0x00013f50


	//   ....[107]....
        /*0618*/ 	.word	0x00013fd0


	//   ....[108]....
        /*061c*/ 	.word	0x00014050


	//   ....[109]....
        /*0620*/ 	.word	0x000140e0


	//   ....[110]....
        /*0624*/ 	.word	0x00014150


	//   ....[111]....
        /*0628*/ 	.word	0x000141c0


	//   ....[112]....
        /*062c*/ 	.word	0x00014230


	//   ....[113]....
        /*0630*/ 	.word	0x000142b0


	//   ....[114]....
        /*0634*/ 	.word	0x00014320


	//   ....[115]....
        /*0638*/ 	.word	0x000143c0


	//   ....[116]....
        /*063c*/ 	.word	0x00014410


	//   ....[117]....
        /*0640*/ 	.word	0x000144a0


	//   ....[118]....
        /*0644*/ 	.word	0x000145d0


	//----- nvinfo : EIATTR_REG_RECONFIG
	.align		4
.L_117:
        /*0648*/ 	.byte	0x01, 0x54
	.zero		2


	//----- nvinfo : EIATTR_SYSCALL_OFFSETS
	.align		4
        /*064c*/ 	.byte	0x04, 0x46
        /*064e*/ 	.short	(.L_119 - .L_118)


	//   ....[0]....
.L_118:
        /*0650*/ 	.word	0x00001c90


	//   ....[1]....
        /*0654*/ 	.word	0x0000dd00


	//   ....[2]....
        /*0658*/ 	.word	0x0000de50


	//   ....[3]....
        /*065c*/ 	.word	0x0000df50


	//   ....[4]....
        /*0660*/ 	.word	0x0000e810


	//----- nvinfo : EIATTR_MBARRIER_INSTR_OFFSETS
	.align		4
.L_119:
        /*0664*/ 	.byte	0x04, 0x39
        /*0666*/ 	.short	(.L_121 - .L_120)


	//   ....[0]....
.L_120:
        /*0668*/ 	.word	0x00000270
        /*066c*/ 	.word	0x000000ff
        /*0670*/ 	.word	0x00031c00
        /*0674*/ 	.short	0x0100
        /*0676*/ 	.byte	0x08
	.zero		1


	//   ....[1]....
        /*0678*/ 	.word	0x00000280
        /*067c*/ 	.word	0x000000ff
        /*0680*/ 	.word	0x00031c20
        /*0684*/ 	.short	0x0100
        /*0686*/ 	.byte	0x08
	.zero		1


	//   ....[2]....
        /*0688*/ 	.word	0x00000370
        /*068c*/ 	.word	0x000000ff
        /*0690*/ 	.word	0x00031c30
        /*0694*/ 	.short	0x0100
        /*0696*/ 	.byte	0x08
	.zero		1


	//   ....[3]....
        /*0698*/ 	.word	0x00000380
        /*069c*/ 	.word	0x000000ff
        /*06a0*/ 	.word	0x00031c40
        /*06a4*/ 	.short	0x0100
        /*06a6*/ 	.byte	0x08
	.zero		1


	//   ....[4]....
        /*06a8*/ 	.word	0x00000390
        /*06ac*/ 	.word	0x000000ff
        /*06b0*/ 	.word	0x00031c38
        /*06b4*/ 	.short	0x0100
        /*06b6*/ 	.byte	0x08
	.zero		1


	//   ....[5]....
        /*06b8*/ 	.word	0x000003a0
        /*06bc*/ 	.word	0x000000ff
        /*06c0*/ 	.word	0x00031c48
        /*06c4*/ 	.short	0x0100
        /*06c6*/ 	.byte	0x08
	.zero		1


	//   ....[6]....
        /*06c8*/ 	.word	0x000004d0
        /*06cc*/ 	.word	0x000000ff
        /*06d0*/ 	.word	0x00031c50
        /*06d4*/ 	.short	0x0100
        /*06d6*/ 	.byte	0x08
	.zero		1


	//   ....[7]....
        /*06d8*/ 	.word	0x000004e0
        /*06dc*/ 	.word	0x000000ff
        /*06e0*/ 	.word	0x00031c60
        /*06e4*/ 	.short	0x0100
        /*06e6*/ 	.byte	0x08
	.zero		1


	//   ....[8]....
        /*06e8*/ 	.word	0x000004f0
        /*06ec*/ 	.word	0x000000ff
        /*06f0*/ 	.word	0x00031c58
        /*06f4*/ 	.short	0x0100
        /*06f6*/ 	.byte	0x08
	.zero		1


	//   ....[9]....
        /*06f8*/ 	.word	0x00000500
        /*06fc*/ 	.word	0x000000ff
        /*0700*/ 	.word	0x00031c68
        /*0704*/ 	.short	0x0100
        /*0706*/ 	.byte	0x08
	.zero		1


	//   ....[10]....
        /*0708*/ 	.word	0x000005f0
        /*070c*/ 	.word	0x000000ff
        /*0710*/ 	.word	0x00031c70
        /*0714*/ 	.short	0x0100
        /*0716*/ 	.byte	0x06
	.zero		1


	//   ....[11]....
        /*0718*/ 	.word	0x00000600
        /*071c*/ 	.word	0x000000ff
        /*0720*/ 	.word	0x00031c80
        /*0724*/ 	.short	0x0100
        /*0726*/ 	.byte	0x06
	.zero		1


	//   ....[12]....
        /*0728*/ 	.word	0x00000610
        /*072c*/ 	.word	0x000000ff
        /*0730*/ 	.word	0x00031c78
        /*0734*/ 	.short	0x0100
        /*0736*/ 	.byte	0x06
	.zero		1


	//   ....[13]....
        /*0738*/ 	.word	0x00000620
        /*073c*/ 	.word	0x000000ff
        /*0740*/ 	.word	0x00031c88
        /*0744*/ 	.short	0x0100
        /*0746*/ 	.byte	0x06
	.zero		1


	//   ....[14]....
        /*0748*/ 	.word	0x00000750
        /*074c*/ 	.word	0x000000ff
        /*0750*/ 	.word	0x00031c90
        /*0754*/ 	.short	0x0100
        /*0756*/ 	.byte	0x08
	.zero		1


	//   ....[15]....
        /*0758*/ 	.word	0x00000760
        /*075c*/ 	.word	0x000000ff
        /*0760*/ 	.word	0x00031ca0
        /*0764*/ 	.short	0x0100
        /*0766*/ 	.byte	0x08
	.zero		1


	//   ....[16]....
        /*0768*/ 	.word	0x00000770
        /*076c*/ 	.word	0x000000ff
        /*0770*/ 	.word	0x00031c98
        /*0774*/ 	.short	0x0100
        /*0776*/ 	.byte	0x08
	.zero		1


	//   ....[17]....
        /*0778*/ 	.word	0x00000780
        /*077c*/ 	.word	0x000000ff
        /*0780*/ 	.word	0x00031ca8
        /*0784*/ 	.short	0x0100
        /*0786*/ 	.byte	0x08
	.zero		1


	//   ....[18]....
        /*0788*/ 	.word	0x000008b0
        /*078c*/ 	.word	0x000000ff
        /*0790*/ 	.word	0x00031cb0
        /*0794*/ 	.short	0x0100
        /*0796*/ 	.byte	0x08
	.zero		1


	//   ....[19]....
        /*0798*/ 	.word	0x000008c0
        /*079c*/ 	.word	0x000000ff
        /*07a0*/ 	.word	0x00031cc0
        /*07a4*/ 	.short	0x0100
        /*07a6*/ 	.byte	0x08
	.zero		1


	//   ....[20]....
        /*07a8*/ 	.word	0x000008d0
        /*07ac*/ 	.word	0x000000ff
        /*07b0*/ 	.word	0x00031cb8
        /*07b4*/ 	.short	0x0100
        /*07b6*/ 	.byte	0x08
	.zero		1


	//   ....[21]....
        /*07b8*/ 	.word	0x000008e0
        /*07bc*/ 	.word	0x000000ff
        /*07c0*/ 	.word	0x00031cc8
        /*07c4*/ 	.short	0x0100
        /*07c6*/ 	.byte	0x08
	.zero		1


	//   ....[22]....
        /*07c8*/ 	.word	0x00001d50
        /*07cc*/ 	.word	0x000000ff
        /*07d0*/ 	.word	0x00031c00
        /*07d4*/ 	.short	0x010a
        /*07d6*/ 	.byte	0x25
	.zero		1


	//   ....[23]....
        /*07d8*/ 	.word	0x00001dd0
        /*07dc*/ 	.word	0x00000003
        /*07e0*/ 	.word	0x00031c30
        /*07e4*/ 	.short	0x010a
        /*07e6*/ 	.byte	0x3f
	.zero		1


	//   ....[24]....
        /*07e8*/ 	.word	0x00001e40
        /*07ec*/ 	.word	0x00000003
        /*07f0*/ 	.word	0x00031c30
        /*07f4*/ 	.short	0x010a
        /*07f6*/ 	.byte	0x3f
	.zero		1


	//   ....[25]....
        /*07f8*/ 	.word	0x000044f0
        /*07fc*/ 	.word	0x00000004
        /*0800*/ 	.word	0x00000000
        /*0804*/ 	.short	0x0101
        /*0806*/ 	.byte	0x3f
	.zero		1


	//   ....[26]....
        /*0808*/ 	.word	0x00005750
        /*080c*/ 	.word	0x000000ff
        /*0810*/ 	.word	0x00031c30
        /*0814*/ 	.short	0x010a
        /*0816*/ 	.byte	0x04
	.zero		1


	//   ....[27]....
        /*0818*/ 	.word	0x00005790
        /*081c*/ 	.word	0x000000ff
        /*0820*/ 	.word	0x00031c30
        /*0824*/ 	.short	0x010a
        /*0826*/ 	.byte	0x04
	.zero		1


	//   ....[28]....
        /*0828*/ 	.word	0x00006e30
        /*082c*/ 	.word	0x000000ff
        /*0830*/ 	.word	0x00031c50
        /*0834*/ 	.short	0x010a
        /*0836*/ 	.byte	0x04
	.zero		1


	//   ....[29]....
        /*0838*/ 	.word	0x00006e70
        /*083c*/ 	.word	0x000000ff
        /*0840*/ 	.word	0x00031c50
        /*0844*/ 	.short	0x010a
        /*0846*/ 	.byte	0x04
	.zero		1


	//   ....[30]....
        /*0848*/ 	.word	0x00008370
        /*084c*/ 	.word	0x0000000c
        /*0850*/ 	.word	0x00000000
        /*0854*/ 	.short	0x0101
        /*0856*/ 	.byte	0x3f
	.zero		1


	//   ....[31]....
        /*0858*/ 	.word	0x00008520
        /*085c*/ 	.word	0x0000000c
        /*0860*/ 	.word	0x00000000
        /*0864*/ 	.short	0x0101
        /*0866*/ 	.byte	0x3f
	.zero		1


	//   ....[32]....
        /*0868*/ 	.word	0x00008e20
        /*086c*/ 	.word	0x000000ff
        /*0870*/ 	.word	0x00031c50
        /*0874*/ 	.short	0x010a
        /*0876*/ 	.byte	0x09
	.zero		1


	//   ....[33]....
        /*0878*/ 	.word	0x00008e60
        /*087c*/ 	.word	0x000000ff
        /*0880*/ 	.word	0x00031c50
        /*0884*/ 	.short	0x010a
        /*0886*/ 	.byte	0x09
	.zero		1


	//   ....[34]....
        /*0888*/ 	.word	0x00009540
        /*088c*/ 	.word	0x00000006
        /*0890*/ 	.word	0x00000000
        /*0894*/ 	.short	0x0101
        /*0896*/ 	.byte	0x3f
	.zero		1


	//   ....[35]....
        /*0898*/ 	.word	0x0000ab20
        /*089c*/ 	.word	0x000000ff
        /*08a0*/ 	.word	0x00000000
        /*08a4*/ 	.short	0x0101
        /*08a6*/ 	.byte	0x04
	.zero		1


	//   ....[36]....
        /*08a8*/ 	.word	0x0000b120
        /*08ac*/ 	.word	0x000000ff
        /*08b0*/ 	.word	0x00000000
        /*08b4*/ 	.short	0x0101
        /*08b6*/ 	.byte	0x04
	.zero		1


	//   ....[37]....
        /*08b8*/ 	.word	0x0000e2e0
        /*08bc*/ 	.word	0x00000000
        /*08c0*/ 	.word	0x00031c40
        /*08c4*/ 	.short	0x010a
        /*08c6*/ 	.byte	0x3f
	.zero		1


	//   ....[38]....
        /*08c8*/ 	.word	0x0000f1e0
        /*08cc*/ 	.word	0x00000011
        /*08d0*/ 	.word	0x00031c00
        /*08d4*/ 	.short	0x0107
        /*08d6*/ 	.byte	0x3f
	.zero		1


	//   ....[39]....
        /*08d8*/ 	.word	0x0000f2d0
        /*08dc*/ 	.word	0x00000011
        /*08e0*/ 	.word	0x00031c00
        /*08e4*/ 	.short	0x0101
        /*08e6*/ 	.byte	0x3f
	.zero		1


	//   ....[40]....
        /*08e8*/ 	.word	0x0000f2f0
        /*08ec*/ 	.word	0x00000011
        /*08f0*/ 	.word	0x00031c20
        /*08f4*/ 	.short	0x010a
        /*08f6*/ 	.byte	0x3f
	.zero		1


	//   ....[41]....
        /*08f8*/ 	.word	0x0000f690
        /*08fc*/ 	.word	0x00000003
        /*0900*/ 	.word	0x00031c40
        /*0904*/ 	.short	0x010a
        /*0906*/ 	.byte	0x3f
	.zero		1


	//   ....[42]....
        /*0908*/ 	.word	0x0000fb10
        /*090c*/ 	.word	0x00000003
        /*0910*/ 	.word	0x00000060
        /*0914*/ 	.short	0x010a
        /*0916*/ 	.byte	0x3f
	.zero		1


	//   ....[43]....
        /*0918*/ 	.word	0x00010250
        /*091c*/ 	.word	0x00000003
        /*0920*/ 	.word	0x00031c40
        /*0924*/ 	.short	0x010a
        /*0926*/ 	.byte	0x3f
	.zero		1


	//   ....[44]....
        /*0928*/ 	.word	0x000106d0
        /*092c*/ 	.word	0x0000000c
        /*0930*/ 	.word	0x00000060
        /*0934*/ 	.short	0x010a
        /*0936*/ 	.byte	0x3f
	.zero		1


	//   ....[45]....
        /*0938*/ 	.word	0x00010d50
        /*093c*/ 	.word	0x00000002
        /*0940*/ 	.word	0x00031c40
        /*0944*/ 	.short	0x010a
        /*0946*/ 	.byte	0x3f
	.zero		1


	//   ....[46]....
        /*0948*/ 	.word	0x000111e0
        /*094c*/ 	.word	0x00000007
        /*0950*/ 	.word	0x00000060
        /*0954*/ 	.short	0x010a
        /*0956*/ 	.byte	0x3f
	.zero		1


	//   ....[47]....
        /*0958*/ 	.word	0x00011810
        /*095c*/ 	.word	0x00000003
        /*0960*/ 	.word	0x00031c60
        /*0964*/ 	.short	0x010a
        /*0966*/ 	.byte	0x3f
	.zero		1


	//   ....[48]....
        /*0968*/ 	.word	0x00012960
        /*096c*/ 	.word	0x00000009
        /*0970*/ 	.word	0x00031c20
        /*0974*/ 	.short	0x010a
        /*0976*/ 	.byte	0x3f
	.zero		1


	//   ....[49]....
        /*0978*/ 	.word	0x00012b20
        /*097c*/ 	.word	0x00000007
        /*0980*/ 	.word	0x00000000
        /*0984*/ 	.short	0x010a
        /*0986*/ 	.byte	0x3f
	.zero		1


	//   ....[50]....
        /*0988*/ 	.word	0x00012b90
        /*098c*/ 	.word	0x00000003
        /*0990*/ 	.word	0x00000000
        /*0994*/ 	.short	0x010a
        /*0996*/ 	.byte	0x3f
	.zero		1


	//   ....[51]....
        /*0998*/ 	.word	0x00012bf0
        /*099c*/ 	.word	0x00000005
        /*09a0*/ 	.word	0x00000000
        /*09a4*/ 	.short	0x010a
        /*09a6*/ 	.byte	0x3f
	.zero		1


	//   ....[52]....
        /*09a8*/ 	.word	0x00012c20
        /*09ac*/ 	.word	0x00000003
        /*09b0*/ 	.word	0x00000000
        /*09b4*/ 	.short	0x010a
        /*09b6*/ 	.byte	0x3f
	.zero		1


	//   ....[53]....
        /*09b8*/ 	.word	0x00012c90
        /*09bc*/ 	.word	0x00000003
        /*09c0*/ 	.word	0x00031c00
        /*09c4*/ 	.short	0x010a
        /*09c6*/ 	.byte	0x3f
	.zero		1


	//   ....[54]....
        /*09c8*/ 	.word	0x00012ce0
        /*09cc*/ 	.word	0x00000003
        /*09d0*/ 	.word	0x00031c30
        /*09d4*/ 	.short	0x010a
        /*09d6*/ 	.byte	0x3f
	.zero		1


	//   ....[55]....
        /*09d8*/ 	.word	0x00012d40
        /*09dc*/ 	.word	0x00000009
        /*09e0*/ 	.word	0x00031c30
        /*09e4*/ 	.short	0x010a
        /*09e6*/ 	.byte	0x3f
	.zero		1


	//   ....[56]....
        /*09e8*/ 	.word	0x00012da0
        /*09ec*/ 	.word	0x00000006
        /*09f0*/ 	.word	0x00031c50
        /*09f4*/ 	.short	0x010a
        /*09f6*/ 	.byte	0x3f
	.zero		1


	//   ....[57]....
        /*09f8*/ 	.word	0x00012e00
        /*09fc*/ 	.word	0x00000004
        /*0a00*/ 	.word	0x00031c50
        /*0a04*/ 	.short	0x010a
        /*0a06*/ 	.byte	0x3f
	.zero		1


	//   ....[58]....
        /*0a08*/ 	.word	0x00012fa0
        /*0a0c*/ 	.word	0x00000000
        /*0a10*/ 	.word	0x00031c40
        /*0a14*/ 	.short	0x010a
        /*0a16*/ 	.byte	0x3f
	.zero		1


	//   ....[59]....
        /*0a18*/ 	.word	0x00013880
        /*0a1c*/ 	.word	0x00000011
        /*0a20*/ 	.word	0x00031c20
        /*0a24*/ 	.short	0x010a
        /*0a26*/ 	.byte	0x3f
	.zero		1


	//   ....[60]....
        /*0a28*/ 	.word	0x000138d0
        /*0a2c*/ 	.word	0x00000003
        /*0a30*/ 	.word	0x00031c40
        /*0a34*/ 	.short	0x010a
        /*0a36*/ 	.byte	0x3f
	.zero		1


	//   ....[61]....
        /*0a38*/ 	.word	0x00013920
        /*0a3c*/ 	.word	0x00000003
        /*0a40*/ 	.word	0x00000060
        /*0a44*/ 	.short	0x010a
        /*0a46*/ 	.byte	0x3f
	.zero		1


	//   ....[62]....
        /*0a48*/ 	.word	0x00013970
        /*0a4c*/ 	.word	0x00000003
        /*0a50*/ 	.word	0x00031c40
        /*0a54*/ 	.short	0x010a
        /*0a56*/ 	.byte	0x3f
	.zero		1


	//   ....[63]....
        /*0a58*/ 	.word	0x000139c0
        /*0a5c*/ 	.word	0x0000000c
        /*0a60*/ 	.word	0x00000060
        /*0a64*/ 	.short	0x010a
        /*0a66*/ 	.byte	0x3f
	.zero		1


	//   ....[64]....
        /*0a68*/ 	.word	0x00013a10
        /*0a6c*/ 	.word	0x00000002
        /*0a70*/ 	.word	0x00031c40
        /*0a74*/ 	.short	0x010a
        /*0a76*/ 	.byte	0x3f
	.zero		1


	//   ....[65]....
        /*0a78*/ 	.word	0x00013a60
        /*0a7c*/ 	.word	0x00000007
        /*0a80*/ 	.word	0x00000060
        /*0a84*/ 	.short	0x010a
        /*0a86*/ 	.byte	0x3f
	.zero		1


	//   ....[66]....
        /*0a88*/ 	.word	0x00013ab0
        /*0a8c*/ 	.word	0x00000003
        /*0a90*/ 	.word	0x00031c60
        /*0a94*/ 	.short	0x010a
        /*0a96*/ 	.byte	0x3f
	.zero		1


	//   ....[67]....
        /*0a98*/ 	.word	0x000144f0
        /*0a9c*/ 	.word	0x00000009
        /*0aa0*/ 	.word	0x00031c20
        /*0aa4*/ 	.short	0x010a
        /*0aa6*/ 	.byte	0x3f
	.zero		1


	//   ....[68]....
        /*0aa8*/ 	.word	0x00014690
        /*0aac*/ 	.word	0x00000007
        /*0ab0*/ 	.word	0x00000000
        /*0ab4*/ 	.short	0x010a
        /*0ab6*/ 	.byte	0x3f
	.zero		1


	//   ....[69]....
        /*0ab8*/ 	.word	0x000146e0
        /*0abc*/ 	.word	0x00000003
        /*0ac0*/ 	.word	0x00000000
        /*0ac4*/ 	.short	0x010a
        /*0ac6*/ 	.byte	0x3f
	.zero		1


	//   ....[70]....
        /*0ac8*/ 	.word	0x00014730
        /*0acc*/ 	.word	0x00000005
        /*0ad0*/ 	.word	0x00000000
        /*0ad4*/ 	.short	0x010a
        /*0ad6*/ 	.byte	0x3f
	.zero		1


	//----- nvinfo : EIATTR_NUM_MBARRIERS
	.align		4
.L_121:
        /*0ad8*/ 	.byte	0x03, 0x38
        /*0ada*/ 	.short	0x0016


	//----- nvinfo : EIATTR_EXIT_INSTR_OFFSETS
	.align		4
        /*0adc*/ 	.byte	0x04, 0x1c
        /*0ade*/ 	.short	(.L_123 - .L_122)


	//   ....[0]....
.L_122:
        /*0ae0*/ 	.word	0x00000a90


	//   ....[1]....
        /*0ae4*/ 	.word	0x0000c510


	//   ....[2]....
        /*0ae8*/ 	.word	0x00012c70


	//----- nvinfo : EIATTR_MAX_THREADS
	.align		4
.L_123:
        /*0aec*/ 	.byte	0x04, 0x05
        /*0aee*/ 	.short	(.L_125 - .L_124)
.L_124:
        /*0af0*/ 	.word	0x00000200
        /*0af4*/ 	.word	0x00000001
        /*0af8*/ 	.word	0x00000001


	//----- nvinfo : EIATTR_CRS_STACK_SIZE
	.align		4
.L_125:
        /*0afc*/ 	.byte	0x04, 0x1e
        /*0afe*/ 	.short	(.L_127 - .L_126)
.L_126:
        /*0b00*/ 	.word	0x00000000


	//----- nvinfo : EIATTR_CBANK_PARAM_SIZE
	.align		4
.L_127:
        /*0b04*/ 	.byte	0x03, 0x19
        /*0b06*/ 	.short	0x0af0


	//----- nvinfo : EIATTR_PARAM_CBANK
	.align		4
        /*0b08*/ 	.byte	0x04, 0x0a
        /*0b0a*/ 	.short	(.L_129 - .L_128)
	.align		4
.L_128:
        /*0b0c*/ 	.word	index@(.nv.constant0._ZN7cutlass13device_kernelIN5flash11enable_sm90INS1_16FlashAttnFwdSm90INS1_25CollectiveMainloopFwdSm90ILi2EN4cute5tupleIJNS5_1CILi1EEES8_S8_EEENS6_IJNS7_ILi192EEENS7_ILi144EEENS7_ILi96EEEEEELi96ENS_6half_tEfNS_4arch4Sm90ELb0ELb0ELb0ELb1ELb0ELb0ELb0ELb0ELb1ELb1ELb1ELb0EEENS1_21CollectiveEpilogueFwdINS6_IJSA_SC_SB_EEES9_SE_SG_Li384ELb1ELb1ELb1ELb0EEENS1_36VarlenDynamicPersistentTileSchedulerILi192ELi144ELi384ELi128ELb1ELb1ELb1ELb0ELb1ELb1EEEEEEEEEvNT_6ParamsE)
        /*0b10*/ 	.short	0x0210
        /*0b12*/ 	.short	0x0af0


	//----- nvinfo : EIATTR_SW_WAR
	.align		4
.L_129:
        /*0b14*/ 	.byte	0x04, 0x36
        /*0b16*/ 	.short	(.L_131 - .L_130)
.L_130:
        /*0b18*/ 	.word	0x00000008
.L_131:


//--------------------- .nv.info._ZN7cutlass13device_kernelIN5flash11enable_sm90INS1_16FlashAttnFwdSm90INS1_25CollectiveMainloopFwdSm90ILi2EN4cute5tupleIJNS5_1CILi1EEES8_S8_EEENS6_IJNS7_ILi192EEENS7_ILi144EEENS7_ILi96EEEEEELi96ENS_6half_tEfNS_4arch4Sm90ELb0ELb0ELb0ELb1ELb0ELb1ELb0ELb0ELb1ELb1ELb1ELb0EEENS1_21CollectiveEpilogueFwdINS6_IJSA_SC_SB_EEES9_SE_SG_Li384ELb1ELb1ELb1ELb0EEENS1_36VarlenDynamicPersistentTileSchedulerILi192ELi144ELi384ELi128ELb1ELb1ELb1ELb0ELb1ELb1EEEEEEEEEvNT_6ParamsE --------------------------
	.section	.nv.info._ZN7cutlass13device_kernelIN5flash11enable_sm90INS1_16FlashAttnFwdSm90INS1_25CollectiveMainloopFwdSm90ILi2EN4cute5tupleIJNS5_1CILi1EEES8_S8_EEENS6_IJNS7_ILi192EEENS7_ILi144EEENS7_ILi96EEEEEELi96ENS_6half_tEfNS_4arch4Sm90ELb0ELb0ELb0ELb1ELb0ELb1ELb0ELb0ELb1ELb1ELb1ELb0EEENS1_21CollectiveEpilogueFwdINS6_IJSA_SC_SB_EEES9_SE_SG_Li384ELb1ELb1ELb1ELb0EEENS1_36VarlenDynamicPersistentTileSchedulerILi192ELi144ELi384ELi128ELb1ELb1ELb1ELb0ELb1ELb1EEEEEEEEEvNT_6ParamsE,"",@"SHT_CUDA_INFO"
	.sectionflags	@""
	.align	4


	//----- nvinfo : EIATTR_CUDA_API_VERSION
	.align		4
        /*0000*/ 	.byte	0x04, 0x37
        /*0002*/ 	.short	(.L_133 - .L_132)
.L_132:
        /*0004*/ 	.word	0x00000082


	//----- nvinfo : EIATTR_KPARAM_INFO
	.align		4
.L_133:
        /*0008*/ 	.byte	0x04, 0x17
        /*000a*/ 	.short	(.L_135 - .L_134)
.L_134:
        /*000c*/ 	.word	0x00000000
        /*0010*/ 	.short	0x0000
        /*0012*/ 	.short	0x0070
        /*0014*/ 	.byte	0x00, 0xf0, 0x01, 0x2a


	//----- nvinfo : EIATTR_SPARSE_MMA_MASK
	.align		4
.L_135:
        /*0018*/ 	.byte	0x03, 0x50
        /*001a*/ 	.short	0x0000


	//----- nvinfo : EIATTR_MAXREG_COUNT
	.align		4
        /*001c*/ 	.byte	0x03, 0x1b
        /*001e*/ 	.short	0x0080


	//----- nvinfo : EIATTR_NUM_BARRIERS
	.align		4
        /*0020*/ 	.byte	0x02, 0x4c
        /*0022*/ 	.byte	0x10
	.zero		1


	//----- nvinfo : EIATTR_EXTERNS
	.align		4
        /*0024*/ 	.byte	0x04, 0x0f
        /*0026*/ 	.short	(.L_137 - .L_136)


	//   ....[0]....
	.align		4
.L_136:
        /*0028*/ 	.word	index@(__assertfail)


	//----- nvinfo : EIATTR_ANNOTATIONS
	.align		4
.L_137:
        /*002c*/ 	.byte	0x04, 0x55
        /*002e*/ 	.short	(.L_139 - .L_138)


	//   ....[0]....
.L_138:
        /* <DEDUP_REMOVED lines=137> */
        /*08b4*/ 	.byte	0x60, 0x08, 0x02, 0x00


	//----- nvinfo : EIATTR_MERCURY_ISA_VERSION
	.align		4
.L_139:
        /*08b8*/ 	.byte	0x03, 0x5f
        /*08ba*/ 	.short	0x0101


	//----- nvinfo : EIATTR_UNUSED_LOAD_BYTE_OFFSET
	.align		4
        /*08bc*/ 	.byte	0x04, 0x44
        /*08be*/ 	.short	(.L_141 - .L_140)


	//   ....[0]....
.L_140:
        /*08c0*/ 	.word	0x00000ad0
        /*08c4*/ 	.word	0x0000fff0


	//   ....[1]....
        /*08c8*/ 	.word	0x00014ba0
        /*08cc*/ 	.word	0x0000fff0


	//----- nvinfo : EIATTR_INT_WARP_WIDE_INSTR_OFFSETS
	.align		4
.L_141:
        /*08d0*/ 	.byte	0x04, 0x31
        /*08d2*/ 	.short	(.L_143 - .L_142)


	//   ....[0]....
.L_142:
        /*08d4*/ 	.word	0x00000180


	//   ....[1]....
        /*08d8*/ 	.word	0x00000220


	//   ....[2]....
        /*08dc*/ 	.word	0x00000290


	//   ....[3]....
        /*08e0*/ 	.word	0x0001a5a0


	//   ....[4]....
        /*08e4*/ 	.word	0x0001a630


	//   ....[5]....
        /*08e8*/ 	.word	0x0001e130


	//   ....[6]....
        /*08ec*/ 	.word	0x0001e1c0


	//----- nvinfo : EIATTR_COOP_GROUP_MASK_REGIDS
	.align		4
.L_143:
        /*08f0*/ 	.byte	0x04, 0x29
        /*08f2*/ 	.short	(.L_145 - .L_144)


	//   ....[0]....
.L_144:
        /*08f4*/ 	.word	0xffffffff


	//   ....[1]....
        /*08f8*/ 	.word	0xffffffff


	//   ....[2]....
        /*08fc*/ 	.word	0xffffffff


	//   ....[3]....
        /*0900*/ 	.word	0xffffffff


	//   ....[4]....
        /*0904*/ 	.word	0xffffffff


	//   ....[5]....
        /*0908*/ 	.word	0xffffffff


	//   ....[6]....
        /*090c*/ 	.word	0xffffffff


	//   ....[7]....
        /*0910*/ 	.word	0xffffffff


	//   ....[8]....
        /*0914*/ 	.word	0xffffffff


	//   ....[9]....
        /*0918*/ 	.word	0xffffffff


	//   ....[10]....
        /*091c*/ 	.word	0xffffffff


	//   ....[11]....
        /*0920*/ 	.word	0xffffffff


	//   ....[12]....
        /*0924*/ 	.word	0xffffffff


	//   ....[13]....
        /*0928*/ 	.word	0xffffffff


	//   ....[14]....
        /*092c*/ 	.word	0xffffffff


	//   ....[15]....
        /*0930*/ 	.word	0xffffffff


	//   ....[16]....
        /*0934*/ 	.word	0xffffffff


	//   ....[17]....
        /*0938*/ 	.word	0xffffffff


	//   ....[18]....
        /*093c*/ 	.word	0xffffffff


	//   ....[19]....
        /*0940*/ 	.word	0xffffffff


	//   ....[20]....
        /*0944*/ 	.word	0xffffffff


	//   ....[21]....
        /*0948*/ 	.word	0xffffffff


	//   ....[22]....
        /*094c*/ 	.word	0xffffffff


	//   ....[23]....
        /*0950*/ 	.word	0xffffffff


	//   ....[24]....
        /*0954*/ 	.word	0xffffffff


	//   ....[25]....
        /*0958*/ 	.word	0xffffffff


	//   ....[26]....
        /*095c*/ 	.word	0xffffffff


	//   ....[27]....
        /*0960*/ 	.word	0xffffffff


	//   ....[28]....
        /*0964*/ 	.word	0xffffffff


	//   ....[29]....
        /*0968*/ 	.word	0xffffffff


	//   ....[30]....
        /*096c*/ 	.word	0xffffffff


	//   ....[31]....
        /*0970*/ 	.word	0xffffffff


	//   ....[32]....
        /*0974*/ 	.word	0xffffffff


	//   ....[33]....
        /*0978*/ 	.word	0xffffffff


	//   ....[34]....
        /*097c*/ 	.word	0xffffffff


	//   ....[35]....
        /*0980*/ 	.word	0xffffffff


	//   ....[36]....
        /*0984*/ 	.word	0xffffffff


	//   ....[37]....
        /*0988*/ 	.word	0xffffffff


	//   ....[38]....
        /*098c*/ 	.word	0xffffffff


	//   ....[39]....
        /*0990*/ 	.word	0xffffffff


	//   ....[40]....
        /*0994*/ 	.word	0xffffffff


	//   ....[41]....
        /*0998*/ 	.word	0xffffffff


	//   ....[42]....
        /*099c*/ 	.word	0xffffffff


	//   ....[43]....
        /*09a0*/ 	.word	0xffffffff


	//   ....[44]....
        /*09a4*/ 	.word	0xffffffff


	//   ....[45]....
        /*09a8*/ 	.word	0xffffffff


	//   ....[46]....
        /*09ac*/ 	.word	0xffffffff


	//   ....[47]....
        /*09b0*/ 	.word	0xffffffff


	//   ....[48]....
        /*09b4*/ 	.word	0xffffffff


	//   ....[49]....
        /*09b8*/ 	.word	0xffffffff


	//   ....[50]....
        /*09bc*/ 	.word	0xffffffff


	//   ....[51]....
        /*09c0*/ 	.word	0xffffffff


	//   ....[52]....
        /*09c4*/ 	.word	0xffffffff


	//   ....[53]....
        /*09c8*/ 	.word	0xffffffff


	//   ....[54]....
        /*09cc*/ 	.word	0xffffffff


	//   ....[55]....
        /*09d0*/ 	.word	0xffffffff


	//   ....[56]....
        /*09d4*/ 	.word	0xffffffff


	//   ....[57]....
        /*09d8*/ 	.word	0xffffffff


	//   ....[58]....
        /*09dc*/ 	.word	0xffffffff


	//   ....[59]....
        /*09e0*/ 	.word	0xffffffff


	//   ....[60]....
        /*09e4*/ 	.word	0xffffffff


	//   ....[61]....
        /*09e8*/ 	.word	0xffffffff


	//   ....[62]....
        /*09ec*/ 	.word	0xffffffff


	//   ....[63]....
        /*09f0*/ 	.word	0xffffffff


	//   ....[64]....
        /*09f4*/ 	.word	0xffffffff


	//   ....[65]....
        /*09f8*/ 	.word	0xffffffff


	//   ....[66]....
        /*09fc*/ 	.word	0xffffffff


	//   ....[67]....
        /*0a00*/ 	.word	0xffffffff


	//   ....[68]....
        /*0a04*/ 	.word	0xffffffff


	//   ....[69]....
        /*0a08*/ 	.word	0xffffffff


	//   ....[70]....
        /*0a0c*/ 	.word	0xffffffff


	//   ....[71]....
        /*0a10*/ 	.word	0xffffffff


	//   ....[72]....
        /*0a14*/ 	.word	0xffffffff


	//   ....[73]....
        /*0a18*/ 	.word	0xffffffff


	//   ....[74]....
        /*0a1c*/ 	.word	0xffffffff


	//   ....[75]....
        /*0a20*/ 	.word	0xffffffff


	//   ....[76]....
        /*0a24*/ 	.word	0xffffffff


	//   ....[77]....
        /*0a28*/ 	.word	0xffffffff


	//   ....[78]....
        /*0a2c*/ 	.word	0xffffffff


	//   ....[79]....
        /*0a30*/ 	.word	0xffffffff


	//   ....[80]....
        /*0a34*/ 	.word	0xffffffff


	//   ....[81]....
        /*0a38*/ 	.word	0xffffffff


	//   ....[82]....
        /*0a3c*/ 	.word	0xffffffff


	//   ....[83]....
        /*0a40*/ 	.word	0xffffffff


	//   ....[84]....
        /*0a44*/ 	.word	0xffffffff


	//   ....[85]....
        /*0a48*/ 	.word	0xffffffff


	//   ....[86]....
        /*0a4c*/ 	.word	0xffffffff


	//   ....[87]....
        /*0a50*/ 	.word	0xffffffff


	//   ....[88]....
        /*0a54*/ 	.word	0xffffffff


	//   ....[89]....
        /*0a58*/ 	.word	0xffffffff


	//   ....[90]....
        /*0a5c*/ 	.word	0xffffffff


	//   ....[91]....
        /*0a60*/ 	.word	0xffffffff


	//   ....[92]....
        /*0a64*/ 	.word	0xffffffff


	//   ....[93]....
        /*0a68*/ 	.word	0xffffffff


	//   ....[94]....
        /*0a6c*/ 	.word	0xffffffff


	//   ....[95]....
        /*0a70*/ 	.word	0xffffffff


	//   ....[96]....
        /*0a74*/ 	.word	0x0500000f


	//   ....[97]....
        /*0a78*/ 	.word	0x0500000f


	//   ....[98]....
        /*0a7c*/ 	.word	0x0500000f


	//   ....[99]....
        /*0a80*/ 	.word	0x0500000f


	//   ....[100]....
        /*0a84*/ 	.word	0x0500000f


	//   ....[101]....
        /*0a88*/ 	.word	0x0500000f


	//   ....[102]....
        /*0a8c*/ 	.word	0x0500000f


	//   ....[103]....
        /*0a90*/ 	.word	0x0500000f


	//   ....[104]....
        /*0a94*/ 	.word	0x0500000f


	//   ....[105]....
        /*0a98*/ 	.word	0x0500000f


	//   ....[106]....
        /*0a9c*/ 	.word	0x0500000f


	//   ....[107]....
        /*0aa0*/ 	.word	0x0500000f


	//   ....[108]....
        /*0aa4*/ 	.word	0x0500000f


	//   ....[109]....
        /*0aa8*/ 	.word	0x0500000f


	//   ....[110]....
        /*0aac*/ 	.word	0x0500000f


	//   ....[111]....
        /*0ab0*/ 	.word	0x0500000f


	//   ....[112]....
        /*0ab4*/ 	.word	0x0500000f


	//   ....[113]....
        /*0ab8*/ 	.word	0x0500000f


	//   ....[114]....
        /*0abc*/ 	.word	0x0500000f


	//   ....[115]....
        /*0ac0*/ 	.word	0x0500000f


	//   ....[116]....
        /*0ac4*/ 	.word	0x0500000f


	//   ....[117]....
        /*0ac8*/ 	.word	0x0500000f


	//   ....[118]....
        /*0acc*/ 	.word	0x0500000f


	//   ....[119]....
        /*0ad0*/ 	.word	0x0500000f


	//   ....[120]....
        /*0ad4*/ 	.word	0x0500000f


	//   ....[121]....
        /*0ad8*/ 	.word	0x0500000f


	//   ....[122]....
        /*0adc*/ 	.word	0x0500000f


	//   ....[123]....
        /*0ae0*/ 	.word	0x0500000f


	//   ....[124]....
        /*0ae4*/ 	.word	0x0500000f


	//   ....[125]....
        /*0ae8*/ 	.word	0x0500000f


	//   ....[126]....
        /*0aec*/ 	.word	0x0500000f


	//   ....[127]....
        /*0af0*/ 	.word	0x0500000f


	//   ....[128]....
        /*0af4*/ 	.word	0x0500000f


	//   ....[129]....
        /*0af8*/ 	.word	0x0500000f


	//   ....[130]....
        /*0afc*/ 	.word	0x0500000f


	//   ....[131]....
        /*0b00*/ 	.word	0x0500000f


	//   ....[132]....
        /*0b04*/ 	.word	0x0500000f


	//   ....[133]....
        /*0b08*/ 	.word	0x0500000f


	//   ....[134]....
        /*0b0c*/ 	.word	0x0500000f


	//   ....[135]....
        /*0b10*/ 	.word	0x0500000f


	//   ....[136]....
        /*0b14*/ 	.word	0x0500000f


	//   ....[137]....
        /*0b18*/ 	.word	0x0500000f


	//   ....[138]....
        /*0b1c*/ 	.word	0x0500000f


	//   ....[139]....
        /*0b20*/ 	.word	0x0500000f


	//   ....[140]....
        /*0b24*/ 	.word	0x0500000f


	//   ....[141]....
        /*0b28*/ 	.word	0x0500000f


	//   ....[142]....
        /*0b2c*/ 	.word	0x0500000f


	//   ....[143]....
        /*0b30*/ 	.word	0x0500000f


	//   ....[144]....
        /*0b34*/ 	.word	0x0500000f


	//   ....[145]....
        /*0b38*/ 	.word	0x0500000f


	//   ....[146]....
        /*0b3c*/ 	.word	0x0500000f


	//   ....[147]....
        /*0b40*/ 	.word	0x0500000f


	//   ....[148]....
        /*0b44*/ 	.word	0x0500000f


	//   ....[149]....
        /*0b48*/ 	.word	0x0500000f


	//----- nvinfo : EIATTR_COOP_GROUP_INSTR_OFFSETS
	.align		4
.L_145:
        /*0b4c*/ 	.byte	0x04, 0x28
        /*0b4e*/ 	.short	(.L_147 - .L_146)


	//   ....[0]....
.L_146:
        /*0b50*/ 	.word	0x00000060


	//   ....[1]....
        /*0b54*/ 	.word	0x00000190


	//   ....[2]....
        /*0b58*/ 	.word	0x00000240


	//   ....[3]....
        /*0b5c*/ 	.word	0x00000400


	//   ....[4]....
        /*0b60*/ 	.word	0x00000560


	//   ....[5]....
        /*0b64*/ 	.word	0x00000680


	//   ....[6]....
        /*0b68*/ 	.word	0x000007e0


	//   ....[7]....
        /*0b6c*/ 	.word	0x000072f0


	//   ....[8]....
        /*0b70*/ 	.word	0x000078c0


	//   ....[9]....
        /*0b74*/ 	.word	0x000078d0


	//   ....[10]....
        /*0b78*/ 	.word	0x000078e0


	//   ....[11]....
        /*0b7c*/ 	.word	0x000078f0


	//   ....[12]....
        /*0b80*/ 	.word	0x00009490


	//   ....[13]....
        /*0b84*/ 	.word	0x000094a0


	//   ....[14]....
        /*0b88*/ 	.word	0x000094b0


	//   ....[15]....
        /*0b8c*/ 	.word	0x000094c0


	//   ....[16]....
        /*0b90*/ 	.word	0x0000dad0


	//   ....[17]....
        /*0b94*/ 	.word	0x0000daf0


	//   ....[18]....
        /*0b98*/ 	.word	0x0000df10


	//   ....[19]....
        /*0b9c*/ 	.word	0x0000df30


	//   ....[20]....
        /*0ba0*/ 	.word	0x0000f310


	//   ....[21]....
        /*0ba4*/ 	.word	0x00011f70


	//   ....[22]....
        /*0ba8*/ 	.word	0x00011f90


	//   ....[23]....
        /*0bac*/ 	.word	0x00012550


	//   ....[24]....
        /*0bb0*/ 	.word	0x00012570


	//   ....[25]....
        /*0bb4*/ 	.word	0x00013dc0


	//   ....[26]....
        /*0bb8*/ 	.word	0x000145d0


	//   ....[27]....
        /*0bbc*/ 	.word	0x000145e0


	//   ....[28]....
        /*0bc0*/ 	.word	0x00014620


	//   ....[29]....
        /*0bc4*/ 	.word	0x00014630


	//   ....[30]....
        /*0bc8*/ 	.word	0x00015570


	//   ....[31]....
        /*0bcc*/ 	.word	0x00015590


	//   ....[32]....
        /*0bd0*/ 	.word	0x000155a0


	//   ....[33]....
        /*0bd4*/ 	.word	0x000155b0


	//   ....[34]....
        /*0bd8*/ 	.word	0x00015c50


	//   ....[35]....
        /*0bdc*/ 	.word	0x00015c60


	//   ....[36]....
        /*0be0*/ 	.word	0x00015db0


	//   ....[37]....
        /*0be4*/ 	.word	0x00015dc0


	//   ....[38]....
        /*0be8*/ 	.word	0x000161b0


	//   ....[39]....
        /*0bec*/ 	.word	0x000161c0


	//   ....[40]....
        /*0bf0*/ 	.word	0x000166b0


	//   ....[41]....
        /*0bf4*/ 	.word	0x000166c0


	//   ....[42]....
        /*0bf8*/ 	.word	0x00017490


	//   ....[43]....
        /*0bfc*/ 	.word	0x000174a0


	//   ....[44]....
        /*0c00*/ 	.word	0x00017600


	//   ....[45]....
        /*0c04*/ 	.word	0x00017610


	//   ....[46]....
        /*0c08*/ 	.word	0x000177c0


	//   ....[47]....
        /*0c0c*/ 	.word	0x000179e0


	//   ....[48]....
        /*0c10*/ 	.word	0x00017a10


	//   ....[49]....
        /*0c14*/ 	.word	0x00017a40


	//   ....[50]....
        /*0c18*/ 	.word	0x00017a70


	//   ....[51]....
        /*0c1c*/ 	.word	0x00017aa0


	//   ....[52]....
        /*0c20*/ 	.word	0x00017ad0


	//   ....[53]....
        /*0c24*/ 	.word	0x00017c50


	//   ....[54]....
        /*0c28*/ 	.word	0x00017c80


	//   ....[55]....
        /*0c2c*/ 	.word	0x00017cb0


	//   ....[56]....
        /*0c30*/ 	.word	0x00017ce0


	//   ....[57]....
        /*0c34*/ 	.word	0x00017d10


	//   ....[58]....
        /*0c38*/ 	.word	0x00017d40


	//   ....[59]....
        /*0c3c*/ 	.word	0x00017dd0


	//   ....[60]....
        /*0c40*/ 	.word	0x00017e00


	//   ....[61]....
        /*0c44*/ 	.word	0x00017e10


	//   ....[62]....
        /*0c48*/ 	.word	0x00017eb0


	//   ....[63]....
        /*0c4c*/ 	.word	0x00018e80


	//   ....[64]....
        /*0c50*/ 	.word	0x0001ab40


	//   ....[65]....
        /*0c54*/ 	.word	0x0001b800


	//   ....[66]....
        /*0c58*/ 	.word	0x0001b820


	//   ....[67]....
        /*0c5c*/ 	.word	0x0001b8b0


	//   ....[68]....
        /*0c60*/ 	.word	0x0001b8d0


	//   ....[69]....
        /*0c64*/ 	.word	0x0001b970


	//   ....[70]....
        /*0c68*/ 	.word	0x0001b990


	//   ....[71]....
        /*0c6c*/ 	.word	0x0001b9a0


	//   ....[72]....
        /*0c70*/ 	.word	0x0001ba30


	//   ....[73]....
        /*0c74*/ 	.word	0x0001ba50


	//   ....[74]....
        /*0c78*/ 	.word	0x0001ba80


	//   ....[75]....
        /*0c7c*/ 	.word	0x0001bac0


	//   ....[76]....
        /*0c80*/ 	.word	0x0001bb70


	//   ....[77]....
        /*0c84*/ 	.word	0x0001e8b0


	//   ....[78]....
        /*0c88*/ 	.word	0x0001e8e0


	//   ....[79]....
        /*0c8c*/ 	.word	0x0001e940


	//   ....[80]....
        /*0c90*/ 	.word	0x0001e970


	//   ....[81]....
        /*0c94*/ 	.word	0x0001e9a0


	//   ....[82]....
        /*0c98*/ 	.word	0x0001e9d0


	//   ....[83]....
        /*0c9c*/ 	.word	0x0001ea00


	//   ....[84]....
        /*0ca0*/ 	.word	0x0001ea30


	//   ....[85]....
        /*0ca4*/ 	.word	0x0001ebd0


	//   ....[86]....
        /*0ca8*/ 	.word	0x0001ec00


	//   ....[87]....
        /*0cac*/ 	.word	0x0001ec30


	//   ....[88]....
        /*0cb0*/ 	.word	0x0001ec60


	//   ....[89]....
        /*0cb4*/ 	.word	0x0001ec90


	//   ....[90]....
        /*0cb8*/ 	.word	0x0001ecc0


	//   ....[91]....
        /*0cbc*/ 	.word	0x0001ed80


	//   ....[92]....
        /*0cc0*/ 	.word	0x0001eda0


	//   ....[93]....
        /*0cc4*/ 	.word	0x0001edb0


	//   ....[94]....
        /*0cc8*/ 	.word	0x0001ee10


	//   ....[95]....
        /*0ccc*/ 	.word	0x0001f430


	//   ....[96]....
        /*0cd0*/ 	.word	0x0001f830


	//   ....[97]....
        /*0cd4*/ 	.word	0x0001f8e0


	//   ....[98]....
        /*0cd8*/ 	.word	0x0001f970


	//   ....[99]....
        /*0cdc*/ 	.word	0x0001f9c0


	//   ....[100]....
        /*0ce0*/ 	.word	0x0001fa10


	//   ....[101]....
        /*0ce4*/ 	.word	0x0001fb00


	//   ....[102]....
        /*0ce8*/ 	.word	0x0001fb90


	//   ....[103]....
        /*0cec*/ 	.word	0x0001fbf0


	//   ....[104]....
        /*0cf0*/ 	.word	0x0001fc50


	//   ....[105]....
        /*0cf4*/ 	.word	0x0001fe60


	//   ....[106]....
        /*0cf8*/ 	.word	0x0001feb0


	//   ....[107]....
        /*0cfc*/ 	.word	0x0001ff40


	//   ....[108]....
        /*0d00*/ 	.word	0x0001ffd0


	//   ....[109]....
        /*0d04*/ 	.word	0x00020050


	//   ....[110]....
        /*0d08*/ 	.word	0x000200a0


	//   ....[111]....
        /*0d0c*/ 	.word	0x00020130


	//   ....[112]....
        /*0d10*/ 	.word	0x000201c0


	//   ....[113]....
        /*0d14*/ 	.word	0x00020240


	//   ....[114]....
        /*0d18*/ 	.word	0x00020290


	//   ....[115]....
        /*0d1c*/ 	.word	0x00020320


	//   ....[116]....
        /*0d20*/ 	.word	0x000203b0


	//   ....[117]....
        /*0d24*/ 	.word	0x00020470


	//   ....[118]....
        /*0d28*/ 	.word	0x00020750


	//   ....[119]....
        /*0d2c*/ 	.word	0x00020900


	//   ....[120]....
        /*0d30*/ 	.word	0x00020950


	//   ....[121]....
        /*0d34*/ 	.word	0x000209b0


	//   ....[122]....
        /*0d38*/ 	.word	0x00020a90


	//   ....[123]....
        /*0d3c*/ 	.word	0x00020af0


	//   ....[124]....
        /*0d40*/ 	.word	0x00020c10


	//   ....[125]....
        /*0d44*/ 	.word	0x00020c70


	//   ....[126]....
        /*0d48*/ 	.word	0x00020d10


	//   ....[127]....
        /*0d4c*/ 	.word	0x00020dd0


	//   ....[128]....
        /*0d50*/ 	.word	0x00020e50


	//   ....[129]....
        /*0d54*/ 	.word	0x00020f20


	//   ....[130]....
        /*0d58*/ 	.word	0x00020fa0


	//   ....[131]....
        /*0d5c*/ 	.word	0x00021350


	//   ....[132]....
        /*0d60*/ 	.word	0x000213f0


	//   ....[133]....
        /*0d64*/ 	.word	0x00021570


	//   ....[134]....
        /*0d68*/ 	.word	0x000215e0


	//   ....[135]....
        /*0d6c*/ 	.word	0x00021650


	//   ....[136]....
        /*0d70*/ 	.word	0x000216c0


	//   ....[137]....
        /*0d74*/ 	.word	0x00021730


	//   ....[138]....
        /*0d78*/ 	.word	0x000217b0


	//   ....[139]....
        /*0d7c*/ 	.word	0x00021830


	//   ....[140]....
        /*0d80*/ 	.word	0x000218c0


	//   ....[141]....
        /*0d84*/ 	.word	0x00021930


	//   ....[142]....
        /*0d88*/ 	.word	0x000219a0


	//   ....[143]....
        /*0d8c*/ 	.word	0x00021a10


	//   ....[144]....
        /*0d90*/ 	.word	0x00021a90


	//   ....[145]....
        /*0d94*/ 	.word	0x00021b00


	//   ....[146]....
        /*0d98*/ 	.word	0x00021ba0


	//   ....[147]....
        /*0d9c*/ 	.word	0x00021bf0


	//   ....[148]....
        /*0da0*/ 	.word	0x00021c80


	//   ....[149]....
        /*0da4*/ 	.word	0x00021db0


	//----- nvinfo : EIATTR_REG_RECONFIG
	.align		4
.L_147:
        /*0da8*/ 	.byte	0x01, 0x54
	.zero		2


	//----- nvinfo : EIATTR_SYSCALL_OFFSETS
	.align		4
        /*0dac*/ 	.byte	0x04, 0x46
        /*0dae*/ 	.short	(.L_149 - .L_148)


	//   ....[0]....
.L_148:
        /*0db0*/ 	.word	0x00001e00


	//   ....[1]....
        /*0db4*/ 	.word	0x00001f50


	//   ....[2]....
        /*0db8*/ 	.word	0x000074c0


	//   ....[3]....
        /*0dbc*/ 	.word	0x00007840


	//   ....[4]....
        /*0dc0*/ 	.word	0x0001a790


	//   ....[5]....
        /*0dc4*/ 	.word	0x0001a8e0


	//   ....[6]....
        /*0dc8*/ 	.word	0x0001a9e0


	//   ....[7]....
        /*0dcc*/ 	.word	0x0001b2c0


	//----- nvinfo : EIATTR_MBARRIER_INSTR_OFFSETS
	.align		4
.L_149:
        /*0dd0*/ 	.byte	0x04, 0x39
        /*0dd2*/ 	.short	(.L_151 - .L_150)


	//   ....[0]....
.L_150:
        /*0dd4*/ 	.word	0x000002b0
        /*0dd8*/ 	.word	0x000000ff
        /*0ddc*/ 	.word	0x00031c00
        /*0de0*/ 	.short	0x0100
        /*0de2*/ 	.byte	0x08
	.zero		1


	//   ....[1]....
        /*0de4*/ 	.word	0x000002c0
        /*0de8*/ 	.word	0x000000ff
        /*0dec*/ 	.word	0x00031c20
        /*0df0*/ 	.short	0x0100
        /*0df2*/ 	.byte	0x08
	.zero		1


	//   ....[2]....
        /*0df4*/ 	.word	0x000003b0
        /*0df8*/ 	.word	0x000000ff
        /*0dfc*/ 	.word	0x00031c30
        /*0e00*/ 	.short	0x0100
        /*0e02*/ 	.byte	0x08
	.zero		1


	//   ....[3]....
        /*0e04*/ 	.word	0x000003c0
        /*0e08*/ 	.word	0x000000ff
        /*0e0c*/ 	.word	0x00031c40
        /*0e10*/ 	.short	0x0100
        /*0e12*/ 	.byte	0x08
	.zero		1


	//   ....[4]....
        /*0e14*/ 	.word	0x000003d0
        /*0e18*/ 	.word	0x000000ff
        /*0e1c*/ 	.word	0x00031c38
        /*0e20*/ 	.short	0x0100
        /*0e22*/ 	.byte	0x08
	.zero		1


	//   ....[5]....
        /*0e24*/ 	.word	0x000003e0
        /*0e28*/ 	.word	0x000000ff
        /*0e2c*/ 	.word	0x00031c48
        /*0e30*/ 	.short	0x0100
        /*0e32*/ 	.byte	0x08
	.zero		1


	//   ....[6]....
        /*0e34*/ 	.word	0x00000510
        /*0e38*/ 	.word	0x000000ff
        /*0e3c*/ 	.word	0x00031c50
        /*0e40*/ 	.short	0x0100
        /*0e42*/ 	.byte	0x08
	.zero		1


	//   ....[7]....
        /*0e44*/ 	.word	0x00000520
        /*0e48*/ 	.word	0x000000ff
        /*0e4c*/ 	.word	0x00031c60
        /*0e50*/ 	.short	0x0100
        /*0e52*/ 	.byte	0x08
	.zero		1


	//   ....[8]....
        /*0e54*/ 	.word	0x00000530
        /*0e58*/ 	.word	0x000000ff
        /*0e5c*/ 	.word	0x00031c58
        /*0e60*/ 	.short	0x0100
        /*0e62*/ 	.byte	0x08
	.zero		1


	//   ....[9]....
        /*0e64*/ 	.word	0x00000540
        /*0e68*/ 	.word	0x000000ff
        /*0e6c*/ 	.word	0x00031c68
        /*0e70*/ 	.short	0x0100
        /*0e72*/ 	.byte	0x08
	.zero		1


	//   ....[10]....
        /*0e74*/ 	.word	0x00000630
        /*0e78*/ 	.word	0x000000ff
        /*0e7c*/ 	.word	0x00031c70
        /*0e80*/ 	.short	0x0100
        /*0e82*/ 	.byte	0x06
	.zero		1


	//   ....[11]....
        /*0e84*/ 	.word	0x00000640
        /*0e88*/ 	.word	0x000000ff
        /*0e8c*/ 	.word	0x00031c80
        /*0e90*/ 	.short	0x0100
        /*0e92*/ 	.byte	0x06
	.zero		1


	//   ....[12]....
        /*0e94*/ 	.word	0x00000650
        /*0e98*/ 	.word	0x000000ff
        /*0e9c*/ 	.word	0x00031c78
        /*0ea0*/ 	.short	0x0100
        /*0ea2*/ 	.byte	0x06
	.zero		1


	//   ....[13]....
        /*0ea4*/ 	.word	0x00000660
        /*0ea8*/ 	.word	0x000000ff
        /*0eac*/ 	.word	0x00031c88
        /*0eb0*/ 	.short	0x0100
        /*0eb2*/ 	.byte	0x06
	.zero		1


	//   ....[14]....
        /*0eb4*/ 	.word	0x00000790
        /*0eb8*/ 	.word	0x000000ff
        /*0ebc*/ 	.word	0x00031c90
        /*0ec0*/ 	.short	0x0100
        /*0ec2*/ 	.byte	0x08
	.zero		1


	//   ....[15]....
        /*0ec4*/ 	.word	0x000007a0
        /*0ec8*/ 	.word	0x000000ff
        /*0ecc*/ 	.word	0x00031ca0
        /*0ed0*/ 	.short	0x0100
        /*0ed2*/ 	.byte	0x08
	.zero		1


	//   ....[16]....
        /*0ed4*/ 	.word	0x000007b0
        /*0ed8*/ 	.word	0x000000ff
        /*0edc*/ 	.word	0x00031c98
        /*0ee0*/ 	.short	0x0100
        /*0ee2*/ 	.byte	0x08
	.zero		1


	//   ....[17]....
        /*0ee4*/ 	.word	0x000007c0
        /*0ee8*/ 	.word	0x000000ff
        /*0eec*/ 	.word	0x00031ca8
        /*0ef0*/ 	.short	0x0100
        /*0ef2*/ 	.byte	0x08
	.zero		1


	//   ....[18]....
        /*0ef4*/ 	.word	0x000008f0
        /*0ef8*/ 	.word	0x000000ff
        /*0efc*/ 	.word	0x00031cb0
        /*0f00*/ 	.short	0x0100
        /*0f02*/ 	.byte	0x08
	.zero		1


	//   ....[19]....
        /*0f04*/ 	.word	0x00000900
        /*0f08*/ 	.word	0x000000ff
        /*0f0c*/ 	.word	0x00031cc0
        /*0f10*/ 	.short	0x0100
        /*0f12*/ 	.byte	0x08
	.zero		1


	//   ....[20]....
        /*0f14*/ 	.word	0x00000910
        /*0f18*/ 	.word	0x000000ff
        /*0f1c*/ 	.word	0x00031cb8
        /*0f20*/ 	.short	0x0100
        /*0f22*/ 	.byte	0x08
	.zero		1


	//   ....[21]....
        /*0f24*/ 	.word	0x00000920
        /*0f28*/ 	.word	0x000000ff
        /*0f2c*/ 	.word	0x00031cc8
        /*0f30*/ 	.short	0x0100
        /*0f32*/ 	.byte	0x08
	.zero		1


	//   ....[22]....
        /*0f34*/ 	.word	0x00003360
        /*0f38*/ 	.word	0x00000014
        /*0f3c*/ 	.word	0x00031c90
        /*0f40*/ 	.short	0x010a
        /*0f42*/ 	.byte	0x3f
	.zero		1


	//   ....[23]....
        /*0f44*/ 	.word	0x00004d70
        /*0f48*/ 	.word	0x00000014
        /*0f4c*/ 	.word	0x00031c90
        /*0f50*/ 	.short	0x010a
        /*0f52*/ 	.byte	0x3f
	.zero		1


	//   ....[24]....
        /*0f54*/ 	.word	0x00006790
        /*0f58*/ 	.word	0x00000014
        /*0f5c*/ 	.word	0x00031c90
        /*0f60*/ 	.short	0x010a
        /*0f62*/ 	.byte	0x3f
	.zero		1


	//   ....[25]....
        /*0f64*/ 	.word	0x00006a00
        /*0f68*/ 	.word	0x00000020
        /*0f6c*/ 	.word	0x00000000
        /*0f70*/ 	.short	0x0101
        /*0f72*/ 	.byte	0x3f
	.zero		1


	//   ....[26]....
        /*0f74*/ 	.word	0x00006a40
        /*0f78*/ 	.word	0x00000014
        /*0f7c*/ 	.word	0x00031cb0
        /*0f80*/ 	.short	0x010a
        /*0f82*/ 	.byte	0x3f
	.zero		1


	//   ....[27]....
        /*0f84*/ 	.word	0x00006d60
        /*0f88*/ 	.word	0x00000014
        /*0f8c*/ 	.word	0x00000000
        /*0f90*/ 	.short	0x0101
        /*0f92*/ 	.byte	0x3f
	.zero		1


	//   ....[28]....
        /*0f94*/ 	.word	0x00007560
        /*0f98*/ 	.word	0x00000010
        /*0f9c*/ 	.word	0x00031c00
        /*0fa0*/ 	.short	0x010a
        /*0fa2*/ 	.byte	0x3f
	.zero		1


	//   ....[29]....
        /*0fa4*/ 	.word	0x000075b0
        /*0fa8*/ 	.word	0x00000010
        /*0fac*/ 	.word	0x00031c00
        /*0fb0*/ 	.short	0x010a
        /*0fb2*/ 	.byte	0x3f
	.zero		1


	//   ....[30]....
        /*0fb4*/ 	.word	0x00008010
        /*0fb8*/ 	.word	0x00000010
        /*0fbc*/ 	.word	0x00031c00
        /*0fc0*/ 	.short	0x010a
        /*0fc2*/ 	.byte	0x3f
	.zero		1


	//   ....[31]....
        /*0fc4*/ 	.word	0x000099f0
        /*0fc8*/ 	.word	0x00000010
        /*0fcc*/ 	.word	0x00031c00
        /*0fd0*/ 	.short	0x010a
        /*0fd2*/ 	.byte	0x3f
	.zero		1


	//   ....[32]....
        /*0fd4*/ 	.word	0x0000b1f0
        /*0fd8*/ 	.word	0x00000000
        /*0fdc*/ 	.word	0x00031c30
        /*0fe0*/ 	.short	0x010a
        /*0fe2*/ 	.byte	0x3f
	.zero		1


	//   ....[33]....
        /*0fe4*/ 	.word	0x0000b2c0
        /*0fe8*/ 	.word	0x00000000
        /*0fec*/ 	.word	0x00031c30
        /*0ff0*/ 	.short	0x010a
        /*0ff2*/ 	.byte	0x3f
	.zero		1


	//   ....[34]....
        /*0ff4*/ 	.word	0x0000e410
        /*0ff8*/ 	.word	0x00000014
        /*0ffc*/ 	.word	0x00000000
        /*1000*/ 	.short	0x0101
        /*1002*/ 	.byte	0x3f
	.zero		1


	//   ....[35]....
        /*1004*/ 	.word	0x0000f600
        /*1008*/ 	.word	0x0000000e
        /*100c*/ 	.word	0x00031c30
        /*1010*/ 	.short	0x010a
        /*1012*/ 	.byte	0x3f
	.zero		1


	//   ....[36]....
        /*1014*/ 	.word	0x0000f650
        /*1018*/ 	.word	0x0000000e
        /*101c*/ 	.word	0x00031c30
        /*1020*/ 	.short	0x010a
        /*1022*/ 	.byte	0x3f
	.zero		1


	//   ....[37]....
        /*1024*/ 	.word	0x00011c60
        /*1028*/ 	.word	0x0000000f
        /*102c*/ 	.word	0x00031c50
        /*1030*/ 	.short	0x010a
        /*1032*/ 	.byte	0x3f
	.zero		1


	//   ....[38]....
        /*1034*/ 	.word	0x00011cb0
        /*1038*/ 	.word	0x0000000f
        /*103c*/ 	.word	0x00031c50
        /*1040*/ 	.short	0x010a
        /*1042*/ 	.byte	0x3f
	.zero		1


	//   ....[39]....
        /*1044*/ 	.word	0x00012f50
        /*1048*/ 	.word	0x0000004e
        /*104c*/ 	.word	0x00000000
        /*1050*/ 	.short	0x0101
        /*1052*/ 	.byte	0x3f
	.zero		1


	//   ....[40]....
        /*1054*/ 	.word	0x00012fc0
        /*1058*/ 	.word	0x0000004d
        /*105c*/ 	.word	0x00000000
        /*1060*/ 	.short	0x0101
        /*1062*/ 	.byte	0x3f
	.zero		1


	//   ....[41]....
        /*1064*/ 	.word	0x00013ec0
        /*1068*/ 	.word	0x00000000
        /*106c*/ 	.word	0x00031c50
        /*1070*/ 	.short	0x010a
        /*1072*/ 	.byte	0x3f
	.zero		1


	//   ....[42]....
        /*1074*/ 	.word	0x00013f70
        /*1078*/ 	.word	0x00000000
        /*107c*/ 	.word	0x00031c50
        /*1080*/ 	.short	0x010a
        /*1082*/ 	.byte	0x3f
	.zero		1


	//   ....[43]....
        /*1084*/ 	.word	0x00014940
        /*1088*/ 	.word	0x00000004
        /*108c*/ 	.word	0x00000000
        /*1090*/ 	.short	0x0101
        /*1092*/ 	.byte	0x3f
	.zero		1


	//   ....[44]....
        /*1094*/ 	.word	0x00015bb0
        /*1098*/ 	.word	0x00000000
        /*109c*/ 	.word	0x00000000
        /*10a0*/ 	.short	0x0101
        /*10a2*/ 	.byte	0x3f
	.zero		1


	//   ....[45]....
        /*10a4*/ 	.word	0x000160b0
        /*10a8*/ 	.word	0x0000000a
        /*10ac*/ 	.word	0x00000000
        /*10b0*/ 	.short	0x0101
        /*10b2*/ 	.byte	0x3f
	.zero		1


	//   ....[46]....
        /*10b4*/ 	.word	0x00018f60
        /*10b8*/ 	.word	0x00000010
        /*10bc*/ 	.word	0x00031c20
        /*10c0*/ 	.short	0x010a
        /*10c2*/ 	.byte	0x3f
	.zero		1


	//   ....[47]....
        /*10c4*/ 	.word	0x00019020
        /*10c8*/ 	.word	0x00000009
        /*10cc*/ 	.word	0x00031ca0
        /*10d0*/ 	.short	0x010a
        /*10d2*/ 	.byte	0x3f
	.zero		1


	//   ....[48]....
        /*10d4*/ 	.word	0x00019450
        /*10d8*/ 	.word	0x00000009
        /*10dc*/ 	.word	0x00031cc0
        /*10e0*/ 	.short	0x010a
        /*10e2*/ 	.byte	0x3f
	.zero		1


	//   ....[49]....
        /*10e4*/ 	.word	0x000199b0
        /*10e8*/ 	.word	0x00000009
        /*10ec*/ 	.word	0x00031ca0
        /*10f0*/ 	.short	0x010a
        /*10f2*/ 	.byte	0x3f
	.zero		1


	//   ....[50]....
        /*10f4*/ 	.word	0x00019dd0
        /*10f8*/ 	.word	0x00000009
        /*10fc*/ 	.word	0x00031cc0
        /*1100*/ 	.short	0x010a
        /*1102*/ 	.byte	0x3f
	.zero		1


	//   ....[51]....
        /*1104*/ 	.word	0x0001ad70
        /*1108*/ 	.word	0x00000000
        /*110c*/ 	.word	0x00031c40
        /*1110*/ 	.short	0x010a
        /*1112*/ 	.byte	0x3f
	.zero		1


	//   ....[52]....
        /*1114*/ 	.word	0x0001bc40
        /*1118*/ 	.word	0x00000010
        /*111c*/ 	.word	0x00031c00
        /*1120*/ 	.short	0x0107
        /*1122*/ 	.byte	0x3f
	.zero		1


	//   ....[53]....
        /*1124*/ 	.word	0x0001bd30
        /*1128*/ 	.word	0x00000010
        /*112c*/ 	.word	0x00031c00
        /*1130*/ 	.short	0x0101
        /*1132*/ 	.byte	0x3f
	.zero		1


	//   ....[54]....
        /*1134*/ 	.word	0x0001bd50
        /*1138*/ 	.word	0x00000010
        /*113c*/ 	.word	0x00031c20
        /*1140*/ 	.short	0x010a
        /*1142*/ 	.byte	0x3f
	.zero		1


	//   ....[55]....
        /*1144*/ 	.word	0x0001c0f0
        /*1148*/ 	.word	0x00000003
        /*114c*/ 	.word	0x00031c40
        /*1150*/ 	.short	0x010a
        /*1152*/ 	.byte	0x3f
	.zero		1


	//   ....[56]....
        /*1154*/ 	.word	0x0001c570
        /*1158*/ 	.word	0x00000003
        /*115c*/ 	.word	0x00000060
        /*1160*/ 	.short	0x010a
        /*1162*/ 	.byte	0x3f
	.zero		1


	//   ....[57]....
        /*1164*/ 	.word	0x0001ccb0
        /*1168*/ 	.word	0x00000003
        /*116c*/ 	.word	0x00031c40
        /*1170*/ 	.short	0x010a
        /*1172*/ 	.byte	0x3f
	.zero		1


	//   ....[58]....
        /*1174*/ 	.word	0x0001d130
        /*1178*/ 	.word	0x0000000b
        /*117c*/ 	.word	0x00000060
        /*1180*/ 	.short	0x010a
        /*1182*/ 	.byte	0x3f
	.zero		1


	//   ....[59]....
        /*1184*/ 	.word	0x0001d7b0
        /*1188*/ 	.word	0x00000002
        /*118c*/ 	.word	0x00031c40
        /*1190*/ 	.short	0x010a
        /*1192*/ 	.byte	0x3f
	.zero		1


	//   ....[60]....
        /*1194*/ 	.word	0x0001dc40
        /*1198*/ 	.word	0x00000007
        /*119c*/ 	.word	0x00000060
        /*11a0*/ 	.short	0x010a
        /*11a2*/ 	.byte	0x3f
	.zero		1


	//   ....[61]....
        /*11a4*/ 	.word	0x0001e270
        /*11a8*/ 	.word	0x00000003
        /*11ac*/ 	.word	0x00031c60
        /*11b0*/ 	.short	0x010a
        /*11b2*/ 	.byte	0x3f
	.zero		1


	//   ....[62]....
        /*11b4*/ 	.word	0x0001f3b0
        /*11b8*/ 	.word	0x00000009
        /*11bc*/ 	.word	0x00031c20
        /*11c0*/ 	.short	0x010a
        /*11c2*/ 	.byte	0x3f
	.zero		1


	//   ....[63]....
        /*11c4*/ 	.word	0x0001f540
        /*11c8*/ 	.word	0x00000007
        /*11cc*/ 	.word	0x00000000
        /*11d0*/ 	.short	0x010a
        /*11d2*/ 	.byte	0x3f
	.zero		1


	//   ....[64]....
        /*11d4*/ 	.word	0x0001f5b0
        /*11d8*/ 	.word	0x00000003
        /*11dc*/ 	.word	0x00000000
        /*11e0*/ 	.short	0x010a
        /*11e2*/ 	.byte	0x3f
	.zero		1


	//   ....[65]....
        /*11e4*/ 	.word	0x0001f610
        /*11e8*/ 	.word	0x00000005
        /*11ec*/ 	.word	0x00000000
        /*11f0*/ 	.short	0x010a
        /*11f2*/ 	.byte	0x3f
	.zero		1


	//   ....[66]....
        /*11f4*/ 	.word	0x0001f640
        /*11f8*/ 	.word	0x00000003
        /*11fc*/ 	.word	0x00000000
        /*1200*/ 	.short	0x010a
        /*1202*/ 	.byte	0x3f
	.zero		1


	//   ....[67]....
        /*1204*/ 	.word	0x0001f6a0
        /*1208*/ 	.word	0x00000014
        /*120c*/ 	.word	0x00031c90
        /*1210*/ 	.short	0x010a
        /*1212*/ 	.byte	0x3f
	.zero		1


	//   ....[68]....
        /*1214*/ 	.word	0x0001f6f0
        /*1218*/ 	.word	0x00000014
        /*121c*/ 	.word	0x00031c90
        /*1220*/ 	.short	0x010a
        /*1222*/ 	.byte	0x3f
	.zero		1


	//   ....[69]....
        /*1224*/ 	.word	0x0001f740
        /*1228*/ 	.word	0x00000014
        /*122c*/ 	.word	0x00031c90
        /*1230*/ 	.short	0x010a
        /*1232*/ 	.byte	0x3f
	.zero		1


	//   ....[70]....
        /*1234*/ 	.word	0x0001f790
        /*1238*/ 	.word	0x00000014
        /*123c*/ 	.word	0x00031cb0
        /*1240*/ 	.short	0x010a
        /*1242*/ 	.byte	0x3f
	.zero		1


	//   ....[71]....
        /*1244*/ 	.word	0x0001fa50
        /*1248*/ 	.word	0x00000010
        /*124c*/ 	.word	0x00031c00
        /*1250*/ 	.short	0x010a
        /*1252*/ 	.byte	0x3f
	.zero		1


	//   ....[72]....
        /*1254*/ 	.word	0x0001fc80
        /*1258*/ 	.word	0x00000010
        /*125c*/ 	.word	0x00031c00
        /*1260*/ 	.short	0x010a
        /*1262*/ 	.byte	0x3f
	.zero		1


	//   ....[73]....
        /*1264*/ 	.word	0x0001fcd0
        /*1268*/ 	.word	0x00000000
        /*126c*/ 	.word	0x00031c30
        /*1270*/ 	.short	0x010a
        /*1272*/ 	.byte	0x3f
	.zero		1


	//   ....[74]....
        /*1274*/ 	.word	0x0001fd20
        /*1278*/ 	.word	0x0000000e
        /*127c*/ 	.word	0x00031c30
        /*1280*/ 	.short	0x010a
        /*1282*/ 	.byte	0x3f
	.zero		1


	//   ....[75]....
        /*1284*/ 	.word	0x0001fd70
        /*1288*/ 	.word	0x0000000f
        /*128c*/ 	.word	0x00031c50
        /*1290*/ 	.short	0x010a
        /*1292*/ 	.byte	0x3f
	.zero		1


	//   ....[76]....
        /*1294*/ 	.word	0x0001fdc0
        /*1298*/ 	.word	0x00000000
        /*129c*/ 	.word	0x00031c50
        /*12a0*/ 	.short	0x010a
        /*12a2*/ 	.byte	0x3f
	.zero		1


	//   ....[77]....
        /*12a4*/ 	.word	0x00020530
        /*12a8*/ 	.word	0x00000010
        /*12ac*/ 	.word	0x00031c20
        /*12b0*/ 	.short	0x010a
        /*12b2*/ 	.byte	0x3f
	.zero		1


	//   ....[78]....
        /*12b4*/ 	.word	0x00020580
        /*12b8*/ 	.word	0x00000009
        /*12bc*/ 	.word	0x00031ca0
        /*12c0*/ 	.short	0x010a
        /*12c2*/ 	.byte	0x3f
	.zero		1


	//   ....[79]....
        /*12c4*/ 	.word	0x000205d0
        /*12c8*/ 	.word	0x00000009
        /*12cc*/ 	.word	0x00031cc0
        /*12d0*/ 	.short	0x010a
        /*12d2*/ 	.byte	0x3f
	.zero		1


	//   ....[80]....
        /*12d4*/ 	.word	0x00020620
        /*12d8*/ 	.word	0x00000009
        /*12dc*/ 	.word	0x00031ca0
        /*12e0*/ 	.short	0x010a
        /*12e2*/ 	.byte	0x3f
	.zero		1


	//   ....[81]....
        /*12e4*/ 	.word	0x00020670
        /*12e8*/ 	.word	0x00000009
        /*12ec*/ 	.word	0x00031cc0
        /*12f0*/ 	.short	0x010a
        /*12f2*/ 	.byte	0x3f
	.zero		1


	//   ....[82]....
        /*12f4*/ 	.word	0x00020810
        /*12f8*/ 	.word	0x00000000
        /*12fc*/ 	.word	0x00031c40
        /*1300*/ 	.short	0x010a
        /*1302*/ 	.byte	0x3f
	.zero		1


	//   ....[83]....
        /*1304*/ 	.word	0x00021070
        /*1308*/ 	.word	0x00000010
        /*130c*/ 	.word	0x00031c20
        /*1310*/ 	.short	0x010a
        /*1312*/ 	.byte	0x3f
	.zero		1


	//   ....[84]....
        /*1314*/ 	.word	0x000210c0
        /*1318*/ 	.word	0x00000003
        /*131c*/ 	.word	0x00031c40
        /*1320*/ 	.short	0x010a
        /*1322*/ 	.byte	0x3f
	.zero		1


	//   ....[85]....
        /*1324*/ 	.word	0x00021110
        /*1328*/ 	.word	0x00000003
        /*132c*/ 	.word	0x00000060
        /*1330*/ 	.short	0x010a
        /*1332*/ 	.byte	0x3f
	.zero		1


	//   ....[86]....
        /*1334*/ 	.word	0x00021160
        /*1338*/ 	.word	0x00000003
        /*133c*/ 	.word	0x00031c40
        /*1340*/ 	.short	0x010a
        /*1342*/ 	.byte	0x3f
	.zero		1


	//   ....[87]....
        /*1344*/ 	.word	0x000211b0
        /*1348*/ 	.word	0x0000000b
        /*134c*/ 	.word	0x00000060
        /*1350*/ 	.short	0x010a
        /*1352*/ 	.byte	0x3f
	.zero		1


	//   ....[88]....
        /*1354*/ 	.word	0x00021200
        /*1358*/ 	.word	0x00000002
        /*135c*/ 	.word	0x00031c40
        /*1360*/ 	.short	0x010a
        /*1362*/ 	.byte	0x3f
	.zero		1


	//   ....[89]....
        /*1364*/ 	.word	0x00021250
        /*1368*/ 	.word	0x00000007
        /*136c*/ 	.word	0x00000060
        /*1370*/ 	.short	0x010a
        /*1372*/ 	.byte	0x3f
	.zero		1


	//   ....[90]....
        /*1374*/ 	.word	0x000212a0
        /*1378*/ 	.word	0x00000003
        /*137c*/ 	.word	0x00031c60
        /*1380*/ 	.short	0x010a
        /*1382*/ 	.byte	0x3f
	.zero		1


	//   ....[91]....
        /*1384*/ 	.word	0x00021cd0
        /*1388*/ 	.word	0x00000009
        /*138c*/ 	.word	0x00031c20
        /*1390*/ 	.short	0x010a
        /*1392*/ 	.byte	0x3f
	.zero		1


	//   ....[92]....
        /*1394*/ 	.word	0x00021e70
        /*1398*/ 	.word	0x00000007
        /*139c*/ 	.word	0x00000000
        /*13a0*/ 	.short	0x010a
        /*13a2*/ 	.byte	0x3f
	.zero		1


	//   ....[93]....
        /*13a4*/ 	.word	0x00021ec0
        /*13a8*/ 	.word	0x00000003
        /*13ac*/ 	.word	0x00000000
        /*13b0*/ 	.short	0x010a
        /*13b2*/ 	.byte	0x3f
	.zero		1


	//   ....[94]....
        /*13b4*/ 	.word	0x00021f10
        /*13b8*/ 	.word	0x00000005
        /*13bc*/ 	.word	0x00000000
        /*13c0*/ 	.short	0x010a
        /*13c2*/ 	.byte	0x3f
	.zero		1


	//----- nvinfo : EIATTR_NUM_MBARRIERS
	.align		4
.L_151:
        /*13c4*/ 	.byte	0x03, 0x38
        /*13c6*/ 	.short	0x0016


	//----- nvinfo : EIATTR_EXIT_INSTR_OFFSETS
	.align		4
        /*13c8*/ 	.byte	0x04, 0x1c
        /*13ca*/ 	.short	(.L_153 - .L_152)


	//   ....[0]....
.L_152:
        /*13cc*/ 	.word	0x0001f690


	//----- nvinfo : EIATTR_MAX_THREADS
	.align		4
.L_153:
        /*13d0*/ 	.byte	0x04, 0x05
        /*13d2*/ 	.short	(.L_155 - .L_154)
.L_154:
        /*13d4*/ 	.word	0x00000200
        /*13d8*/ 	.word	0x00000001
        /*13dc*/ 	.word	0x00000001


	//----- nvinfo : EIATTR_CRS_STACK_SIZE
	.align		4
.L_155:
        /*13e0*/ 	.byte	0x04, 0x1e
        /*13e2*/ 	.short	(.L_157 - .L_156)
.L_156:
        /*13e4*/ 	.word	0x00000000


	//----- nvinfo : EIATTR_CBANK_PARAM_SIZE
	.align		4
.L_157:
        /*13e8*/ 	.byte	0x03, 0x19
        /*13ea*/ 	.short	0x0af0


	//----- nvinfo : EIATTR_PARAM_CBANK
	.align		4
        /*13ec*/ 	.byte	0x04, 0x0a
        /*13ee*/ 	.short	(.L_159 - .L_158)
	.align		4
.L_158:
        /*13f0*/ 	.word	index@(.nv.constant0._ZN7cutlass13device_kernelIN5flash11enable_sm90INS1_16FlashAttnFwdSm90INS1_25CollectiveMainloopFwdSm90ILi2EN4cute5tupleIJNS5_1CILi1EEES8_S8_EEENS6_IJNS7_ILi192EEENS7_ILi144EEENS7_ILi96EEEEEELi96ENS_6half_tEfNS_4arch4Sm90ELb0ELb0ELb0ELb1ELb0ELb1ELb0ELb0ELb1ELb1ELb1ELb0EEENS1_21CollectiveEpilogueFwdINS6_IJSA_SC_SB_EEES9_SE_SG_Li384ELb1ELb1ELb1ELb0EEENS1_36VarlenDynamicPersistentTileSchedulerILi192ELi144ELi384ELi128ELb1ELb1ELb1ELb0ELb1ELb1EEEEEEEEEvNT_6ParamsE)
        /*13f4*/ 	.short	0x0210
        /*13f6*/ 	.short	0x0af0


	//----- nvinfo : EIATTR_SW_WAR
	.align		4
.L_159:
        /*13f8*/ 	.byte	0x04, 0x36
        /*13fa*/ 	.short	(.L_161 - .L_160)
.L_160:
        /*13fc*/ 	.word	0x00000008
.L_161:


//--------------------- .nv.info._ZN7cutlass13device_kernelIN5flash11enable_sm90INS1_16FlashAttnFwdSm90INS1_25CollectiveMainloopFwdSm90ILi2EN4cute5tupleIJNS5_1CILi1EEES8_S8_EEENS6_IJNS7_ILi192EEENS7_ILi128EEENS7_ILi96EEEEEELi96ENS_6half_tEfNS_4arch4Sm90ELb0ELb1ELb0ELb0ELb0ELb0ELb0ELb0ELb1ELb1ELb1ELb0EEENS1_21CollectiveEpilogueFwdINS6_IJSA_SC_SB_EEES9_SE_SG_Li384ELb0ELb1ELb1ELb0EEENS1_19SingleTileSchedulerILb0ELb1ELb1ELi192EEEEEEEEEvNT_6ParamsE --------------------------
	.section	.nv.info._ZN7cutlass13device_kernelIN5flash11enable_sm90INS1_16FlashAttnFwdSm90INS1_25CollectiveMainloopFwdSm90ILi2EN4cute5tupleIJNS5_1CILi1EEES8_S8_EEENS6_IJNS7_ILi192EEENS7_ILi128EEENS7_ILi96EEEEEELi96ENS_6half_tEfNS_4arch4Sm90ELb0ELb1ELb0ELb0ELb0ELb0ELb0ELb0ELb1ELb1ELb1ELb0EEENS1_21CollectiveEpilogueFwdINS6_IJSA_SC_SB_EEES9_SE_SG_Li384ELb0ELb1ELb1ELb0EEENS1_19SingleTileSchedulerILb0ELb1ELb1ELi192EEEEEEEEEvNT_6ParamsE,"",@"SHT_CUDA_INFO"
	.sectionflags	@""
	.align	4


	//----- nvinfo : EIATTR_CUDA_API_VERSION
	.align		4
        /*0000*/ 	.byte	0x04, 0x37
        /*0002*/ 	.short	(.L_163 - .L_162)
.L_162:
        /*0004*/ 	.word	0x00000082


	//----- nvinfo : EIATTR_KPARAM_INFO
	.align		4
.L_163:
        /*0008*/ 	.byte	0x04, 0x17
        /*000a*/ 	.short	(.L_165 - .L_164)
.L_164:
        /*000c*/ 	.word	0x00000000
        /*0010*/ 	.short	0x0000
        /*0012*/ 	.short	0x0070
        /*0014*/ 	.byte	0x00, 0xf0, 0x01, 0x28


	//----- nvinfo : EIATTR_SPARSE_MMA_MASK
	.align		4
.L_165:
        /*0018*/ 	.byte	0x03, 0x50
        /*001a*/ 	.short	0x0000


	//----- nvinfo : EIATTR_MAXREG_COUNT
	.align		4
        /*001c*/ 	.byte	0x03, 0x1b
        /*001e*/ 	.short	0x0080


	//----- nvinfo : EIATTR_NUM_BARRIERS
	.align		4
        /*0020*/ 	.byte	0x02, 0x4c
        /*0022*/ 	.byte	0x10
	.zero		1


	//----- nvinfo : EIATTR_EXTERNS
	.align		4
        /*0024*/ 	.byte	0x04, 0x0f
        /*0026*/ 	.short	(.L_167 - .L_166)


	//   ....[0]....
	.align		4
.L_166:
        /*0028*/ 	.word	index@(__assertfail)


	//----- nvinfo : EIATTR_MERCURY_ISA_VERSION
	.align		4
.L_167:
        /*002c*/ 	.byte	0x03, 0x5f
        /*002e*/ 	.short	0x0101


	//----- nvinfo : EIATTR_INT_WARP_WIDE_INSTR_OFFSETS
	.align		4
        /*0030*/ 	.byte	0x04, 0x31
        /*0032*/ 	.short	(.L_169 - .L_168)


	//   ....[0]....
.L_168:
        /*0034*/ 	.word	0x00000120


	//   ....[1]....
        /*0038*/ 	.word	0x00000160


	//   ....[2]....
        /*003c*/ 	.word	0x000001d0


	//----- nvinfo : EIATTR_COOP_GROUP_MASK_REGIDS
	.align		4
.L_169:
        /*0040*/ 	.byte	0x04, 0x29
        /*0042*/ 	.short	(.L_171 - .L_170)


	//   ....[0]....
.L_170:
        /*0044*/ 	.word	0xffffffff


	//   ....[1]....
        /*0048*/ 	.word	0xffffffff


	//   ....[2]....
        /*004c*/ 	.word	0xffffffff


	//   ....[3]....
        /*0050*/ 	.word	0xffffffff


	//   ....[4]....
        /*0054*/ 	.word	0xffffffff


	//   ....[5]....
        /*0058*/ 	.word	0xffffffff


	//   ....[6]....
        /*005c*/ 	.word	0xffffffff


	//   ....[7]....
        /*0060*/ 	.word	0xffffffff


	//   ....[8]....
        /*0064*/ 	.word	0xffffffff


	//   ....[9]....
        /*0068*/ 	.word	0xffffffff


	//   ....[10]....
        /*006c*/ 	.word	0xffffffff


	//   ....[11]....
        /*0070*/ 	.word	0xffffffff


	//   ....[12]....
        /*0074*/ 	.word	0xffffffff


	//   ....[13]....
        /*0078*/ 	.word	0xffffffff


	//   ....[14]....
        /*007c*/ 	.word	0xffffffff


	//   ....[15]....
        /*0080*/ 	.word	0xffffffff


	//   ....[16]....
        /*0084*/ 	.word	0xffffffff


	//   ....[17]....
        /*0088*/ 	.word	0xffffffff


	//   ....[18]....
        /*008c*/ 	.word	0xffffffff


	//   ....[19]....
        /*0090*/ 	.word	0xffffffff


	//   ....[20]....
        /*0094*/ 	.word	0xffffffff


	//   ....[21]....
        /*0098*/ 	.word	0xffffffff


	//   ....[22]....
        /*009c*/ 	.word	0xffffffff


	//   ....[23]....
        /*00a0*/ 	.word	0xffffffff


	//   ....[24]....
        /*00a4*/ 	.word	0xffffffff


	//   ....[25]....
        /*00a8*/ 	.word	0xffffffff


	//   ....[26]....
        /*00ac*/ 	.word	0xffffffff


	//   ....[27]....
        /*00b0*/ 	.word	0xffffffff


	//   ....[28]....
        /*00b4*/ 	.word	0xffffffff


	//   ....[29]....
        /*00b8*/ 	.word	0xffffffff


	//   ....[30]....
        /*00bc*/ 	.word	0xffffffff


	//   ....[31]....
        /*00c0*/ 	.word	0xffffffff


	//   ....[32]....
        /*00c4*/ 	.word	0xffffffff


	//   ....[33]....
        /*00c8*/ 	.word	0xffffffff


	//   ....[34]....
        /*00cc*/ 	.word	0xffffffff


	//   ....[35]....
        /*00d0*/ 	.word	0xffffffff


	//   ....[36]....
        /*00d4*/ 	.word	0xffffffff


	//   ....[37]....
        /*00d8*/ 	.word	0xffffffff


	//   ....[38]....
        /*00dc*/ 	.word	0xffffffff


	//   ....[39]....
        /*00e0*/ 	.word	0xffffffff


	//   ....[40]....
        /*00e4*/ 	.word	0xffffffff


	//   ....[41]....
        /*00e8*/ 	.word	0xffffffff


	//   ....[42]....
        /*00ec*/ 	.word	0xffffffff


	//   ....[43]....
        /*00f0*/ 	.word	0xffffffff


	//   ....[44]....
        /*00f4*/ 	.word	0xffffffff


	//   ....[45]....
        /*00f8*/ 	.word	0xffffffff


	//   ....[46]....
        /*00fc*/ 	.word	0xffffffff


	//   ....[47]....
        /*0100*/ 	.word	0xffffffff


	//   ....[48]....
        /*0104*/ 	.word	0xffffffff


	//   ....[49]....
        /*0108*/ 	.word	0xffffffff


	//   ....[50]....
        /*010c*/ 	.word	0xffffffff


	//   ....[51]....
        /*0110*/ 	.word	0xffffffff


	//   ....[52]....
        /*0114*/ 	.word	0xffffffff


	//   ....[53]....
        /*0118*/ 	.word	0xffffffff


	//   ....[54]....
        /*011c*/ 	.word	0xffffffff


	//   ....[55]....
        /*0120*/ 	.word	0xffffffff


	//   ....[56]....
        /*0124*/ 	.word	0xffffffff


	//   ....[57]....
        /*0128*/ 	.word	0xffffffff


	//   ....[58]....
        /*012c*/ 	.word	0xffffffff


	//   ....[59]....
        /*0130*/ 	.word	0xffffffff


	//   ....[60]....
        /*0134*/ 	.word	0xffffffff


	//   ....[61]....
        /*0138*/ 	.word	0x0500000f


	//   ....[62]....
        /*013c*/ 	.word	0x0500000f


	//   ....[63]....
        /*0140*/ 	.word	0x0500000f


	//   ....[64]....
        /*0144*/ 	.word	0x0500000f


	//   ....[65]....
        /*0148*/ 	.word	0x0500000f


	//   ....[66]....
        /*014c*/ 	.word	0x0500000f


	//   ....[67]....
        /*0150*/ 	.word	0x0500000f


	//   ....[68]....
        /*0154*/ 	.word	0x0500000f


	//   ....[69]....
        /*0158*/ 	.word	0x0500000f


	//   ....[70]....
        /*015c*/ 	.word	0x0500000f


	//   ....[71]....
        /*0160*/ 	.word	0x0500000f


	//   ....[72]....
        /*0164*/ 	.word	0x0500000f


	//   ....[73]....
        /*0168*/ 	.word	0x0500000f


	//   ....[74]....
        /*016c*/ 	.word	0x0500000f


	//----- nvinfo : EIATTR_COOP_GROUP_INSTR_OFFSETS
	.align		4
.L_171:
        /*0170*/ 	.byte	0x04, 0x28
        /*0172*/ 	.short	(.L_173 - .L_172)


	//   ....[0]....
.L_172:
        /*0174*/ 	.word	0x00000060


	//   ....[1]....
        /*0178*/ 	.word	0x00000130


	//   ....[2]....
        /*017c*/ 	.word	0x00000180


	//   ....[3]....
        /*0180*/ 	.word	0x000003b0


	//   ....[4]....
        /*0184*/ 	.word	0x00000510


	//   ....[5]....
        /*0188*/ 	.word	0x00000630


	//   ....[6]....
        /*018c*/ 	.word	0x00000790


	//   ....[7]....
        /*0190*/ 	.word	0x00001530


	//   ....[8]....
        /*0194*/ 	.word	0x00001e50


	//   ....[9]....
        /*0198*/ 	.word	0x00002270


	//   ....[10]....
        /*019c*/ 	.word	0x00003500


	//   ....[11]....
        /*01a0*/ 	.word	0x00003610


	//   ....[12]....
        /*01a4*/ 	.word	0x00003f50


	//   ....[13]....
        /*01a8*/ 	.word	0x00003fb0


	//   ....[14]....
        /*01ac*/ 	.word	0x00004bd0


	//   ....[15]....
        /*01b0*/ 	.word	0x00005860


	//   ....[16]....
        /*01b4*/ 	.word	0x00005ac0


	//   ....[17]....
        /*01b8*/ 	.word	0x000066b0


	//   ....[18]....
        /*01bc*/ 	.word	0x000067b0


	//   ....[19]....
        /*01c0*/ 	.word	0x00006fd0


	//   ....[20]....
        /*01c4*/ 	.word	0x00007050


	//   ....[21]....
        /*01c8*/ 	.word	0x00008040


	//   ....[22]....
        /*01cc*/ 	.word	0x00008b30


	//   ....[23]....
        /*01d0*/ 	.word	0x00008b80


	//   ....[24]....
        /*01d4*/ 	.word	0x00009090


	//   ....[25]....
        /*01d8*/ 	.word	0x000090f0


	//   ....[26]....
        /*01dc*/ 	.word	0x0000a3c0


	//   ....[27]....
        /*01e0*/ 	.word	0x0000ac60


	//   ....[28]....
        /*01e4*/ 	.word	0x0000b3c0


	//   ....[29]....
        /*01e8*/ 	.word	0x0000bc10


	//   ....[30]....
        /*01ec*/ 	.word	0x0000bcc0


	//   ....[31]....
        /*01f0*/ 	.word	0x0000c5a0


	//   ....[32]....
        /*01f4*/ 	.word	0x0000c620


	//   ....[33]....
        /*01f8*/ 	.word	0x0000d5a0


	//   ....[34]....
        /*01fc*/ 	.word	0x0000d6b0


	//   ....[35]....
        /*0200*/ 	.word	0x0000d710


	//   ....[36]....
        /*0204*/ 	.word	0x0000d810


	//   ....[37]....
        /*0208*/ 	.word	0x0000d820


	//   ....[38]....
        /*020c*/ 	.word	0x0000e700


	//   ....[39]....
        /*0210*/ 	.word	0x0000e740


	//   ....[40]....
        /*0214*/ 	.word	0x0000e780


	//   ....[41]....
        /*0218*/ 	.word	0x0000e7c0


	//   ....[42]....
        /*021c*/ 	.word	0x0000e7e0


	//   ....[43]....
        /*0220*/ 	.word	0x0000e810


	//   ....[44]....
        /*0224*/ 	.word	0x0000ecf0


	//   ....[45]....
        /*0228*/ 	.word	0x0000ed00


	//   ....[46]....
        /*022c*/ 	.word	0x0000f5e0


	//   ....[47]....
        /*0230*/ 	.word	0x000104a0


	//   ....[48]....
        /*0234*/ 	.word	0x00010f90


	//   ....[49]....
        /*0238*/ 	.word	0x00010fd0


	//   ....[50]....
        /*023c*/ 	.word	0x00011000


	//   ....[51]....
        /*0240*/ 	.word	0x00011030


	//   ....[52]....
        /*0244*/ 	.word	0x00011050


	//   ....[53]....
        /*0248*/ 	.word	0x00011060


	//   ....[54]....
        /*024c*/ 	.word	0x000110d0


	//   ....[55]....
        /*0250*/ 	.word	0x00011110


	//   ....[56]....
        /*0254*/ 	.word	0x000111a0


	//   ....[57]....
        /*0258*/ 	.word	0x000111d0


	//   ....[58]....
        /*025c*/ 	.word	0x000111e0


	//   ....[59]....
        /*0260*/ 	.word	0x00011270


	//   ....[60]....
        /*0264*/ 	.word	0x00013800


	//   ....[61]....
        /*0268*/ 	.word	0x00013e30


	//   ....[62]....
        /*026c*/ 	.word	0x00013fa0


	//   ....[63]....
        /*0270*/ 	.word	0x00013ff0


	//   ....[64]....
        /*0274*/ 	.word	0x00014140


	//   ....[65]....
        /*0278*/ 	.word	0x000141a0


	//   ....[66]....
        /*027c*/ 	.word	0x000142b0


	//   ....[67]....
        /*0280*/ 	.word	0x00014310


	//   ....[68]....
        /*0284*/ 	.word	0x00014420


	//   ....[69]....
        /*0288*/ 	.word	0x00014490


	//   ....[70]....
        /*028c*/ 	.word	0x000145c0


	//   ....[71]....
        /*0290*/ 	.word	0x00014610


	//   ....[72]....
        /*0294*/ 	.word	0x00014720


	//   ....[73]....
        /*0298*/ 	.word	0x00014770


	//   ....[74]....
        /*029c*/ 	.word	0x00014b40


	//----- nvinfo : EIATTR_REG_RECONFIG
	.align		4
.L_173:
        /*02a0*/ 	.byte	0x01, 0x54
	.zero		2


	//----- nvinfo : EIATTR_SYSCALL_OFFSETS
	.align		4
        /*02a4*/ 	.byte	0x04, 0x46
        /*02a6*/ 	.short	(.L_175 - .L_174)


	//   ....[0]....
.L_174:
        /*02a8*/ 	.word	0x00001730


	//   ....[1]....
        /*02ac*/ 	.word	0x00010140


	//   ....[2]....
        /*02b0*/ 	.word	0x00010280


	//   ....[3]....
        /*02b4*/ 	.word	0x00010370


	//   ....[4]....
        /*02b8*/ 	.word	0x00010af0


	//----- nvinfo : EIATTR_MBARRIER_INSTR_OFFSETS
	.align		4
.L_175:
        /*02bc*/ 	.byte	0x04, 0x39
        /*02be*/ 	.short	(.L_177 - .L_176)


	//   ....[0]....
.L_176:
        /*02c0*/ 	.word	0x00000260
        /*02c4*/ 	.word	0x000000ff
        /*02c8*/ 	.word	0x0002d800
        /*02cc*/ 	.short	0x0100
        /*02ce*/ 	.byte	0x08
	.zero		1


	//   ....[1]....
        /*02d0*/ 	.word	0x00000270
        /*02d4*/ 	.word	0x000000ff
        /*02d8*/ 	.word	0x0002d820
        /*02dc*/ 	.short	0x0100
        /*02de*/ 	.byte	0x08
	.zero		1


	//   ....[2]....
        /*02e0*/ 	.word	0x00000360
        /*02e4*/ 	.word	0x000000ff
        /*02e8*/ 	.word	0x0002d830
        /*02ec*/ 	.short	0x0100
        /*02ee*/ 	.byte	0x08
	.zero		1


	//   ....[3]....
        /*02f0*/ 	.word	0x00000370
        /*02f4*/ 	.word	0x000000ff
        /*02f8*/ 	.word	0x0002d840
        /*02fc*/ 	.short	0x0100
        /*02fe*/ 	.byte	0x08
	.zero		1


	//   ....[4]....
        /*0300*/ 	.word	0x00000380
        /*0304*/ 	.word	0x000000ff
        /*0308*/ 	.word	0x0002d838
        /*030c*/ 	.short	0x0100
        /*030e*/ 	.byte	0x08
	.zero		1


	//   ....[5]....
        /*0310*/ 	.word	0x00000390
        /*0314*/ 	.word	0x000000ff
        /*0318*/ 	.word	0x0002d848
        /*031c*/ 	.short	0x0100
        /*031e*/ 	.byte	0x08
	.zero		1


	//   ....[6]....
        /*0320*/ 	.word	0x000004c0
        /*0324*/ 	.word	0x000000ff
        /*0328*/ 	.word	0x0002d850
        /*032c*/ 	.short	0x0100
        /*032e*/ 	.byte	0x08
	.zero		1


	//   ....[7]....
        /*0330*/ 	.word	0x000004d0
        /*0334*/ 	.word	0x000000ff
        /*0338*/ 	.word	0x0002d860
        /*033c*/ 	.short	0x0100
        /*033e*/ 	.byte	0x08
	.zero		1


	//   ....[8]....
        /*0340*/ 	.word	0x000004e0
        /*0344*/ 	.word	0x000000ff
        /*0348*/ 	.word	0x0002d858
        /*034c*/ 	.short	0x0100
        /*034e*/ 	.byte	0x08
	.zero		1


	//   ....[9]....
        /*0350*/ 	.word	0x000004f0
        /*0354*/ 	.word	0x000000ff
        /*0358*/ 	.word	0x0002d868
        /*035c*/ 	.short	0x0100
        /*035e*/ 	.byte	0x08
	.zero		1


	//   ....[10]....
        /*0360*/ 	.word	0x000005e0
        /*0364*/ 	.word	0x000000ff
        /*0368*/ 	.word	0x0002d870
        /*036c*/ 	.short	0x0100
        /*036e*/ 	.byte	0x06
	.zero		1


	//   ....[11]....
        /*0370*/ 	.word	0x000005f0
        /*0374*/ 	.word	0x000000ff
        /*0378*/ 	.word	0x0002d880
        /*037c*/ 	.short	0x0100
        /*037e*/ 	.byte	0x06
	.zero		1


	//   ....[12]....
        /*0380*/ 	.word	0x00000600
        /*0384*/ 	.word	0x000000ff
        /*0388*/ 	.word	0x0002d878
        /*038c*/ 	.short	0x0100
        /*038e*/ 	.byte	0x06
	.zero		1


	//   ....[13]....
        /*0390*/ 	.word	0x00000610
        /*0394*/ 	.word	0x000000ff
        /*0398*/ 	.word	0x0002d888
        /*039c*/ 	.short	0x0100
        /*039e*/ 	.byte	0x06
	.zero		1


	//   ....[14]....
        /*03a0*/ 	.word	0x00000740
        /*03a4*/ 	.word	0x000000ff
        /*03a8*/ 	.word	0x0002d890
        /*03ac*/ 	.short	0x0100
        /*03ae*/ 	.byte	0x08
	.zero		1


	//   ....[15]....
        /*03b0*/ 	.word	0x00000750
        /*03b4*/ 	.word	0x000000ff
        /*03b8*/ 	.word	0x0002d8a0
        /*03bc*/ 	.short	0x0100
        /*03be*/ 	.byte	0x08
	.zero		1


	//   ....[16]....
        /*03c0*/ 	.word	0x00000760
        /*03c4*/ 	.word	0x000000ff
        /*03c8*/ 	.word	0x0002d898
        /*03cc*/ 	.short	0x0100
        /*03ce*/ 	.byte	0x08
	.zero		1


	//   ....[17]....
        /*03d0*/ 	.word	0x00000770
        /*03d4*/ 	.word	0x000000ff
        /*03d8*/ 	.word	0x0002d8a8
        /*03dc*/ 	.short	0x0100
        /*03de*/ 	.byte	0x08
	.zero		1


	//   ....[18]....
        /*03e0*/ 	.word	0x000008a0
        /*03e4*/ 	.word	0x000000ff
        /*03e8*/ 	.word	0x0002d8b0
        /*03ec*/ 	.short	0x0100
        /*03ee*/ 	.byte	0x08
	.zero		1


	//   ....[19]....
        /*03f0*/ 	.word	0x000008b0
        /*03f4*/ 	.word	0x000000ff
        /*03f8*/ 	.word	0x0002d8c0
        /*03fc*/ 	.short	0x0100
        /*03fe*/ 	.byte	0x08
	.zero		1


	//   ....[20]....
        /*0400*/ 	.word	0x000008c0
        /*0404*/ 	.word	0x000000ff
        /*0408*/ 	.word	0x0002d8b8
        /*040c*/ 	.short	0x0100
        /*040e*/ 	.byte	0x08
	.zero		1


	//   ....[21]....
        /*0410*/ 	.word	0x000008d0
        /*0414*/ 	.word	0x000000ff
        /*0418*/ 	.word	0x0002d8c8
        /*041c*/ 	.short	0x0100
        /*041e*/ 	.byte	0x08
	.zero		1


	//   ....[22]....
        /*0420*/ 	.word	0x00001760
        /*0424*/ 	.word	0x000000ff
        /*0428*/ 	.word	0x0002d800
        /*042c*/ 	.short	0x010a
        /*042e*/ 	.byte	0x24
	.zero		1


	//   ....[23]....
        /*0430*/ 	.word	0x00001870
        /*0434*/ 	.word	0x000000ff
        /*0438*/ 	.word	0x0002d830
        /*043c*/ 	.short	0x010a
        /*043e*/ 	.byte	0x24
	.zero		1


	//   ....[24]....
        /*0440*/ 	.word	0x000018e0
        /*0444*/ 	.word	0x000000ff
        /*0448*/ 	.word	0x0002d830
        /*044c*/ 	.short	0x010a
        /*044e*/ 	.byte	0x24
	.zero		1


	//   ....[25]....
        /*0450*/ 	.word	0x00002040
        /*0454*/ 	.word	0x00000005
        /*0458*/ 	.word	0x00000000
        /*045c*/ 	.short	0x0101
        /*045e*/ 	.byte	0x3f
	.zero		1


	//   ....[26]....
        /*0460*/ 	.word	0x00005040
        /*0464*/ 	.word	0x000000ff
        /*0468*/ 	.word	0x0002d830
        /*046c*/ 	.short	0x010a
        /*046e*/ 	.byte	0x0a
	.zero		1


	//   ....[27]....
        /*0470*/ 	.word	0x00005080
        /*0474*/ 	.word	0x000000ff
        /*0478*/ 	.word	0x0002d830
        /*047c*/ 	.short	0x010a
        /*047e*/ 	.byte	0x0a
	.zero		1


	//   ....[28]....
        /*0480*/ 	.word	0x00005320
        /*0484*/ 	.word	0x000000ff
        /*0488*/ 	.word	0x0002d850
        /*048c*/ 	.short	0x010a
        /*048e*/ 	.byte	0x0a
	.zero		1


	//   ....[29]....
        /*0490*/ 	.word	0x00005360
        /*0494*/ 	.word	0x000000ff
        /*0498*/ 	.word	0x0002d850
        /*049c*/ 	.short	0x010a
        /*049e*/ 	.byte	0x0a
	.zero		1


	//   ....[30]....
        /*04a0*/ 	.word	0x00005920
        /*04a4*/ 	.word	0x00000017
        /*04a8*/ 	.word	0x00000000
        /*04ac*/ 	.short	0x0101
        /*04ae*/ 	.byte	0x3f
	.zero		1


	//   ....[31]....
        /*04b0*/ 	.word	0x000074b0
        /*04b4*/ 	.word	0x0000001a
        /*04b8*/ 	.word	0x00000000
        /*04bc*/ 	.short	0x0101
        /*04be*/ 	.byte	0x3f
	.zero		1


	//   ....[32]....
        /*04c0*/ 	.word	0x00008450
        /*04c4*/ 	.word	0x000000ff
        /*04c8*/ 	.word	0x0002d830
        /*04cc*/ 	.short	0x010a
        /*04ce*/ 	.byte	0x0e
	.zero		1


	//   ....[33]....
        /*04d0*/ 	.word	0x00008490
        /*04d4*/ 	.word	0x000000ff
        /*04d8*/ 	.word	0x0002d830
        /*04dc*/ 	.short	0x010a
        /*04de*/ 	.byte	0x0e
	.zero		1


	//   ....[34]....
        /*04e0*/ 	.word	0x00008760
        /*04e4*/ 	.word	0x000000ff
        /*04e8*/ 	.word	0x0002d850
        /*04ec*/ 	.short	0x010a
        /*04ee*/ 	.byte	0x0e
	.zero		1


	//   ....[35]....
        /*04f0*/ 	.word	0x000087a0
        /*04f4*/ 	.word	0x000000ff
        /*04f8*/ 	.word	0x0002d850
        /*04fc*/ 	.short	0x010a
        /*04fe*/ 	.byte	0x0e
	.zero		1


	//   ....[36]....
        /*0500*/ 	.word	0x000099d0
        /*0504*/ 	.word	0x0000002f
        /*0508*/ 	.word	0x00000000
        /*050c*/ 	.short	0x0101
        /*050e*/ 	.byte	0x3f
	.zero		1


	//   ....[37]....
        /*0510*/ 	.word	0x00009a50
        /*0514*/ 	.word	0x0000002e
        /*0518*/ 	.word	0x00000000
        /*051c*/ 	.short	0x0101
        /*051e*/ 	.byte	0x3f
	.zero		1


	//   ....[38]....
        /*0520*/ 	.word	0x0000a660
        /*0524*/ 	.word	0x000000ff
        /*0528*/ 	.word	0x0002d830
        /*052c*/ 	.short	0x010a
        /*052e*/ 	.byte	0x0a
	.zero		1


	//   ....[39]....
        /*0530*/ 	.word	0x0000a6a0
        /*0534*/ 	.word	0x000000ff
        /*0538*/ 	.word	0x0002d830
        /*053c*/ 	.short	0x010a
        /*053e*/ 	.byte	0x0a
	.zero		1


	//   ....[40]....
        /*0540*/ 	.word	0x0000a940
        /*0544*/ 	.word	0x000000ff
        /*0548*/ 	.word	0x0002d850
        /*054c*/ 	.short	0x010a
        /*054e*/ 	.byte	0x0a
	.zero		1


	//   ....[41]....
        /*0550*/ 	.word	0x0000a980
        /*0554*/ 	.word	0x000000ff
        /*0558*/ 	.word	0x0002d850
        /*055c*/ 	.short	0x010a
        /*055e*/ 	.byte	0x0a
	.zero		1


	//   ....[42]....
        /*0560*/ 	.word	0x0000ae30
        /*0564*/ 	.word	0x00000017
        /*0568*/ 	.word	0x00000000
        /*056c*/ 	.short	0x0101
        /*056e*/ 	.byte	0x3f
	.zero		1


	//   ....[43]....
        /*0570*/ 	.word	0x0000caf0
        /*0574*/ 	.word	0x0000001a
        /*0578*/ 	.word	0x00000000
        /*057c*/ 	.short	0x0101
        /*057e*/ 	.byte	0x3f
	.zero		1


	//   ....[44]....
        /*0580*/ 	.word	0x0000d620
        /*0584*/ 	.word	0x000000ff
        /*0588*/ 	.word	0x0002d850
        /*058c*/ 	.short	0x010a
        /*058e*/ 	.byte	0x09
	.zero		1


	//   ....[45]....
        /*0590*/ 	.word	0x0000d660
        /*0594*/ 	.word	0x000000ff
        /*0598*/ 	.word	0x0002d850
        /*059c*/ 	.short	0x010a
        /*059e*/ 	.byte	0x09
	.zero		1


	//   ....[46]....
        /*05a0*/ 	.word	0x0000dc30
        /*05a4*/ 	.word	0x0000000a
        /*05a8*/ 	.word	0x00000000
        /*05ac*/ 	.short	0x0101
        /*05ae*/ 	.byte	0x3f
	.zero		1


	//   ....[47]....
        /*05b0*/ 	.word	0x0000e800
        /*05b4*/ 	.word	0x000000ff
        /*05b8*/ 	.word	0x00000000
        /*05bc*/ 	.short	0x0101
        /*05be*/ 	.byte	0x04
	.zero		1


	//   ....[48]....
        /*05c0*/ 	.word	0x000106b0
        /*05c4*/ 	.word	0x000000ff
        /*05c8*/ 	.word	0x0002d840
        /*05cc*/ 	.short	0x010a
        /*05ce*/ 	.byte	0x26
	.zero		1


	//   ....[49]....
        /*05d0*/ 	.word	0x00011460
        /*05d4*/ 	.word	0x000000ff
        /*05d8*/ 	.word	0x0002d800
        /*05dc*/ 	.short	0x0107
        /*05de*/ 	.byte	0x26
	.zero		1


	//   ....[50]....
        /*05e0*/ 	.word	0x000114a0
        /*05e4*/ 	.word	0x000000ff
        /*05e8*/ 	.word	0x0002d800
        /*05ec*/ 	.short	0x0101
        /*05ee*/ 	.byte	0x26
	.zero		1


	//   ....[51]....
        /*05f0*/ 	.word	0x000114d0
        /*05f4*/ 	.word	0x000000ff
        /*05f8*/ 	.word	0x0002d820
        /*05fc*/ 	.short	0x010a
        /*05fe*/ 	.byte	0x26
	.zero		1


	//   ....[52]....
        /*0600*/ 	.word	0x00011860
        /*0604*/ 	.word	0x000000ff
        /*0608*/ 	.word	0x0002d848
        /*060c*/ 	.short	0x010a
        /*060e*/ 	.byte	0x26
	.zero		1


	//   ....[53]....
        /*0610*/ 	.word	0x00011c30
        /*0614*/ 	.word	0x000000ff
        /*0618*/ 	.word	0x0002d860
        /*061c*/ 	.short	0x010a
        /*061e*/ 	.byte	0x26
	.zero		1


	//   ....[54]....
        /*0620*/ 	.word	0x000121c0
        /*0624*/ 	.word	0x000000ff
        /*0628*/ 	.word	0x0002d840
        /*062c*/ 	.short	0x010a
        /*062e*/ 	.byte	0x26
	.zero		1


	//   ....[55]....
        /*0630*/ 	.word	0x000125a0
        /*0634*/ 	.word	0x000000ff
        /*0638*/ 	.word	0x0002d868
        /*063c*/ 	.short	0x010a
        /*063e*/ 	.byte	0x26
	.zero		1


	//   ....[56]....
        /*0640*/ 	.word	0x00012b70
        /*0644*/ 	.word	0x000000ff
        /*0648*/ 	.word	0x0002d848
        /*064c*/ 	.short	0x010a
        /*064e*/ 	.byte	0x26
	.zero		1


	//   ....[57]....
        /*0650*/ 	.word	0x00012f30
        /*0654*/ 	.word	0x000000ff
        /*0658*/ 	.word	0x0002d860
        /*065c*/ 	.short	0x010a
        /*065e*/ 	.byte	0x26
	.zero		1


	//   ....[58]....
        /*0660*/ 	.word	0x00013370
        /*0664*/ 	.word	0x00000004
        /*0668*/ 	.word	0x0002d860
        /*066c*/ 	.short	0x010a
        /*066e*/ 	.byte	0x3f
	.zero		1


	//   ....[59]....
        /*0670*/ 	.word	0x000137c0
        /*0674*/ 	.word	0x00000007
        /*0678*/ 	.word	0x0002d820
        /*067c*/ 	.short	0x010a
        /*067e*/ 	.byte	0x3f
	.zero		1


	//   ....[60]....
        /*0680*/ 	.word	0x00013920
        /*0684*/ 	.word	0x00000006
        /*0688*/ 	.word	0x00000000
        /*068c*/ 	.short	0x010a
        /*068e*/ 	.byte	0x3f
	.zero		1


	//   ....[61]....
        /*0690*/ 	.word	0x00013990
        /*0694*/ 	.word	0x00000003
        /*0698*/ 	.word	0x00000000
        /*069c*/ 	.short	0x010a
        /*069e*/ 	.byte	0x3f
	.zero		1


	//   ....[62]....
        /*06a0*/ 	.word	0x000139f0
        /*06a4*/ 	.word	0x00000000
        /*06a8*/ 	.word	0x00000000
        /*06ac*/ 	.short	0x010a
        /*06ae*/ 	.byte	0x3f
	.zero		1


	//   ....[63]....
        /*06b0*/ 	.word	0x00013a20
        /*06b4*/ 	.word	0x00000003
        /*06b8*/ 	.word	0x00000000
        /*06bc*/ 	.short	0x010a
        /*06be*/ 	.byte	0x3f
	.zero		1


	//   ....[64]....
        /*06c0*/ 	.word	0x00013a90
        /*06c4*/ 	.word	0x00000006
        /*06c8*/ 	.word	0x0002d800
        /*06cc*/ 	.short	0x010a
        /*06ce*/ 	.byte	0x3f
	.zero		1


	//   ....[65]....
        /*06d0*/ 	.word	0x00013af0
        /*06d4*/ 	.word	0x0000000a
        /*06d8*/ 	.word	0x0002d830
        /*06dc*/ 	.short	0x010a
        /*06de*/ 	.byte	0x3f
	.zero		1


	//   ....[66]....
        /*06e0*/ 	.word	0x00013b50
        /*06e4*/ 	.word	0x00000015
        /*06e8*/ 	.word	0x0002d830
        /*06ec*/ 	.short	0x010a
        /*06ee*/ 	.byte	0x3f
	.zero		1


	//   ....[67]....
        /*06f0*/ 	.word	0x00013bb0
        /*06f4*/ 	.word	0x00000015
        /*06f8*/ 	.word	0x0002d850
        /*06fc*/ 	.short	0x010a
        /*06fe*/ 	.byte	0x3f
	.zero		1


	//   ....[68]....
        /*0700*/ 	.word	0x00013c10
        /*0704*/ 	.word	0x00000014
        /*0708*/ 	.word	0x0002d830
        /*070c*/ 	.short	0x010a
        /*070e*/ 	.byte	0x3f
	.zero		1


	//   ....[69]....
        /*0710*/ 	.word	0x00013c70
        /*0714*/ 	.word	0x00000014
        /*0718*/ 	.word	0x0002d850
        /*071c*/ 	.short	0x010a
        /*071e*/ 	.byte	0x3f
	.zero		1


	//   ....[70]....
        /*0720*/ 	.word	0x00013cd0
        /*0724*/ 	.word	0x00000014
        /*0728*/ 	.word	0x0002d830
        /*072c*/ 	.short	0x010a
        /*072e*/ 	.byte	0x3f
	.zero		1


	//   ....[71]....
        /*0730*/ 	.word	0x00013d30
        /*0734*/ 	.word	0x00000014
        /*0738*/ 	.word	0x0002d850
        /*073c*/ 	.short	0x010a
        /*073e*/ 	.byte	0x3f
	.zero		1


	//   ....[72]....
        /*0740*/ 	.word	0x00013d90
        /*0744*/ 	.word	0x00000003
        /*0748*/ 	.word	0x0002d850
        /*074c*/ 	.short	0x010a
        /*074e*/ 	.byte	0x3f
	.zero		1


	//   ....[73]....
        /*0750*/ 	.word	0x00013ef0
        /*0754*/ 	.word	0x00000003
        /*0758*/ 	.word	0x0002d840
        /*075c*/ 	.short	0x010a
        /*075e*/ 	.byte	0x3f
	.zero		1


	//   ....[74]....
        /*0760*/ 	.word	0x000147b0
        /*0764*/ 	.word	0x00000005
        /*0768*/ 	.word	0x0002d820
        /*076c*/ 	.short	0x010a
        /*076e*/ 	.byte	0x3f
	.zero		1


	//   ....[75]....
        /*0770*/ 	.word	0x00014810
        /*0774*/ 	.word	0x00000005
        /*0778*/ 	.word	0x0002d848
        /*077c*/ 	.short	0x010a
        /*077e*/ 	.byte	0x3f
	.zero		1


	//   ....[76]....
        /*0780*/ 	.word	0x00014870
        /*0784*/ 	.word	0x00000005
        /*0788*/ 	.word	0x0002d860
        /*078c*/ 	.short	0x010a
        /*078e*/ 	.byte	0x3f
	.zero		1


	//   ....[77]....
        /*0790*/ 	.word	0x000148d0
        /*0794*/ 	.word	0x00000005
        /*0798*/ 	.word	0x0002d840
        /*079c*/ 	.short	0x010a
        /*079e*/ 	.byte	0x3f
	.zero		1


	//   ....[78]....
        /*07a0*/ 	.word	0x00014930
        /*07a4*/ 	.word	0x00000005
        /*07a8*/ 	.word	0x0002d868
        /*07ac*/ 	.short	0x010a
        /*07ae*/ 	.byte	0x3f
	.zero		1


	//   ....[79]....
        /*07b0*/ 	.word	0x00014990
        /*07b4*/ 	.word	0x00000004
        /*07b8*/ 	.word	0x0002d848
        /*07bc*/ 	.short	0x010a
        /*07be*/ 	.byte	0x3f
	.zero		1


	//   ....[80]....
        /*07c0*/ 	.word	0x000149f0
        /*07c4*/ 	.word	0x00000004
        /*07c8*/ 	.word	0x0002d860
        /*07cc*/ 	.short	0x010a
        /*07ce*/ 	.byte	0x3f
	.zero		1


	//   ....[81]....
        /*07d0*/ 	.word	0x00014a40
        /*07d4*/ 	.word	0x00000004
        /*07d8*/ 	.word	0x0002d860
        /*07dc*/ 	.short	0x010a
        /*07de*/ 	.byte	0x3f
	.zero		1


	//   ....[82]....
        /*07e0*/ 	.word	0x00014a90
        /*07e4*/ 	.word	0x00000007
        /*07e8*/ 	.word	0x0002d820
        /*07ec*/ 	.short	0x010a
        /*07ee*/ 	.byte	0x3f
	.zero		1


	//   ....[83]....
        /*07f0*/ 	.word	0x00014c00
        /*07f4*/ 	.word	0x00000006
        /*07f8*/ 	.word	0x00000000
        /*07fc*/ 	.short	0x010a
        /*07fe*/ 	.byte	0x3f
	.zero		1


	//   ....[84]....
        /*0800*/ 	.word	0x00014c50
        /*0804*/ 	.word	0x00000003
        /*0808*/ 	.word	0x00000000
        /*080c*/ 	.short	0x010a
        /*080e*/ 	.byte	0x3f
	.zero		1


	//   ....[85]....
        /*0810*/ 	.word	0x00014ca0
        /*0814*/ 	.word	0x00000000
        /*0818*/ 	.word	0x00000000
        /*081c*/ 	.short	0x010a
        /*081e*/ 	.byte	0x3f
	.zero		1


	//----- nvinfo : EIATTR_NUM_MBARRIERS
	.align		4
.L_177:
        /*0820*/ 	.byte	0x03, 0x38
        /*0822*/ 	.short	0x0016


	//----- nvinfo : EIATTR_EXIT_INSTR_OFFSETS
	.align		4
        /*0824*/ 	.byte	0x04, 0x1c
        /*0826*/ 	.short	(.L_179 - .L_178)


	//   ....[0]....
.L_178:
        /*0828*/ 	.word	0x00013a70


	//----- nvinfo : EIATTR_MAX_THREADS
	.align		4
.L_179:
        /*082c*/ 	.byte	0x04, 0x05
        /*082e*/ 	.short	(.L_181 - .L_180)
.L_180:
        /*0830*/ 	.word	0x00000200
        /*0834*/ 	.word	0x00000001
        /*0838*/ 	.word	0x00000001


	//----- nvinfo : EIATTR_CRS_STACK_SIZE
	.align		4
.L_181:
        /*083c*/ 	.byte	0x04, 0x1e
        /*083e*/ 	.short	(.L_183 - .L_182)
.L_182:
        /*0840*/ 	.word	0x00000000


	//----- nvinfo : EIATTR_CBANK_PARAM_SIZE
	.align		4
.L_183:
        /*0844*/ 	.byte	0x03, 0x19
        /*0846*/ 	.short	0x0a70


	//----- nvinfo : EIATTR_PARAM_CBANK
	.align		4
        /*0848*/ 	.byte	0x04, 0x0a
        /*084a*/ 	.short	(.L_185 - .L_184)
	.align		4
.L_184:
        /*084c*/ 	.word	index@(.nv.constant0._ZN7cutlass13device_kernelIN5flash11enable_sm90INS1_16FlashAttnFwdSm90INS1_25CollectiveMainloopFwdSm90ILi2EN4cute5tupleIJNS5_1CILi1EEES8_S8_EEENS6_IJNS7_ILi192EEENS7_ILi128EEENS7_ILi96EEEEEELi96ENS_6half_tEfNS_4arch4Sm90ELb0ELb1ELb0ELb0ELb0ELb0ELb0ELb0ELb1ELb1ELb1ELb0EEENS1_21CollectiveEpilogueFwdINS6_IJSA_SC_SB_EEES9_SE_SG_Li384ELb0ELb1ELb1ELb0EEENS1_19SingleTileSchedulerILb0ELb1ELb1ELi192EEEEEEEEEvNT_6ParamsE)
        /*0850*/ 	.short	0x0210
        /*0852*/ 	.short	0x0a70


	//----- nvinfo : EIATTR_SW_WAR
	.align		4
.L_185:
        /*0854*/ 	.byte	0x04, 0x36
        /*0856*/ 	.short	(.L_187 - .L_186)
.L_186:
        /*0858*/ 	.word	0x00000008
.L_187:


//--------------------- .nv.info._ZN7cutlass13device_kernelIN5flash11enable_sm90INS1_16FlashAttnFwdSm90INS1_25CollectiveMainloopFwdSm90ILi2EN4cute5tupleIJNS5_1CILi1EEES8_S8_EEENS6_IJNS7_ILi192EEENS7_ILi128EEENS7_ILi96EEEEEELi96ENS_6half_tEfNS_4arch4Sm90ELb0ELb1ELb0ELb1ELb0ELb0ELb0ELb0ELb1ELb1ELb1ELb0EEENS1_21CollectiveEpilogueFwdINS6_IJSA_SC_SB_EEES9_SE_SG_Li384ELb1ELb1ELb1ELb0EEENS1_36VarlenDynamicPersistentTileSchedulerILi192ELi128ELi384ELi128ELb1ELb1ELb1ELb1ELb0ELb1EEEEEEEEEvNT_6ParamsE --------------------------
	.section	.nv.info._ZN7cutlass13device_kernelIN5flash11enable_sm90INS1_16FlashAttnFwdSm90INS1_25CollectiveMainloopFwdSm90ILi2EN4cute5tupleIJNS5_1CILi1EEES8_S8_EEENS6_IJNS7_ILi192EEENS7_ILi128EEENS7_ILi96EEEEEELi96ENS_6half_tEfNS_4arch4Sm90ELb0ELb1ELb0ELb1ELb0ELb0ELb0ELb0ELb1ELb1ELb1ELb0EEENS1_21CollectiveEpilogueFwdINS6_IJSA_SC_SB_EEES9_SE_SG_Li384ELb1ELb1ELb1ELb0EEENS1_36VarlenDynamicPersistentTileSchedulerILi192ELi128ELi384ELi128ELb1ELb1ELb1ELb1ELb0ELb1EEEEEEEEEvNT_6ParamsE,"",@"SHT_CUDA_INFO"
	.sectionflags	@""
	.align	4


	//----- nvinfo : EIATTR_CUDA_API_VERSION
	.align		4
        /*0000*/ 	.byte	0x04, 0x37
        /*0002*/ 	.short	(.L_189 - .L_188)
.L_188:
        /*0004*/ 	.word	0x00000082


	//----- nvinfo : EIATTR_KPARAM_INFO
	.align		4
.L_189:
        /*0008*/ 	.byte	0x04, 0x17
        /*000a*/ 	.short	(.L_191 - .L_190)
.L_190:
        /*000c*/ 	.word	0x00000000
        /*0010*/ 	.short	0x0000
        /*0012*/ 	.short	0x0070
        /*0014*/ 	.byte	0x00, 0xf0, 0x01, 0x2a


	//----- nvinfo : EIATTR_SPARSE_MMA_MASK
	.align		4
.L_191:
        /*0018*/ 	.byte	0x03, 0x50
        /*001a*/ 	.short	0x0000


	//----- nvinfo : EIATTR_MAXREG_COUNT
	.align		4
        /*001c*/ 	.byte	0x03, 0x1b
        /*001e*/ 	.short	0x0080


	//----- nvinfo : EIATTR_NUM_BARRIERS
	.align		4
        /*0020*/ 	.byte	0x02, 0x4c
        /*0022*/ 	.byte	0x10
	.zero		1


	//----- nvinfo : EIATTR_EXTERNS
	.align		4
        /*0024*/ 	.byte	0x04, 0x0f
        /*0026*/ 	.short	(.L_193 - .L_192)


	//   ....[0]....
	.align		4
.L_192:
        /*0028*/ 	.word	index@(__assertfail)


	//----- nvinfo : EIATTR_ANNOTATIONS
	.align		4
.L_193:
        /*002c*/ 	.byte	0x04, 0x55
        /*002e*/ 	.short	(.L_195 - .L_194)


	//   ....[0]....
.L_194:
        /* <DEDUP_REMOVED lines=29> */


	//----- nvinfo : EIATTR_MERCURY_ISA_VERSION
	.align		4
.L_195:
        /*01e8*/ 	.byte	0x03, 0x5f
        /*01ea*/ 	.short	0x0101


	//----- nvinfo : EIATTR_UNUSED_LOAD_BYTE_OFFSET
	.align		4
        /*01ec*/ 	.byte	0x04, 0x44
        /*01ee*/ 	.short	(.L_197 - .L_196)


	//   ....[0]....
.L_196:
        /*01f0*/ 	.word	0x00000a50
        /*01f4*/ 	.word	0x0000fff0


	//   ....[1]....
        /*01f8*/ 	.word	0x0000e510
        /*01fc*/ 	.word	0x0000fff0


	//----- nvinfo : EIATTR_INT_WARP_WIDE_INSTR_OFFSETS
	.align		4
.L_197:
        /*0200*/ 	.byte	0x04, 0x31
        /*0202*/ 	.short	(.L_199 - .L_198)


	//   ....[0]....
.L_198:
        /*0204*/ 	.word	0x00000130


	//   ....[1]....
        /*0208*/ 	.word	0x00000170


	//   ....[2]....
        /*020c*/ 	.word	0x000001e0


	//   ....[3]....
        /*0210*/ 	.word	0x00012b20


	//   ....[4]....
        /*0214*/ 	.word	0x00012bb0


	//   ....[5]....
        /*0218*/ 	.word	0x000166e0


	//   ....[6]....
        /*021c*/ 	.word	0x00016770


	//----- nvinfo : EIATTR_COOP_GROUP_MASK_REGIDS
	.align		4
.L_199:
        /*0220*/ 	.byte	0x04, 0x29
        /*0222*/ 	.short	(.L_201 - .L_200)


	//   ....[0]....
.L_200:
        /*0224*/ 	.word	0xffffffff


	//   ....[1]....
        /*0228*/ 	.word	0xffffffff


	//   ....[2]....
        /*022c*/ 	.word	0xffffffff


	//   ....[3]....
        /*0230*/ 	.word	0xffffffff


	//   ....[4]....
        /*0234*/ 	.word	0xffffffff


	//   ....[5]....
        /*0238*/ 	.word	0xffffffff


	//   ....[6]....
        /*023c*/ 	.word	0xffffffff


	//   ....[7]....
        /*0240*/ 	.word	0xffffffff


	//   ....[8]....
        /*0244*/ 	.word	0xffffffff


	//   ....[9]....
        /*0248*/ 	.word	0xffffffff


	//   ....[10]....
        /*024c*/ 	.word	0xffffffff


	//   ....[11]....
        /*0250*/ 	.word	0xffffffff


	//   ....[12]....
        /*0254*/ 	.word	0xffffffff


	//   ....[13]....
        /*0258*/ 	.word	0xffffffff


	//   ....[14]....
        /*025c*/ 	.word	0xffffffff


	//   ....[15]....
        /*0260*/ 	.word	0xffffffff


	//   ....[16]....
        /*0264*/ 	.word	0xffffffff


	//   ....[17]....
        /*0268*/ 	.word	0xffffffff


	//   ....[18]....
        /*026c*/ 	.word	0xffffffff


	//   ....[19]....
        /*0270*/ 	.word	0xffffffff


	//   ....[20]....
        /*0274*/ 	.word	0xffffffff


	//   ....[21]....
        /*0278*/ 	.word	0xffffffff


	//   ....[22]....
        /*027c*/ 	.word	0xffffffff


	//   ....[23]....
        /*0280*/ 	.word	0xffffffff


	//   ....[24]....
        /*0284*/ 	.word	0xffffffff


	//   ....[25]....
        /*0288*/ 	.word	0xffffffff


	//   ....[26]....
        /*028c*/ 	.word	0xffffffff


	//   ....[27]....
        /*0290*/ 	.word	0xffffffff


	//   ....[28]....
        /*0294*/ 	.word	0xffffffff


	//   ....[29]....
        /*0298*/ 	.word	0xffffffff


	//   ....[30]....
        /*029c*/ 	.word	0xffffffff


	//   ....[31]....
        /*02a0*/ 	.word	0xffffffff


	//   ....[32]....
        /*02a4*/ 	.word	0xffffffff


	//   ....[33]....
        /*02a8*/ 	.word	0xffffffff


	//   ....[34]....
        /*02ac*/ 	.word	0xffffffff


	//   ....[35]....
        /*02b0*/ 	.word	0xffffffff


	//   ....[36]....
        /*02b4*/ 	.word	0xffffffff


	//   ....[37]....
        /*02b8*/ 	.word	0xffffffff


	//   ....[38]....
        /*02bc*/ 	.word	0xffffffff


	//   ....[39]....
        /*02c0*/ 	.word	0xffffffff


	//   ....[40]....
        /*02c4*/ 	.word	0xffffffff


	//   ....[41]....
        /*02c8*/ 	.word	0xffffffff


	//   ....[42]....
        /*02cc*/ 	.word	0xffffffff


	//   ....[43]....
        /*02d0*/ 	.word	0xffffffff


	//   ....[44]....
        /*02d4*/ 	.word	0xffffffff


	//   ....[45]....
        /*02d8*/ 	.word	0xffffffff


	//   ....[46]....
        /*02dc*/ 	.word	0xffffffff


	//   ....[47]....
        /*02e0*/ 	.word	0xffffffff


	//   ....[48]....
        /*02e4*/ 	.word	0xffffffff


	//   ....[49]....
        /*02e8*/ 	.word	0xffffffff


	//   ....[50]....
        /*02ec*/ 	.word	0xffffffff


	//   ....[51]....
        /*02f0*/ 	.word	0xffffffff


	//   ....[52]....
        /*02f4*/ 	.word	0xffffffff


	//   ....[53]....
        /*02f8*/ 	.word	0xffffffff


	//   ....[54]....
        /*02fc*/ 	.word	0xffffffff


	//   ....[55]....
        /*0300*/ 	.word	0xffffffff


	//   ....[56]....
        /*0304*/ 	.word	0xffffffff


	//   ....[57]....
        /*0308*/ 	.word	0xffffffff


	//   ....[58]....
        /*030c*/ 	.word	0xffffffff


	//   ....[59]....
        /*0310*/ 	.word	0xffffffff


	//   ....[60]....
        /*0314*/ 	.word	0xffffffff


	//   ....[61]....
        /*0318*/ 	.word	0xffffffff


	//   ....[62]....
        /*031c*/ 	.word	0xffffffff


	//   ....[63]....
        /*0320*/ 	.word	0xffffffff


	//   ....[64]....
        /*0324*/ 	.word	0xffffffff


	//   ....[65]....
        /*0328*/ 	.word	0xffffffff


	//   ....[66]....
        /*032c*/ 	.word	0xffffffff


	//   ....[67]....
        /*0330*/ 	.word	0xffffffff


	//   ....[68]....
        /*0334*/ 	.word	0xffffffff


	//   ....[69]....
        /*0338*/ 	.word	0xffffffff


	//   ....[70]....
        /*033c*/ 	.word	0xffffffff


	//   ....[71]....
        /*0340*/ 	.word	0xffffffff


	//   ....[72]....
        /*0344*/ 	.word	0xffffffff


	//   ....[73]....
        /*0348*/ 	.word	0xffffffff


	//   ....[74]....
        /*034c*/ 	.word	0xffffffff


	//   ....[75]....
        /*0350*/ 	.word	0xffffffff


	//   ....[76]....
        /*0354*/ 	.word	0xffffffff


	//   ....[77]....
        /*0358*/ 	.word	0xffffffff


	//   ....[78]....
        /*035c*/ 	.word	0xffffffff


	//   ....[79]....
        /*0360*/ 	.word	0xffffffff


	//   ....[80]....
        /*0364*/ 	.word	0xffffffff


	//   ....[81]....
        /*0368*/ 	.word	0xffffffff


	//   ....[82]....
        /*036c*/ 	.word	0xffffffff


	//   ....[83]....
        /*0370*/ 	.word	0xffffffff


	//   ....[84]....
        /*0374*/ 	.word	0xffffffff


	//   ....[85]....
        /*0378*/ 	.word	0xffffffff


	//   ....[86]....
        /*037c*/ 	.word	0xffffffff


	//   ....[87]....
        /*0380*/ 	.word	0xffffffff


	//   ....[88]....
        /*0384*/ 	.word	0xffffffff


	//   ....[89]....
        /*0388*/ 	.word	0xffffffff


	//   ....[90]....
        /*038c*/ 	.word	0xffffffff


	//   ....[91]....
        /*0390*/ 	.word	0xffffffff


	//   ....[92]....
        /*0394*/ 	.word	0xffffffff


	//   ....[93]....
        /*0398*/ 	.word	0xffffffff


	//   ....[94]....
        /*039c*/ 	.word	0xffffffff


	//   ....[95]....
        /*03a0*/ 	.word	0xffffffff


	//   ....[96]....
        /*03a4*/ 	.word	0xffffffff


	//   ....[97]....
        /*03a8*/ 	.word	0xffffffff


	//   ....[98]....
        /*03ac*/ 	.word	0xffffffff


	//   ....[99]....
        /*03b0*/ 	.word	0xffffffff


	//   ....[100]....
        /*03b4*/ 	.word	0xffffffff


	//   ....[101]....
        /*03b8*/ 	.word	0xffffffff


	//   ....[102]....
        /*03bc*/ 	.word	0xffffffff


	//   ....[103]....
        /*03c0*/ 	.word	0x0500000f


	//   ....[104]....
        /*03c4*/ 	.word	0x0500000f


	//   ....[105]....
        /*03c8*/ 	.word	0x0500000f


	//   ....[106]....
        /*03cc*/ 	.word	0x0500000f


	//   ....[107]....
        /*03d0*/ 	.word	0x0500000f


	//   ....[108]....
        /*03d4*/ 	.word	0x0500000f


	//   ....[109]....
        /*03d8*/ 	.word	0x0500000f


	//   ....[110]....
        /*03dc*/ 	.word	0x0500000f


	//   ....[111]....
        /*03e0*/ 	.word	0x0500000f


	//   ....[112]....
        /*03e4*/ 	.word	0x0500000f


	//   ....[113]....
        /*03e8*/ 	.word	0x0500000f


	//   ....[114]....
        /*03ec*/ 	.word	0x0500000f


	//   ....[115]....
        /*03f0*/ 	.word	0x0500000f


	//   ....[116]....
        /*03f4*/ 	.word	0x0500000f


	//   ....[117]....
        /*03f8*/ 	.word	0x0500000f


	//   ....[118]....
        /*03fc*/ 	.word	0x0500000f


	//   ....[119]....
        /*0400*/ 	.word	0x0500000f


	//   ....[120]....
        /*0404*/ 	.word	0x0500000f


	//   ....[121]....
        /*0408*/ 	.word	0x0500000f


	//   ....[122]....
        /*040c*/ 	.word	0x0500000f


	//   ....[123]....
        /*0410*/ 	.word	0x0500000f


	//   ....[124]....
        /*0414*/ 	.word	0x0500000f


	//   ....[125]....
        /*0418*/ 	.word	0x0500000f


	//   ....[126]....
        /*041c*/ 	.word	0x0500000f


	//   ....[127]....
        /*0420*/ 	.word	0x0500000f


	//   ....[128]....
        /*0424*/ 	.word	0x0500000f


	//   ....[129]....
        /*0428*/ 	.word	0x0500000f


	//   ....[130]....
        /*042c*/ 	.word	0x0500000f


	//   ....[131]....
        /*0430*/ 	.word	0x0500000f


	//   ....[132]....
        /*0434*/ 	.word	0x0500000f


	//   ....[133]....
        /*0438*/ 	.word	0x0500000f


	//   ....[134]....
        /*043c*/ 	.word	0x0500000f


	//----- nvinfo : EIATTR_COOP_GROUP_INSTR_OFFSETS
	.align		4
.L_201:
        /*0440*/ 	.byte	0x04, 0x28
        /*0442*/ 	.short	(.L_203 - .L_202)


	//   ....[0]....
.L_202:
        /*0444*/ 	.word	0x00000070


	//   ....[1]....
        /*0448*/ 	.word	0x00000140


	//   ....[2]....
        /*044c*/ 	.word	0x00000190


	//   ....[3]....
        /*0450*/ 	.word	0x000003c0


	//   ....[4]....
        /*0454*/ 	.word	0x00000520


	//   ....[5]....
        /*0458*/ 	.word	0x00000640


	//   ....[6]....
        /*045c*/ 	.word	0x000007a0


	//   ....[7]....
        /*0460*/ 	.word	0x00001ef0


	//   ....[8]....
        /*0464*/ 	.word	0x00002570


	//   ....[9]....
        /*0468*/ 	.word	0x000033f0


	//   ....[10]....
        /*046c*/ 	.word	0x00003ba0


	//   ....[11]....
        /*0470*/ 	.word	0x00003cb0


	//   ....[12]....
        /*0474*/ 	.word	0x000045a0


	//   ....[13]....
        /*0478*/ 	.word	0x00004600


	//   ....[14]....
        /*047c*/ 	.word	0x000051c0


	//   ....[15]....
        /*0480*/ 	.word	0x00005e20


	//   ....[16]....
        /*0484*/ 	.word	0x000060b0


	//   ....[17]....
        /*0488*/ 	.word	0x00006c90


	//   ....[18]....
        /*048c*/ 	.word	0x00006d90


	//   ....[19]....
        /*0490*/ 	.word	0x00007880


	//   ....[20]....
        /*0494*/ 	.word	0x000078f0


	//   ....[21]....
        /*0498*/ 	.word	0x00008620


	//   ....[22]....
        /*049c*/ 	.word	0x000090e0


	//   ....[23]....
        /*04a0*/ 	.word	0x00009120


	//   ....[24]....
        /*04a4*/ 	.word	0x00009800


	//   ....[25]....
        /*04a8*/ 	.word	0x00009850


	//   ....[26]....
        /*04ac*/ 	.word	0x0000a970


	//   ....[27]....
        /*04b0*/ 	.word	0x0000b2b0


	//   ....[28]....
        /*04b4*/ 	.word	0x0000b550


	//   ....[29]....
        /*04b8*/ 	.word	0x0000c140


	//   ....[30]....
        /*04bc*/ 	.word	0x0000c240


	//   ....[31]....
        /*04c0*/ 	.word	0x0000cd50


	//   ....[32]....
        /*04c4*/ 	.word	0x0000cdb0


	//   ....[33]....
        /*04c8*/ 	.word	0x0000dab0


	//   ....[34]....
        /*04cc*/ 	.word	0x0000dbc0


	//   ....[35]....
        /*04d0*/ 	.word	0x0000dc20


	//   ....[36]....
        /*04d4*/ 	.word	0x0000dd60


	//   ....[37]....
        /*04d8*/ 	.word	0x0000dd80


	//   ....[38]....
        /*04dc*/ 	.word	0x0000ef30


	//   ....[39]....
        /*04e0*/ 	.word	0x0000ef40


	//   ....[40]....
        /*04e4*/ 	.word	0x0000ef50


	//   ....[41]....
        /*04e8*/ 	.word	0x0000ef60


	//   ....[42]....
        /*04ec*/ 	.word	0x0000f590


	//   ....[43]....
        /*04f0*/ 	.word	0x0000f5b0


	//   ....[44]....
        /*04f4*/ 	.word	0x0000f6e0


	//   ....[45]....
        /*04f8*/ 	.word	0x0000f700


	//   ....[46]....
        /*04fc*/ 	.word	0x0000fb70


	//   ....[47]....
        /*0500*/ 	.word	0x0000fb80


	//   ....[48]....
        /*0504*/ 	.word	0x0000fed0


	//   ....[49]....
        /*0508*/ 	.word	0x0000fee0


	//   ....[50]....
        /*050c*/ 	.word	0x00010b20


	//   ....[51]....
        /*0510*/ 	.word	0x00010b30


	//   ....[52]....
        /*0514*/ 	.word	0x00010c30


	//   ....[53]....
        /*0518*/ 	.word	0x00010c50


	//   ....[54]....
        /*051c*/ 	.word	0x00010de0


	//   ....[55]....
        /*0520*/ 	.word	0x00011000


	//   ....[56]....
        /*0524*/ 	.word	0x00011030


	//   ....[57]....
        /*0528*/ 	.word	0x00011060


	//   ....[58]....
        /*052c*/ 	.word	0x00011090


	//   ....[59]....
        /*0530*/ 	.word	0x000110c0


	//   ....[60]....
        /*0534*/ 	.word	0x000110f0


	//   ....[61]....
        /*0538*/ 	.word	0x00011280


	//   ....[62]....
        /*053c*/ 	.word	0x000112b0


	//   ....[63]....
        /*0540*/ 	.word	0x000112e0


	//   ....[64]....
        /*0544*/ 	.word	0x00011310


	//   ....[65]....
        /*0548*/ 	.word	0x00011340


	//   ....[66]....
        /*054c*/ 	.word	0x00011370


	//   ....[67]....
        /*0550*/ 	.word	0x00011400


	//   ....[68]....
        /*0554*/ 	.word	0x00011430


	//   ....[69]....
        /*0558*/ 	.word	0x00011440


	//   ....[70]....
        /*055c*/ 	.word	0x00011480


	//   ....[71]....
        /*0560*/ 	.word	0x000130a0


	//   ....[72]....
        /*0564*/ 	.word	0x00013d50


	//   ....[73]....
        /*0568*/ 	.word	0x00013d70


	//   ....[74]....
        /*056c*/ 	.word	0x00013e40


	//   ....[75]....
        /*0570*/ 	.word	0x00013e60


	//   ....[76]....
        /*0574*/ 	.word	0x00013f00


	//   ....[77]....
        /*0578*/ 	.word	0x00013f20


	//   ....[78]....
        /*057c*/ 	.word	0x00013f30


	//   ....[79]....
        /*0580*/ 	.word	0x00013fc0


	//   ....[80]....
        /*0584*/ 	.word	0x00014010


	//   ....[81]....
        /*0588*/ 	.word	0x00014020


	//   ....[82]....
        /*058c*/ 	.word	0x00014050


	//   ....[83]....
        /*0590*/ 	.word	0x00014120


	//   ....[84]....
        /*0594*/ 	.word	0x00016e60


	//   ....[85]....
        /*0598*/ 	.word	0x00016e90


	//   ....[86]....
        /*059c*/ 	.word	0x00016ef0


	//   ....[87]....
        /*05a0*/ 	.word	0x00016f20


	//   ....[88]....
        /*05a4*/ 	.word	0x00016f50


	//   ....[89]....
        /*05a8*/ 	.word	0x00016f80


	//   ....[90]....
        /*05ac*/ 	.word	0x00016fb0


	//   ....[91]....
        /*05b0*/ 	.word	0x00016fe0


	//   ....[92]....
        /*05b4*/ 	.word	0x00017180


	//   ....[93]....
        /*05b8*/ 	.word	0x000171b0


	//   ....[94]....
        /*05bc*/ 	.word	0x000171e0


	//   ....[95]....
        /*05c0*/ 	.word	0x00017210


	//   ....[96]....
        /*05c4*/ 	.word	0x00017240


	//   ....[97]....
        /*05c8*/ 	.word	0x00017270


	//   ....[98]....
        /*05cc*/ 	.word	0x00017330


	//   ....[99]....
        /*05d0*/ 	.word	0x00017350


	//   ....[100]....
        /*05d4*/ 	.word	0x00017370


	//   ....[101]....
        /*05d8*/ 	.word	0x000173d0


	//   ....[102]....
        /*05dc*/ 	.word	0x00017df0


	//   ....[103]....
        /*05e0*/ 	.word	0x00018450


	//   ....[104]....
        /*05e4*/ 	.word	0x00018630


	//   ....[105]....
        /*05e8*/ 	.word	0x00018680


	//   ....[106]....
        /*05ec*/ 	.word	0x000186e0


	//   ....[107]....
        /*05f0*/ 	.word	0x000187f0


	//   ....[108]....
        /*05f4*/ 	.word	0x00018850


	//   ....[109]....
        /*05f8*/ 	.word	0x00018970


	//   ....[110]....
        /*05fc*/ 	.word	0x000189d0


	//   ....[111]....
        /*0600*/ 	.word	0x00018a70


	//   ....[112]....
        /*0604*/ 	.word	0x00018b40


	//   ....[113]....
        /*0608*/ 	.word	0x00018c40


	//   ....[114]....
        /*060c*/ 	.word	0x00018cc0


	//   ....[115]....
        /*0610*/ 	.word	0x00018db0


	//   ....[116]....
        /*0614*/ 	.word	0x000190d0


	//   ....[117]....
        /*0618*/ 	.word	0x00019170


	//   ....[118]....
        /*061c*/ 	.word	0x000192e0


	//   ....[119]....
        /*0620*/ 	.word	0x00019350


	//   ....[120]....
        /*0624*/ 	.word	0x000193c0


	//   ....[121]....
        /*0628*/ 	.word	0x00019430


	//   ....[122]....
        /*062c*/ 	.word	0x000194a0


	//   ....[123]....
        /*0630*/ 	.word	0x00019520


	//   ....[124]....
        /*0634*/ 	.word	0x000195a0


	//   ....[125]....
        /*0638*/ 	.word	0x00019630


	//   ....[126]....
        /*063c*/ 	.word	0x000196a0


	//   ....[127]....
        /*0640*/ 	.word	0x00019710


	//   ....[128]....
        /*0644*/ 	.word	0x00019780


	//   ....[129]....
        /*0648*/ 	.word	0x00019800


	//   ....[130]....
        /*064c*/ 	.word	0x00019870


	//   ....[131]....
        /*0650*/ 	.word	0x00019920


	//   ....[132]....
        /*0654*/ 	.word	0x00019970


	//   ....[133]....
        /*0658*/ 	.word	0x00019a00


	//   ....[134]....
        /*065c*/ 	.word	0x00019b30


	//----- nvinfo : EIATTR_REG_RECONFIG
	.align		4
.L_203:
        /*0660*/ 	.byte	0x01, 0x54
	.zero		2


	//----- nvinfo : EIATTR_SYSCALL_OFFSETS
	.align		4
        /*0664*/ 	.byte	0x04, 0x46
        /*0666*/ 	.short	(.L_205 - .L_204)


	//   ....[0]....
.L_204:
        /*0668*/ 	.word	0x000020e0


	//   ....[1]....
        /*066c*/ 	.word	0x00012d10


	//   ....[2]....
        /*0670*/ 	.word	0x00012e60


	//   ....[3]....
        /*0674*/ 	.word	0x00012f50


	//   ....[4]....
        /*0678*/ 	.word	0x00013800


	//----- nvinfo : EIATTR_MBARRIER_INSTR_OFFSETS
	.align		4
.L_205:
        /*067c*/ 	.byte	0x04, 0x39
        /*067e*/ 	.short	(.L_207 - .L_206)


	//   ....[0]....
.L_206:
        /*0680*/ 	.word	0x00000270
        /*0684*/ 	.word	0x000000ff
        /*0688*/ 	.word	0x0002d800
        /*068c*/ 	.short	0x0100
        /*068e*/ 	.byte	0x08
	.zero		1


	//   ....[1]....
        /*0690*/ 	.word	0x00000280
        /*0694*/ 	.word	0x000000ff
        /*0698*/ 	.word	0x0002d820
        /*069c*/ 	.short	0x0100
        /*069e*/ 	.byte	0x08
	.zero		1


	//   ....[2]....
        /*06a0*/ 	.word	0x00000370
        /*06a4*/ 	.word	0x000000ff
        /*06a8*/ 	.word	0x0002d830
        /*06ac*/ 	.short	0x0100
        /*06ae*/ 	.byte	0x08
	.zero		1


	//   ....[3]....
        /*06b0*/ 	.word	0x00000380
        /*06b4*/ 	.word	0x000000ff
        /*06b8*/ 	.word	0x0002d840
        /*06bc*/ 	.short	0x0100
        /*06be*/ 	.byte	0x08
	.zero		1


	//   ....[4]....
        /*06c0*/ 	.word	0x00000390
        /*06c4*/ 	.word	0x000000ff
        /*06c8*/ 	.word	0x0002d838
        /*06cc*/ 	.short	0x0100
        /*06ce*/ 	.byte	0x08
	.zero		1


	//   ....[5]....
        /*06d0*/ 	.word	0x000003a0
        /*06d4*/ 	.word	0x000000ff
        /*06d8*/ 	.word	0x0002d848
        /*06dc*/ 	.short	0x0100
        /*06de*/ 	.byte	0x08
	.zero		1


	//   ....[6]....
        /*06e0*/ 	.word	0x000004d0
        /*06e4*/ 	.word	0x000000ff
        /*06e8*/ 	.word	0x0002d850
        /*06ec*/ 	.short	0x0100
        /*06ee*/ 	.byte	0x08
	.zero		1


	//   ....[7]....
        /*06f0*/ 	.word	0x000004e0
        /*06f4*/ 	.word	0x000000ff
        /*06f8*/ 	.word	0x0002d860
        /*06fc*/ 	.short	0x0100
        /*06fe*/ 	.byte	0x08
	.zero		1


	//   ....[8]....
        /*0700*/ 	.word	0x000004f0
        /*0704*/ 	.word	0x000000ff
        /*0708*/ 	.word	0x0002d858
        /*070c*/ 	.short	0x0100
        /*070e*/ 	.byte	0x08
	.zero		1


	//   ....[9]....
        /*0710*/ 	.word	0x00000500
        /*0714*/ 	.word	0x000000ff
        /*0718*/ 	.word	0x0002d868
        /*071c*/ 	.short	0x0100
        /*071e*/ 	.byte	0x08
	.zero		1


	//   ....[10]....
        /*0720*/ 	.word	0x000005f0
        /*0724*/ 	.word	0x000000ff
        /*0728*/ 	.word	0x0002d870
        /*072c*/ 	.short	0x0100
        /*072e*/ 	.byte	0x06
	.zero		1


	//   ....[11]....
        /*0730*/ 	.word	0x00000600
        /*0734*/ 	.word	0x000000ff
        /*0738*/ 	.word	0x0002d880
        /*073c*/ 	.short	0x0100
        /*073e*/ 	.byte	0x06
	.zero		1


	//   ....[12]....
        /*0740*/ 	.word	0x00000610
        /*0744*/ 	.word	0x000000ff
        /*0748*/ 	.word	0x0002d878
        /*074c*/ 	.short	0x0100
        /*074e*/ 	.byte	0x06
	.zero		1


	//   ....[13]....
        /*0750*/ 	.word	0x00000620
        /*0754*/ 	.word	0x000000ff
        /*0758*/ 	.word	0x0002d888
        /*075c*/ 	.short	0x0100
        /*075e*/ 	.byte	0x06
	.zero		1


	//   ....[14]....
        /*0760*/ 	.word	0x00000750
        /*0764*/ 	.word	0x000000ff
        /*0768*/ 	.word	0x0002d890
        /*076c*/ 	.short	0x0100
        /*076e*/ 	.byte	0x08
	.zero		1


	//   ....[15]....
        /*0770*/ 	.word	0x00000760
        /*0774*/ 	.word	0x000000ff
        /*0778*/ 	.word	0x0002d8a0
        /*077c*/ 	.short	0x0100
        /*077e*/ 	.byte	0x08
	.zero		1


	//   ....[16]....
        /*0780*/ 	.word	0x00000770
        /*0784*/ 	.word	0x000000ff
        /*0788*/ 	.word	0x0002d898
        /*078c*/ 	.short	0x0100
        /*078e*/ 	.byte	0x08
	.zero		1


	//   ....[17]....
        /*0790*/ 	.word	0x00000780
        /*0794*/ 	.word	0x000000ff
        /*0798*/ 	.word	0x0002d8a8
        /*079c*/ 	.short	0x0100
        /*079e*/ 	.byte	0x08
	.zero		1


	//   ....[18]....
        /*07a0*/ 	.word	0x000008b0
        /*07a4*/ 	.word	0x000000ff
        /*07a8*/ 	.word	0x0002d8b0
        /*07ac*/ 	.short	0x0100
        /*07ae*/ 	.byte	0x08
	.zero		1


	//   ....[19]....
        /*07b0*/ 	.word	0x000008c0
        /*07b4*/ 	.word	0x000000ff
        /*07b8*/ 	.word	0x0002d8c0
        /*07bc*/ 	.short	0x0100
        /*07be*/ 	.byte	0x08
	.zero		1


	//   ....[20]....
        /*07c0*/ 	.word	0x000008d0
        /*07c4*/ 	.word	0x000000ff
        /*07c8*/ 	.word	0x0002d8b8
        /*07cc*/ 	.short	0x0100
        /*07ce*/ 	.byte	0x08
	.zero		1


	//   ....[21]....
        /*07d0*/ 	.word	0x000008e0
        /*07d4*/ 	.word	0x000000ff
        /*07d8*/ 	.word	0x0002d8c8
        /*07dc*/ 	.short	0x0100
        /*07de*/ 	.byte	0x08
	.zero		1


	//   ....[22]....
        /*07e0*/ 	.word	0x00002160
        /*07e4*/ 	.word	0x000000ff
        /*07e8*/ 	.word	0x0002d800
        /*07ec*/ 	.short	0x010a
        /*07ee*/ 	.byte	0x2a
	.zero		1


	//   ....[23]....
        /*07f0*/ 	.word	0x000021e0
        /*07f4*/ 	.word	0x00000003
        /*07f8*/ 	.word	0x0002d830
        /*07fc*/ 	.short	0x010a
        /*07fe*/ 	.byte	0x3f
	.zero		1


	//   ....[24]....
        /*0800*/ 	.word	0x00002240
        /*0804*/ 	.word	0x00000003
        /*0808*/ 	.word	0x0002d830
        /*080c*/ 	.short	0x010a
        /*080e*/ 	.byte	0x3f
	.zero		1


	//   ....[25]....
        /*0810*/ 	.word	0x000026a0
        /*0814*/ 	.word	0x00000003
        /*0818*/ 	.word	0x00000000
        /*081c*/ 	.short	0x0101
        /*081e*/ 	.byte	0x3f
	.zero		1


	//   ....[26]....
        /*0820*/ 	.word	0x000055f0
        /*0824*/ 	.word	0x000000ff
        /*0828*/ 	.word	0x0002d830
        /*082c*/ 	.short	0x010a
        /*082e*/ 	.byte	0x06
	.zero		1


	//   ....[27]....
        /*0830*/ 	.word	0x00005630
        /*0834*/ 	.word	0x000000ff
        /*0838*/ 	.word	0x0002d830
        /*083c*/ 	.short	0x010a
        /*083e*/ 	.byte	0x06
	.zero		1


	//   ....[28]....
        /*0840*/ 	.word	0x000058d0
        /*0844*/ 	.word	0x000000ff
        /*0848*/ 	.word	0x0002d850
        /*084c*/ 	.short	0x010a
        /*084e*/ 	.byte	0x06
	.zero		1


	//   ....[29]....
        /*0850*/ 	.word	0x00005910
        /*0854*/ 	.word	0x000000ff
        /*0858*/ 	.word	0x0002d850
        /*085c*/ 	.short	0x010a
        /*085e*/ 	.byte	0x06
	.zero		1


	//   ....[30]....
        /*0860*/ 	.word	0x00005eb0
        /*0864*/ 	.word	0x00000006
        /*0868*/ 	.word	0x00000000
        /*086c*/ 	.short	0x0101
        /*086e*/ 	.byte	0x3f
	.zero		1


	//   ....[31]....
        /*0870*/ 	.word	0x00007a00
        /*0874*/ 	.word	0x00000009
        /*0878*/ 	.word	0x00000000
        /*087c*/ 	.short	0x0101
        /*087e*/ 	.byte	0x3f
	.zero		1


	//   ....[32]....
        /*0880*/ 	.word	0x00008a10
        /*0884*/ 	.word	0x000000ff
        /*0888*/ 	.word	0x0002d830
        /*088c*/ 	.short	0x010a
        /*088e*/ 	.byte	0x06
	.zero		1


	//   ....[33]....
        /*0890*/ 	.word	0x00008a50
        /*0894*/ 	.word	0x000000ff
        /*0898*/ 	.word	0x0002d830
        /*089c*/ 	.short	0x010a
        /*089e*/ 	.byte	0x06
	.zero		1


	//   ....[34]....
        /*08a0*/ 	.word	0x00008cf0
        /*08a4*/ 	.word	0x000000ff
        /*08a8*/ 	.word	0x0002d850
        /*08ac*/ 	.short	0x010a
        /*08ae*/ 	.byte	0x06
	.zero		1


	//   ....[35]....
        /*08b0*/ 	.word	0x00008d30
        /*08b4*/ 	.word	0x000000ff
        /*08b8*/ 	.word	0x0002d850
        /*08bc*/ 	.short	0x010a
        /*08be*/ 	.byte	0x06
	.zero		1


	//   ....[36]....
        /*08c0*/ 	.word	0x00009ed0
        /*08c4*/ 	.word	0x0000000c
        /*08c8*/ 	.word	0x00000000
        /*08cc*/ 	.short	0x0101
        /*08ce*/ 	.byte	0x3f
	.zero		1


	//   ....[37]....
        /*08d0*/ 	.word	0x0000a080
        /*08d4*/ 	.word	0x0000000c
        /*08d8*/ 	.word	0x00000000
        /*08dc*/ 	.short	0x0101
        /*08de*/ 	.byte	0x3f
	.zero		1


	//   ....[38]....
        /*08e0*/ 	.word	0x0000aaf0
        /*08e4*/ 	.word	0x000000ff
        /*08e8*/ 	.word	0x0002d830
        /*08ec*/ 	.short	0x010a
        /*08ee*/ 	.byte	0x06
	.zero		1


	//   ....[39]....
        /*08f0*/ 	.word	0x0000ab30
        /*08f4*/ 	.word	0x000000ff
        /*08f8*/ 	.word	0x0002d830
        /*08fc*/ 	.short	0x010a
        /*08fe*/ 	.byte	0x06
	.zero		1


	//   ....[40]....
        /*0900*/ 	.word	0x0000add0
        /*0904*/ 	.word	0x000000ff
        /*0908*/ 	.word	0x0002d850
        /*090c*/ 	.short	0x010a
        /*090e*/ 	.byte	0x06
	.zero		1


	//   ....[41]....
        /*0910*/ 	.word	0x0000ae10
        /*0914*/ 	.word	0x000000ff
        /*0918*/ 	.word	0x0002d850
        /*091c*/ 	.short	0x010a
        /*091e*/ 	.byte	0x06
	.zero		1


	//   ....[42]....
        /*0920*/ 	.word	0x0000b350
        /*0924*/ 	.word	0x00000000
        /*0928*/ 	.word	0x00000000
        /*092c*/ 	.short	0x0101
        /*092e*/ 	.byte	0x3f
	.zero		1


	//   ....[43]....
        /*0930*/ 	.word	0x0000c6e0
        /*0934*/ 	.word	0x0000000d
        /*0938*/ 	.word	0x00000000
        /*093c*/ 	.short	0x0101
        /*093e*/ 	.byte	0x3f
	.zero		1


	//   ....[44]....
        /*0940*/ 	.word	0x0000db30
        /*0944*/ 	.word	0x000000ff
        /*0948*/ 	.word	0x0002d850
        /*094c*/ 	.short	0x010a
        /*094e*/ 	.byte	0x09
	.zero		1


	//   ....[45]....
        /*0950*/ 	.word	0x0000db70
        /*0954*/ 	.word	0x000000ff
        /*0958*/ 	.word	0x0002d850
        /*095c*/ 	.short	0x010a
        /*095e*/ 	.byte	0x09
	.zero		1


	//   ....[46]....
        /*0960*/ 	.word	0x0000e1b0
        /*0964*/ 	.word	0x0000000a
        /*0968*/ 	.word	0x00000000
        /*096c*/ 	.short	0x0101
        /*096e*/ 	.byte	0x3f
	.zero		1


	//   ....[47]....
        /*0970*/ 	.word	0x0000f5c0
        /*0974*/ 	.word	0x000000ff
        /*0978*/ 	.word	0x00000000
        /*097c*/ 	.short	0x0101
        /*097e*/ 	.byte	0x04
	.zero		1


	//   ....[48]....
        /*0980*/ 	.word	0x0000fa80
        /*0984*/ 	.word	0x000000ff
        /*0988*/ 	.word	0x00000000
        /*098c*/ 	.short	0x0101
        /*098e*/ 	.byte	0x04
	.zero		1


	//   ....[49]....
        /*0990*/ 	.word	0x000132c0
        /*0994*/ 	.word	0x00000000
        /*0998*/ 	.word	0x0002d840
        /*099c*/ 	.short	0x010a
        /*099e*/ 	.byte	0x3f
	.zero		1


	//   ....[50]....
        /*09a0*/ 	.word	0x000141f0
        /*09a4*/ 	.word	0x00000011
        /*09a8*/ 	.word	0x0002d800
        /*09ac*/ 	.short	0x0107
        /*09ae*/ 	.byte	0x3f
	.zero		1


	//   ....[51]....
        /*09b0*/ 	.word	0x000142e0
        /*09b4*/ 	.word	0x00000011
        /*09b8*/ 	.word	0x0002d800
        /*09bc*/ 	.short	0x0101
        /*09be*/ 	.byte	0x3f
	.zero		1


	//   ....[52]....
        /*09c0*/ 	.word	0x00014300
        /*09c4*/ 	.word	0x00000011
        /*09c8*/ 	.word	0x0002d820
        /*09cc*/ 	.short	0x010a
        /*09ce*/ 	.byte	0x3f
	.zero		1


	//   ....[53]....
        /*09d0*/ 	.word	0x000146e0
        /*09d4*/ 	.word	0x00000003
        /*09d8*/ 	.word	0x0002d840
        /*09dc*/ 	.short	0x010a
        /*09de*/ 	.byte	0x3f
	.zero		1


	//   ....[54]....
        /*09e0*/ 	.word	0x00014b60
        /*09e4*/ 	.word	0x00000003
        /*09e8*/ 	.word	0x00000060
        /*09ec*/ 	.short	0x010a
        /*09ee*/ 	.byte	0x3f
	.zero		1


	//   ....[55]....
        /*09f0*/ 	.word	0x00015280
        /*09f4*/ 	.word	0x00000003
        /*09f8*/ 	.word	0x0002d840
        /*09fc*/ 	.short	0x010a
        /*09fe*/ 	.byte	0x3f
	.zero		1


	//   ....[56]....
        /*0a00*/ 	.word	0x00015700
        /*0a04*/ 	.word	0x0000000c
        /*0a08*/ 	.word	0x00000060
        /*0a0c*/ 	.short	0x010a
        /*0a0e*/ 	.byte	0x3f
	.zero		1


	//   ....[57]....
        /*0a10*/ 	.word	0x00015d70
        /*0a14*/ 	.word	0x00000002
        /*0a18*/ 	.word	0x0002d840
        /*0a1c*/ 	.short	0x010a
        /*0a1e*/ 	.byte	0x3f
	.zero		1


	//   ....[58]....
        /*0a20*/ 	.word	0x00016200
        /*0a24*/ 	.word	0x00000007
        /*0a28*/ 	.word	0x00000060
        /*0a2c*/ 	.short	0x010a
        /*0a2e*/ 	.byte	0x3f
	.zero		1


	//   ....[59]....
        /*0a30*/ 	.word	0x00016820
        /*0a34*/ 	.word	0x00000003
        /*0a38*/ 	.word	0x0002d860
        /*0a3c*/ 	.short	0x010a
        /*0a3e*/ 	.byte	0x3f
	.zero		1


	//   ....[60]....
        /*0a40*/ 	.word	0x00017d70
        /*0a44*/ 	.word	0x00000009
        /*0a48*/ 	.word	0x0002d820
        /*0a4c*/ 	.short	0x010a
        /*0a4e*/ 	.byte	0x3f
	.zero		1


	//   ....[61]....
        /*0a50*/ 	.word	0x00017f10
        /*0a54*/ 	.word	0x00000007
        /*0a58*/ 	.word	0x00000000
        /*0a5c*/ 	.short	0x010a
        /*0a5e*/ 	.byte	0x3f
	.zero		1


	//   ....[62]....
        /*0a60*/ 	.word	0x00017f80
        /*0a64*/ 	.word	0x00000003
        /*0a68*/ 	.word	0x00000000
        /*0a6c*/ 	.short	0x010a
        /*0a6e*/ 	.byte	0x3f
	.zero		1


	//   ....[63]....
        /*0a70*/ 	.word	0x00017fe0
        /*0a74*/ 	.word	0x00000005
        /*0a78*/ 	.word	0x00000000
        /*0a7c*/ 	.short	0x010a
        /*0a7e*/ 	.byte	0x3f
	.zero		1


	//   ....[64]....
        /*0a80*/ 	.word	0x00018010
        /*0a84*/ 	.word	0x00000003
        /*0a88*/ 	.word	0x00000000
        /*0a8c*/ 	.short	0x010a
        /*0a8e*/ 	.byte	0x3f
	.zero		1


	//   ....[65]....
        /*0a90*/ 	.word	0x00018080
        /*0a94*/ 	.word	0x00000003
        /*0a98*/ 	.word	0x0002d800
        /*0a9c*/ 	.short	0x010a
        /*0a9e*/ 	.byte	0x3f
	.zero		1


	//   ....[66]....
        /*0aa0*/ 	.word	0x000180d0
        /*0aa4*/ 	.word	0x00000003
        /*0aa8*/ 	.word	0x0002d830
        /*0aac*/ 	.short	0x010a
        /*0aae*/ 	.byte	0x3f
	.zero		1


	//   ....[67]....
        /*0ab0*/ 	.word	0x00018130
        /*0ab4*/ 	.word	0x00000007
        /*0ab8*/ 	.word	0x0002d830
        /*0abc*/ 	.short	0x010a
        /*0abe*/ 	.byte	0x3f
	.zero		1


	//   ....[68]....
        /*0ac0*/ 	.word	0x00018190
        /*0ac4*/ 	.word	0x00000007
        /*0ac8*/ 	.word	0x0002d850
        /*0acc*/ 	.short	0x010a
        /*0ace*/ 	.byte	0x3f
	.zero		1


	//   ....[69]....
        /*0ad0*/ 	.word	0x000181f0
        /*0ad4*/ 	.word	0x00000005
        /*0ad8*/ 	.word	0x0002d830
        /*0adc*/ 	.short	0x010a
        /*0ade*/ 	.byte	0x3f
	.zero		1


	//   ....[70]....
        /*0ae0*/ 	.word	0x00018250
        /*0ae4*/ 	.word	0x00000005
        /*0ae8*/ 	.word	0x0002d850
        /*0aec*/ 	.short	0x010a
        /*0aee*/ 	.byte	0x3f
	.zero		1


	//   ....[71]....
        /*0af0*/ 	.word	0x000182b0
        /*0af4*/ 	.word	0x00000005
        /*0af8*/ 	.word	0x0002d830
        /*0afc*/ 	.short	0x010a
        /*0afe*/ 	.byte	0x3f
	.zero		1


	//   ....[72]....
        /*0b00*/ 	.word	0x00018310
        /*0b04*/ 	.word	0x00000005
        /*0b08*/ 	.word	0x0002d850
        /*0b0c*/ 	.short	0x010a
        /*0b0e*/ 	.byte	0x3f
	.zero		1


	//   ....[73]....
        /*0b10*/ 	.word	0x00018370
        /*0b14*/ 	.word	0x00000007
        /*0b18*/ 	.word	0x0002d850
        /*0b1c*/ 	.short	0x010a
        /*0b1e*/ 	.byte	0x3f
	.zero		1


	//   ....[74]....
        /*0b20*/ 	.word	0x00018510
        /*0b24*/ 	.word	0x00000000
        /*0b28*/ 	.word	0x0002d840
        /*0b2c*/ 	.short	0x010a
        /*0b2e*/ 	.byte	0x3f
	.zero		1


	//   ....[75]....
        /*0b30*/ 	.word	0x00018df0
        /*0b34*/ 	.word	0x00000011
        /*0b38*/ 	.word	0x0002d820
        /*0b3c*/ 	.short	0x010a
        /*0b3e*/ 	.byte	0x3f
	.zero		1


	//   ....[76]....
        /*0b40*/ 	.word	0x00018e40
        /*0b44*/ 	.word	0x00000003
        /*0b48*/ 	.word	0x0002d840
        /*0b4c*/ 	.short	0x010a
        /*0b4e*/ 	.byte	0x3f
	.zero		1


	//   ....[77]....
        /*0b50*/ 	.word	0x00018e90
        /*0b54*/ 	.word	0x00000003
        /*0b58*/ 	.word	0x00000060
        /*0b5c*/ 	.short	0x010a
        /*0b5e*/ 	.byte	0x3f
	.zero		1


	//   ....[78]....
        /*0b60*/ 	.word	0x00018ee0
        /*0b64*/ 	.word	0x00000003
        /*0b68*/ 	.word	0x0002d840
        /*0b6c*/ 	.short	0x010a
        /*0b6e*/ 	.byte	0x3f
	.zero		1


	//   ....[79]....
        /*0b70*/ 	.word	0x00018f30
        /*0b74*/ 	.word	0x0000000c
        /*0b78*/ 	.word	0x00000060
        /*0b7c*/ 	.short	0x010a
        /*0b7e*/ 	.byte	0x3f
	.zero		1


	//   ....[80]....
        /*0b80*/ 	.word	0x00018f80
        /*0b84*/ 	.word	0x00000002
        /*0b88*/ 	.word	0x0002d840
        /*0b8c*/ 	.short	0x010a
        /*0b8e*/ 	.byte	0x3f
	.zero		1


	//   ....[81]....
        /*0b90*/ 	.word	0x00018fd0
        /*0b94*/ 	.word	0x00000007
        /*0b98*/ 	.word	0x00000060
        /*0b9c*/ 	.short	0x010a
        /*0b9e*/ 	.byte	0x3f
	.zero		1


	//   ....[82]....
        /*0ba0*/ 	.word	0x00019020
        /*0ba4*/ 	.word	0x00000003
        /*0ba8*/ 	.word	0x0002d860
        /*0bac*/ 	.short	0x010a
        /*0bae*/ 	.byte	0x3f
	.zero		1


	//   ....[83]....
        /*0bb0*/ 	.word	0x00019a50
        /*0bb4*/ 	.word	0x00000009
        /*0bb8*/ 	.word	0x0002d820
        /*0bbc*/ 	.short	0x010a
        /*0bbe*/ 	.byte	0x3f
	.zero		1


	//   ....[84]....
        /*0bc0*/ 	.word	0x00019bf0
        /*0bc4*/ 	.word	0x00000007
        /*0bc8*/ 	.word	0x00000000
        /*0bcc*/ 	.short	0x010a
        /*0bce*/ 	.byte	0x3f
	.zero		1


	//   ....[85]....
        /*0bd0*/ 	.word	0x00019c40
        /*0bd4*/ 	.word	0x00000003
        /*0bd8*/ 	.word	0x00000000
        /*0bdc*/ 	.short	0x010a
        /*0bde*/ 	.byte	0x3f
	.zero		1


	//   ....[86]....
        /*0be0*/ 	.word	0x00019c90
        /*0be4*/ 	.word	0x00000005
        /*0be8*/ 	.word	0x00000000
        /*0bec*/ 	.short	0x010a
        /*0bee*/ 	.byte	0x3f
	.zero		1


	//----- nvinfo : EIATTR_NUM_MBARRIERS
	.align		4
.L_207:
        /*0bf0*/ 	.byte	0x03, 0x38
        /*0bf2*/ 	.short	0x0016


	//----- nvinfo : EIATTR_EXIT_INSTR_OFFSETS
	.align		4
        /*0bf4*/ 	.byte	0x04, 0x1c
        /*0bf6*/ 	.short	(.L_209 - .L_208)


	//   ....[0]....
.L_208:
        /*0bf8*/ 	.word	0x00000a80


	//   ....[1]....
        /*0bfc*/ 	.word	0x00010d80


	//   ....[2]....
        /*0c00*/ 	.word	0x00018060


	//----- nvinfo : EIATTR_MAX_THREADS
	.align		4
.L_209:
        /*0c04*/ 	.byte	0x04, 0x05
        /*0c06*/ 	.short	(.L_211 - .L_210)
.L_210:
        /*0c08*/ 	.word	0x00000200
        /*0c0c*/ 	.word	0x00000001
        /*0c10*/ 	.word	0x00000001


	//----- nvinfo : EIATTR_CRS_STACK_SIZE
	.align		4
.L_211:
        /*0c14*/ 	.byte	0x04, 0x1e
        /*0c16*/ 	.short	(.L_213 - .L_212)
.L_212:
        /*0c18*/ 	.word	0x00000000


	//----- nvinfo : EIATTR_CBANK_PARAM_SIZE
	.align		4
.L_213:
        /*0c1c*/ 	.byte	0x03, 0x19
        /*0c1e*/ 	.short	0x0af0


	//----- nvinfo : EIATTR_PARAM_CBANK
	.align		4
        /*0c20*/ 	.byte	0x04, 0x0a
        /*0c22*/ 	.short	(.L_215 - .L_214)
	.align		4
.L_214:
        /*0c24*/ 	.word	index@(.nv.constant0._ZN7cutlass13device_kernelIN5flash11enable_sm90INS1_16FlashAttnFwdSm90INS1_25CollectiveMainloopFwdSm90ILi2EN4cute5tupleIJNS5_1CILi1EEES8_S8_EEENS6_IJNS7_ILi192EEENS7_ILi128EEENS7_ILi96EEEEEELi96ENS_6half_tEfNS_4arch4Sm90ELb0ELb1ELb0ELb1ELb0ELb0ELb0ELb0ELb1ELb1ELb1ELb0EEENS1_21CollectiveEpilogueFwdINS6_IJSA_SC_SB_EEES9_SE_SG_Li384ELb1ELb1ELb1ELb0EEENS1_36VarlenDynamicPersistentTileSchedulerILi192ELi128ELi384ELi128ELb1ELb1ELb1ELb1ELb0ELb1EEEEEEEEEvNT_6ParamsE)
        /*0c28*/ 	.short	0x0210
        /*0c2a*/ 	.short	0x0af0


	//----- nvinfo : EIATTR_SW_WAR
	.align		4
.L_215:
        /*0c2c*/ 	.byte	0x04, 0x36
        /*0c2e*/ 	.short	(.L_217 - .L_216)
.L_216:
        /*0c30*/ 	.word	0x00000008
.L_217:


//--------------------- .nv.info._ZN7cutlass13device_kernelIN5flash11enable_sm90INS1_16FlashAttnFwdSm90INS1_25CollectiveMainloopFwdSm90ILi2EN4cute5tupleIJNS5_1CILi1EEES8_S8_EEENS6_IJNS7_ILi192EEENS7_ILi128EEENS7_ILi96EEEEEELi96ENS_6half_tEfNS_4arch4Sm90ELb0ELb1ELb0ELb1ELb0ELb1ELb0ELb0ELb1ELb1ELb1ELb0EEENS1_21CollectiveEpilogueFwdINS6_IJSA_SC_SB_EEES9_SE_SG_Li384ELb1ELb1ELb1ELb0EEENS1_36VarlenDynamicPersistentTileSchedulerILi192ELi128ELi384ELi128ELb1ELb1ELb1ELb1ELb0ELb1EEEEEEEEEvNT_6ParamsE --------------------------
	.section	.nv.info._ZN7cutlass13device_kernelIN5flash11enable_sm90INS1_16FlashAttnFwdSm90INS1_25CollectiveMainloopFwdSm90ILi2EN4cute5tupleIJNS5_1CILi1EEES8_S8_EEENS6_IJNS7_ILi192EEENS7_ILi128EEENS7_ILi96EEEEEELi96ENS_6half_tEfNS_4arch4Sm90ELb0ELb1ELb0ELb1ELb0ELb1ELb0ELb0ELb1ELb1ELb1ELb0EEENS1_21CollectiveEpilogueFwdINS6_IJSA_SC_SB_EEES9_SE_SG_Li384ELb1ELb1ELb1ELb0EEENS1_36VarlenDynamicPersistentTileSchedulerILi192ELi128ELi384ELi128ELb1ELb1ELb1ELb1ELb0ELb1EEEEEEEEEvNT_6ParamsE,"",@"SHT_CUDA_INFO"
	.sectionflags	@""
	.align	4


	//----- nvinfo : EIATTR_CUDA_API_VERSION
	.align		4
        /*0000*/ 	.byte	0x04, 0x37
        /*0002*/ 	.short	(.L_219 - .L_218)
.L_218:
        /*0004*/ 	.word	0x00000082


	//----- nvinfo : EIATTR_KPARAM_INFO
	.align		4
.L_219:
        /*0008*/ 	.byte	0x04, 0x17
        /*000a*/ 	.short	(.L_221 - .L_220)
.L_220:
        /*000c*/ 	.word	0x00000000
        /*0010*/ 	.short	0x0000
        /*0012*/ 	.short	0x0070
        /*0014*/ 	.byte	0x00, 0xf0, 0x01, 0x2a


	//----- nvinfo : EIATTR_SPARSE_MMA_MASK
	.align		4
.L_221:
        /*0018*/ 	.byte	0x03, 0x50
        /*001a*/ 	.short	0x0000


	//----- nvinfo : EIATTR_MAXREG_COUNT
	.align		4
        /*001c*/ 	.byte	0x03, 0x1b
        /*001e*/ 	.short	0x0080


	//----- nvinfo : EIATTR_NUM_BARRIERS
	.align		4
        /*0020*/ 	.byte	0x02, 0x4c
        /*0022*/ 	.byte	0x10
	.zero		1


	//----- nvinfo : EIATTR_EXTERNS
	.align		4
        /*0024*/ 	.byte	0x04, 0x0f
        /*0026*/ 	.short	(.L_223 - .L_222)


	//   ....[0]....
	.align		4
.L_222:
        /*0028*/ 	.word	index@(__assertfail)


	//----- nvinfo : EIATTR_ANNOTATIONS
	.align		4
.L_223:
        /*002c*/ 	.byte	0x04, 0x55
        /*002e*/ 	.short	(.L_225 - .L_224)


	//   ....[0]....
.L_224:
        /* <DEDUP_REMOVED lines=95> */


	//----- nvinfo : EIATTR_MERCURY_ISA_VERSION
	.align		4
.L_225:
        /*0610*/ 	.byte	0x03, 0x5f
        /*0612*/ 	.short	0x0101


	//----- nvinfo : EIATTR_UNUSED_LOAD_BYTE_OFFSET
	.align		4
        /*0614*/ 	.byte	0x04, 0x44
        /*0616*/ 	.short	(.L_227 - .L_226)


	//   ....[0]....
.L_226:
        /*0618*/ 	.word	0x00000af0
        /*061c*/ 	.word	0x0000fff0


	//   ....[1]....
        /*0620*/ 	.word	0x00018da0
        /*0624*/ 	.word	0x0000fff0


	//----- nvinfo : EIATTR_INT_WARP_WIDE_INSTR_OFFSETS
	.align		4
.L_227:
        /*0628*/ 	.byte	0x04, 0x31
        /*062a*/ 	.short	(.L_229 - .L_228)


	//   ....[0]....
.L_228:
        /*062c*/ 	.word	0x00000190


	//   ....[1]....
        /*0630*/ 	.word	0x000001d0


	//   ....[2]....
        /*0634*/ 	.word	0x00000240


	//   ....[3]....
        /*0638*/ 	.word	0x0001f470


	//   ....[4]....
        /*063c*/ 	.word	0x0001f500


	//   ....[5]....
        /*0640*/ 	.word	0x00022fe0


	//   ....[6]....
        /*0644*/ 	.word	0x00023070


	//----- nvinfo : EIATTR_COOP_GROUP_MASK_REGIDS
	.align		4
.L_229:
        /*0648*/ 	.byte	0x04, 0x29
        /*064a*/ 	.short	(.L_231 - .L_230)


	//   ....[0]....
.L_230:
        /*064c*/ 	.word	0xffffffff


	//   ....[1]....
        /*0650*/ 	.word	0xffffffff


	//   ....[2]....
        /*0654*/ 	.word	0xffffffff


	//   ....[3]....
        /*0658*/ 	.word	0xffffffff


	//   ....[4]....
        /*065c*/ 	.word	0xffffffff


	//   ....[5]....
        /*0660*/ 	.word	0xffffffff


	//   ....[6]....
        /*0664*/ 	.word	0xffffffff


	//   ....[7]....
        /*0668*/ 	.word	0xffffffff


	//   ....[8]....
        /*066c*/ 	.word	0xffffffff


	//   ....[9]....
        /*0670*/ 	.word	0xffffffff


	//   ....[10]....
        /*0674*/ 	.word	0xffffffff


	//   ....[11]....
        /*0678*/ 	.word	0xffffffff


	//   ....[12]....
        /*067c*/ 	.word	0xffffffff


	//   ....[13]....
        /*0680*/ 	.word	0xffffffff


	//   ....[14]....
        /*0684*/ 	.word	0xffffffff


	//   ....[15]....
        /*0688*/ 	.word	0xffffffff


	//   ....[16]....
        /*068c*/ 	.word	0xffffffff


	//   ....[17]....
        /*0690*/ 	.word	0xffffffff


	//   ....[18]....
        /*0694*/ 	.word	0xffffffff


	//   ....[19]....
        /*0698*/ 	.word	0xffffffff


	//   ....[20]....
        /*069c*/ 	.word	0xffffffff


	//   ....[21]....
        /*06a0*/ 	.word	0xffffffff


	//   ....[22]....
        /*06a4*/ 	.word	0xffffffff


	//   ....[23]....
        /*06a8*/ 	.word	0xffffffff


	//   ....[24]....
        /*06ac*/ 	.word	0xffffffff


	//   ....[25]....
        /*06b0*/ 	.word	0xffffffff


	//   ....[26]....
        /*06b4*/ 	.word	0xffffffff


	//   ....[27]....
        /*06b8*/ 	.word	0xffffffff


	//   ....[28]....
        /*06bc*/ 	.word	0xffffffff


	//   ....[29]....
        /*06c0*/ 	.word	0xffffffff


	//   ....[30]....
        /*06c4*/ 	.word	0xffffffff


	//   ....[31]....
        /*06c8*/ 	.word	0xffffffff


	//   ....[32]....
        /*06cc*/ 	.word	0xffffffff


	//   ....[33]....
        /*06d0*/ 	.word	0xffffffff


	//   ....[34]....
        /*06d4*/ 	.word	0xffffffff


	//   ....[35]....
        /*06d8*/ 	.word	0xffffffff


	//   ....[36]....
        /*06dc*/ 	.word	0xffffffff


	//   ....[37]....
        /*06e0*/ 	.word	0xffffffff


	//   ....[38]....
        /*06e4*/ 	.word	0xffffffff


	//   ....[39]....
        /*06e8*/ 	.word	0xffffffff


	//   ....[40]....
        /*06ec*/ 	.word	0xffffffff


	//   ....[41]....
        /*06f0*/ 	.word	0xffffffff


	//   ....[42]....
        /*06f4*/ 	.word	0xffffffff


	//   ....[43]....
        /*06f8*/ 	.word	0xffffffff


	//   ....[44]....
        /*06fc*/ 	.word	0xffffffff


	//   ....[45]....
        /*0700*/ 	.word	0xffffffff


	//   ....[46]....
        /*0704*/ 	.word	0xffffffff


	//   ....[47]....
        /*0708*/ 	.word	0xffffffff


	//   ....[48]....
        /*070c*/ 	.word	0xffffffff


	//   ....[49]....
        /*0710*/ 	.word	0xffffffff


	//   ....[50]....
        /*0714*/ 	.word	0xffffffff


	//   ....[51]....
        /*0718*/ 	.word	0xffffffff


	//   ....[52]....
        /*071c*/ 	.word	0xffffffff


	//   ....[53]....
        /*0720*/ 	.word	0xffffffff


	//   ....[54]....
        /*0724*/ 	.word	0xffffffff


	//   ....[55]....
        /*0728*/ 	.word	0xffffffff


	//   ....[56]....
        /*072c*/ 	.word	0xffffffff


	//   ....[57]....
        /*0730*/ 	.word	0xffffffff


	//   ....[58]....
        /*0734*/ 	.word	0xffffffff


	//   ....[59]....
        /*0738*/ 	.word	0xffffffff


	//   ....[60]....
        /*073c*/ 	.word	0xffffffff


	//   ....[61]....
        /*0740*/ 	.word	0xffffffff


	//   ....[62]....
        /*0744*/ 	.word	0xffffffff


	//   ....[63]....
        /*0748*/ 	.word	0xffffffff


	//   ....[64]....
        /*074c*/ 	.word	0xffffffff


	//   ....[65]....
        /*0750*/ 	.word	0xffffffff


	//   ....[66]....
        /*0754*/ 	.word	0xffffffff


	//   ....[67]....
        /*0758*/ 	.word	0xffffffff


	//   ....[68]....
        /*075c*/ 	.word	0xffffffff


	//   ....[69]....
        /*0760*/ 	.word	0xffffffff


	//   ....[70]....
        /*0764*/ 	.word	0xffffffff


	//   ....[71]....
        /*0768*/ 	.word	0xffffffff


	//   ....[72]....
        /*076c*/ 	.word	0xffffffff


	//   ....[73]....
        /*0770*/ 	.word	0xffffffff


	//   ....[74]....
        /*0774*/ 	.word	0xffffffff


	//   ....[75]....
        /*0778*/ 	.word	0xffffffff


	//   ....[76]....
        /*077c*/ 	.word	0xffffffff


	//   ....[77]....
        /*0780*/ 	.word	0xffffffff


	//   ....[78]....
        /*0784*/ 	.word	0xffffffff


	//   ....[79]....
        /*0788*/ 	.word	0xffffffff


	//   ....[80]....
        /*078c*/ 	.word	0xffffffff


	//   ....[81]....
        /*0790*/ 	.word	0xffffffff


	//   ....[82]....
        /*0794*/ 	.word	0xffffffff


	//   ....[83]....
        /*0798*/ 	.word	0xffffffff


	//   ....[84]....
        /*079c*/ 	.word	0xffffffff


	//   ....[85]....
        /*07a0*/ 	.word	0xffffffff


	//   ....[86]....
        /*07a4*/ 	.word	0xffffffff


	//   ....[87]....
        /*07a8*/ 	.word	0xffffffff


	//   ....[88]....
        /*07ac*/ 	.word	0xffffffff


	//   ....[89]....
        /*07b0*/ 	.word	0xffffffff


	//   ....[90]....
        /*07b4*/ 	.word	0xffffffff


	//   ....[91]....
        /*07b8*/ 	.word	0xffffffff


	//   ....[92]....
        /*07bc*/ 	.word	0xffffffff


	//   ....[93]....
        /*07c0*/ 	.word	0xffffffff


	//   ....[94]....
        /*07c4*/ 	.word	0xffffffff


	//   ....[95]....
        /*07c8*/ 	.word	0xffffffff


	//   ....[96]....
        /*07cc*/ 	.word	0xffffffff


	//   ....[97]....
        /*07d0*/ 	.word	0xffffffff


	//   ....[98]....
        /*07d4*/ 	.word	0xffffffff


	//   ....[99]....
        /*07d8*/ 	.word	0xffffffff


	//   ....[100]....
        /*07dc*/ 	.word	0xffffffff


	//   ....[101]....
        /*07e0*/ 	.word	0xffffffff


	//   ....[102]....
        /*07e4*/ 	.word	0xffffffff


	//   ....[103]....
        /*07e8*/ 	.word	0xffffffff


	//   ....[104]....
        /*07ec*/ 	.word	0xffffffff


	//   ....[105]....
        /*07f0*/ 	.word	0xffffffff


	//   ....[106]....
        /*07f4*/ 	.word	0xffffffff


	//   ....[107]....
        /*07f8*/ 	.word	0xffffffff


	//   ....[108]....
        /*07fc*/ 	.word	0xffffffff


	//   ....[109]....
        /*0800*/ 	.word	0xffffffff


	//   ....[110]....
        /*0804*/ 	.word	0xffffffff


	//   ....[111]....
        /*0808*/ 	.word	0xffffffff


	//   ....[112]....
        /*080c*/ 	.word	0x0500000f


	//   ....[113]....
        /*0810*/ 	.word	0x0500000f


	//   ....[114]....
        /*0814*/ 	.word	0x0500000f


	//   ....[115]....
        /*0818*/ 	.word	0x0500000f


	//   ....[116]....
        /*081c*/ 	.word	0x0500000f


	//   ....[117]....
        /*0820*/ 	.word	0x0500000f


	//   ....[118]....
        /*0824*/ 	.word	0x0500000f


	//   ....[119]....
        /*0828*/ 	.word	0x0500000f


	//   ....[120]....
        /*082c*/ 	.word	0x0500000f


	//   ....[121]....
        /*0830*/ 	.word	0x0500000f


	//   ....[122]....
        /*0834*/ 	.word	0x0500000f


	//   ....[123]....
        /*0838*/ 	.word	0x0500000f


	//   ....[124]....
        /*083c*/ 	.word	0x0500000f


	//   ....[125]....
        /*0840*/ 	.word	0x0500000f


	//   ....[126]....
        /*0844*/ 	.word	0x0500000f


	//   ....[127]....
        /*0848*/ 	.word	0x0500000f


	//   ....[128]....
        /*084c*/ 	.word	0x0500000f


	//   ....[129]....
        /*0850*/ 	.word	0x0500000f


	//   ....[130]....
        /*0854*/ 	.word	0x0500000f


	//   ....[131]....
        /*0858*/ 	.word	0x0500000f


	//   ....[132]....
        /*085c*/ 	.word	0x0500000f


	//   ....[133]....
        /*0860*/ 	.word	0x0500000f


	//   ....[134]....
        /*0864*/ 	.word	0x0500000f


	//   ....[135]....
        /*0868*/ 	.word	0x0500000f


	//   ....[136]....
        /*086c*/ 	.word	0x0500000f


	//   ....[137]....
        /*0870*/ 	.word	0x0500000f


	//   ....[138]....
        /*0874*/ 	.word	0x0500000f


	//   ....[139]....
        /*0878*/ 	.word	0x0500000f


	//   ....[140]....
        /*087c*/ 	.word	0x0500000f


	//   ....[141]....
        /*0880*/ 	.word	0x0500000f


	//   ....[142]....
        /*0884*/ 	.word	0x0500000f


	//   ....[143]....
        /*0888*/ 	.word	0x0500000f


	//   ....[144]....
        /*088c*/ 	.word	0x0500000f


	//   ....[145]....
        /*0890*/ 	.word	0x0500000f


	//   ....[146]....
        /*0894*/ 	.word	0x0500000f


	//   ....[147]....
        /*0898*/ 	.word	0x0500000f


	//   ....[148]....
        /*089c*/ 	.word	0x0500000f


	//   ....[149]....
        /*08a0*/ 	.word	0x0500000f


	//   ....[150]....
        /*08a4*/ 	.word	0x0500000f


	//   ....[151]....
        /*08a8*/ 	.word	0x0500000f


	//   ....[152]....
        /*08ac*/ 	.word	0x0500000f


	//   ....[153]....
        /*08b0*/ 	.word	0x0500000f


	//   ....[154]....
        /*08b4*/ 	.word	0x0500000f


	//   ....[155]....
        /*08b8*/ 	.word	0x0500000f


	//   ....[156]....
        /*08bc*/ 	.word	0x0500000f


	//   ....[157]....
        /*08c0*/ 	.word	0x0500000f


	//   ....[158]....
        /*08c4*/ 	.word	0x0500000f


	//   ....[159]....
        /*08c8*/ 	.word	0x0500000f


	//   ....[160]....
        /*08cc*/ 	.word	0x0500000f


	//   ....[161]....
        /*08d0*/ 	.word	0x0500000f


	//   ....[162]....
        /*08d4*/ 	.word	0x0500000f


	//   ....[163]....
        /*08d8*/ 	.word	0x0500000f


	//   ....[164]....
        /*08dc*/ 	.word	0x0500000f


	//   ....[165]....
        /*08e0*/ 	.word	0x0500000f


	//----- nvinfo : EIATTR_COOP_GROUP_INSTR_OFFSETS
	.align		4
.L_231:
        /*08e4*/ 	.byte	0x04, 0x28
        /*08e6*/ 	.short	(.L_233 - .L_232)


	//   ....[0]....
.L_232:
        /*08e8*/ 	.word	0x00000070


	//   ....[1]....
        /*08ec*/ 	.word	0x000001a0


	//   ....[2]....
        /*08f0*/ 	.word	0x000001f0


	//   ....[3]....
        /*08f4*/ 	.word	0x00000420


	//   ....[4]....
        /*08f8*/ 	.word	0x00000580


	//   ....[5]....
        /*08fc*/ 	.word	0x000006a0


	//   ....[6]....
        /*0900*/ 	.word	0x00000800


	//   ....[7]....
        /*0904*/ 	.word	0x00007af0


	//   ....[8]....
        /*0908*/ 	.word	0x00008260


	//   ....[9]....
        /*090c*/ 	.word	0x00008270


	//   ....[10]....
        /*0910*/ 	.word	0x00008280


	//   ....[11]....
        /*0914*/ 	.word	0x00008290


	//   ....[12]....
        /*0918*/ 	.word	0x0000a010


	//   ....[13]....
        /*091c*/ 	.word	0x0000a020


	//   ....[14]....
        /*0920*/ 	.word	0x0000a030


	//   ....[15]....
        /*0924*/ 	.word	0x0000a040


	//   ....[16]....
        /*0928*/ 	.word	0x0000c2f0


	//   ....[17]....
        /*092c*/ 	.word	0x0000d0f0


	//   ....[18]....
        /*0930*/ 	.word	0x0000d7f0


	//   ....[19]....
        /*0934*/ 	.word	0x0000d900


	//   ....[20]....
        /*0938*/ 	.word	0x0000e1e0


	//   ....[21]....
        /*093c*/ 	.word	0x0000e240


	//   ....[22]....
        /*0940*/ 	.word	0x0000eeb0


	//   ....[23]....
        /*0944*/ 	.word	0x0000f990


	//   ....[24]....
        /*0948*/ 	.word	0x000100d0


	//   ....[25]....
        /*094c*/ 	.word	0x00010ae0


	//   ....[26]....
        /*0950*/ 	.word	0x00010b00


	//   ....[27]....
        /*0954*/ 	.word	0x00011840


	//   ....[28]....
        /*0958*/ 	.word	0x00011860


	//   ....[29]....
        /*095c*/ 	.word	0x00012660


	//   ....[30]....
        /*0960*/ 	.word	0x00013330


	//   ....[31]....
        /*0964*/ 	.word	0x00013350


	//   ....[32]....
        /*0968*/ 	.word	0x00013a80


	//   ....[33]....
        /*096c*/ 	.word	0x00013ac0


	//   ....[34]....
        /*0970*/ 	.word	0x00014cd0


	//   ....[35]....
        /*0974*/ 	.word	0x00015400


	//   ....[36]....
        /*0978*/ 	.word	0x00015b90


	//   ....[37]....
        /*097c*/ 	.word	0x00016590


	//   ....[38]....
        /*0980*/ 	.word	0x000165b0


	//   ....[39]....
        /*0984*/ 	.word	0x000172f0


	//   ....[40]....
        /*0988*/ 	.word	0x00017310


	//   ....[41]....
        /*098c*/ 	.word	0x00018110


	//   ....[42]....
        /*0990*/ 	.word	0x00018830


	//   ....[43]....
        /*0994*/ 	.word	0x00018840


	//   ....[44]....
        /*0998*/ 	.word	0x00018890


	//   ....[45]....
        /*099c*/ 	.word	0x000188a0


	//   ....[46]....
        /*09a0*/ 	.word	0x00019760


	//   ....[47]....
        /*09a4*/ 	.word	0x00019780


	//   ....[48]....
        /*09a8*/ 	.word	0x00019790


	//   ....[49]....
        /*09ac*/ 	.word	0x000197a0


	//   ....[50]....
        /*09b0*/ 	.word	0x00019e40


	//   ....[51]....
        /*09b4*/ 	.word	0x00019e50


	//   ....[52]....
        /*09b8*/ 	.word	0x00019fa0


	//   ....[53]....
        /*09bc*/ 	.word	0x00019fb0


	//   ....[54]....
        /*09c0*/ 	.word	0x0001a3a0


	//   ....[55]....
        /*09c4*/ 	.word	0x0001a3b0


	//   ....[56]....
        /*09c8*/ 	.word	0x0001a910


	//   ....[57]....
        /*09cc*/ 	.word	0x0001a920


	//   ....[58]....
        /*09d0*/ 	.word	0x0001b730


	//   ....[59]....
        /*09d4*/ 	.word	0x0001b740


	//   ....[60]....
        /*09d8*/ 	.word	0x0001b8a0


	//   ....[61]....
        /*09dc*/ 	.word	0x0001b8b0


	//   ....[62]....
        /*09e0*/ 	.word	0x0001ba60


	//   ....[63]....
        /*09e4*/ 	.word	0x0001bc60


	//   ....[64]....
        /*09e8*/ 	.word	0x0001bc90


	//   ....[65]....
        /*09ec*/ 	.word	0x0001bcc0


	//   ....[66]....
        /*09f0*/ 	.word	0x0001bcf0


	//   ....[67]....
        /*09f4*/ 	.word	0x0001bd20


	//   ....[68]....
        /*09f8*/ 	.word	0x0001bd50


	//   ....[69]....
        /*09fc*/ 	.word	0x0001bee0


	//   ....[70]....
        /*0a00*/ 	.word	0x0001bf10


	//   ....[71]....
        /*0a04*/ 	.word	0x0001bf40


	//   ....[72]....
        /*0a08*/ 	.word	0x0001bf70


	//   ....[73]....
        /*0a0c*/ 	.word	0x0001bfa0


	//   ....[74]....
        /*0a10*/ 	.word	0x0001bfd0


	//   ....[75]....
        /*0a14*/ 	.word	0x0001c060


	//   ....[76]....
        /*0a18*/ 	.word	0x0001c090


	//   ....[77]....
        /*0a1c*/ 	.word	0x0001c0a0


	//   ....[78]....
        /*0a20*/ 	.word	0x0001c0e0


	//   ....[79]....
        /*0a24*/ 	.word	0x0001d8f0


	//   ....[80]....
        /*0a28*/ 	.word	0x0001fa00


	//   ....[81]....
        /*0a2c*/ 	.word	0x00020680


	//   ....[82]....
        /*0a30*/ 	.word	0x000206a0


	//   ....[83]....
        /*0a34*/ 	.word	0x00020740


	//   ....[84]....
        /*0a38*/ 	.word	0x00020760


	//   ....[85]....
        /*0a3c*/ 	.word	0x00020800


	//   ....[86]....
        /*0a40*/ 	.word	0x00020820


	//   ....[87]....
        /*0a44*/ 	.word	0x00020830


	//   ....[88]....
        /*0a48*/ 	.word	0x000208c0


	//   ....[89]....
        /*0a4c*/ 	.word	0x000208e0


	//   ....[90]....
        /*0a50*/ 	.word	0x00020950


	//   ....[91]....
        /*0a54*/ 	.word	0x00020990


	//   ....[92]....
        /*0a58*/ 	.word	0x00020a00


	//   ....[93]....
        /*0a5c*/ 	.word	0x00023740


	//   ....[94]....
        /*0a60*/ 	.word	0x00023770


	//   ....[95]....
        /*0a64*/ 	.word	0x000237d0


	//   ....[96]....
        /*0a68*/ 	.word	0x00023800


	//   ....[97]....
        /*0a6c*/ 	.word	0x00023830


	//   ....[98]....
        /*0a70*/ 	.word	0x00023860


	//   ....[99]....
        /*0a74*/ 	.word	0x00023890


	//   ....[100]....
        /*0a78*/ 	.word	0x000238c0


	//   ....[101]....
        /*0a7c*/ 	.word	0x00023a60


	//   ....[102]....
        /*0a80*/ 	.word	0x00023a90


	//   ....[103]....
        /*0a84*/ 	.word	0x00023ac0


	//   ....[104]....
        /*0a88*/ 	.word	0x00023af0


	//   ....[105]....
        /*0a8c*/ 	.word	0x00023b20


	//   ....[106]....
        /*0a90*/ 	.word	0x00023b50


	//   ....[107]....
        /*0a94*/ 	.word	0x00023c10


	//   ....[108]....
        /*0a98*/ 	.word	0x00023c30


	//   ....[109]....
        /*0a9c*/ 	.word	0x00023c50


	//   ....[110]....
        /*0aa0*/ 	.word	0x00023cb0


	//   ....[111]....
        /*0aa4*/ 	.word	0x000246e0


	//   ....[112]....
        /*0aa8*/ 	.word	0x00024ae0


	//   ....[113]....
        /*0aac*/ 	.word	0x00024b80


	//   ....[114]....
        /*0ab0*/ 	.word	0x00024c10


	//   ....[115]....
        /*0ab4*/ 	.word	0x00024c60


	//   ....[116]....
        /*0ab8*/ 	.word	0x00024cb0


	//   ....[117]....
        /*0abc*/ 	.word	0x00024d90


	//   ....[118]....
        /*0ac0*/ 	.word	0x00024e20


	//   ....[119]....
        /*0ac4*/ 	.word	0x00024e70


	//   ....[120]....
        /*0ac8*/ 	.word	0x00024ec0


	//   ....[121]....
        /*0acc*/ 	.word	0x00025220


	//   ....[122]....
        /*0ad0*/ 	.word	0x00025270


	//   ....[123]....
        /*0ad4*/ 	.word	0x00025300


	//   ....[124]....
        /*0ad8*/ 	.word	0x00025390


	//   ....[125]....
        /*0adc*/ 	.word	0x00025410


	//   ....[126]....
        /*0ae0*/ 	.word	0x00025460


	//   ....[127]....
        /*0ae4*/ 	.word	0x000254f0


	//   ....[128]....
        /*0ae8*/ 	.word	0x00025580


	//   ....[129]....
        /*0aec*/ 	.word	0x00025600


	//   ....[130]....
        /*0af0*/ 	.word	0x00025650


	//   ....[131]....
        /*0af4*/ 	.word	0x000256e0


	//   ....[132]....
        /*0af8*/ 	.word	0x00025770


	//   ....[133]....
        /*0afc*/ 	.word	0x00025830


	//   ....[134]....
        /*0b00*/ 	.word	0x00025b10


	//   ....[135]....
        /*0b04*/ 	.word	0x00025cd0


	//   ....[136]....
        /*0b08*/ 	.word	0x00025d20


	//   ....[137]....
        /*0b0c*/ 	.word	0x00025d80


	//   ....[138]....
        /*0b10*/ 	.word	0x00025e60


	//   ....[139]....
        /*0b14*/ 	.word	0x00025ec0


	//   ....[140]....
        /*0b18*/ 	.word	0x00025fe0


	//   ....[141]....
        /*0b1c*/ 	.word	0x00026040


	//   ....[142]....
        /*0b20*/ 	.word	0x000260e0


	//   ....[143]....
        /*0b24*/ 	.word	0x000261b0


	//   ....[144]....
        /*0b28*/ 	.word	0x00026230


	//   ....[145]....
        /*0b2c*/ 	.word	0x000262f0


	//   ....[146]....
        /*0b30*/ 	.word	0x00026370


	//   ....[147]....
        /*0b34*/ 	.word	0x00026720


	//   ....[148]....
        /*0b38*/ 	.word	0x000267c0


	//   ....[149]....
        /*0b3c*/ 	.word	0x00026930


	//   ....[150]....
        /*0b40*/ 	.word	0x000269a0


	//   ....[151]....
        /*0b44*/ 	.word	0x00026a10


	//   ....[152]....
        /*0b48*/ 	.word	0x00026a80


	//   ....[153]....
        /*0b4c*/ 	.word	0x00026af0


	//   ....[154]....
        /*0b50*/ 	.word	0x00026b70


	//   ....[155]....
        /*0b54*/ 	.word	0x00026bf0


	//   ....[156]....
        /*0b58*/ 	.word	0x00026c80


	//   ....[157]....
        /*0b5c*/ 	.word	0x00026cf0


	//   ....[158]....
        /*0b60*/ 	.word	0x00026d60


	//   ....[159]....
        /*0b64*/ 	.word	0x00026dd0


	//   ....[160]....
        /*0b68*/ 	.word	0x00026e50


	//   ....[161]....
        /*0b6c*/ 	.word	0x00026ec0


	//   ....[162]....
        /*0b70*/ 	.word	0x00026f70


	//   ....[163]....
        /*0b74*/ 	.word	0x00026fc0


	//   ....[164]....
        /*0b78*/ 	.word	0x00027050


	//   ....[165]....
        /*0b7c*/ 	.word	0x00027180


	//----- nvinfo : EIATTR_REG_RECONFIG
	.align		4
.L_233:
        /*0b80*/ 	.byte	0x01, 0x54
	.zero		2


	//----- nvinfo : EIATTR_SYSCALL_OFFSETS
	.align		4
        /*0b84*/ 	.byte	0x04, 0x46
        /*0b86*/ 	.short	(.L_235 - .L_234)


	//   ....[0]....
.L_234:
        /*0b88*/ 	.word	0x000021c0


	//   ....[1]....
        /*0b8c*/ 	.word	0x00002310


	//   ....[2]....
        /*0b90*/ 	.word	0x00007cf0


	//   ....[3]....
        /*0b94*/ 	.word	0x00008010


	//   ....[4]....
        /*0b98*/ 	.word	0x0001f660


	//   ....[5]....
        /*0b9c*/ 	.word	0x0001f7b0


	//   ....[6]....
        /*0ba0*/ 	.word	0x0001f8a0


	//   ....[7]....
        /*0ba4*/ 	.word	0x00020130


	//----- nvinfo : EIATTR_MBARRIER_INSTR_OFFSETS
	.align		4
.L_235:
        /*0ba8*/ 	.byte	0x04, 0x39
        /*0baa*/ 	.short	(.L_237 - .L_236)


	//   ....[0]....
.L_236:
        /*0bac*/ 	.word	0x000002d0
        /*0bb0*/ 	.word	0x000000ff
        /*0bb4*/ 	.word	0x0002d800
        /*0bb8*/ 	.short	0x0100
        /*0bba*/ 	.byte	0x08
	.zero		1


	//   ....[1]....
        /*0bbc*/ 	.word	0x000002e0
        /*0bc0*/ 	.word	0x000000ff
        /*0bc4*/ 	.word	0x0002d820
        /*0bc8*/ 	.short	0x0100
        /*0bca*/ 	.byte	0x08
	.zero		1


	//   ....[2]....
        /*0bcc*/ 	.word	0x000003d0
        /*0bd0*/ 	.word	0x000000ff
        /*0bd4*/ 	.word	0x0002d830
        /*0bd8*/ 	.short	0x0100
        /*0bda*/ 	.byte	0x08
	.zero		1


	//   ....[3]....
        /*0bdc*/ 	.word	0x000003e0
        /*0be0*/ 	.word	0x000000ff
        /*0be4*/ 	.word	0x0002d840
        /*0be8*/ 	.short	0x0100
        /*0bea*/ 	.byte	0x08
	.zero		1


	//   ....[4]....
        /*0bec*/ 	.word	0x000003f0
        /*0bf0*/ 	.word	0x000000ff
        /*0bf4*/ 	.word	0x0002d838
        /*0bf8*/ 	.short	0x0100
        /*0bfa*/ 	.byte	0x08
	.zero		1


	//   ....[5]....
        /*0bfc*/ 	.word	0x00000400
        /*0c00*/ 	.word	0x000000ff
        /*0c04*/ 	.word	0x0002d848
        /*0c08*/ 	.short	0x0100
        /*0c0a*/ 	.byte	0x08
	.zero		1


	//   ....[6]....
        /*0c0c*/ 	.word	0x00000530
        /*0c10*/ 	.word	0x000000ff
        /*0c14*/ 	.word	0x0002d850
        /*0c18*/ 	.short	0x0100
        /*0c1a*/ 	.byte	0x08
	.zero		1


	//   ....[7]....
        /*0c1c*/ 	.word	0x00000540
        /*0c20*/ 	.word	0x000000ff
        /*0c24*/ 	.word	0x0002d860
        /*0c28*/ 	.short	0x0100
        /*0c2a*/ 	.byte	0x08
	.zero		1


	//   ....[8]....
        /*0c2c*/ 	.word	0x00000550
        /*0c30*/ 	.word	0x000000ff
        /*0c34*/ 	.word	0x0002d858
        /*0c38*/ 	.short	0x0100
        /*0c3a*/ 	.byte	0x08
	.zero		1


	//   ....[9]....
        /*0c3c*/ 	.word	0x00000560
        /*0c40*/ 	.word	0x000000ff
        /*0c44*/ 	.word	0x0002d868
        /*0c48*/ 	.short	0x0100
        /*0c4a*/ 	.byte	0x08
	.zero		1


	//   ....[10]....
        /*0c4c*/ 	.word	0x00000650
        /*0c50*/ 	.word	0x000000ff
        /*0c54*/ 	.word	0x0002d870
        /*0c58*/ 	.short	0x0100
        /*0c5a*/ 	.byte	0x06
	.zero		1


	//   ....[11]....
        /*0c5c*/ 	.word	0x00000660
        /*0c60*/ 	.word	0x000000ff
        /*0c64*/ 	.word	0x0002d880
        /*0c68*/ 	.short	0x0100
        /*0c6a*/ 	.byte	0x06
	.zero		1


	//   ....[12]....
        /*0c6c*/ 	.word	0x00000670
        /*0c70*/ 	.word	0x000000ff
        /*0c74*/ 	.word	0x0002d878
        /*0c78*/ 	.short	0x0100
        /*0c7a*/ 	.byte	0x06
	.zero		1


	//   ....[13]....
        /*0c7c*/ 	.word	0x00000680
        /*0c80*/ 	.word	0x000000ff
        /*0c84*/ 	.word	0x0002d888
        /*0c88*/ 	.short	0x0100
        /*0c8a*/ 	.byte	0x06
	.zero		1


	//   ....[14]....
        /*0c8c*/ 	.word	0x000007b0
        /*0c90*/ 	.word	0x000000ff
        /*0c94*/ 	.word	0x0002d890
        /*0c98*/ 	.short	0x0100
        /*0c9a*/ 	.byte	0x08
	.zero		1


	//   ....[15]....
        /*0c9c*/ 	.word	0x000007c0
        /*0ca0*/ 	.word	0x000000ff
        /*0ca4*/ 	.word	0x0002d8a0
        /*0ca8*/ 	.short	0x0100
        /*0caa*/ 	.byte	0x08
	.zero		1


	//   ....[16]....
        /*0cac*/ 	.word	0x000007d0
        /*0cb0*/ 	.word	0x000000ff
        /*0cb4*/ 	.word	0x0002d898
        /*0cb8*/ 	.short	0x0100
        /*0cba*/ 	.byte	0x08
	.zero		1


	//   ....[17]....
        /*0cbc*/ 	.word	0x000007e0
        /*0cc0*/ 	.word	0x000000ff
        /*0cc4*/ 	.word	0x0002d8a8
        /*0cc8*/ 	.short	0x0100
        /*0cca*/ 	.byte	0x08
	.zero		1


	//   ....[18]....
        /*0ccc*/ 	.word	0x00000910
        /*0cd0*/ 	.word	0x000000ff
        /*0cd4*/ 	.word	0x0002d8b0
        /*0cd8*/ 	.short	0x0100
        /*0cda*/ 	.byte	0x08
	.zero		1


	//   ....[19]....
        /*0cdc*/ 	.word	0x00000920
        /*0ce0*/ 	.word	0x000000ff
        /*0ce4*/ 	.word	0x0002d8c0
        /*0ce8*/ 	.short	0x0100
        /*0cea*/ 	.byte	0x08
	.zero		1


	//   ....[20]....
        /*0cec*/ 	.word	0x00000930
        /*0cf0*/ 	.word	0x000000ff
        /*0cf4*/ 	.word	0x0002d8b8
        /*0cf8*/ 	.short	0x0100
        /*0cfa*/ 	.byte	0x08
	.zero		1


	//   ....[21]....
        /*0cfc*/ 	.word	0x00000940
        /*0d00*/ 	.word	0x000000ff
        /*0d04*/ 	.word	0x0002d8c8
        /*0d08*/ 	.short	0x0100
        /*0d0a*/ 	.byte	0x08
	.zero		1


	//   ....[22]....
        /*0d0c*/ 	.word	0x00003730
        /*0d10*/ 	.word	0x0000000e
        /*0d14*/ 	.word	0x0002d890
        /*0d18*/ 	.short	0x010a
        /*0d1a*/ 	.byte	0x3f
	.zero		1


	//   ....[23]....
        /*0d1c*/ 	.word	0x00005150
        /*0d20*/ 	.word	0x0000000e
        /*0d24*/ 	.word	0x0002d890
        /*0d28*/ 	.short	0x010a
        /*0d2a*/ 	.byte	0x3f
	.zero		1


	//   ....[24]....
        /*0d2c*/ 	.word	0x00006b50
        /*0d30*/ 	.word	0x0000000e
        /*0d34*/ 	.word	0x0002d890
        /*0d38*/ 	.short	0x010a
        /*0d3a*/ 	.byte	0x3f
	.zero		1


	//   ....[25]....
        /*0d3c*/ 	.word	0x00006dc0
        /*0d40*/ 	.word	0x0000001c
        /*0d44*/ 	.word	0x00000000
        /*0d48*/ 	.short	0x0101
        /*0d4a*/ 	.byte	0x3f
	.zero		1


	//   ....[26]....
        /*0d4c*/ 	.word	0x00006e00
        /*0d50*/ 	.word	0x0000000e
        /*0d54*/ 	.word	0x0002d8b0
        /*0d58*/ 	.short	0x010a
        /*0d5a*/ 	.byte	0x3f
	.zero		1


	//   ....[27]....
        /*0d5c*/ 	.word	0x00007140
        /*0d60*/ 	.word	0x0000000e
        /*0d64*/ 	.word	0x00000000
        /*0d68*/ 	.short	0x0101
        /*0d6a*/ 	.byte	0x3f
	.zero		1


	//   ....[28]....
        /*0d6c*/ 	.word	0x00007d90
        /*0d70*/ 	.word	0x00000002
        /*0d74*/ 	.word	0x0002d800
        /*0d78*/ 	.short	0x010a
        /*0d7a*/ 	.byte	0x3f
	.zero		1


	//   ....[29]....
        /*0d7c*/ 	.word	0x00007de0
        /*0d80*/ 	.word	0x00000002
        /*0d84*/ 	.word	0x0002d800
        /*0d88*/ 	.short	0x010a
        /*0d8a*/ 	.byte	0x3f
	.zero		1


	//   ....[30]....
        /*0d8c*/ 	.word	0x000089c0
        /*0d90*/ 	.word	0x00000002
        /*0d94*/ 	.word	0x0002d800
        /*0d98*/ 	.short	0x010a
        /*0d9a*/ 	.byte	0x3f
	.zero		1


	//   ....[31]....
        /*0d9c*/ 	.word	0x0000a530
        /*0da0*/ 	.word	0x00000002
        /*0da4*/ 	.word	0x0002d800
        /*0da8*/ 	.short	0x010a
        /*0daa*/ 	.byte	0x3f
	.zero		1


	//   ....[32]....
        /*0dac*/ 	.word	0x0000bd20
        /*0db0*/ 	.word	0x00000000
        /*0db4*/ 	.word	0x0002d830
        /*0db8*/ 	.short	0x010a
        /*0dba*/ 	.byte	0x3f
	.zero		1


	//   ....[33]....
        /*0dbc*/ 	.word	0x0000bd90
        /*0dc0*/ 	.word	0x00000000
        /*0dc4*/ 	.word	0x0002d830
        /*0dc8*/ 	.short	0x010a
        /*0dca*/ 	.byte	0x3f
	.zero		1


	//   ....[34]....
        /*0dcc*/ 	.word	0x0000c390
        /*0dd0*/ 	.word	0x00000000
        /*0dd4*/ 	.word	0x00000000
        /*0dd8*/ 	.short	0x0101
        /*0dda*/ 	.byte	0x3f
	.zero		1


	//   ....[35]....
        /*0ddc*/ 	.word	0x0000f380
        /*0de0*/ 	.word	0x00000009
        /*0de4*/ 	.word	0x0002d830
        /*0de8*/ 	.short	0x010a
        /*0dea*/ 	.byte	0x3f
	.zero		1


	//   ....[36]....
        /*0dec*/ 	.word	0x0000f3d0
        /*0df0*/ 	.word	0x00000009
        /*0df4*/ 	.word	0x0002d830
        /*0df8*/ 	.short	0x010a
        /*0dfa*/ 	.byte	0x3f
	.zero		1


	//   ....[37]....
        /*0dfc*/ 	.word	0x0000f7f0
        /*0e00*/ 	.word	0x00000009
        /*0e04*/ 	.word	0x0002d850
        /*0e08*/ 	.short	0x010a
        /*0e0a*/ 	.byte	0x3f
	.zero		1


	//   ....[38]....
        /*0e0c*/ 	.word	0x0000f830
        /*0e10*/ 	.word	0x00000009
        /*0e14*/ 	.word	0x0002d850
        /*0e18*/ 	.short	0x010a
        /*0e1a*/ 	.byte	0x3f
	.zero		1


	//   ....[39]....
        /*0e1c*/ 	.word	0x0000ff40
        /*0e20*/ 	.word	0x00000009
        /*0e24*/ 	.word	0x00000000
        /*0e28*/ 	.short	0x0101
        /*0e2a*/ 	.byte	0x3f
	.zero		1


	//   ....[40]....
        /*0e2c*/ 	.word	0x000108d0
        /*0e30*/ 	.word	0x00000008
        /*0e34*/ 	.word	0x00000000
        /*0e38*/ 	.short	0x0101
        /*0e3a*/ 	.byte	0x3f
	.zero		1


	//   ....[41]....
        /*0e3c*/ 	.word	0x00012a30
        /*0e40*/ 	.word	0x00000000
        /*0e44*/ 	.word	0x0002d830
        /*0e48*/ 	.short	0x010a
        /*0e4a*/ 	.byte	0x3f
	.zero		1


	//   ....[42]....
        /*0e4c*/ 	.word	0x00012a80
        /*0e50*/ 	.word	0x00000000
        /*0e54*/ 	.word	0x0002d830
        /*0e58*/ 	.short	0x010a
        /*0e5a*/ 	.byte	0x3f
	.zero		1


	//   ....[43]....
        /*0e5c*/ 	.word	0x00012ea0
        /*0e60*/ 	.word	0x00000006
        /*0e64*/ 	.word	0x0002d850
        /*0e68*/ 	.short	0x010a
        /*0e6a*/ 	.byte	0x3f
	.zero		1


	//   ....[44]....
        /*0e6c*/ 	.word	0x00012ee0
        /*0e70*/ 	.word	0x00000006
        /*0e74*/ 	.word	0x0002d850
        /*0e78*/ 	.short	0x010a
        /*0e7a*/ 	.byte	0x3f
	.zero		1


	//   ....[45]....
        /*0e7c*/ 	.word	0x00013f50
        /*0e80*/ 	.word	0x0000000b
        /*0e84*/ 	.word	0x00000000
        /*0e88*/ 	.short	0x0101
        /*0e8a*/ 	.byte	0x3f
	.zero		1


	//   ....[46]....
        /*0e8c*/ 	.word	0x00013f60
        /*0e90*/ 	.word	0x00000009
        /*0e94*/ 	.word	0x00000000
        /*0e98*/ 	.short	0x0101
        /*0e9a*/ 	.byte	0x3f
	.zero		1


	//   ....[47]....
        /*0e9c*/ 	.word	0x00014e20
        /*0ea0*/ 	.word	0x00000000
        /*0ea4*/ 	.word	0x0002d830
        /*0ea8*/ 	.short	0x010a
        /*0eaa*/ 	.byte	0x3f
	.zero		1


	//   ....[48]....
        /*0eac*/ 	.word	0x00014e70
        /*0eb0*/ 	.word	0x00000000
        /*0eb4*/ 	.word	0x0002d830
        /*0eb8*/ 	.short	0x010a
        /*0eba*/ 	.byte	0x3f
	.zero		1


	//   ....[49]....
        /*0ebc*/ 	.word	0x00015290
        /*0ec0*/ 	.word	0x00000006
        /*0ec4*/ 	.word	0x0002d850
        /*0ec8*/ 	.short	0x010a
        /*0eca*/ 	.byte	0x3f
	.zero		1


	//   ....[50]....
        /*0ecc*/ 	.word	0x000152d0
        /*0ed0*/ 	.word	0x00000006
        /*0ed4*/ 	.word	0x0002d850
        /*0ed8*/ 	.short	0x010a
        /*0eda*/ 	.byte	0x3f
	.zero		1


	//   ....[51]....
        /*0edc*/ 	.word	0x000159f0
        /*0ee0*/ 	.word	0x0000000a
        /*0ee4*/ 	.word	0x00000000
        /*0ee8*/ 	.short	0x0101
        /*0eea*/ 	.byte	0x3f
	.zero		1


	//   ....[52]....
        /*0eec*/ 	.word	0x00016380
        /*0ef0*/ 	.word	0x00000000
        /*0ef4*/ 	.word	0x00000000
        /*0ef8*/ 	.short	0x0101
        /*0efa*/ 	.byte	0x3f
	.zero		1


	//   ....[53]....
        /*0efc*/ 	.word	0x00018190
        /*0f00*/ 	.word	0x00000007
        /*0f04*/ 	.word	0x0002d850
        /*0f08*/ 	.short	0x010a
        /*0f0a*/ 	.byte	0x3f
	.zero		1


	//   ....[54]....
        /*0f0c*/ 	.word	0x00018240
        /*0f10*/ 	.word	0x00000007
        /*0f14*/ 	.word	0x0002d850
        /*0f18*/ 	.short	0x010a
        /*0f1a*/ 	.byte	0x3f
	.zero		1


	//   ....[55]....
        /*0f1c*/ 	.word	0x00018a20
        /*0f20*/ 	.word	0x0000000b
        /*0f24*/ 	.word	0x00000000
        /*0f28*/ 	.short	0x0101
        /*0f2a*/ 	.byte	0x3f
	.zero		1


	//   ....[56]....
        /*0f2c*/ 	.word	0x00019da0
        /*0f30*/ 	.word	0x00000000
        /*0f34*/ 	.word	0x00000000
        /*0f38*/ 	.short	0x0101
        /*0f3a*/ 	.byte	0x3f
	.zero		1


	//   ....[57]....
        /*0f3c*/ 	.word	0x0001a2a0
        /*0f40*/ 	.word	0x00000008
        /*0f44*/ 	.word	0x00000000
        /*0f48*/ 	.short	0x0101
        /*0f4a*/ 	.byte	0x3f
	.zero		1


	//   ....[58]....
        /*0f4c*/ 	.word	0x0001d9d0
        /*0f50*/ 	.word	0x00000011
        /*0f54*/ 	.word	0x0002d820
        /*0f58*/ 	.short	0x010a
        /*0f5a*/ 	.byte	0x3f
	.zero		1


	//   ....[59]....
        /*0f5c*/ 	.word	0x0001da90
        /*0f60*/ 	.word	0x0000000b
        /*0f64*/ 	.word	0x0002d8a0
        /*0f68*/ 	.short	0x010a
        /*0f6a*/ 	.byte	0x3f
	.zero		1


	//   ....[60]....
        /*0f6c*/ 	.word	0x0001dec0
        /*0f70*/ 	.word	0x0000000b
        /*0f74*/ 	.word	0x0002d8c0
        /*0f78*/ 	.short	0x010a
        /*0f7a*/ 	.byte	0x3f
	.zero		1


	//   ....[61]....
        /*0f7c*/ 	.word	0x0001e420
        /*0f80*/ 	.word	0x0000000a
        /*0f84*/ 	.word	0x0002d8a0
        /*0f88*/ 	.short	0x010a
        /*0f8a*/ 	.byte	0x3f
	.zero		1


	//   ....[62]....
        /*0f8c*/ 	.word	0x0001e840
        /*0f90*/ 	.word	0x0000000a
        /*0f94*/ 	.word	0x0002d8c0
        /*0f98*/ 	.short	0x010a
        /*0f9a*/ 	.byte	0x3f
	.zero		1


	//   ....[63]....
        /*0f9c*/ 	.word	0x0001fc10
        /*0fa0*/ 	.word	0x00000000
        /*0fa4*/ 	.word	0x0002d840
        /*0fa8*/ 	.short	0x010a
        /*0faa*/ 	.byte	0x3f
	.zero		1


	//   ....[64]....
        /*0fac*/ 	.word	0x00020ad0
        /*0fb0*/ 	.word	0x00000011
        /*0fb4*/ 	.word	0x0002d800
        /*0fb8*/ 	.short	0x0107
        /*0fba*/ 	.byte	0x3f
	.zero		1


	//   ....[65]....
        /*0fbc*/ 	.word	0x00020bc0
        /*0fc0*/ 	.word	0x00000011
        /*0fc4*/ 	.word	0x0002d800
        /*0fc8*/ 	.short	0x0101
        /*0fca*/ 	.byte	0x3f
	.zero		1


	//   ....[66]....
        /*0fcc*/ 	.word	0x00020be0
        /*0fd0*/ 	.word	0x00000011
        /*0fd4*/ 	.word	0x0002d820
        /*0fd8*/ 	.short	0x010a
        /*0fda*/ 	.byte	0x3f
	.zero		1


	//   ....[67]....
        /*0fdc*/ 	.word	0x00020fd0
        /*0fe0*/ 	.word	0x00000003
        /*0fe4*/ 	.word	0x0002d840
        /*0fe8*/ 	.short	0x010a
        /*0fea*/ 	.byte	0x3f
	.zero		1


	//   ....[68]....
        /*0fec*/ 	.word	0x00021450
        /*0ff0*/ 	.word	0x00000003
        /*0ff4*/ 	.word	0x00000060
        /*0ff8*/ 	.short	0x010a
        /*0ffa*/ 	.byte	0x3f
	.zero		1


	//   ....[69]....
        /*0ffc*/ 	.word	0x00021b70
        /*1000*/ 	.word	0x00000003
        /*1004*/ 	.word	0x0002d840
        /*1008*/ 	.short	0x010a
        /*100a*/ 	.byte	0x3f
	.zero		1


	//   ....[70]....
        /*100c*/ 	.word	0x00021ff0
        /*1010*/ 	.word	0x0000000b
        /*1014*/ 	.word	0x00000060
        /*1018*/ 	.short	0x010a
        /*101a*/ 	.byte	0x3f
	.zero		1


	//   ....[71]....
        /*101c*/ 	.word	0x00022660
        /*1020*/ 	.word	0x00000002
        /*1024*/ 	.word	0x0002d840
        /*1028*/ 	.short	0x010a
        /*102a*/ 	.byte	0x3f
	.zero		1


	//   ....[72]....
        /*102c*/ 	.word	0x00022af0
        /*1030*/ 	.word	0x00000007
        /*1034*/ 	.word	0x00000060
        /*1038*/ 	.short	0x010a
        /*103a*/ 	.byte	0x3f
	.zero		1


	//   ....[73]....
        /*103c*/ 	.word	0x00023110
        /*1040*/ 	.word	0x00000003
        /*1044*/ 	.word	0x0002d860
        /*1048*/ 	.short	0x010a
        /*104a*/ 	.byte	0x3f
	.zero		1


	//   ....[74]....
        /*104c*/ 	.word	0x00024660
        /*1050*/ 	.word	0x00000009
        /*1054*/ 	.word	0x0002d820
        /*1058*/ 	.short	0x010a
        /*105a*/ 	.byte	0x3f
	.zero		1


	//   ....[75]....
        /*105c*/ 	.word	0x000247f0
        /*1060*/ 	.word	0x00000007
        /*1064*/ 	.word	0x00000000
        /*1068*/ 	.short	0x010a
        /*106a*/ 	.byte	0x3f
	.zero		1


	//   ....[76]....
        /*106c*/ 	.word	0x00024860
        /*1070*/ 	.word	0x00000003
        /*1074*/ 	.word	0x00000000
        /*1078*/ 	.short	0x010a
        /*107a*/ 	.byte	0x3f
	.zero		1


	//   ....[77]....
        /*107c*/ 	.word	0x000248c0
        /*1080*/ 	.word	0x00000005
        /*1084*/ 	.word	0x00000000
        /*1088*/ 	.short	0x010a
        /*108a*/ 	.byte	0x3f
	.zero		1


	//   ....[78]....
        /*108c*/ 	.word	0x000248f0
        /*1090*/ 	.word	0x00000003
        /*1094*/ 	.word	0x00000000
        /*1098*/ 	.short	0x010a
        /*109a*/ 	.byte	0x3f
	.zero		1


	//   ....[79]....
        /*109c*/ 	.word	0x00024950
        /*10a0*/ 	.word	0x0000000e
        /*10a4*/ 	.word	0x0002d890
        /*10a8*/ 	.short	0x010a
        /*10aa*/ 	.byte	0x3f
	.zero		1


	//   ....[80]....
        /*10ac*/ 	.word	0x000249a0
        /*10b0*/ 	.word	0x0000000e
        /*10b4*/ 	.word	0x0002d890
        /*10b8*/ 	.short	0x010a
        /*10ba*/ 	.byte	0x3f
	.zero		1


	//   ....[81]....
        /*10bc*/ 	.word	0x000249f0
        /*10c0*/ 	.word	0x0000000e
        /*10c4*/ 	.word	0x0002d890
        /*10c8*/ 	.short	0x010a
        /*10ca*/ 	.byte	0x3f
	.zero		1


	//   ....[82]....
        /*10cc*/ 	.word	0x00024a40
        /*10d0*/ 	.word	0x0000000e
        /*10d4*/ 	.word	0x0002d8b0
        /*10d8*/ 	.short	0x010a
        /*10da*/ 	.byte	0x3f
	.zero		1


	//   ....[83]....
        /*10dc*/ 	.word	0x00024cf0
        /*10e0*/ 	.word	0x00000002
        /*10e4*/ 	.word	0x0002d800
        /*10e8*/ 	.short	0x010a
        /*10ea*/ 	.byte	0x3f
	.zero		1


	//   ....[84]....
        /*10ec*/ 	.word	0x00024f00
        /*10f0*/ 	.word	0x00000002
        /*10f4*/ 	.word	0x0002d800
        /*10f8*/ 	.short	0x010a
        /*10fa*/ 	.byte	0x3f
	.zero		1


	//   ....[85]....
        /*10fc*/ 	.word	0x00024f50
        /*1100*/ 	.word	0x00000000
        /*1104*/ 	.word	0x0002d830
        /*1108*/ 	.short	0x010a
        /*110a*/ 	.byte	0x3f
	.zero		1


	//   ....[86]....
        /*110c*/ 	.word	0x00024fa0
        /*1110*/ 	.word	0x00000009
        /*1114*/ 	.word	0x0002d830
        /*1118*/ 	.short	0x010a
        /*111a*/ 	.byte	0x3f
	.zero		1


	//   ....[87]....
        /*111c*/ 	.word	0x00024ff0
        /*1120*/ 	.word	0x00000009
        /*1124*/ 	.word	0x0002d850
        /*1128*/ 	.short	0x010a
        /*112a*/ 	.byte	0x3f
	.zero		1


	//   ....[88]....
        /*112c*/ 	.word	0x00025040
        /*1130*/ 	.word	0x00000000
        /*1134*/ 	.word	0x0002d830
        /*1138*/ 	.short	0x010a
        /*113a*/ 	.byte	0x3f
	.zero		1


	//   ....[89]....
        /*113c*/ 	.word	0x00025090
        /*1140*/ 	.word	0x00000006
        /*1144*/ 	.word	0x0002d850
        /*1148*/ 	.short	0x010a
        /*114a*/ 	.byte	0x3f
	.zero		1


	//   ....[90]....
        /*114c*/ 	.word	0x000250e0
        /*1150*/ 	.word	0x00000000
        /*1154*/ 	.word	0x0002d830
        /*1158*/ 	.short	0x010a
        /*115a*/ 	.byte	0x3f
	.zero		1


	//   ....[91]....
        /*115c*/ 	.word	0x00025130
        /*1160*/ 	.word	0x00000006
        /*1164*/ 	.word	0x0002d850
        /*1168*/ 	.short	0x010a
        /*116a*/ 	.byte	0x3f
	.zero		1


	//   ....[92]....
        /*116c*/ 	.word	0x00025180
        /*1170*/ 	.word	0x00000007
        /*1174*/ 	.word	0x0002d850
        /*1178*/ 	.short	0x010a
        /*117a*/ 	.byte	0x3f
	.zero		1


	//   ....[93]....
        /*117c*/ 	.word	0x000258f0
        /*1180*/ 	.word	0x00000011
        /*1184*/ 	.word	0x0002d820
        /*1188*/ 	.short	0x010a
        /*118a*/ 	.byte	0x3f
	.zero		1


	//   ....[94]....
        /*118c*/ 	.word	0x00025940
        /*1190*/ 	.word	0x0000000b
        /*1194*/ 	.word	0x0002d8a0
        /*1198*/ 	.short	0x010a
        /*119a*/ 	.byte	0x3f
	.zero		1


	//   ....[95]....
        /*119c*/ 	.word	0x00025990
        /*11a0*/ 	.word	0x0000000b
        /*11a4*/ 	.word	0x0002d8c0
        /*11a8*/ 	.short	0x010a
        /*11aa*/ 	.byte	0x3f
	.zero		1


	//   ....[96]....
        /*11ac*/ 	.word	0x000259e0
        /*11b0*/ 	.word	0x0000000a
        /*11b4*/ 	.word	0x0002d8a0
        /*11b8*/ 	.short	0x010a
        /*11ba*/ 	.byte	0x3f
	.zero		1


	//   ....[97]....
        /*11bc*/ 	.word	0x00025a30
        /*11c0*/ 	.word	0x0000000a
        /*11c4*/ 	.word	0x0002d8c0
        /*11c8*/ 	.short	0x010a
        /*11ca*/ 	.byte	0x3f
	.zero		1


	//   ....[98]....
        /*11cc*/ 	.word	0x00025bd0
        /*11d0*/ 	.word	0x00000000
        /*11d4*/ 	.word	0x0002d840
        /*11d8*/ 	.short	0x010a
        /*11da*/ 	.byte	0x3f
	.zero		1


	//   ....[99]....
        /*11dc*/ 	.word	0x00026440
        /*11e0*/ 	.word	0x00000011
        /*11e4*/ 	.word	0x0002d820
        /*11e8*/ 	.short	0x010a
        /*11ea*/ 	.byte	0x3f
	.zero		1


	//   ....[100]....
        /*11ec*/ 	.word	0x00026490
        /*11f0*/ 	.word	0x00000003
        /*11f4*/ 	.word	0x0002d840
        /*11f8*/ 	.short	0x010a
        /*11fa*/ 	.byte	0x3f
	.zero		1


	//   ....[101]....
        /*11fc*/ 	.word	0x000264e0
        /*1200*/ 	.word	0x00000003
        /*1204*/ 	.word	0x00000060
        /*1208*/ 	.short	0x010a
        /*120a*/ 	.byte	0x3f
	.zero		1


	//   ....[102]....
        /*120c*/ 	.word	0x00026530
        /*1210*/ 	.word	0x00000003
        /*1214*/ 	.word	0x0002d840
        /*1218*/ 	.short	0x010a
        /*121a*/ 	.byte	0x3f
	.zero		1


	//   ....[103]....
        /*121c*/ 	.word	0x00026580
        /*1220*/ 	.word	0x0000000b
        /*1224*/ 	.word	0x00000060
        /*1228*/ 	.short	0x010a
        /*122a*/ 	.byte	0x3f
	.zero		1


	//   ....[104]....
        /*122c*/ 	.word	0x000265d0
        /*1230*/ 	.word	0x00000002
        /*1234*/ 	.word	0x0002d840
        /*1238*/ 	.short	0x010a
        /*123a*/ 	.byte	0x3f
	.zero		1


	//   ....[105]....
        /*123c*/ 	.word	0x00026620
        /*1240*/ 	.word	0x00000007
        /*1244*/ 	.word	0x00000060
        /*1248*/ 	.short	0x010a
        /*124a*/ 	.byte	0x3f
	.zero		1


	//   ....[106]....
        /*124c*/ 	.word	0x00026670
        /*1250*/ 	.word	0x00000003
        /*1254*/ 	.word	0x0002d860
        /*1258*/ 	.short	0x010a
        /*125a*/ 	.byte	0x3f
	.zero		1


	//   ....[107]....
        /*125c*/ 	.word	0x000270a0
        /*1260*/ 	.word	0x00000009
        /*1264*/ 	.word	0x0002d820
        /*1268*/ 	.short	0x010a
        /*126a*/ 	.byte	0x3f
	.zero		1


	//   ....[108]....
        /*126c*/ 	.word	0x00027240
        /*1270*/ 	.word	0x00000007
        /*1274*/ 	.word	0x00000000
        /*1278*/ 	.short	0x010a
        /*127a*/ 	.byte	0x3f
	.zero		1


	//   ....[109]....
        /*127c*/ 	.word	0x00027290
        /*1280*/ 	.word	0x00000003
        /*1284*/ 	.word	0x00000000
        /*1288*/ 	.short	0x010a
        /*128a*/ 	.byte	0x3f
	.zero		1


	//   ....[110]....
        /*128c*/ 	.word	0x000272e0
        /*1290*/ 	.word	0x00000005
        /*1294*/ 	.word	0x00000000
        /*1298*/ 	.short	0x010a
        /*129a*/ 	.byte	0x3f
	.zero		1


	//----- nvinfo : EIATTR_NUM_MBARRIERS
	.align		4
.L_237:
        /*129c*/ 	.byte	0x03, 0x38
        /*129e*/ 	.short	0x0016


	//----- nvinfo : EIATTR_EXIT_INSTR_OFFSETS
	.align		4
        /*12a0*/ 	.byte	0x04, 0x1c
        /*12a2*/ 	.short	(.L_239 - .L_238)


	//   ....[0]....
.L_238:
        /*12a4*/ 	.word	0x00024940


	//----- nvinfo : EIATTR_MAX_THREADS
	.align		4
.L_239:
        /*12a8*/ 	.byte	0x04, 0x05
        /*12aa*/ 	.short	(.L_241 - .L_240)
.L_240:
        /*12ac*/ 	.word	0x00000200
        /*12b0*/ 	.word	0x00000001
        /*12b4*/ 	.word	0x00000001


	//----- nvinfo : EIATTR_CRS_STACK_SIZE
	.align		4
.L_241:
        /*12b8*/ 	.byte	0x04, 0x1e
        /*12ba*/ 	.short	(.L_243 - .L_242)
.L_242:
        /*12bc*/ 	.word	0x00000000


	//----- nvinfo : EIATTR_CBANK_PARAM_SIZE
	.align		4
.L_243:
        /*12c0*/ 	.byte	0x03, 0x19
        /*12c2*/ 	.short	0x0af0


	//----- nvinfo : EIATTR_PARAM_CBANK
	.align		4
        /*12c4*/ 	.byte	0x04, 0x0a
        /*12c6*/ 	.short	(.L_245 - .L_244)
	.align		4
.L_244:
        /*12c8*/ 	.word	index@(.nv.constant0._ZN7cutlass13device_kernelIN5flash11enable_sm90INS1_16FlashAttnFwdSm90INS1_25CollectiveMainloopFwdSm90ILi2EN4cute5tupleIJNS5_1CILi1EEES8_S8_EEENS6_IJNS7_ILi192EEENS7_ILi128EEENS7_ILi96EEEEEELi96ENS_6half_tEfNS_4arch4Sm90ELb0ELb1ELb0ELb1ELb0ELb1ELb0ELb0ELb1ELb1ELb1ELb0EEENS1_21CollectiveEpilogueFwdINS6_IJSA_SC_SB_EEES9_SE_SG_Li384ELb1ELb1ELb1ELb0EEENS1_36VarlenDynamicPersistentTileSchedulerILi192ELi128ELi384ELi128ELb1ELb1ELb1ELb1ELb0ELb1EEEEEEEEEvNT_6ParamsE)
        /*12cc*/ 	.short	0x0210
        /*12ce*/ 	.short	0x0af0


	//----- nvinfo : EIATTR_SW_WAR
	.align		4
.L_245:
        /*12d0*/ 	.byte	0x04, 0x36
        /*12d2*/ 	.short	(.L_247 - .L_246)
.L_246:
        /*12d4*/ 	.word	0x00000008
.L_247:


//--------------------- .nv.info._ZN7cutlass13device_kernelIN5flash11enable_sm90INS1_16FlashAttnFwdSm90INS1_25CollectiveMainloopFwdSm90ILi2EN4cute5tupleIJNS5_1CILi1EEES8_S8_EEENS6_IJNS7_ILi192EEENS7_ILi144EEENS7_ILi96EEEEEELi96ENS_6half_tEfNS_4arch4Sm90ELb1ELb0ELb0ELb0ELb0ELb0ELb0ELb0ELb1ELb1ELb1ELb0EEENS1_21CollectiveEpilogueFwdINS6_IJSA_SC_SB_EEES9_SE_SG_Li384ELb0ELb1ELb1ELb0EEENS1_19SingleTileSchedulerILb0ELb1ELb1ELi192EEEEEEEEEvNT_6ParamsE --------------------------
	.section	.nv.info._ZN7cutlass13device_kernelIN5flash11enable_sm90INS1_16FlashAttnFwdSm90INS1_25CollectiveMainloopFwdSm90ILi2EN4cute5tupleIJNS5_1CILi1EEES8_S8_EEENS6_IJNS7_ILi192EEENS7_ILi144EEENS7_ILi96EEEEEELi96ENS_6half_tEfNS_4arch4Sm90ELb1ELb0ELb0ELb0ELb0ELb0ELb0ELb0ELb1ELb1ELb1ELb0EEENS1_21CollectiveEpilogueFwdINS6_IJSA_SC_SB_EEES9_SE_SG_Li384ELb0ELb1ELb1ELb0EEENS1_19SingleTileSchedulerILb0ELb1ELb1ELi192EEEEEEEEEvNT_6ParamsE,"",@"SHT_CUDA_INFO"
	.sectionflags	@""
	.align	4


	//----- nvinfo : EIATTR_CUDA_API_VERSION
	.align		4
        /*0000*/ 	.byte	0x04, 0x37
        /*0002*/ 	.short	(.L_249 - .L_248)
.L_248:
        /*0004*/ 	.word	0x00000082


	//----- nvinfo : EIATTR_KPARAM_INFO
	.align		4
.L_249:
        /*0008*/ 	.byte	0x04, 0x17
        /*000a*/ 	.short	(.L_251 - .L_250)
.L_250:
        /*000c*/ 	.word	0x00000000
        /*0010*/ 	.short	0x0000
        /*0012*/ 	.short	0x0070
        /*0014*/ 	.byte	0x00, 0xf0, 0x01, 0x28


	//----- nvinfo : EIATTR_SPARSE_MMA_MASK
	.align		4
.L_251:
        /*0018*/ 	.byte	0x03, 0x50
        /*001a*/ 	.short	0x0000


	//----- nvinfo : EIATTR_MAXREG_COUNT
	.align		4
        /*001c*/ 	.byte	0x03, 0x1b
        /*001e*/ 	.short	0x0080


	//----- nvinfo : EIATTR_NUM_BARRIERS
	.align		4
        /*0020*/ 	.byte	0x02, 0x4c
        /*0022*/ 	.byte	0x10
	.zero		1


	//----- nvinfo : EIATTR_EXTERNS
	.align		4
        /*0024*/ 	.byte	0x04, 0x0f
        /*0026*/ 	.short	(.L_253 - .L_252)


	//   ....[0]....
	.align		4
.L_252:
        /*0028*/ 	.word	index@(__assertfail)


	//----- nvinfo : EIATTR_ANNOTATIONS
	.align		4
.L_253:
        /*002c*/ 	.byte	0x04, 0x55
        /*002e*/ 	.short	(.L_255 - .L_254)


	//   ....[0]....
.L_254:
        /*0030*/ 	.word	0x00000001
        /*0034*/ 	.byte	0x20, 0x93, 0x00, 0x00, 0x01, 0x00, 0x00, 0x00, 0x60, 0x93, 0x00, 0x00, 0x01, 0x00, 0x00, 0x00
        /*0044*/ 	.byte	0x80, 0xac, 0x00, 0x00, 0x01, 0x00, 0x00, 0x00, 0x90, 0xac, 0x00, 0x00, 0x01, 0x00, 0x00, 0x00
        /*0054*/ 	.byte	0x10, 0xf6, 0x00, 0x00, 0x01, 0x00, 0x00, 0x00, 0x10, 0xf9, 0x00, 0x00, 0x01, 0x00, 0x00, 0x00
        /*0064*/ 	.byte	0x10, 0x07, 0x01, 0x00, 0x01, 0x00, 0x00, 0x00, 0x80, 0x10, 0x01, 0x00, 0x01, 0x00, 0x00, 0x00
        /*0074*/ 	.byte	0x50, 0x1a, 0x01, 0x00, 0x01, 0x00, 0x00, 0x00, 0x80, 0x23, 0x01, 0x00


	//----- nvinfo : EIATTR_MERCURY_ISA_VERSION
	.align		4
.L_255:
        /*0080*/ 	.byte	0x03, 0x5f
        /*0082*/ 	.short	0x0101


	//----- nvinfo : EIATTR_INT_WARP_WIDE_INSTR_OFFSETS
	.align		4
        /*0084*/ 	.byte	0x04, 0x31
        /*0086*/ 	.short	(.L_257 - .L_256)


	//   ....[0]....
.L_256:
        /*0088*/ 	.word	0x00000120


	//   ....[1]....
        /*008c*/ 	.word	0x000001c0


	//   ....[2]....
        /*0090*/ 	.word	0x00000230


	//----- nvinfo : EIATTR_COOP_GROUP_MASK_REGIDS
	.align		4
.L_257:
        /*0094*/ 	.byte	0x04, 0x29
        /*0096*/ 	.short	(.L_259 - .L_258)


	//   ....[0]....
.L_258:
        /*0098*/ 	.word	0xffffffff


	//   ....[1]....
        /*009c*/ 	.word	0xffffffff


	//   ....[2]....
        /*00a0*/ 	.word	0xffffffff


	//   ....[3]....
        /*00a4*/ 	.word	0xffffffff


	//   ....[4]....
        /*00a8*/ 	.word	0xffffffff


	//   ....[5]....
        /*00ac*/ 	.word	0xffffffff


	//   ....[6]....
        /*00b0*/ 	.word	0xffffffff


	//   ....[7]....
        /*00b4*/ 	.word	0xffffffff


	//   ....[8]....
        /*00b8*/ 	.word	0xffffffff


	//   ....[9]....
        /*00bc*/ 	.word	0xffffffff


	//   ....[10]....
        /*00c0*/ 	.word	0xffffffff


	//   ....[11]....
        /*00c4*/ 	.word	0xffffffff


	//   ....[12]....
        /*00c8*/ 	.word	0xffffffff


	//   ....[13]....
        /*00cc*/ 	.word	0xffffffff


	//   ....[14]....
        /*00d0*/ 	.word	0xffffffff


	//   ....[15]....
        /*00d4*/ 	.word	0xffffffff


	//   ....[16]....
        /*00d8*/ 	.word	0xffffffff


	//   ....[17]....
        /*00dc*/ 	.word	0xffffffff


	//   ....[18]....
        /*00e0*/ 	.word	0xffffffff


	//   ....[19]....
        /*00e4*/ 	.word	0xffffffff


	//   ....[20]....
        /*00e8*/ 	.word	0xffffffff


	//   ....[21]....
        /*00ec*/ 	.word	0xffffffff


	//   ....[22]....
        /*00f0*/ 	.word	0xffffffff


	//   ....[23]....
        /*00f4*/ 	.word	0xffffffff


	//   ....[24]....
        /*00f8*/ 	.word	0xffffffff


	//   ....[25]....
        /*00fc*/ 	.word	0xffffffff


	//   ....[26]....
        /*0100*/ 	.word	0xffffffff


	//   ....[27]....
        /*0104*/ 	.word	0xffffffff


	//   ....[28]....
        /*0108*/ 	.word	0xffffffff


	//   ....[29]....
        /*010c*/ 	.word	0xffffffff


	//   ....[30]....
        /*0110*/ 	.word	0xffffffff


	//   ....[31]....
        /*0114*/ 	.word	0xffffffff


	//   ....[32]....
        /*0118*/ 	.word	0xffffffff


	//   ....[33]....
        /*011c*/ 	.word	0xffffffff


	//   ....[34]....
        /*0120*/ 	.word	0xffffffff


	//   ....[35]....
        /*0124*/ 	.word	0xffffffff


	//   ....[36]....
        /*0128*/ 	.word	0xffffffff


	//   ....[37]....
        /*012c*/ 	.word	0xffffffff


	//   ....[38]....
        /*0130*/ 	.word	0xffffffff


	//   ....[39]....
        /*0134*/ 	.word	0xffffffff


	//   ....[40]....
        /*0138*/ 	.word	0xffffffff


	//   ....[41]....
        /*013c*/ 	.word	0xffffffff


	//   ....[42]....
        /*0140*/ 	.word	0xffffffff


	//   ....[43]....
        /*0144*/ 	.word	0xffffffff


	//   ....[44]....
        /*0148*/ 	.word	0xffffffff


	//   ....[45]....
        /*014c*/ 	.word	0xffffffff


	//   ....[46]....
        /*0150*/ 	.word	0xffffffff


	//   ....[47]....
        /*0154*/ 	.word	0xffffffff


	//   ....[48]....
        /*0158*/ 	.word	0xffffffff


	//   ....[49]....
        /*015c*/ 	.word	0xffffffff


	//   ....[50]....
        /*0160*/ 	.word	0xffffffff


	//   ....[51]....
        /*0164*/ 	.word	0xffffffff


	//   ....[52]....
        /*0168*/ 	.word	0xffffffff


	//   ....[53]....
        /*016c*/ 	.word	0xffffffff


	//   ....[54]....
        /*0170*/ 	.word	0x0500000f


	//   ....[55]....
        /*0174*/ 	.word	0x0500000f


	//   ....[56]....
        /*0178*/ 	.word	0x0500000f


	//   ....[57]....
        /*017c*/ 	.word	0x0500000f


	//   ....[58]....
        /*0180*/ 	.word	0x0500000f


	//   ....[59]....
        /*0184*/ 	.word	0x0500000f


	//   ....[60]....
        /*0188*/ 	.word	0x0500000f


	//   ....[61]....
        /*018c*/ 	.word	0x0500000f


	//   ....[62]....
        /*0190*/ 	.word	0x0500000f


	//   ....[63]....
        /*0194*/ 	.word	0x0500000f


	//   ....[64]....
        /*0198*/ 	.word	0x0500000f


	//   ....[65]....
        /*019c*/ 	.word	0x0500000f


	//   ....[66]....
        /*01a0*/ 	.word	0x0500000f


	//   ....[67]....
        /*01a4*/ 	.word	0x0500000f


	//----- nvinfo : EIATTR_COOP_GROUP_INSTR_OFFSETS
	.align		4
.L_259:
        /*01a8*/ 	.byte	0x04, 0x28
        /*01aa*/ 	.short	(.L_261 - .L_260)


	//   ....[0]....
.L_260:
        /*01ac*/ 	.word	0x00000060


	//   ....[1]....
        /*01b0*/ 	.word	0x00000130


	//   ....[2]....
        /*01b4*/ 	.word	0x000001e0


	//   ....[3]....
        /*01b8*/ 	.word	0x000003a0


	//   ....[4]....
        /*01bc*/ 	.word	0x00000500


	//   ....[5]....
        /*01c0*/ 	.word	0x00000620


	//   ....[6]....
        /*01c4*/ 	.word	0x00000780


	//   ....[7]....
        /*01c8*/ 	.word	0x000010e0


	//   ....[8]....
        /*01cc*/ 	.word	0x00001980


	//   ....[9]....
        /*01d0*/ 	.word	0x000019a0


	//   ....[10]....
        /*01d4*/ 	.word	0x00003300


	//   ....[11]....
        /*01d8*/ 	.word	0x00003340


	//   ....[12]....
        /*01dc*/ 	.word	0x00003d90


	//   ....[13]....
        /*01e0*/ 	.word	0x00003e90


	//   ....[14]....
        /*01e4*/ 	.word	0x00004e90


	//   ....[15]....
        /*01e8*/ 	.word	0x000069c0


	//   ....[16]....
        /*01ec*/ 	.word	0x00006d80


	//   ....[17]....
        /*01f0*/ 	.word	0x00007200


	//   ....[18]....
        /*01f4*/ 	.word	0x000072e0


	//   ....[19]....
        /*01f8*/ 	.word	0x00007d80


	//   ....[20]....
        /*01fc*/ 	.word	0x00007e70


	//   ....[21]....
        /*0200*/ 	.word	0x00009160


	//   ....[22]....
        /*0204*/ 	.word	0x0000b0a0


	//   ....[23]....
        /*0208*/ 	.word	0x0000b120


	//   ....[24]....
        /*020c*/ 	.word	0x0000b730


	//   ....[25]....
        /*0210*/ 	.word	0x0000b790


	//   ....[26]....
        /*0214*/ 	.word	0x0000cb70


	//   ....[27]....
        /*0218*/ 	.word	0x0000cc70


	//   ....[28]....
        /*021c*/ 	.word	0x0000ccd0


	//   ....[29]....
        /*0220*/ 	.word	0x0000cdd0


	//   ....[30]....
        /*0224*/ 	.word	0x0000cde0


	//   ....[31]....
        /*0228*/ 	.word	0x0000dca0


	//   ....[32]....
        /*022c*/ 	.word	0x0000dce0


	//   ....[33]....
        /*0230*/ 	.word	0x0000dd20


	//   ....[34]....
        /*0234*/ 	.word	0x0000dd60


	//   ....[35]....
        /*0238*/ 	.word	0x0000dd80


	//   ....[36]....
        /*023c*/ 	.word	0x0000ddb0


	//   ....[37]....
        /*0240*/ 	.word	0x0000e280


	//   ....[38]....
        /*0244*/ 	.word	0x0000e290


	//   ....[39]....
        /*0248*/ 	.word	0x0000eb00


	//   ....[40]....
        /*024c*/ 	.word	0x0000f5d0


	//   ....[41]....
        /*0250*/ 	.word	0x000100c0


	//   ....[42]....
        /*0254*/ 	.word	0x000100f0


	//   ....[43]....
        /*0258*/ 	.word	0x00010120


	//   ....[44]....
        /*025c*/ 	.word	0x00010140


	//   ....[45]....
        /*0260*/ 	.word	0x00010150


	//   ....[46]....
        /*0264*/ 	.word	0x000101f0


	//   ....[47]....
        /*0268*/ 	.word	0x00010220


	//   ....[48]....
        /*026c*/ 	.word	0x00010230


	//   ....[49]....
        /*0270*/ 	.word	0x000102b0


	//   ....[50]....
        /*0274*/ 	.word	0x000102e0


	//   ....[51]....
        /*0278*/ 	.word	0x00010330


	//   ....[52]....
        /*027c*/ 	.word	0x00010360


	//   ....[53]....
        /*0280*/ 	.word	0x00012890


	//   ....[54]....
        /*0284*/ 	.word	0x00012de0


	//   ....[55]....
        /*0288*/ 	.word	0x00012f50


	//   ....[56]....
        /*028c*/ 	.word	0x00012fa0


	//   ....[57]....
        /*0290*/ 	.word	0x000130d0


	//   ....[58]....
        /*0294*/ 	.word	0x00013120


	//   ....[59]....
        /*0298*/ 	.word	0x00013230


	//   ....[60]....
        /*029c*/ 	.word	0x00013290


	//   ....[61]....
        /*02a0*/ 	.word	0x000132f0


	//   ....[62]....
        /*02a4*/ 	.word	0x000133e0


	//   ....[63]....
        /*02a8*/ 	.word	0x00013450


	//   ....[64]....
        /*02ac*/ 	.word	0x00013530


	//   ....[65]....
        /*02b0*/ 	.word	0x000135f0


	//   ....[66]....
        /*02b4*/ 	.word	0x000136a0


	//   ....[67]....
        /*02b8*/ 	.word	0x00013a80


	//----- nvinfo : EIATTR_REG_RECONFIG
	.align		4
.L_261:
        /*02bc*/ 	.byte	0x01, 0x54
	.zero		2


	//----- nvinfo : EIATTR_SYSCALL_OFFSETS
	.align		4
        /*02c0*/ 	.byte	0x04, 0x46
        /*02c2*/ 	.short	(.L_263 - .L_262)


	//   ....[0]....
.L_262:
        /*02c4*/ 	.word	0x000012e0


	//   ....[1]....
        /*02c8*/ 	.word	0x0000f290


	//   ....[2]....
        /*02cc*/ 	.word	0x0000f3d0


	//   ....[3]....
        /*02d0*/ 	.word	0x0000f4c0


	//   ....[4]....
        /*02d4*/ 	.word	0x0000fc00


	//----- nvinfo : EIATTR_MBARRIER_INSTR_OFFSETS
	.align		4
.L_263:
        /*02d8*/ 	.byte	0x04, 0x39
        /*02da*/ 	.short	(.L_265 - .L_264)


	//   ....[0]....
.L_264:
        /*02dc*/ 	.word	0x00000250
        /*02e0*/ 	.word	0x000000ff
        /*02e4*/ 	.word	0x00031c00
        /*02e8*/ 	.short	0x0100
        /*02ea*/ 	.byte	0x08
	.zero		1


	//   ....[1]....
        /*02ec*/ 	.word	0x00000260
        /*02f0*/ 	.word	0x000000ff
        /*02f4*/ 	.word	0x00031c20
        /*02f8*/ 	.short	0x0100
        /*02fa*/ 	.byte	0x08
	.zero		1


	//   ....[2]....
        /*02fc*/ 	.word	0x00000350
        /*0300*/ 	.word	0x000000ff
        /*0304*/ 	.word	0x00031c30
        /*0308*/ 	.short	0x0100
        /*030a*/ 	.byte	0x08
	.zero		1


	//   ....[3]....
        /*030c*/ 	.word	0x00000360
        /*0310*/ 	.word	0x000000ff
        /*0314*/ 	.word	0x00031c40
        /*0318*/ 	.short	0x0100
        /*031a*/ 	.byte	0x08
	.zero		1


	//   ....[4]....
        /*031c*/ 	.word	0x00000370
        /*0320*/ 	.word	0x000000ff
        /*0324*/ 	.word	0x00031c38
        /*0328*/ 	.short	0x0100
        /*032a*/ 	.byte	0x08
	.zero		1


	//   ....[5]....
        /*032c*/ 	.word	0x00000380
        /*0330*/ 	.word	0x000000ff
        /*0334*/ 	.word	0x00031c48
        /*0338*/ 	.short	0x0100
        /*033a*/ 	.byte	0x08
	.zero		1


	//   ....[6]....
        /*033c*/ 	.word	0x000004b0
        /*0340*/ 	.word	0x000000ff
        /*0344*/ 	.word	0x00031c50
        /*0348*/ 	.short	0x0100
        /*034a*/ 	.byte	0x08
	.zero		1


	//   ....[7]....
        /*034c*/ 	.word	0x000004c0
        /*0350*/ 	.word	0x000000ff
        /*0354*/ 	.word	0x00031c60
        /*0358*/ 	.short	0x0100
        /*035a*/ 	.byte	0x08
	.zero		1


	//   ....[8]....
        /*035c*/ 	.word	0x000004d0
        /*0360*/ 	.word	0x000000ff
        /*0364*/ 	.word	0x00031c58
        /*0368*/ 	.short	0x0100
        /*036a*/ 	.byte	0x08
	.zero		1


	//   ....[9]....
        /*036c*/ 	.word	0x000004e0
        /*0370*/ 	.word	0x000000ff
        /*0374*/ 	.word	0x00031c68
        /*0378*/ 	.short	0x0100
        /*037a*/ 	.byte	0x08
	.zero		1


	//   ....[10]....
        /*037c*/ 	.word	0x000005d0
        /*0380*/ 	.word	0x000000ff
        /*0384*/ 	.word	0x00031c70
        /*0388*/ 	.short	0x0100
        /*038a*/ 	.byte	0x06
	.zero		1


	//   ....[11]....
        /*038c*/ 	.word	0x000005e0
        /*0390*/ 	.word	0x000000ff
        /*0394*/ 	.word	0x00031c80
        /*0398*/ 	.short	0x0100
        /*039a*/ 	.byte	0x06
	.zero		1


	//   ....[12]....
        /*039c*/ 	.word	0x000005f0
        /*03a0*/ 	.word	0x000000ff
        /*03a4*/ 	.word	0x00031c78
        /*03a8*/ 	.short	0x0100
        /*03aa*/ 	.byte	0x06
	.zero		1


	//   ....[13]....
        /*03ac*/ 	.word	0x00000600
        /*03b0*/ 	.word	0x000000ff
        /*03b4*/ 	.word	0x00031c88
        /*03b8*/ 	.short	0x0100
        /*03ba*/ 	.byte	0x06
	.zero		1


	//   ....[14]....
        /*03bc*/ 	.word	0x00000730
        /*03c0*/ 	.word	0x000000ff
        /*03c4*/ 	.word	0x00031c90
        /*03c8*/ 	.short	0x0100
        /*03ca*/ 	.byte	0x08
	.zero		1


	//   ....[15]....
        /*03cc*/ 	.word	0x00000740
        /*03d0*/ 	.word	0x000000ff
        /*03d4*/ 	.word	0x00031ca0
        /*03d8*/ 	.short	0x0100
        /*03da*/ 	.byte	0x08
	.zero		1


	//   ....[16]....
        /*03dc*/ 	.word	0x00000750
        /*03e0*/ 	.word	0x000000ff
        /*03e4*/ 	.word	0x00031c98
        /*03e8*/ 	.short	0x0100
        /*03ea*/ 	.byte	0x08
	.zero		1


	//   ....[17]....
        /*03ec*/ 	.word	0x00000760
        /*03f0*/ 	.word	0x000000ff
        /*03f4*/ 	.word	0x00031ca8
        /*03f8*/ 	.short	0x0100
        /*03fa*/ 	.byte	0x08
	.zero		1


	//   ....[18]....
        /*03fc*/ 	.word	0x00000890
        /*0400*/ 	.word	0x000000ff
        /*0404*/ 	.word	0x00031cb0
        /*0408*/ 	.short	0x0100
        /*040a*/ 	.byte	0x08
	.zero		1


	//   ....[19]....
        /*040c*/ 	.word	0x000008a0
        /*0410*/ 	.word	0x000000ff
        /*0414*/ 	.word	0x00031cc0
        /*0418*/ 	.short	0x0100
        /*041a*/ 	.byte	0x08
	.zero		1


	//   ....[20]....
        /*041c*/ 	.word	0x000008b0
        /*0420*/ 	.word	0x000000ff
        /*0424*/ 	.word	0x00031cb8
        /*0428*/ 	.short	0x0100
        /*042a*/ 	.byte	0x08
	.zero		1


	//   ....[21]....
        /*042c*/ 	.word	0x000008c0
        /*0430*/ 	.word	0x000000ff
        /*0434*/ 	.word	0x00031cc8
        /*0438*/ 	.short	0x0100
        /*043a*/ 	.byte	0x08
	.zero		1


	//   ....[22]....
        /*043c*/ 	.word	0x00001310
        /*0440*/ 	.word	0x000000ff
        /*0444*/ 	.word	0x00031c00
        /*0448*/ 	.short	0x010a
        /*044a*/ 	.byte	0x38
	.zero		1


	//   ....[23]....
        /*044c*/ 	.word	0x00001360
        /*0450*/ 	.word	0x000000ff
        /*0454*/ 	.word	0x00031c30
        /*0458*/ 	.short	0x010a
        /*045a*/ 	.byte	0x38
	.zero		1


	//   ....[24]....
        /*045c*/ 	.word	0x000013d0
        /*0460*/ 	.word	0x000000ff
        /*0464*/ 	.word	0x00031c30
        /*0468*/ 	.short	0x010a
        /*046a*/ 	.byte	0x38
	.zero		1


	//   ....[25]....
        /*046c*/ 	.word	0x00004200
        /*0470*/ 	.word	0x00000042
        /*0474*/ 	.word	0x00000000
        /*0478*/ 	.short	0x0101
        /*047a*/ 	.byte	0x3f
	.zero		1


	//   ....[26]....
        /*047c*/ 	.word	0x00005120
        /*0480*/ 	.word	0x000000ff
        /*0484*/ 	.word	0x00031c30
        /*0488*/ 	.short	0x010a
        /*048a*/ 	.byte	0x06
	.zero		1


	//   ....[27]....
        /*048c*/ 	.word	0x00005160
        /*0490*/ 	.word	0x000000ff
        /*0494*/ 	.word	0x00031c30
        /*0498*/ 	.short	0x010a
        /*049a*/ 	.byte	0x06
	.zero		1


	//   ....[28]....
        /*049c*/ 	.word	0x00006800
        /*04a0*/ 	.word	0x000000ff
        /*04a4*/ 	.word	0x00031c50
        /*04a8*/ 	.short	0x010a
        /*04aa*/ 	.byte	0x06
	.zero		1


	//   ....[29]....
        /*04ac*/ 	.word	0x00006840
        /*04b0*/ 	.word	0x000000ff
        /*04b4*/ 	.word	0x00031c50
        /*04b8*/ 	.short	0x010a
        /*04ba*/ 	.byte	0x06
	.zero		1


	//   ....[30]....
        /*04bc*/ 	.word	0x000085a0
        /*04c0*/ 	.word	0x0000004f
        /*04c4*/ 	.word	0x00000000
        /*04c8*/ 	.short	0x0101
        /*04ca*/ 	.byte	0x3f
	.zero		1


	//   ....[31]....
        /*04cc*/ 	.word	0x00008650
        /*04d0*/ 	.word	0x00000076
        /*04d4*/ 	.word	0x00000000
        /*04d8*/ 	.short	0x0101
        /*04da*/ 	.byte	0x3f
	.zero		1


	//   ....[32]....
        /*04dc*/ 	.word	0x00009540
        /*04e0*/ 	.word	0x000000ff
        /*04e4*/ 	.word	0x00031c30
        /*04e8*/ 	.short	0x010a
        /*04ea*/ 	.byte	0x05
	.zero		1


	//   ....[33]....
        /*04ec*/ 	.word	0x00009580
        /*04f0*/ 	.word	0x000000ff
        /*04f4*/ 	.word	0x00031c30
        /*04f8*/ 	.short	0x010a
        /*04fa*/ 	.byte	0x05
	.zero		1


	//   ....[34]....
        /*04fc*/ 	.word	0x0000ac20
        /*0500*/ 	.word	0x000000ff
        /*0504*/ 	.word	0x00031c50
        /*0508*/ 	.short	0x010a
        /*050a*/ 	.byte	0x05
	.zero		1


	//   ....[35]....
        /*050c*/ 	.word	0x0000ac60
        /*0510*/ 	.word	0x000000ff
        /*0514*/ 	.word	0x00031c50
        /*0518*/ 	.short	0x010a
        /*051a*/ 	.byte	0x05
	.zero		1


	//   ....[36]....
        /*051c*/ 	.word	0x0000bff0
        /*0520*/ 	.word	0x0000006f
        /*0524*/ 	.word	0x00000000
        /*0528*/ 	.short	0x0101
        /*052a*/ 	.byte	0x3f
	.zero		1


	//   ....[37]....
        /*052c*/ 	.word	0x0000c070
        /*0530*/ 	.word	0x0000006e
        /*0534*/ 	.word	0x00000000
        /*0538*/ 	.short	0x0101
        /*053a*/ 	.byte	0x3f
	.zero		1


	//   ....[38]....
        /*053c*/ 	.word	0x0000cbe0
        /*0540*/ 	.word	0x000000ff
        /*0544*/ 	.word	0x00031c50
        /*0548*/ 	.short	0x010a
        /*054a*/ 	.byte	0x09
	.zero		1


	//   ....[39]....
        /*054c*/ 	.word	0x0000cc20
        /*0550*/ 	.word	0x000000ff
        /*0554*/ 	.word	0x00031c50
        /*0558*/ 	.short	0x010a
        /*055a*/ 	.byte	0x09
	.zero		1


	//   ....[40]....
        /*055c*/ 	.word	0x0000d250
        /*0560*/ 	.word	0x0000000c
        /*0564*/ 	.word	0x00000000
        /*0568*/ 	.short	0x0101
        /*056a*/ 	.byte	0x3f
	.zero		1


	//   ....[41]....
        /*056c*/ 	.word	0x0000dda0
        /*0570*/ 	.word	0x000000ff
        /*0574*/ 	.word	0x00000000
        /*0578*/ 	.short	0x0101
        /*057a*/ 	.byte	0x04
	.zero		1


	//   ....[42]....
        /*057c*/ 	.word	0x0000f7d0
        /*0580*/ 	.word	0x000000ff
        /*0584*/ 	.word	0x00031c40
        /*0588*/ 	.short	0x010a
        /*058a*/ 	.byte	0x26
	.zero		1


	//   ....[43]....
        /*058c*/ 	.word	0x00010520
        /*0590*/ 	.word	0x000000ff
        /*0594*/ 	.word	0x00031c00
        /*0598*/ 	.short	0x0107
        /*059a*/ 	.byte	0x26
	.zero		1


	//   ....[44]....
        /*059c*/ 	.word	0x00010570
        /*05a0*/ 	.word	0x000000ff
        /*05a4*/ 	.word	0x00031c00
        /*05a8*/ 	.short	0x0101
        /*05aa*/ 	.byte	0x26
	.zero		1


	//   ....[45]....
        /*05ac*/ 	.word	0x000105a0
        /*05b0*/ 	.word	0x000000ff
        /*05b4*/ 	.word	0x00031c20
        /*05b8*/ 	.short	0x010a
        /*05ba*/ 	.byte	0x26
	.zero		1


	//   ....[46]....
        /*05bc*/ 	.word	0x000108e0
        /*05c0*/ 	.word	0x000000ff
        /*05c4*/ 	.word	0x00031c48
        /*05c8*/ 	.short	0x010a
        /*05ca*/ 	.byte	0x26
	.zero		1


	//   ....[47]....
        /*05cc*/ 	.word	0x00010cb0
        /*05d0*/ 	.word	0x000000ff
        /*05d4*/ 	.word	0x00031c60
        /*05d8*/ 	.short	0x010a
        /*05da*/ 	.byte	0x26
	.zero		1


	//   ....[48]....
        /*05dc*/ 	.word	0x00011240
        /*05e0*/ 	.word	0x000000ff
        /*05e4*/ 	.word	0x00031c40
        /*05e8*/ 	.short	0x010a
        /*05ea*/ 	.byte	0x26
	.zero		1


	//   ....[49]....
        /*05ec*/ 	.word	0x00011620
        /*05f0*/ 	.word	0x000000ff
        /*05f4*/ 	.word	0x00031c68
        /*05f8*/ 	.short	0x010a
        /*05fa*/ 	.byte	0x26
	.zero		1


	//   ....[50]....
        /*05fc*/ 	.word	0x00011bf0
        /*0600*/ 	.word	0x000000ff
        /*0604*/ 	.word	0x00031c48
        /*0608*/ 	.short	0x010a
        /*060a*/ 	.byte	0x26
	.zero		1


	//   ....[51]....
        /*060c*/ 	.word	0x00011fb0
        /*0610*/ 	.word	0x000000ff
        /*0614*/ 	.word	0x00031c60
        /*0618*/ 	.short	0x010a
        /*061a*/ 	.byte	0x26
	.zero		1


	//   ....[52]....
        /*061c*/ 	.word	0x00012400
        /*0620*/ 	.word	0x00000005
        /*0624*/ 	.word	0x00031c60
        /*0628*/ 	.short	0x010a
        /*062a*/ 	.byte	0x3f
	.zero		1


	//   ....[53]....
        /*062c*/ 	.word	0x00012850
        /*0630*/ 	.word	0x00000011
        /*0634*/ 	.word	0x00031c20
        /*0638*/ 	.short	0x010a
        /*063a*/ 	.byte	0x3f
	.zero		1


	//   ....[54]....
        /*063c*/ 	.word	0x00012990
        /*0640*/ 	.word	0x00000007
        /*0644*/ 	.word	0x00000000
        /*0648*/ 	.short	0x010a
        /*064a*/ 	.byte	0x3f
	.zero		1


	//   ....[55]....
        /*064c*/ 	.word	0x00012a00
        /*0650*/ 	.word	0x00000005
        /*0654*/ 	.word	0x00000000
        /*0658*/ 	.short	0x010a
        /*065a*/ 	.byte	0x3f
	.zero		1


	//   ....[56]....
        /*065c*/ 	.word	0x00012a60
        /*0660*/ 	.word	0x00000003
        /*0664*/ 	.word	0x00000000
        /*0668*/ 	.short	0x010a
        /*066a*/ 	.byte	0x3f
	.zero		1


	//   ....[57]....
        /*066c*/ 	.word	0x00012a90
        /*0670*/ 	.word	0x00000009
        /*0674*/ 	.word	0x00000000
        /*0678*/ 	.short	0x010a
        /*067a*/ 	.byte	0x3f
	.zero		1


	//   ....[58]....
        /*067c*/ 	.word	0x00012b00
        /*0680*/ 	.word	0x00000003
        /*0684*/ 	.word	0x00031c00
        /*0688*/ 	.short	0x010a
        /*068a*/ 	.byte	0x3f
	.zero		1


	//   ....[59]....
        /*068c*/ 	.word	0x00012b60
        /*0690*/ 	.word	0x00000003
        /*0694*/ 	.word	0x00031c30
        /*0698*/ 	.short	0x010a
        /*069a*/ 	.byte	0x3f
	.zero		1


	//   ....[60]....
        /*069c*/ 	.word	0x00012bc0
        /*06a0*/ 	.word	0x0000000c
        /*06a4*/ 	.word	0x00031c30
        /*06a8*/ 	.short	0x010a
        /*06aa*/ 	.byte	0x3f
	.zero		1


	//   ....[61]....
        /*06ac*/ 	.word	0x00012c20
        /*06b0*/ 	.word	0x0000000c
        /*06b4*/ 	.word	0x00031c50
        /*06b8*/ 	.short	0x010a
        /*06ba*/ 	.byte	0x3f
	.zero		1


	//   ....[62]....
        /*06bc*/ 	.word	0x00012c80
        /*06c0*/ 	.word	0x00000003
        /*06c4*/ 	.word	0x00031c30
        /*06c8*/ 	.short	0x010a
        /*06ca*/ 	.byte	0x3f
	.zero		1


	//   ....[63]....
        /*06cc*/ 	.word	0x00012ce0
        /*06d0*/ 	.word	0x00000003
        /*06d4*/ 	.word	0x00031c50
        /*06d8*/ 	.short	0x010a
        /*06da*/ 	.byte	0x3f
	.zero		1


	//   ....[64]....
        /*06dc*/ 	.word	0x00012d40
        /*06e0*/ 	.word	0x00000008
        /*06e4*/ 	.word	0x00031c50
        /*06e8*/ 	.short	0x010a
        /*06ea*/ 	.byte	0x3f
	.zero		1


	//   ....[65]....
        /*06ec*/ 	.word	0x00012ea0
        /*06f0*/ 	.word	0x00000003
        /*06f4*/ 	.word	0x00031c40
        /*06f8*/ 	.short	0x010a
        /*06fa*/ 	.byte	0x3f
	.zero		1


	//   ....[66]....
        /*06fc*/ 	.word	0x000136f0
        /*0700*/ 	.word	0x00000004
        /*0704*/ 	.word	0x00031c20
        /*0708*/ 	.short	0x010a
        /*070a*/ 	.byte	0x3f
	.zero		1


	//   ....[67]....
        /*070c*/ 	.word	0x00013750
        /*0710*/ 	.word	0x00000005
        /*0714*/ 	.word	0x00031c48
        /*0718*/ 	.short	0x010a
        /*071a*/ 	.byte	0x3f
	.zero		1


	//   ....[68]....
        /*071c*/ 	.word	0x000137b0
        /*0720*/ 	.word	0x00000005
        /*0724*/ 	.word	0x00031c60
        /*0728*/ 	.short	0x010a
        /*072a*/ 	.byte	0x3f
	.zero		1


	//   ....[69]....
        /*072c*/ 	.word	0x00013810
        /*0730*/ 	.word	0x00000005
        /*0734*/ 	.word	0x00031c40
        /*0738*/ 	.short	0x010a
        /*073a*/ 	.byte	0x3f
	.zero		1


	//   ....[70]....
        /*073c*/ 	.word	0x00013870
        /*0740*/ 	.word	0x00000005
        /*0744*/ 	.word	0x00031c68
        /*0748*/ 	.short	0x010a
        /*074a*/ 	.byte	0x3f
	.zero		1


	//   ....[71]....
        /*074c*/ 	.word	0x000138d0
        /*0750*/ 	.word	0x00000005
        /*0754*/ 	.word	0x00031c48
        /*0758*/ 	.short	0x010a
        /*075a*/ 	.byte	0x3f
	.zero		1


	//   ....[72]....
        /*075c*/ 	.word	0x00013930
        /*0760*/ 	.word	0x00000005
        /*0764*/ 	.word	0x00031c60
        /*0768*/ 	.short	0x010a
        /*076a*/ 	.byte	0x3f
	.zero		1


	//   ....[73]....
        /*076c*/ 	.word	0x00013980
        /*0770*/ 	.word	0x00000005
        /*0774*/ 	.word	0x00031c60
        /*0778*/ 	.short	0x010a
        /*077a*/ 	.byte	0x3f
	.zero		1


	//   ....[74]....
        /*077c*/ 	.word	0x000139d0
        /*0780*/ 	.word	0x00000011
        /*0784*/ 	.word	0x00031c20
        /*0788*/ 	.short	0x010a
        /*078a*/ 	.byte	0x3f
	.zero		1


	//   ....[75]....
        /*078c*/ 	.word	0x00013b40
        /*0790*/ 	.word	0x00000007
        /*0794*/ 	.word	0x00000000
        /*0798*/ 	.short	0x010a
        /*079a*/ 	.byte	0x3f
	.zero		1


	//   ....[76]....
        /*079c*/ 	.word	0x00013b90
        /*07a0*/ 	.word	0x00000005
        /*07a4*/ 	.word	0x00000000
        /*07a8*/ 	.short	0x010a
        /*07aa*/ 	.byte	0x3f
	.zero		1


	//   ....[77]....
        /*07ac*/ 	.word	0x00013be0
        /*07b0*/ 	.word	0x00000003
        /*07b4*/ 	.word	0x00000000
        /*07b8*/ 	.short	0x010a
        /*07ba*/ 	.byte	0x3f
	.zero		1


	//----- nvinfo : EIATTR_NUM_MBARRIERS
	.align		4
.L_265:
        /*07bc*/ 	.byte	0x03, 0x38
        /*07be*/ 	.short	0x0016


	//----- nvinfo : EIATTR_EXIT_INSTR_OFFSETS
	.align		4
        /*07c0*/ 	.byte	0x04, 0x1c
        /*07c2*/ 	.short	(.L_267 - .L_266)


	//   ....[0]....
.L_266:
        /*07c4*/ 	.word	0x00012ae0


	//----- nvinfo : EIATTR_MAX_THREADS
	.align		4
.L_267:
        /*07c8*/ 	.byte	0x04, 0x05
        /*07ca*/ 	.short	(.L_269 - .L_268)
.L_268:
        /*07cc*/ 	.word	0x00000200
        /*07d0*/ 	.word	0x00000001
        /*07d4*/ 	.word	0x00000001


	//----- nvinfo : EIATTR_CRS_STACK_SIZE
	.align		4
.L_269:
        /*07d8*/ 	.byte	0x04, 0x1e
        /*07da*/ 	.short	(.L_271 - .L_270)
.L_270:
        /*07dc*/ 	.word	0x00000000


	//----- nvinfo : EIATTR_CBANK_PARAM_SIZE
	.align		4
.L_271:
        /*07e0*/ 	.byte	0x03, 0x19
        /*07e2*/ 	.short	0x0a70


	//----- nvinfo : EIATTR_PARAM_CBANK
	.align		4
        /*07e4*/ 	.byte	0x04, 0x0a
        /*07e6*/ 	.short	(.L_273 - .L_272)
	.align		4
.L_272:
        /*07e8*/ 	.word	index@(.nv.constant0._ZN7cutlass13device_kernelIN5flash11enable_sm90INS1_16FlashAttnFwdSm90INS1_25CollectiveMainloopFwdSm90ILi2EN4cute5tupleIJNS5_1CILi1EEES8_S8_EEENS6_IJNS7_ILi192EEENS7_ILi144EEENS7_ILi96EEEEEELi96ENS_6half_tEfNS_4arch4Sm90ELb1ELb0ELb0ELb0ELb0ELb0ELb0ELb0ELb1ELb1ELb1ELb0EEENS1_21CollectiveEpilogueFwdINS6_IJSA_SC_SB_EEES9_SE_SG_Li384ELb0ELb1ELb1ELb0EEENS1_19SingleTileSchedulerILb0ELb1ELb1ELi192EEEEEEEEEvNT_6ParamsE)
        /*07ec*/ 	.short	0x0210
        /*07ee*/ 	.short	0x0a70


	//----- nvinfo : EIATTR_SW_WAR
	.align		4
.L_273:
        /*07f0*/ 	.byte	0x04, 0x36
        /*07f2*/ 	.short	(.L_275 - .L_274)
.L_274:
        /*07f4*/ 	.word	0x00000008
.L_275:


//--------------------- .nv.info._ZN7cutlass13device_kernelIN5flash11enable_sm90INS1_16FlashAttnFwdSm90INS1_25CollectiveMainloopFwdSm90ILi2EN4cute5tupleIJNS5_1CILi1EEES8_S8_EEENS6_IJNS7_ILi192EEENS7_ILi144EEENS7_ILi96EEEEEELi96ENS_6half_tEfNS_4arch4Sm90ELb1ELb0ELb0ELb1ELb0ELb0ELb0ELb0ELb1ELb1ELb1ELb0EEENS1_21CollectiveEpilogueFwdINS6_IJSA_SC_SB_EEES9_SE_SG_Li384ELb1ELb1ELb1ELb0EEENS1_36VarlenDynamicPersistentTileSchedulerILi192ELi144ELi384ELi128ELb1ELb1ELb1ELb1ELb1ELb1EEEEEEEEEvNT_6ParamsE --------------------------
	.section	.nv.info._ZN7cutlass13device_kernelIN5flash11enable_sm90INS1_16FlashAttnFwdSm90INS1_25CollectiveMainloopFwdSm90ILi2EN4cute5tupleIJNS5_1CILi1EEES8_S8_EEENS6_IJNS7_ILi192EEENS7_ILi144EEENS7_ILi96EEEEEELi96ENS_6half_tEfNS_4arch4Sm90ELb1ELb0ELb0ELb1ELb0ELb0ELb0ELb0ELb1ELb1ELb1ELb0EEENS1_21CollectiveEpilogueFwdINS6_IJSA_SC_SB_EEES9_SE_SG_Li384ELb1ELb1ELb1ELb0EEENS1_36VarlenDynamicPersistentTileSchedulerILi192ELi144ELi384ELi128ELb1ELb1ELb1ELb1ELb1ELb1EEEEEEEEEvNT_6ParamsE,"",@"SHT_CUDA_INFO"
	.sectionflags	@""
	.align	4


	//----- nvinfo : EIATTR_CUDA_API_VERSION
	.align		4
        /*0000*/ 	.byte	0x04, 0x37
        /*0002*/ 	.short	(.L_277 - .L_276)
.L_276:
        /*0004*/ 	.word	0x00000082


	//----- nvinfo : EIATTR_KPARAM_INFO
	.align		4
.L_277:
        /*0008*/ 	.byte	0x04, 0x17
        /*000a*/ 	.short	(.L_279 - .L_278)
.L_278:
        /*000c*/ 	.word	0x00000000
        /*0010*/ 	.short	0x0000
        /*0012*/ 	.short	0x0070
        /*0014*/ 	.byte	0x00, 0xf0, 0x01, 0x2a


	//----- nvinfo : EIATTR_SPARSE_MMA_MASK
	.align		4
.L_279:
        /*0018*/ 	.byte	0x03, 0x50
        /*001a*/ 	.short	0x0000


	//----- nvinfo : EIATTR_MAXREG_COUNT
	.align		4
        /*001c*/ 	.byte	0x03, 0x1b
        /*001e*/ 	.short	0x0080


	//----- nvinfo : EIATTR_NUM_BARRIERS
	.align		4
        /*0020*/ 	.byte	0x02, 0x4c
        /*0022*/ 	.byte	0x10
	.zero		1


	//----- nvinfo : EIATTR_EXTERNS
	.align		4
        /*0024*/ 	.byte	0x04, 0x0f
        /*0026*/ 	.short	(.L_281 - .L_280)


	//   ....[0]....
	.align		4
.L_280:
        /*0028*/ 	.word	index@(__assertfail)


	//----- nvinfo : EIATTR_ANNOTATIONS
	.align		4
.L_281:
        /*002c*/ 	.byte	0x04, 0x55
        /*002e*/ 	.short	(.L_283 - .L_282)


	//   ....[0]....
.L_282:
        /* <DEDUP_REMOVED lines=30> */


	//----- nvinfo : EIATTR_MERCURY_ISA_VERSION
	.align		4
.L_283:
        /*01f8*/ 	.byte	0x03, 0x5f
        /*01fa*/ 	.short	0x0101


	//----- nvinfo : EIATTR_UNUSED_LOAD_BYTE_OFFSET
	.align		4
        /*01fc*/ 	.byte	0x04, 0x44
        /*01fe*/ 	.short	(.L_285 - .L_284)


	//   ....[0]....
.L_284:
        /*0200*/ 	.word	0x00000a40
        /*0204*/ 	.word	0x0000fff0


	//   ....[1]....
        /*0208*/ 	.word	0x0000dac0
        /*020c*/ 	.word	0x0000fff0


	//----- nvinfo : EIATTR_INT_WARP_WIDE_INSTR_OFFSETS
	.align		4
.L_285:
        /*0210*/ 	.byte	0x04, 0x31
        /*0212*/ 	.short	(.L_287 - .L_286)


	//   ....[0]....
.L_286:
        /*0214*/ 	.word	0x00000120


	//   ....[1]....
        /*0218*/ 	.word	0x000001c0


	//   ....[2]....
        /*021c*/ 	.word	0x00000230


	//   ....[3]....
        /*0220*/ 	.word	0x00011dc0


	//   ....[4]....
        /*0224*/ 	.word	0x00011e50


	//   ....[5]....
        /*0228*/ 	.word	0x00015910


	//   ....[6]....
        /*022c*/ 	.word	0x000159a0


	//----- nvinfo : EIATTR_COOP_GROUP_MASK_REGIDS
	.align		4
.L_287:
        /*0230*/ 	.byte	0x04, 0x29
        /*0232*/ 	.short	(.L_289 - .L_288)


	//   ....[0]....
.L_288:
        /*0234*/ 	.word	0xffffffff


	//   ....[1]....
        /*0238*/ 	.word	0xffffffff


	//   ....[2]....
        /*023c*/ 	.word	0xffffffff


	//   ....[3]....
        /*0240*/ 	.word	0xffffffff


	//   ....[4]....
        /*0244*/ 	.word	0xffffffff


	//   ....[5]....
        /*0248*/ 	.word	0xffffffff


	//   ....[6]....
        /*024c*/ 	.word	0xffffffff


	//   ....[7]....
        /*0250*/ 	.word	0xffffffff


	//   ....[8]....
        /*0254*/ 	.word	0xffffffff


	//   ....[9]....
        /*0258*/ 	.word	0xffffffff


	//   ....[10]....
        /*025c*/ 	.word	0xffffffff


	//   ....[11]....
        /*0260*/ 	.word	0xffffffff


	//   ....[12]....
        /*0264*/ 	.word	0xffffffff


	//   ....[13]....
        /*0268*/ 	.word	0xffffffff


	//   ....[14]....
        /*026c*/ 	.word	0xffffffff


	//   ....[15]....
        /*0270*/ 	.word	0xffffffff


	//   ....[16]....
        /*0274*/ 	.word	0xffffffff


	//   ....[17]....
        /*0278*/ 	.word	0xffffffff


	//   ....[18]....
        /*027c*/ 	.word	0xffffffff


	//   ....[19]....
        /*0280*/ 	.word	0xffffffff


	//   ....[20]....
        /*0284*/ 	.word	0xffffffff


	//   ....[21]....
        /*0288*/ 	.word	0xffffffff


	//   ....[22]....
        /*028c*/ 	.word	0xffffffff


	//   ....[23]....
        /*0290*/ 	.word	0xffffffff


	//   ....[24]....
        /*0294*/ 	.word	0xffffffff


	//   ....[25]....
        /*0298*/ 	.word	0xffffffff


	//   ....[26]....
        /*029c*/ 	.word	0xffffffff


	//   ....[27]....
        /*02a0*/ 	.word	0xffffffff


	//   ....[28]....
        /*02a4*/ 	.word	0xffffffff


	//   ....[29]....
        /*02a8*/ 	.word	0xffffffff


	//   ....[30]....
        /*02ac*/ 	.word	0xffffffff


	//   ....[31]....
        /*02b0*/ 	.word	0xffffffff


	//   ....[32]....
        /*02b4*/ 	.word	0xffffffff


	//   ....[33]....
        /*02b8*/ 	.word	0xffffffff


	//   ....[34]....
        /*02bc*/ 	.word	0xffffffff


	//   ....[35]....
        /*02c0*/ 	.word	0xffffffff


	//   ....[36]....
        /*02c4*/ 	.word	0xffffffff


	//   ....[37]....
        /*02c8*/ 	.word	0xffffffff


	//   ....[38]....
        /*02cc*/ 	.word	0xffffffff


	//   ....[39]....
        /*02d0*/ 	.word	0xffffffff


	//   ....[40]....
        /*02d4*/ 	.word	0xffffffff


	//   ....[41]....
        /*02d8*/ 	.word	0xffffffff


	//   ....[42]....
        /*02dc*/ 	.word	0xffffffff


	//   ....[43]....
        /*02e0*/ 	.word	0xffffffff


	//   ....[44]....
        /*02e4*/ 	.word	0xffffffff


	//   ....[45]....
        /*02e8*/ 	.word	0xffffffff


	//   ....[46]....
        /*02ec*/ 	.word	0xffffffff


	//   ....[47]....
        /*02f0*/ 	.word	0xffffffff


	//   ....[48]....
        /*02f4*/ 	.word	0xffffffff


	//   ....[49]....
        /*02f8*/ 	.word	0xffffffff


	//   ....[50]....
        /*02fc*/ 	.word	0xffffffff


	//   ....[51]....
        /*0300*/ 	.word	0xffffffff


	//   ....[52]....
        /*0304*/ 	.word	0xffffffff


	//   ....[53]....
        /*0308*/ 	.word	0xffffffff


	//   ....[54]....
        /*030c*/ 	.word	0xffffffff


	//   ....[55]....
        /*0310*/ 	.word	0xffffffff


	//   ....[56]....
        /*0314*/ 	.word	0xffffffff


	//   ....[57]....
        /*0318*/ 	.word	0xffffffff


	//   ....[58]....
        /*031c*/ 	.word	0xffffffff


	//   ....[59]....
        /*0320*/ 	.word	0xffffffff


	//   ....[60]....
        /*0324*/ 	.word	0xffffffff


	//   ....[61]....
        /*0328*/ 	.word	0xffffffff


	//   ....[62]....
        /*032c*/ 	.word	0xffffffff


	//   ....[63]....
        /*0330*/ 	.word	0xffffffff


	//   ....[64]....
        /*0334*/ 	.word	0xffffffff


	//   ....[65]....
        /*0338*/ 	.word	0xffffffff


	//   ....[66]....
        /*033c*/ 	.word	0xffffffff


	//   ....[67]....
        /*0340*/ 	.word	0xffffffff


	//   ....[68]....
        /*0344*/ 	.word	0xffffffff


	//   ....[69]....
        /*0348*/ 	.word	0xffffffff


	//   ....[70]....
        /*034c*/ 	.word	0xffffffff


	//   ....[71]....
        /*0350*/ 	.word	0xffffffff


	//   ....[72]....
        /*0354*/ 	.word	0xffffffff


	//   ....[73]....
        /*0358*/ 	.word	0xffffffff


	//   ....[74]....
        /*035c*/ 	.word	0xffffffff


	//   ....[75]....
        /*0360*/ 	.word	0xffffffff


	//   ....[76]....
        /*0364*/ 	.word	0xffffffff


	//   ....[77]....
        /*0368*/ 	.word	0xffffffff


	//   ....[78]....
        /*036c*/ 	.word	0xffffffff


	//   ....[79]....
        /*0370*/ 	.word	0xffffffff


	//   ....[80]....
        /*0374*/ 	.word	0xffffffff


	//   ....[81]....
        /*0378*/ 	.word	0xffffffff


	//   ....[82]....
        /*037c*/ 	.word	0xffffffff


	//   ....[83]....
        /*0380*/ 	.word	0xffffffff


	//   ....[84]....
        /*0384*/ 	.word	0xffffffff


	//   ....[85]....
        /*0388*/ 	.word	0xffffffff


	//   ....[86]....
        /*038c*/ 	.word	0xffffffff


	//   ....[87]....
        /*0390*/ 	.word	0xffffffff


	//   ....[88]....
        /*0394*/ 	.word	0xffffffff


	//   ....[89]....
        /*0398*/ 	.word	0xffffffff


	//   ....[90]....
        /*039c*/ 	.word	0xffffffff


	//   ....[91]....
        /*03a0*/ 	.word	0xffffffff


	//   ....[92]....
        /*03a4*/ 	.word	0xffffffff


	//   ....[93]....
        /*03a8*/ 	.word	0xffffffff


	//   ....[94]....
        /*03ac*/ 	.word	0xffffffff


	//   ....[95]....
        /*03b0*/ 	.word	0xffffffff


	//   ....[96]....
        /*03b4*/ 	.word	0x0500000f


	//   ....[97]....
        /*03b8*/ 	.word	0x0500000f


	//   ....[98]....
        /*03bc*/ 	.word	0x0500000f


	//   ....[99]....
        /*03c0*/ 	.word	0x0500000f


	//   ....[100]....
        /*03c4*/ 	.word	0x0500000f


	//   ....[101]....
        /*03c8*/ 	.word	0x0500000f


	//   ....[102]....
        /*03cc*/ 	.word	0x0500000f


	//   ....[103]....
        /*03d0*/ 	.word	0x0500000f


	//   ....[104]....
        /*03d4*/ 	.word	0x0500000f


	//   ....[105]....
        /*03d8*/ 	.word	0x0500000f


	//   ....[106]....
        /*03dc*/ 	.word	0x0500000f


	//   ....[107]....
        /*03e0*/ 	.word	0x0500000f


	//   ....[108]....
        /*03e4*/ 	.word	0x0500000f


	//   ....[109]....
        /*03e8*/ 	.word	0x0500000f


	//   ....[110]....
        /*03ec*/ 	.word	0x0500000f


	//   ....[111]....
        /*03f0*/ 	.word	0x0500000f


	//   ....[112]....
        /*03f4*/ 	.word	0x0500000f


	//   ....[113]....
        /*03f8*/ 	.word	0x0500000f


	//   ....[114]....
        /*03fc*/ 	.word	0x0500000f


	//   ....[115]....
        /*0400*/ 	.word	0x0500000f


	//   ....[116]....
        /*0404*/ 	.word	0x0500000f


	//   ....[117]....
        /*0408*/ 	.word	0x0500000f


	//   ....[118]....
        /*040c*/ 	.word	0x0500000f


	//   ....[119]....
        /*0410*/ 	.word	0x0500000f


	//   ....[120]....
        /*0414*/ 	.word	0x0500000f


	//   ....[121]....
        /*0418*/ 	.word	0x0500000f


	//   ....[122]....
        /*041c*/ 	.word	0x0500000f


	//   ....[123]....
        /*0420*/ 	.word	0x0500000f


	//   ....[124]....
        /*0424*/ 	.word	0x0500000f


	//   ....[125]....
        /*0428*/ 	.word	0x0500000f


	//   ....[126]....
        /*042c*/ 	.word	0x0500000f


	//   ....[127]....
        /*0430*/ 	.word	0x0500000f


	//----- nvinfo : EIATTR_COOP_GROUP_INSTR_OFFSETS
	.align		4
.L_289:
        /*0434*/ 	.byte	0x04, 0x28
        /*0436*/ 	.short	(.L_291 - .L_290)


	//   ....[0]....
.L_290:
        /*0438*/ 	.word	0x00000060


	//   ....[1]....
        /*043c*/ 	.word	0x00000130


	//   ....[2]....
        /*0440*/ 	.word	0x000001e0


	//   ....[3]....
        /*0444*/ 	.word	0x000003a0


	//   ....[4]....
        /*0448*/ 	.word	0x00000500


	//   ....[5]....
        /*044c*/ 	.word	0x00000620


	//   ....[6]....
        /*0450*/ 	.word	0x00000780


	//   ....[7]....
        /*0454*/ 	.word	0x000019a0


	//   ....[8]....
        /*0458*/ 	.word	0x00002060


	//   ....[9]....
        /*045c*/ 	.word	0x000020b0


	//   ....[10]....
        /*0460*/ 	.word	0x00003ac0


	//   ....[11]....
        /*0464*/ 	.word	0x00003b80


	//   ....[12]....
        /*0468*/ 	.word	0x00004500


	//   ....[13]....
        /*046c*/ 	.word	0x00004570


	//   ....[14]....
        /*0470*/ 	.word	0x000054d0


	//   ....[15]....
        /*0474*/ 	.word	0x00007060


	//   ....[16]....
        /*0478*/ 	.word	0x00007080


	//   ....[17]....
        /*047c*/ 	.word	0x00007bd0


	//   ....[18]....
        /*0480*/ 	.word	0x00007ce0


	//   ....[19]....
        /*0484*/ 	.word	0x000085b0


	//   ....[20]....
        /*0488*/ 	.word	0x00008670


	//   ....[21]....
        /*048c*/ 	.word	0x00009870


	//   ....[22]....
        /*0490*/ 	.word	0x0000b4f0


	//   ....[23]....
        /*0494*/ 	.word	0x0000b520


	//   ....[24]....
        /*0498*/ 	.word	0x0000bd00


	//   ....[25]....
        /*049c*/ 	.word	0x0000bda0


	//   ....[26]....
        /*04a0*/ 	.word	0x0000d000


	//   ....[27]....
        /*04a4*/ 	.word	0x0000d120


	//   ....[28]....
        /*04a8*/ 	.word	0x0000d160


	//   ....[29]....
        /*04ac*/ 	.word	0x0000d280


	//   ....[30]....
        /*04b0*/ 	.word	0x0000d2a0


	//   ....[31]....
        /*04b4*/ 	.word	0x0000e440


	//   ....[32]....
        /*04b8*/ 	.word	0x0000e450


	//   ....[33]....
        /*04bc*/ 	.word	0x0000e460


	//   ....[34]....
        /*04c0*/ 	.word	0x0000e4b0


	//   ....[35]....
        /*04c4*/ 	.word	0x0000eb30


	//   ....[36]....
        /*04c8*/ 	.word	0x0000eb50


	//   ....[37]....
        /*04cc*/ 	.word	0x0000ec80


	//   ....[38]....
        /*04d0*/ 	.word	0x0000eca0


	//   ....[39]....
        /*04d4*/ 	.word	0x0000f0f0


	//   ....[40]....
        /*04d8*/ 	.word	0x0000f130


	//   ....[41]....
        /*04dc*/ 	.word	0x0000f560


	//   ....[42]....
        /*04e0*/ 	.word	0x0000f570


	//   ....[43]....
        /*04e4*/ 	.word	0x00010110


	//   ....[44]....
        /*04e8*/ 	.word	0x00010120


	//   ....[45]....
        /*04ec*/ 	.word	0x00010220


	//   ....[46]....
        /*04f0*/ 	.word	0x00010240


	//   ....[47]....
        /*04f4*/ 	.word	0x000103c0


	//   ....[48]....
        /*04f8*/ 	.word	0x000105c0


	//   ....[49]....
        /*04fc*/ 	.word	0x000105f0


	//   ....[50]....
        /*0500*/ 	.word	0x00010620


	//   ....[51]....
        /*0504*/ 	.word	0x00010650


	//   ....[52]....
        /*0508*/ 	.word	0x00010680


	//   ....[53]....
        /*050c*/ 	.word	0x000106b0


	//   ....[54]....
        /*0510*/ 	.word	0x00010840


	//   ....[55]....
        /*0514*/ 	.word	0x00010870


	//   ....[56]....
        /*0518*/ 	.word	0x000108a0


	//   ....[57]....
        /*051c*/ 	.word	0x000108d0


	//   ....[58]....
        /*0520*/ 	.word	0x00010900


	//   ....[59]....
        /*0524*/ 	.word	0x00010930


	//   ....[60]....
        /*0528*/ 	.word	0x000109c0


	//   ....[61]....
        /*052c*/ 	.word	0x000109f0


	//   ....[62]....
        /*0530*/ 	.word	0x00010a00


	//   ....[63]....
        /*0534*/ 	.word	0x00010a40


	//   ....[64]....
        /*0538*/ 	.word	0x00012360


	//   ....[65]....
        /*053c*/ 	.word	0x00012fe0


	//   ....[66]....
        /*0540*/ 	.word	0x00013000


	//   ....[67]....
        /*0544*/ 	.word	0x000130c0


	//   ....[68]....
        /*0548*/ 	.word	0x000130e0


	//   ....[69]....
        /*054c*/ 	.word	0x00013180


	//   ....[70]....
        /*0550*/ 	.word	0x000131a0


	//   ....[71]....
        /*0554*/ 	.word	0x000131b0


	//   ....[72]....
        /*0558*/ 	.word	0x00013240


	//   ....[73]....
        /*055c*/ 	.word	0x00013290


	//   ....[74]....
        /*0560*/ 	.word	0x000132a0


	//   ....[75]....
        /*0564*/ 	.word	0x000132d0


	//   ....[76]....
        /*0568*/ 	.word	0x00013380


	//   ....[77]....
        /*056c*/ 	.word	0x00016070


	//   ....[78]....
        /*0570*/ 	.word	0x000160a0


	//   ....[79]....
        /*0574*/ 	.word	0x00016100


	//   ....[80]....
        /*0578*/ 	.word	0x00016130


	//   ....[81]....
        /*057c*/ 	.word	0x00016160


	//   ....[82]....
        /*0580*/ 	.word	0x00016190


	//   ....[83]....
        /*0584*/ 	.word	0x000161c0


	//   ....[84]....
        /*0588*/ 	.word	0x000161f0


	//   ....[85]....
        /*058c*/ 	.word	0x00016390


	//   ....[86]....
        /*0590*/ 	.word	0x000163c0


	//   ....[87]....
        /*0594*/ 	.word	0x000163f0


	//   ....[88]....
        /*0598*/ 	.word	0x00016420


	//   ....[89]....
        /*059c*/ 	.word	0x00016450


	//   ....[90]....
        /*05a0*/ 	.word	0x00016480


	//   ....[91]....
        /*05a4*/ 	.word	0x00016540


	//   ....[92]....
        /*05a8*/ 	.word	0x00016560


	//   ....[93]....
        /*05ac*/ 	.word	0x00016580


	//   ....[94]....
        /*05b0*/ 	.word	0x000165e0


	//   ....[95]....
        /*05b4*/ 	.word	0x00017000


	//   ....[96]....
        /*05b8*/ 	.word	0x000175a0


	//   ....[97]....
        /*05bc*/ 	.word	0x00017750


	//   ....[98]....
        /*05c0*/ 	.word	0x000177a0


	//   ....[99]....
        /*05c4*/ 	.word	0x00017800


	//   ....[100]....
        /*05c8*/ 	.word	0x00017910


	//   ....[101]....
        /*05cc*/ 	.word	0x00017970


	//   ....[102]....
        /*05d0*/ 	.word	0x00017a90


	//   ....[103]....
        /*05d4*/ 	.word	0x00017af0


	//   ....[104]....
        /*05d8*/ 	.word	0x00017ba0


	//   ....[105]....
        /*05dc*/ 	.word	0x00017c70


	//   ....[106]....
        /*05e0*/ 	.word	0x00017d40


	//   ....[107]....
        /*05e4*/ 	.word	0x00017dc0


	//   ....[108]....
        /*05e8*/ 	.word	0x00017eb0


	//   ....[109]....
        /*05ec*/ 	.word	0x000181d0


	//   ....[110]....
        /*05f0*/ 	.word	0x00018270


	//   ....[111]....
        /*05f4*/ 	.word	0x000183e0


	//   ....[112]....
        /*05f8*/ 	.word	0x00018450


	//   ....[113]....
        /*05fc*/ 	.word	0x000184c0


	//   ....[114]....
        /*0600*/ 	.word	0x00018530


	//   ....[115]....
        /*0604*/ 	.word	0x000185a0


	//   ....[116]....
        /*0608*/ 	.word	0x00018620


	//   ....[117]....
        /*060c*/ 	.word	0x000186a0


	//   ....[118]....
        /*0610*/ 	.word	0x00018730


	//   ....[119]....
        /*0614*/ 	.word	0x000187a0


	//   ....[120]....
        /*0618*/ 	.word	0x00018810


	//   ....[121]....
        /*061c*/ 	.word	0x00018880


	//   ....[122]....
        /*0620*/ 	.word	0x00018900


	//   ....[123]....
        /*0624*/ 	.word	0x00018970


	//   ....[124]....
        /*0628*/ 	.word	0x00018a20


	//   ....[125]....
        /*062c*/ 	.word	0x00018a70


	//   ....[126]....
        /*0630*/ 	.word	0x00018b00


	//   ....[127]....
        /*0634*/ 	.word	0x00018c30


	//----- nvinfo : EIATTR_REG_RECONFIG
	.align		4
.L_291:
        /*0638*/ 	.byte	0x01, 0x54
	.zero		2


	//----- nvinfo : EIATTR_SYSCALL_OFFSETS
	.align		4
        /*063c*/ 	.byte	0x04, 0x46
        /*063e*/ 	.short	(.L_293 - .L_292)


	//   ....[0]....
.L_292:
        /*0640*/ 	.word	0x00001b60


	//   ....[1]....
        /*0644*/ 	.word	0x00011fb0


	//   ....[2]....
        /*0648*/ 	.word	0x00012100


	//   ....[3]....
        /*064c*/ 	.word	0x00012200


	//   ....[4]....
        /*0650*/ 	.word	0x00012aa0


	//----- nvinfo : EIATTR_MBARRIER_INSTR_OFFSETS
	.align		4
.L_293:
        /*0654*/ 	.byte	0x04, 0x39
        /*0656*/ 	.short	(.L_295 - .L_294)


	//   ....[0]....
.L_294:
        /*0658*/ 	.word	0x00000250
        /*065c*/ 	.word	0x000000ff
        /*0660*/ 	.word	0x00031c00
        /*0664*/ 	.short	0x0100
        /*0666*/ 	.byte	0x08
	.zero		1


	//   ....[1]....
        /*0668*/ 	.word	0x00000260
        /*066c*/ 	.word	0x000000ff
        /*0670*/ 	.word	0x00031c20
        /*0674*/ 	.short	0x0100
        /*0676*/ 	.byte	0x08
	.zero		1


	//   ....[2]....
        /*0678*/ 	.word	0x00000350
        /*067c*/ 	.word	0x000000ff
        /*0680*/ 	.word	0x00031c30
        /*0684*/ 	.short	0x0100
        /*0686*/ 	.byte	0x08
	.zero		1


	//   ....[3]....
        /*0688*/ 	.word	0x00000360
        /*068c*/ 	.word	0x000000ff
        /*0690*/ 	.word	0x00031c40
        /*0694*/ 	.short	0x0100
        /*0696*/ 	.byte	0x08
	.zero		1


	//   ....[4]....
        /*0698*/ 	.word	0x00000370
        /*069c*/ 	.word	0x000000ff
        /*06a0*/ 	.word	0x00031c38
        /*06a4*/ 	.short	0x0100
        /*06a6*/ 	.byte	0x08
	.zero		1


	//   ....[5]....
        /*06a8*/ 	.word	0x00000380
        /*06ac*/ 	.word	0x000000ff
        /*06b0*/ 	.word	0x00031c48
        /*06b4*/ 	.short	0x0100
        /*06b6*/ 	.byte	0x08
	.zero		1


	//   ....[6]....
        /*06b8*/ 	.word	0x000004b0
        /*06bc*/ 	.word	0x000000ff
        /*06c0*/ 	.word	0x00031c50
        /*06c4*/ 	.short	0x0100
        /*06c6*/ 	.byte	0x08
	.zero		1


	//   ....[7]....
        /*06c8*/ 	.word	0x000004c0
        /*06cc*/ 	.word	0x000000ff
        /*06d0*/ 	.word	0x00031c60
        /*06d4*/ 	.short	0x0100
        /*06d6*/ 	.byte	0x08
	.zero		1


	//   ....[8]....
        /*06d8*/ 	.word	0x000004d0
        /*06dc*/ 	.word	0x000000ff
        /*06e0*/ 	.word	0x00031c58
        /*06e4*/ 	.short	0x0100
        /*06e6*/ 	.byte	0x08
	.zero		1


	//   ....[9]....
        /*06e8*/ 	.word	0x000004e0
        /*06ec*/ 	.word	0x000000ff
        /*06f0*/ 	.word	0x00031c68
        /*06f4*/ 	.short	0x0100
        /*06f6*/ 	.byte	0x08
	.zero		1


	//   ....[10]....
        /*06f8*/ 	.word	0x000005d0
        /*06fc*/ 	.word	0x000000ff
        /*0700*/ 	.word	0x00031c70
        /*0704*/ 	.short	0x0100
        /*0706*/ 	.byte	0x06
	.zero		1


	//   ....[11]....
        /*0708*/ 	.word	0x000005e0
        /*070c*/ 	.word	0x000000ff
        /*0710*/ 	.word	0x00031c80
        /*0714*/ 	.short	0x0100
        /*0716*/ 	.byte	0x06
	.zero		1


	//   ....[12]....
        /*0718*/ 	.word	0x000005f0
        /*071c*/ 	.word	0x000000ff
        /*0720*/ 	.word	0x00031c78
        /*0724*/ 	.short	0x0100
        /*0726*/ 	.byte	0x06
	.zero		1


	//   ....[13]....
        /*0728*/ 	.word	0x00000600
        /*072c*/ 	.word	0x000000ff
        /*0730*/ 	.word	0x00031c88
        /*0734*/ 	.short	0x0100
        /*0736*/ 	.byte	0x06
	.zero		1


	//   ....[14]....
        /*0738*/ 	.word	0x00000730
        /*073c*/ 	.word	0x000000ff
        /*0740*/ 	.word	0x00031c90
        /*0744*/ 	.short	0x0100
        /*0746*/ 	.byte	0x08
	.zero		1


	//   ....[15]....
        /*0748*/ 	.word	0x00000740
        /*074c*/ 	.word	0x000000ff
        /*0750*/ 	.word	0x00031ca0
        /*0754*/ 	.short	0x0100
        /*0756*/ 	.byte	0x08
	.zero		1


	//   ....[16]....
        /*0758*/ 	.word	0x00000750
        /*075c*/ 	.word	0x000000ff
        /*0760*/ 	.word	0x00031c98
        /*0764*/ 	.short	0x0100
        /*0766*/ 	.byte	0x08
	.zero		1


	//   ....[17]....
        /*0768*/ 	.word	0x00000760
        /*076c*/ 	.word	0x000000ff
        /*0770*/ 	.word	0x00031ca8
        /*0774*/ 	.short	0x0100
        /*0776*/ 	.byte	0x08
	.zero		1


	//   ....[18]....
        /*0778*/ 	.word	0x00000890
        /*077c*/ 	.word	0x000000ff
        /*0780*/ 	.word	0x00031cb0
        /*0784*/ 	.short	0x0100
        /*0786*/ 	.byte	0x08
	.zero		1


	//   ....[19]....
        /*0788*/ 	.word	0x000008a0
        /*078c*/ 	.word	0x000000ff
        /*0790*/ 	.word	0x00031cc0
        /*0794*/ 	.short	0x0100
        /*0796*/ 	.byte	0x08
	.zero		1


	//   ....[20]....
        /*0798*/ 	.word	0x000008b0
        /*079c*/ 	.word	0x000000ff
        /*07a0*/ 	.word	0x00031cb8
        /*07a4*/ 	.short	0x0100
        /*07a6*/ 	.byte	0x08
	.zero		1


	//   ....[21]....
        /*07a8*/ 	.word	0x000008c0
        /*07ac*/ 	.word	0x000000ff
        /*07b0*/ 	.word	0x00031cc8
        /*07b4*/ 	.short	0x0100
        /*07b6*/ 	.byte	0x08
	.zero		1


	//   ....[22]....
        /*07b8*/ 	.word	0x00001bd0
        /*07bc*/ 	.word	0x000000ff
        /*07c0*/ 	.word	0x00031c00
        /*07c4*/ 	.short	0x010a
        /*07c6*/ 	.byte	0x24
	.zero		1


	//   ....[23]....
        /*07c8*/ 	.word	0x00001c40
        /*07cc*/ 	.word	0x00000004
        /*07d0*/ 	.word	0x00031c30
        /*07d4*/ 	.short	0x010a
        /*07d6*/ 	.byte	0x3f
	.zero		1


	//   ....[24]....
        /*07d8*/ 	.word	0x00001ca0
        /*07dc*/ 	.word	0x00000004
        /*07e0*/ 	.word	0x00031c30
        /*07e4*/ 	.short	0x010a
        /*07e6*/ 	.byte	0x3f
	.zero		1


	//   ....[25]....
        /*07e8*/ 	.word	0x00004640
        /*07ec*/ 	.word	0x00000008
        /*07f0*/ 	.word	0x00000000
        /*07f4*/ 	.short	0x0101
        /*07f6*/ 	.byte	0x3f
	.zero		1


	//   ....[26]....
        /*07f8*/ 	.word	0x00005720
        /*07fc*/ 	.word	0x000000ff
        /*0800*/ 	.word	0x00031c30
        /*0804*/ 	.short	0x010a
        /*0806*/ 	.byte	0x06
	.zero		1


	//   ....[27]....
        /*0808*/ 	.word	0x00005760
        /*080c*/ 	.word	0x000000ff
        /*0810*/ 	.word	0x00031c30
        /*0814*/ 	.short	0x010a
        /*0816*/ 	.byte	0x06
	.zero		1


	//   ....[28]....
        /*0818*/ 	.word	0x00006df0
        /*081c*/ 	.word	0x000000ff
        /*0820*/ 	.word	0x00031c50
        /*0824*/ 	.short	0x010a
        /*0826*/ 	.byte	0x06
	.zero		1


	//   ....[29]....
        /*0828*/ 	.word	0x00006e30
        /*082c*/ 	.word	0x000000ff
        /*0830*/ 	.word	0x00031c50
        /*0834*/ 	.short	0x010a
        /*0836*/ 	.byte	0x06
	.zero		1


	//   ....[30]....
        /*0838*/ 	.word	0x00008e40
        /*083c*/ 	.word	0x0000000e
        /*0840*/ 	.word	0x00000000
        /*0844*/ 	.short	0x0101
        /*0846*/ 	.byte	0x3f
	.zero		1


	//   ....[31]....
        /*0848*/ 	.word	0x00008ff0
        /*084c*/ 	.word	0x0000000e
        /*0850*/ 	.word	0x00000000
        /*0854*/ 	.short	0x0101
        /*0856*/ 	.byte	0x3f
	.zero		1


	//   ....[32]....
        /*0858*/ 	.word	0x000099e0
        /*085c*/ 	.word	0x000000ff
        /*0860*/ 	.word	0x00031c30
        /*0864*/ 	.short	0x010a
        /*0866*/ 	.byte	0x06
	.zero		1


	//   ....[33]....
        /*0868*/ 	.word	0x00009a20
        /*086c*/ 	.word	0x000000ff
        /*0870*/ 	.word	0x00031c30
        /*0874*/ 	.short	0x010a
        /*0876*/ 	.byte	0x06
	.zero		1


	//   ....[34]....
        /*0878*/ 	.word	0x0000b0b0
        /*087c*/ 	.word	0x000000ff
        /*0880*/ 	.word	0x00031c50
        /*0884*/ 	.short	0x010a
        /*0886*/ 	.byte	0x06
	.zero		1


	//   ....[35]....
        /*0888*/ 	.word	0x0000b0f0
        /*088c*/ 	.word	0x000000ff
        /*0890*/ 	.word	0x00031c50
        /*0894*/ 	.short	0x010a
        /*0896*/ 	.byte	0x06
	.zero		1


	//   ....[36]....
        /*0898*/ 	.word	0x0000c620
        /*089c*/ 	.word	0x0000000b
        /*08a0*/ 	.word	0x00000000
        /*08a4*/ 	.short	0x0101
        /*08a6*/ 	.byte	0x3f
	.zero		1


	//   ....[37]....
        /*08a8*/ 	.word	0x0000c7d0
        /*08ac*/ 	.word	0x0000000b
        /*08b0*/ 	.word	0x00000000
        /*08b4*/ 	.short	0x0101
        /*08b6*/ 	.byte	0x3f
	.zero		1


	//   ....[38]....
        /*08b8*/ 	.word	0x0000d070
        /*08bc*/ 	.word	0x000000ff
        /*08c0*/ 	.word	0x00031c50
        /*08c4*/ 	.short	0x010a
        /*08c6*/ 	.byte	0x09
	.zero		1


	//   ....[39]....
        /*08c8*/ 	.word	0x0000d0b0
        /*08cc*/ 	.word	0x000000ff
        /*08d0*/ 	.word	0x00031c50
        /*08d4*/ 	.short	0x010a
        /*08d6*/ 	.byte	0x09
	.zero		1


	//   ....[40]....
        /*08d8*/ 	.word	0x0000d760
        /*08dc*/ 	.word	0x00000008
        /*08e0*/ 	.word	0x00000000
        /*08e4*/ 	.short	0x0101
        /*08e6*/ 	.byte	0x3f
	.zero		1


	//   ....[41]....
        /*08e8*/ 	.word	0x0000eb60
        /*08ec*/ 	.word	0x000000ff
        /*08f0*/ 	.word	0x00000000
        /*08f4*/ 	.short	0x0101
        /*08f6*/ 	.byte	0x04
	.zero		1


	//   ....[42]....
        /*08f8*/ 	.word	0x0000f030
        /*08fc*/ 	.word	0x000000ff
        /*0900*/ 	.word	0x00000000
        /*0904*/ 	.short	0x0101
        /*0906*/ 	.byte	0x04
	.zero		1


	//   ....[43]....
        /*0908*/ 	.word	0x00012570
        /*090c*/ 	.word	0x00000000
        /*0910*/ 	.word	0x00031c40
        /*0914*/ 	.short	0x010a
        /*0916*/ 	.byte	0x3f
	.zero		1


	//   ....[44]....
        /*0918*/ 	.word	0x00013450
        /*091c*/ 	.word	0x00000011
        /*0920*/ 	.word	0x00031c00
        /*0924*/ 	.short	0x0107
        /*0926*/ 	.byte	0x3f
	.zero		1


	//   ....[45]....
        /*0928*/ 	.word	0x00013540
        /*092c*/ 	.word	0x00000011
        /*0930*/ 	.word	0x00031c00
        /*0934*/ 	.short	0x0101
        /*0936*/ 	.byte	0x3f
	.zero		1


	//   ....[46]....
        /*0938*/ 	.word	0x00013560
        /*093c*/ 	.word	0x00000011
        /*0940*/ 	.word	0x00031c20
        /*0944*/ 	.short	0x010a
        /*0946*/ 	.byte	0x3f
	.zero		1


	//   ....[47]....
        /*0948*/ 	.word	0x000138f0
        /*094c*/ 	.word	0x00000003
        /*0950*/ 	.word	0x00031c40
        /*0954*/ 	.short	0x010a
        /*0956*/ 	.byte	0x3f
	.zero		1


	//   ....[48]....
        /*0958*/ 	.word	0x00013d70
        /*095c*/ 	.word	0x00000003
        /*0960*/ 	.word	0x00000060
        /*0964*/ 	.short	0x010a
        /*0966*/ 	.byte	0x3f
	.zero		1


	//   ....[49]....
        /*0968*/ 	.word	0x000144a0
        /*096c*/ 	.word	0x00000003
        /*0970*/ 	.word	0x00031c40
        /*0974*/ 	.short	0x010a
        /*0976*/ 	.byte	0x3f
	.zero		1


	//   ....[50]....
        /*0978*/ 	.word	0x00014920
        /*097c*/ 	.word	0x0000000c
        /*0980*/ 	.word	0x00000060
        /*0984*/ 	.short	0x010a
        /*0986*/ 	.byte	0x3f
	.zero		1


	//   ....[51]....
        /*0988*/ 	.word	0x00014f90
        /*098c*/ 	.word	0x00000002
        /*0990*/ 	.word	0x00031c40
        /*0994*/ 	.short	0x010a
        /*0996*/ 	.byte	0x3f
	.zero		1


	//   ....[52]....
        /*0998*/ 	.word	0x00015420
        /*099c*/ 	.word	0x00000007
        /*09a0*/ 	.word	0x00000060
        /*09a4*/ 	.short	0x010a
        /*09a6*/ 	.byte	0x3f
	.zero		1


	//   ....[53]....
        /*09a8*/ 	.word	0x00015a40
        /*09ac*/ 	.word	0x00000003
        /*09b0*/ 	.word	0x00031c60
        /*09b4*/ 	.short	0x010a
        /*09b6*/ 	.byte	0x3f
	.zero		1


	//   ....[54]....
        /*09b8*/ 	.word	0x00016f80
        /*09bc*/ 	.word	0x00000009
        /*09c0*/ 	.word	0x00031c20
        /*09c4*/ 	.short	0x010a
        /*09c6*/ 	.byte	0x3f
	.zero		1


	//   ....[55]....
        /*09c8*/ 	.word	0x00017120
        /*09cc*/ 	.word	0x00000007
        /*09d0*/ 	.word	0x00000000
        /*09d4*/ 	.short	0x010a
        /*09d6*/ 	.byte	0x3f
	.zero		1


	//   ....[56]....
        /*09d8*/ 	.word	0x00017190
        /*09dc*/ 	.word	0x00000003
        /*09e0*/ 	.word	0x00000000
        /*09e4*/ 	.short	0x010a
        /*09e6*/ 	.byte	0x3f
	.zero		1


	//   ....[57]....
        /*09e8*/ 	.word	0x000171f0
        /*09ec*/ 	.word	0x00000005
        /*09f0*/ 	.word	0x00000000
        /*09f4*/ 	.short	0x010a
        /*09f6*/ 	.byte	0x3f
	.zero		1


	//   ....[58]....
        /*09f8*/ 	.word	0x00017220
        /*09fc*/ 	.word	0x00000003
        /*0a00*/ 	.word	0x00000000
        /*0a04*/ 	.short	0x010a
        /*0a06*/ 	.byte	0x3f
	.zero		1


	//   ....[59]....
        /*0a08*/ 	.word	0x00017290
        /*0a0c*/ 	.word	0x00000003
        /*0a10*/ 	.word	0x00031c00
        /*0a14*/ 	.short	0x010a
        /*0a16*/ 	.byte	0x3f
	.zero		1


	//   ....[60]....
        /*0a18*/ 	.word	0x000172e0
        /*0a1c*/ 	.word	0x00000004
        /*0a20*/ 	.word	0x00031c30
        /*0a24*/ 	.short	0x010a
        /*0a26*/ 	.byte	0x3f
	.zero		1


	//   ....[61]....
        /*0a28*/ 	.word	0x00017340
        /*0a2c*/ 	.word	0x0000000b
        /*0a30*/ 	.word	0x00031c30
        /*0a34*/ 	.short	0x010a
        /*0a36*/ 	.byte	0x3f
	.zero		1


	//   ....[62]....
        /*0a38*/ 	.word	0x000173a0
        /*0a3c*/ 	.word	0x0000000a
        /*0a40*/ 	.word	0x00031c50
        /*0a44*/ 	.short	0x010a
        /*0a46*/ 	.byte	0x3f
	.zero		1


	//   ....[63]....
        /*0a48*/ 	.word	0x00017400
        /*0a4c*/ 	.word	0x00000003
        /*0a50*/ 	.word	0x00031c30
        /*0a54*/ 	.short	0x010a
        /*0a56*/ 	.byte	0x3f
	.zero		1


	//   ....[64]....
        /*0a58*/ 	.word	0x00017460
        /*0a5c*/ 	.word	0x00000003
        /*0a60*/ 	.word	0x00031c50
        /*0a64*/ 	.short	0x010a
        /*0a66*/ 	.byte	0x3f
	.zero		1


	//   ....[65]....
        /*0a68*/ 	.word	0x000174c0
        /*0a6c*/ 	.word	0x00000009
        /*0a70*/ 	.word	0x00031c50
        /*0a74*/ 	.short	0x010a
        /*0a76*/ 	.byte	0x3f
	.zero		1


	//   ....[66]....
        /*0a78*/ 	.word	0x00017660
        /*0a7c*/ 	.word	0x00000000
        /*0a80*/ 	.word	0x00031c40
        /*0a84*/ 	.short	0x010a
        /*0a86*/ 	.byte	0x3f
	.zero		1


	//   ....[67]....
        /*0a88*/ 	.word	0x00017ef0
        /*0a8c*/ 	.word	0x00000011
        /*0a90*/ 	.word	0x00031c20
        /*0a94*/ 	.short	0x010a
        /*0a96*/ 	.byte	0x3f
	.zero		1


	//   ....[68]....
        /*0a98*/ 	.word	0x00017f40
        /*0a9c*/ 	.word	0x00000003
        /*0aa0*/ 	.word	0x00031c40
        /*0aa4*/ 	.short	0x010a
        /*0aa6*/ 	.byte	0x3f
	.zero		1


	//   ....[69]....
        /*0aa8*/ 	.word	0x00017f90
        /*0aac*/ 	.word	0x00000003
        /*0ab0*/ 	.word	0x00000060
        /*0ab4*/ 	.short	0x010a
        /*0ab6*/ 	.byte	0x3f
	.zero		1


	//   ....[70]....
        /*0ab8*/ 	.word	0x00017fe0
        /*0abc*/ 	.word	0x00000003
        /*0ac0*/ 	.word	0x00031c40
        /*0ac4*/ 	.short	0x010a
        /*0ac6*/ 	.byte	0x3f
	.zero		1


	//   ....[71]....
        /*0ac8*/ 	.word	0x00018030
        /*0acc*/ 	.word	0x0000000c
        /*0ad0*/ 	.word	0x00000060
        /*0ad4*/ 	.short	0x010a
        /*0ad6*/ 	.byte	0x3f
	.zero		1


	//   ....[72]....
        /*0ad8*/ 	.word	0x00018080
        /*0adc*/ 	.word	0x00000002
        /*0ae0*/ 	.word	0x00031c40
        /*0ae4*/ 	.short	0x010a
        /*0ae6*/ 	.byte	0x3f
	.zero		1


	//   ....[73]....
        /*0ae8*/ 	.word	0x000180d0
        /*0aec*/ 	.word	0x00000007
        /*0af0*/ 	.word	0x00000060
        /*0af4*/ 	.short	0x010a
        /*0af6*/ 	.byte	0x3f
	.zero		1


	//   ....[74]....
        /*0af8*/ 	.word	0x00018120
        /*0afc*/ 	.word	0x00000003
        /*0b00*/ 	.word	0x00031c60
        /*0b04*/ 	.short	0x010a
        /*0b06*/ 	.byte	0x3f
	.zero		1


	//   ....[75]....
        /*0b08*/ 	.word	0x00018b50
        /*0b0c*/ 	.word	0x00000009
        /*0b10*/ 	.word	0x00031c20
        /*0b14*/ 	.short	0x010a
        /*0b16*/ 	.byte	0x3f
	.zero		1


	//   ....[76]....
        /*0b18*/ 	.word	0x00018cf0
        /*0b1c*/ 	.word	0x00000007
        /*0b20*/ 	.word	0x00000000
        /*0b24*/ 	.short	0x010a
        /*0b26*/ 	.byte	0x3f
	.zero		1


	//   ....[77]....
        /*0b28*/ 	.word	0x00018d40
        /*0b2c*/ 	.word	0x00000003
        /*0b30*/ 	.word	0x00000000
        /*0b34*/ 	.short	0x010a
        /*0b36*/ 	.byte	0x3f
	.zero		1


	//   ....[78]....
        /*0b38*/ 	.word	0x00018d90
        /*0b3c*/ 	.word	0x00000005
        /*0b40*/ 	.word	0x00000000
        /*0b44*/ 	.short	0x010a
        /*0b46*/ 	.byte	0x3f
	.zero		1


	//----- nvinfo : EIATTR_NUM_MBARRIERS
	.align		4
.L_295:
        /*0b48*/ 	.byte	0x03, 0x38
        /*0b4a*/ 	.short	0x0016


	//----- nvinfo : EIATTR_EXIT_INSTR_OFFSETS
	.align		4
        /*0b4c*/ 	.byte	0x04, 0x1c
        /*0b4e*/ 	.short	(.L_297 - .L_296)


	//   ....[0]....
.L_296:
        /*0b50*/ 	.word	0x00000a70


	//   ....[1]....
        /*0b54*/ 	.word	0x00010360


	//   ....[2]....
        /*0b58*/ 	.word	0x00017270


	//----- nvinfo : EIATTR_MAX_THREADS
	.align		4
.L_297:
        /*0b5c*/ 	.byte	0x04, 0x05
        /*0b5e*/ 	.short	(.L_299 - .L_298)
.L_298:
        /*0b60*/ 	.word	0x00000200
        /*0b64*/ 	.word	0x00000001
        /*0b68*/ 	.word	0x00000001


	//----- nvinfo : EIATTR_CRS_STACK_SIZE
	.align		4
.L_299:
        /*0b6c*/ 	.byte	0x04, 0x1e
        /*0b6e*/ 	.short	(.L_301 - .L_300)
.L_300:
        /*0b70*/ 	.word	0x00000000


	//----- nvinfo : EIATTR_CBANK_PARAM_SIZE
	.align		4
.L_301:
        /*0b74*/ 	.byte	0x03, 0x19
        /*0b76*/ 	.short	0x0af0


	//----- nvinfo : EIATTR_PARAM_CBANK
	.align		4
        /*0b78*/ 	.byte	0x04, 0x0a
        /*0b7a*/ 	.short	(.L_303 - .L_302)
	.align		4
.L_302:
        /*0b7c*/ 	.word	index@(.nv.constant0._ZN7cutlass13device_kernelIN5flash11enable_sm90INS1_16FlashAttnFwdSm90INS1_25CollectiveMainloopFwdSm90ILi2EN4cute5tupleIJNS5_1CILi1EEES8_S8_EEENS6_IJNS7_ILi192EEENS7_ILi144EEENS7_ILi96EEEEEELi96ENS_6half_tEfNS_4arch4Sm90ELb1ELb0ELb0ELb1ELb0ELb0ELb0ELb0ELb1ELb1ELb1ELb0EEENS1_21CollectiveEpilogueFwdINS6_IJSA_SC_SB_EEES9_SE_SG_Li384ELb1ELb1ELb1ELb0EEENS1_36VarlenDynamicPersistentTileSchedulerILi192ELi144ELi384ELi128ELb1ELb1ELb1ELb1ELb1ELb1EEEEEEEEEvNT_6ParamsE)
        /*0b80*/ 	.short	0x0210
        /*0b82*/ 	.short	0x0af0


	//----- nvinfo : EIATTR_SW_WAR
	.align		4
.L_303:
        /*0b84*/ 	.byte	0x04, 0x36
        /*0b86*/ 	.short	(.L_305 - .L_304)
.L_304:
        /*0b88*/ 	.word	0x00000008
.L_305:


//--------------------- .nv.info._ZN7cutlass13device_kernelIN5flash11enable_sm90INS1_16FlashAttnFwdSm90INS1_25CollectiveMainloopFwdSm90ILi2EN4cute5tupleIJNS5_1CILi1EEES8_S8_EEENS6_IJNS7_ILi192EEENS7_ILi144EEENS7_ILi96EEEEEELi96ENS_6half_tEfNS_4arch4Sm90ELb1ELb0ELb0ELb1ELb0ELb1ELb0ELb0ELb1ELb1ELb1ELb0EEENS1_21CollectiveEpilogueFwdINS6_IJSA_SC_SB_EEES9_SE_SG_Li384ELb1ELb1ELb1ELb0EEENS1_36VarlenDynamicPersistentTileSchedulerILi192ELi144ELi384ELi128ELb1ELb1ELb1ELb1ELb1ELb1EEEEEEEEEvNT_6ParamsE --------------------------
	.section	.nv.info._ZN7cutlass13device_kernelIN5flash11enable_sm90INS1_16FlashAttnFwdSm90INS1_25CollectiveMainloopFwdSm90ILi2EN4cute5tupleIJNS5_1CILi1EEES8_S8_EEENS6_IJNS7_ILi192EEENS7_ILi144EEENS7_ILi96EEEEEELi96ENS_6half_tEfNS_4arch4Sm90ELb1ELb0ELb0ELb1ELb0ELb1ELb0ELb0ELb1ELb1ELb1ELb0EEENS1_21CollectiveEpilogueFwdINS6_IJSA_SC_SB_EEES9_SE_SG_Li384ELb1ELb1ELb1ELb0EEENS1_36VarlenDynamicPersistentTileSchedulerILi192ELi144ELi384ELi128ELb1ELb1ELb1ELb1ELb1ELb1EEEEEEEEEvNT_6ParamsE,"",@"SHT_CUDA_INFO"
	.sectionflags	@""
	.align	4


	//----- nvinfo : EIATTR_CUDA_API_VERSION
	.align		4
        /*0000*/ 	.byte	0x04, 0x37
        /*0002*/ 	.short	(.L_307 - .L_306)
.L_306:
        /*0004*/ 	.word	0x00000082


	//----- nvinfo : EIATTR_KPARAM_INFO
	.align		4
.L_307:
        /*0008*/ 	.byte	0x04, 0x17
        /*000a*/ 	.short	(.L_309 - .L_308)
.L_308:
        /*000c*/ 	.word	0x00000000
        /*0010*/ 	.short	0x0000
        /*0012*/ 	.short	0x0070
        /*0014*/ 	.byte	0x00, 0xf0, 0x01, 0x2a


	//----- nvinfo : EIATTR_SPARSE_MMA_MASK
	.align		4
.L_309:
        /*0018*/ 	.byte	0x03, 0x50
        /*001a*/ 	.short	0x0000


	//----- nvinfo : EIATTR_MAXREG_COUNT
	.align		4
        /*001c*/ 	.byte	0x03, 0x1b
        /*001e*/ 	.short	0x0080


	//----- nvinfo : EIATTR_NUM_BARRIERS
	.align		4
        /*0020*/ 	.byte	0x02, 0x4c
        /*0022*/ 	.byte	0x10
	.zero		1


	//----- nvinfo : EIATTR_EXTERNS
	.align		4
        /*0024*/ 	.byte	0x04, 0x0f
        /*0026*/ 	.short	(.L_311 - .L_310)


	//   ....[0]....
	.align		4
.L_310:
        /*0028*/ 	.word	index@(__assertfail)


	//----- nvinfo : EIATTR_ANNOTATIONS
	.align		4
.L_311:
        /*002c*/ 	.byte	0x04, 0x55
        /*002e*/ 	.short	(.L_313 - .L_312)


	//   ....[0]....
.L_312:
        /* <DEDUP_REMOVED lines=236> */


	//----- nvinfo : EIATTR_MERCURY_ISA_VERSION
	.align		4
.L_313:
        /*0ed8*/ 	.byte	0x03, 0x5f
        /*0eda*/ 	.short	0x0101


	//----- nvinfo : EIATTR_UNUSED_LOAD_BYTE_OFFSET
	.align		4
        /*0edc*/ 	.byte	0x04, 0x44
        /*0ede*/ 	.short	(.L_315 - .L_314)


	//   ....[0]....
.L_314:
        /*0ee0*/ 	.word	0x00000ad0
        /*0ee4*/ 	.word	0x0000fff0


	//   ....[1]....
        /*0ee8*/ 	.word	0x0001b410
        /*0eec*/ 	.word	0x0000fff0


	//----- nvinfo : EIATTR_INT_WARP_WIDE_INSTR_OFFSETS
	.align		4
.L_315:
        /*0ef0*/ 	.byte	0x04, 0x31
        /*0ef2*/ 	.short	(.L_317 - .L_316)


	//   ....[0]....
.L_316:
        /*0ef4*/ 	.word	0x00000180


	//   ....[1]....
        /*0ef8*/ 	.word	0x00000220


	//   ....[2]....
        /*0efc*/ 	.word	0x00000290


	//   ....[3]....
        /*0f00*/ 	.word	0x000213d0


	//   ....[4]....
        /*0f04*/ 	.word	0x00021460


	//   ....[5]....
        /*0f08*/ 	.word	0x00024f60


	//   ....[6]....
        /*0f0c*/ 	.word	0x00024ff0


	//----- nvinfo : EIATTR_COOP_GROUP_MASK_REGIDS
	.align		4
.L_317:
        /*0f10*/ 	.byte	0x04, 0x29
        /*0f12*/ 	.short	(.L_319 - .L_318)


	//   ....[0]....
.L_318:
        /*0f14*/ 	.word	0xffffffff


	//   ....[1]....
        /*0f18*/ 	.word	0xffffffff


	//   ....[2]....
        /*0f1c*/ 	.word	0xffffffff


	//   ....[3]....
        /*0f20*/ 	.word	0xffffffff


	//   ....[4]....
        /*0f24*/ 	.word	0xffffffff


	//   ....[5]....
        /*0f28*/ 	.word	0xffffffff


	//   ....[6]....
        /*0f2c*/ 	.word	0xffffffff


	//   ....[7]....
        /*0f30*/ 	.word	0xffffffff


	//   ....[8]....
        /*0f34*/ 	.word	0xffffffff


	//   ....[9]....
        /*0f38*/ 	.word	0xffffffff


	//   ....[10]....
        /*0f3c*/ 	.word	0xffffffff


	//   ....[11]....
        /*0f40*/ 	.word	0xffffffff


	//   ....[12]....
        /*0f44*/ 	.word	0xffffffff


	//   ....[13]....
        /*0f48*/ 	.word	0xffffffff


	//   ....[14]....
        /*0f4c*/ 	.word	0xffffffff


	//   ....[15]....
        /*0f50*/ 	.word	0xffffffff


	//   ....[16]....
        /*0f54*/ 	.word	0xffffffff


	//   ....[17]....
        /*0f58*/ 	.word	0xffffffff


	//   ....[18]....
        /*0f5c*/ 	.word	0xffffffff


	//   ....[19]....
        /*0f60*/ 	.word	0xffffffff


	//   ....[20]....
        /*0f64*/ 	.word	0xffffffff


	//   ....[21]....
        /*0f68*/ 	.word	0xffffffff


	//   ....[22]....
        /*0f6c*/ 	.word	0xffffffff


	//   ....[23]....
        /*0f70*/ 	.word	0xffffffff


	//   ....[24]....
        /*0f74*/ 	.word	0xffffffff


	//   ....[25]....
        /*0f78*/ 	.word	0xffffffff


	//   ....[26]....
        /*0f7c*/ 	.word	0xffffffff


	//   ....[27]....
        /*0f80*/ 	.word	0xffffffff


	//   ....[28]....
        /*0f84*/ 	.word	0xffffffff


	//   ....[29]....
        /*0f88*/ 	.word	0xffffffff


	//   ....[30]....
        /*0f8c*/ 	.word	0xffffffff


	//   ....[31]....
        /*0f90*/ 	.word	0xffffffff


	//   ....[32]....
        /*0f94*/ 	.word	0xffffffff


	//   ....[33]....
        /*0f98*/ 	.word	0xffffffff


	//   ....[34]....
        /*0f9c*/ 	.word	0xffffffff


	//   ....[35]....
        /*0fa0*/ 	.word	0xffffffff


	//   ....[36]....
        /*0fa4*/ 	.word	0xffffffff


	//   ....[37]....
        /*0fa8*/ 	.word	0xffffffff


	//   ....[38]....
        /*0fac*/ 	.word	0xffffffff


	//   ....[39]....
        /*0fb0*/ 	.word	0xffffffff


	//   ....[40]....
        /*0fb4*/ 	.word	0xffffffff


	//   ....[41]....
        /*0fb8*/ 	.word	0xffffffff


	//   ....[42]....
        /*0fbc*/ 	.word	0xffffffff


	//   ....[43]....
        /*0fc0*/ 	.word	0xffffffff


	//   ....[44]....
        /*0fc4*/ 	.word	0xffffffff


	//   ....[45]....
        /*0fc8*/ 	.word	0xffffffff


	//   ....[46]....
        /*0fcc*/ 	.word	0xffffffff


	//   ....[47]....
        /*0fd0*/ 	.word	0xffffffff


	//   ....[48]....
        /*0fd4*/ 	.word	0xffffffff


	//   ....[49]....
        /*0fd8*/ 	.word	0xffffffff


	//   ....[50]....
        /*0fdc*/ 	.word	0xffffffff


	//   ....[51]....
        /*0fe0*/ 	.word	0xffffffff


	//   ....[52]....
        /*0fe4*/ 	.word	0xffffffff


	//   ....[53]....
        /*0fe8*/ 	.word	0xffffffff


	//   ....[54]....
        /*0fec*/ 	.word	0xffffffff


	//   ....[55]....
        /*0ff0*/ 	.word	0xffffffff


	//   ....[56]....
        /*0ff4*/ 	.word	0xffffffff


	//   ....[57]....
        /*0ff8*/ 	.word	0xffffffff


	//   ....[58]....
        /*0ffc*/ 	.word	0xffffffff


	//   ....[59]....
        /*1000*/ 	.word	0xffffffff


	//   ....[60]....
        /*1004*/ 	.word	0xffffffff


	//   ....[61]....
        /*1008*/ 	.word	0xffffffff


	//   ....[62]....
        /*100c*/ 	.word	0xffffffff


	//   ....[63]....
        /*1010*/ 	.word	0xffffffff


	//   ....[64]....
        /*1014*/ 	.word	0xffffffff


	//   ....[65]....
        /*1018*/ 	.word	0xffffffff


	//   ....[66]....
        /*101c*/ 	.word	0xffffffff


	//   ....[67]....
        /*1020*/ 	.word	0xffffffff


	//   ....[68]....
        /*1024*/ 	.word	0xffffffff


	//   ....[69]....
        /*1028*/ 	.word	0xffffffff


	//   ....[70]....
        /*102c*/ 	.word	0xffffffff


	//   ....[71]....
        /*1030*/ 	.word	0xffffffff


	//   ....[72]....
        /*1034*/ 	.word	0xffffffff


	//   ....[73]....
        /*1038*/ 	.word	0xffffffff


	//   ....[74]....
        /*103c*/ 	.word	0xffffffff


	//   ....[75]....
        /*1040*/ 	.word	0xffffffff


	//   ....[76]....
        /*1044*/ 	.word	0xffffffff


	//   ....[77]....
        /*1048*/ 	.word	0xffffffff


	//   ....[78]....
        /*104c*/ 	.word	0xffffffff


	//   ....[79]....
        /*1050*/ 	.word	0xffffffff


	//   ....[80]....
        /*1054*/ 	.word	0xffffffff


	//   ....[81]....
        /*1058*/ 	.word	0xffffffff


	//   ....[82]....
        /*105c*/ 	.word	0xffffffff


	//   ....[83]....
        /*1060*/ 	.word	0xffffffff


	//   ....[84]....
        /*1064*/ 	.word	0xffffffff


	//   ....[85]....
        /*1068*/ 	.word	0xffffffff


	//   ....[86]....
        /*106c*/ 	.word	0xffffffff


	//   ....[87]....
        /*1070*/ 	.word	0xffffffff


	//   ....[88]....
        /*1074*/ 	.word	0xffffffff


	//   ....[89]....
        /*1078*/ 	.word	0xffffffff


	//   ....[90]....
        /*107c*/ 	.word	0xffffffff


	//   ....[91]....
        /*1080*/ 	.word	0xffffffff


	//   ....[92]....
        /*1084*/ 	.word	0xffffffff


	//   ....[93]....
        /*1088*/ 	.word	0xffffffff


	//   ....[94]....
        /*108c*/ 	.word	0xffffffff


	//   ....[95]....
        /*1090*/ 	.word	0xffffffff


	//   ....[96]....
        /*1094*/ 	.word	0xffffffff


	//   ....[97]....
        /*1098*/ 	.word	0xffffffff


	//   ....[98]....
        /*109c*/ 	.word	0xffffffff


	//   ....[99]....
        /*10a0*/ 	.word	0xffffffff


	//   ....[100]....
        /*10a4*/ 	.word	0xffffffff


	//   ....[101]....
        /*10a8*/ 	.word	0xffffffff


	//   ....[102]....
        /*10ac*/ 	.word	0xffffffff


	//   ....[103]....
        /*10b0*/ 	.word	0xffffffff


	//   ....[104]....
        /*10b4*/ 	.word	0xffffffff


	//   ....[105]....
        /*10b8*/ 	.word	0x0500000f


	//   ....[106]....
        /*10bc*/ 	.word	0x0500000f


	//   ....[107]....
        /*10c0*/ 	.word	0x0500000f


	//   ....[108]....
        /*10c4*/ 	.word	0x0500000f


	//   ....[109]....
        /*10c8*/ 	.word	0x0500000f


	//   ....[110]....
        /*10cc*/ 	.word	0x0500000f


	//   ....[111]....
        /*10d0*/ 	.word	0x0500000f


	//   ....[112]....
        /*10d4*/ 	.word	0x0500000f


	//   ....[113]....
        /*10d8*/ 	.word	0x0500000f


	//   ....[114]....
        /*10dc*/ 	.word	0x0500000f


	//   ....[115]....
        /*10e0*/ 	.word	0x0500000f


	//   ....[116]....
        /*10e4*/ 	.word	0x0500000f


	//   ....[117]....
        /*10e8*/ 	.word	0x0500000f


	//   ....[118]....
        /*10ec*/ 	.word	0x0500000f


	//   ....[119]....
        /*10f0*/ 	.word	0x0500000f


	//   ....[120]....
        /*10f4*/ 	.word	0x0500000f


	//   ....[121]....
        /*10f8*/ 	.word	0x0500000f


	//   ....[122]....
        /*10fc*/ 	.word	0x0500000f


	//   ....[123]....
        /*1100*/ 	.word	0x0500000f


	//   ....[124]....
        /*1104*/ 	.word	0x0500000f


	//   ....[125]....
        /*1108*/ 	.word	0x0500000f


	//   ....[126]....
        /*110c*/ 	.word	0x0500000f


	//   ....[127]....
        /*1110*/ 	.word	0x0500000f


	//   ....[128]....
        /*1114*/ 	.word	0x0500000f


	//   ....[129]....
        /*1118*/ 	.word	0x0500000f


	//   ....[130]....
        /*111c*/ 	.word	0x0500000f


	//   ....[131]....
        /*1120*/ 	.word	0x0500000f


	//   ....[132]....
        /*1124*/ 	.word	0x0500000f


	//   ....[133]....
        /*1128*/ 	.word	0x0500000f


	//   ....[134]....
        /*112c*/ 	.word	0x0500000f


	//   ....[135]....
        /*1130*/ 	.word	0x0500000f


	//   ....[136]....
        /*1134*/ 	.word	0x0500000f


	//   ....[137]....
        /*1138*/ 	.word	0x0500000f


	//   ....[138]....
        /*113c*/ 	.word	0x0500000f


	//   ....[139]....
        /*1140*/ 	.word	0x0500000f


	//   ....[140]....
        /*1144*/ 	.word	0x0500000f


	//   ....[141]....
        /*1148*/ 	.word	0x0500000f


	//   ....[142]....
        /*114c*/ 	.word	0x0500000f


	//   ....[143]....
        /*1150*/ 	.word	0x0500000f


	//   ....[144]....
        /*1154*/ 	.word	0x0500000f


	//   ....[145]....
        /*1158*/ 	.word	0x0500000f


	//   ....[146]....
        /*115c*/ 	.word	0x0500000f


	//   ....[147]....
        /*1160*/ 	.word	0x0500000f


	//   ....[148]....
        /*1164*/ 	.word	0x0500000f


	//   ....[149]....
        /*1168*/ 	.word	0x0500000f


	//   ....[150]....
        /*116c*/ 	.word	0x0500000f


	//   ....[151]....
        /*1170*/ 	.word	0x0500000f


	//   ....[152]....
        /*1174*/ 	.word	0x0500000f


	//   ....[153]....
        /*1178*/ 	.word	0x0500000f


	//   ....[154]....
        /*117c*/ 	.word	0x0500000f


	//   ....[155]....
        /*1180*/ 	.word	0x0500000f


	//   ....[156]....
        /*1184*/ 	.word	0x0500000f


	//   ....[157]....
        /*1188*/ 	.word	0x0500000f


	//   ....[158]....
        /*118c*/ 	.word	0x0500000f


	//----- nvinfo : EIATTR_COOP_GROUP_INSTR_OFFSETS
	.align		4
.L_319:
        /*1190*/ 	.byte	0x04, 0x28
        /*1192*/ 	.short	(.L_321 - .L_320)


	//   ....[0]....
.L_320:
        /*1194*/ 	.word	0x00000060


	//   ....[1]....
        /*1198*/ 	.word	0x00000190


	//   ....[2]....
        /*119c*/ 	.word	0x00000240


	//   ....[3]....
        /*11a0*/ 	.word	0x00000400


	//   ....[4]....
        /*11a4*/ 	.word	0x00000560


	//   ....[5]....
        /*11a8*/ 	.word	0x00000680


	//   ....[6]....
        /*11ac*/ 	.word	0x000007e0


	//   ....[7]....
        /*11b0*/ 	.word	0x00007890


	//   ....[8]....
        /*11b4*/ 	.word	0x00008020


	//   ....[9]....
        /*11b8*/ 	.word	0x00008030


	//   ....[10]....
        /*11bc*/ 	.word	0x00008040


	//   ....[11]....
        /*11c0*/ 	.word	0x00008050


	//   ....[12]....
        /*11c4*/ 	.word	0x00009dc0


	//   ....[13]....
        /*11c8*/ 	.word	0x00009dd0


	//   ....[14]....
        /*11cc*/ 	.word	0x00009de0


	//   ....[15]....
        /*11d0*/ 	.word	0x00009df0


	//   ....[16]....
        /*11d4*/ 	.word	0x0000dba0


	//   ....[17]....
        /*11d8*/ 	.word	0x0000e420


	//   ....[18]....
        /*11dc*/ 	.word	0x0000e430


	//   ....[19]....
        /*11e0*/ 	.word	0x0000e450


	//   ....[20]....
        /*11e4*/ 	.word	0x0000ecc0


	//   ....[21]....
        /*11e8*/ 	.word	0x0000ed10


	//   ....[22]....
        /*11ec*/ 	.word	0x0000ffd0


	//   ....[23]....
        /*11f0*/ 	.word	0x000128f0


	//   ....[24]....
        /*11f4*/ 	.word	0x00012920


	//   ....[25]....
        /*11f8*/ 	.word	0x00013280


	//   ....[26]....
        /*11fc*/ 	.word	0x000133b0


	//   ....[27]....
        /*1200*/ 	.word	0x00013ae0


	//   ....[28]....
        /*1204*/ 	.word	0x00013b00


	//   ....[29]....
        /*1208*/ 	.word	0x00015410


	//   ....[30]....
        /*120c*/ 	.word	0x00018000


	//   ....[31]....
        /*1210*/ 	.word	0x00018030


	//   ....[32]....
        /*1214*/ 	.word	0x000185b0


	//   ....[33]....
        /*1218*/ 	.word	0x000185d0


	//   ....[34]....
        /*121c*/ 	.word	0x0001a3e0


	//   ....[35]....
        /*1220*/ 	.word	0x0001add0


	//   ....[36]....
        /*1224*/ 	.word	0x0001ae60


	//   ....[37]....
        /*1228*/ 	.word	0x0001aeb0


	//   ....[38]....
        /*122c*/ 	.word	0x0001aec0


	//   ....[39]....
        /*1230*/ 	.word	0x0001bde0


	//   ....[40]....
        /*1234*/ 	.word	0x0001be00


	//   ....[41]....
        /*1238*/ 	.word	0x0001be10


	//   ....[42]....
        /*123c*/ 	.word	0x0001be20


	//   ....[43]....
        /*1240*/ 	.word	0x0001c4c0


	//   ....[44]....
        /*1244*/ 	.word	0x0001c4d0


	//   ....[45]....
        /*1248*/ 	.word	0x0001c620


	//   ....[46]....
        /*124c*/ 	.word	0x0001c630


	//   ....[47]....
        /*1250*/ 	.word	0x0001ca20


	//   ....[48]....
        /*1254*/ 	.word	0x0001ca30


	//   ....[49]....
        /*1258*/ 	.word	0x0001cf20


	//   ....[50]....
        /*125c*/ 	.word	0x0001cf30


	//   ....[51]....
        /*1260*/ 	.word	0x0001dcf0


	//   ....[52]....
        /*1264*/ 	.word	0x0001dd00


	//   ....[53]....
        /*1268*/ 	.word	0x0001de60


	//   ....[54]....
        /*126c*/ 	.word	0x0001de70


	//   ....[55]....
        /*1270*/ 	.word	0x0001e020


	//   ....[56]....
        /*1274*/ 	.word	0x0001e240


	//   ....[57]....
        /*1278*/ 	.word	0x0001e270


	//   ....[58]....
        /*127c*/ 	.word	0x0001e2a0


	//   ....[59]....
        /*1280*/ 	.word	0x0001e2d0


	//   ....[60]....
        /*1284*/ 	.word	0x0001e300


	//   ....[61]....
        /*1288*/ 	.word	0x0001e330


	//   ....[62]....
        /*128c*/ 	.word	0x0001e4c0


	//   ....[63]....
        /*1290*/ 	.word	0x0001e4f0


	//   ....[64]....
        /*1294*/ 	.word	0x0001e520


	//   ....[65]....
        /*1298*/ 	.word	0x0001e550


	//   ....[66]....
        /*129c*/ 	.word	0x0001e580


	//   ....[67]....
        /*12a0*/ 	.word	0x0001e5b0


	//   ....[68]....
        /*12a4*/ 	.word	0x0001e640


	//   ....[69]....
        /*12a8*/ 	.word	0x0001e670


	//   ....[70]....
        /*12ac*/ 	.word	0x0001e680


	//   ....[71]....
        /*12b0*/ 	.word	0x0001e6c0


	//   ....[72]....
        /*12b4*/ 	.word	0x0001fbc0


	//   ....[73]....
        /*12b8*/ 	.word	0x00021970


	//   ....[74]....
        /*12bc*/ 	.word	0x00022630


	//   ....[75]....
        /*12c0*/ 	.word	0x00022650


	//   ....[76]....
        /*12c4*/ 	.word	0x000226e0


	//   ....[77]....
        /*12c8*/ 	.word	0x00022700


	//   ....[78]....
        /*12cc*/ 	.word	0x000227a0


	//   ....[79]....
        /*12d0*/ 	.word	0x000227c0


	//   ....[80]....
        /*12d4*/ 	.word	0x000227d0


	//   ....[81]....
        /*12d8*/ 	.word	0x00022860


	//   ....[82]....
        /*12dc*/ 	.word	0x00022880


	//   ....[83]....
        /*12e0*/ 	.word	0x000228f0


	//   ....[84]....
        /*12e4*/ 	.word	0x00022930


	//   ....[85]....
        /*12e8*/ 	.word	0x000229a0


	//   ....[86]....
        /*12ec*/ 	.word	0x000256e0


	//   ....[87]....
        /*12f0*/ 	.word	0x00025710


	//   ....[88]....
        /*12f4*/ 	.word	0x00025770


	//   ....[89]....
        /*12f8*/ 	.word	0x000257a0


	//   ....[90]....
        /*12fc*/ 	.word	0x000257d0


	//   ....[91]....
        /*1300*/ 	.word	0x00025800


	//   ....[92]....
        /*1304*/ 	.word	0x00025830


	//   ....[93]....
        /*1308*/ 	.word	0x00025860


	//   ....[94]....
        /*130c*/ 	.word	0x00025a00


	//   ....[95]....
        /*1310*/ 	.word	0x00025a30


	//   ....[96]....
        /*1314*/ 	.word	0x00025a60


	//   ....[97]....
        /*1318*/ 	.word	0x00025a90


	//   ....[98]....
        /*131c*/ 	.word	0x00025ac0


	//   ....[99]....
        /*1320*/ 	.word	0x00025af0


	//   ....[100]....
        /*1324*/ 	.word	0x00025bb0


	//   ....[101]....
        /*1328*/ 	.word	0x00025bd0


	//   ....[102]....
        /*132c*/ 	.word	0x00025bf0


	//   ....[103]....
        /*1330*/ 	.word	0x00025c50


	//   ....[104]....
        /*1334*/ 	.word	0x00026670


	//   ....[105]....
        /*1338*/ 	.word	0x00026a70


	//   ....[106]....
        /*133c*/ 	.word	0x00026b10


	//   ....[107]....
        /*1340*/ 	.word	0x00026ba0


	//   ....[108]....
        /*1344*/ 	.word	0x00026bf0


	//   ....[109]....
        /*1348*/ 	.word	0x00026c40


	//   ....[110]....
        /*134c*/ 	.word	0x00026d20


	//   ....[111]....
        /*1350*/ 	.word	0x00026db0


	//   ....[112]....
        /*1354*/ 	.word	0x00026e10


	//   ....[113]....
        /*1358*/ 	.word	0x00026e70


	//   ....[114]....
        /*135c*/ 	.word	0x00027120


	//   ....[115]....
        /*1360*/ 	.word	0x00027170


	//   ....[116]....
        /*1364*/ 	.word	0x00027200


	//   ....[117]....
        /*1368*/ 	.word	0x00027290


	//   ....[118]....
        /*136c*/ 	.word	0x00027310


	//   ....[119]....
        /*1370*/ 	.word	0x00027360


	//   ....[120]....
        /*1374*/ 	.word	0x000273f0


	//   ....[121]....
        /*1378*/ 	.word	0x00027480


	//   ....[122]....
        /*137c*/ 	.word	0x00027500


	//   ....[123]....
        /*1380*/ 	.word	0x00027550


	//   ....[124]....
        /*1384*/ 	.word	0x000275e0


	//   ....[125]....
        /*1388*/ 	.word	0x00027670


	//   ....[126]....
        /*138c*/ 	.word	0x00027730


	//   ....[127]....
        /*1390*/ 	.word	0x00027a10


	//   ....[128]....
        /*1394*/ 	.word	0x00027bc0


	//   ....[129]....
        /*1398*/ 	.word	0x00027c10


	//   ....[130]....
        /*139c*/ 	.word	0x00027c70


	//   ....[131]....
        /*13a0*/ 	.word	0x00027d50


	//   ....[132]....
        /*13a4*/ 	.word	0x00027db0


	//   ....[133]....
        /*13a8*/ 	.word	0x00027ed0


	//   ....[134]....
        /*13ac*/ 	.word	0x00027f30


	//   ....[135]....
        /*13b0*/ 	.word	0x00027fd0


	//   ....[136]....
        /*13b4*/ 	.word	0x000280a0


	//   ....[137]....
        /*13b8*/ 	.word	0x00028120


	//   ....[138]....
        /*13bc*/ 	.word	0x000281e0


	//   ....[139]....
        /*13c0*/ 	.word	0x00028260


	//   ....[140]....
        /*13c4*/ 	.word	0x00028610


	//   ....[141]....
        /*13c8*/ 	.word	0x000286b0


	//   ....[142]....
        /*13cc*/ 	.word	0x00028820


	//   ....[143]....
        /*13d0*/ 	.word	0x00028890


	//   ....[144]....
        /*13d4*/ 	.word	0x00028900


	//   ....[145]....
        /*13d8*/ 	.word	0x00028970


	//   ....[146]....
        /*13dc*/ 	.word	0x000289e0


	//   ....[147]....
        /*13e0*/ 	.word	0x00028a60


	//   ....[148]....
        /*13e4*/ 	.word	0x00028ae0


	//   ....[149]....
        /*13e8*/ 	.word	0x00028b70


	//   ....[150]....
        /*13ec*/ 	.word	0x00028be0


	//   ....[151]....
        /*13f0*/ 	.word	0x00028c50


	//   ....[152]....
        /*13f4*/ 	.word	0x00028cc0


	//   ....[153]....
        /*13f8*/ 	.word	0x00028d40


	//   ....[154]....
        /*13fc*/ 	.word	0x00028db0


	//   ....[155]....
        /*1400*/ 	.word	0x00028e60


	//   ....[156]....
        /*1404*/ 	.word	0x00028eb0


	//   ....[157]....
        /*1408*/ 	.word	0x00028f40


	//   ....[158]....
        /*140c*/ 	.word	0x00029070


	//----- nvinfo : EIATTR_REG_RECONFIG
	.align		4
.L_321:
        /*1410*/ 	.byte	0x01, 0x54
	.zero		2


	//----- nvinfo : EIATTR_SYSCALL_OFFSETS
	.align		4
        /*1414*/ 	.byte	0x04, 0x46
        /*1416*/ 	.short	(.L_323 - .L_322)


	//   ....[0]....
.L_322:
        /*1418*/ 	.word	0x00001f00


	//   ....[1]....
        /*141c*/ 	.word	0x00002050


	//   ....[2]....
        /*1420*/ 	.word	0x00007a60


	//   ....[3]....
        /*1424*/ 	.word	0x00007d80


	//   ....[4]....
        /*1428*/ 	.word	0x000215c0


	//   ....[5]....
        /*142c*/ 	.word	0x00021710


	//   ....[6]....
        /*1430*/ 	.word	0x00021810


	//   ....[7]....
        /*1434*/ 	.word	0x000220f0


	//----- nvinfo : EIATTR_MBARRIER_INSTR_OFFSETS
	.align		4
.L_323:
        /*1438*/ 	.byte	0x04, 0x39
        /*143a*/ 	.short	(.L_325 - .L_324)


	//   ....[0]....
.L_324:
        /*143c*/ 	.word	0x000002b0
        /*1440*/ 	.word	0x000000ff
        /*1444*/ 	.word	0x00031c00
        /*1448*/ 	.short	0x0100
        /*144a*/ 	.byte	0x08
	.zero		1


	//   ....[1]....
        /*144c*/ 	.word	0x000002c0
        /*1450*/ 	.word	0x000000ff
        /*1454*/ 	.word	0x00031c20
        /*1458*/ 	.short	0x0100
        /*145a*/ 	.byte	0x08
	.zero		1


	//   ....[2]....
        /*145c*/ 	.word	0x000003b0
        /*1460*/ 	.word	0x000000ff
        /*1464*/ 	.word	0x00031c30
        /*1468*/ 	.short	0x0100
        /*146a*/ 	.byte	0x08
	.zero		1


	//   ....[3]....
        /*146c*/ 	.word	0x000003c0
        /*1470*/ 	.word	0x000000ff
        /*1474*/ 	.word	0x00031c40
        /*1478*/ 	.short	0x0100
        /*147a*/ 	.byte	0x08
	.zero		1


	//   ....[4]....
        /*147c*/ 	.word	0x000003d0
        /*1480*/ 	.word	0x000000ff
        /*1484*/ 	.word	0x00031c38
        /*1488*/ 	.short	0x0100
        /*148a*/ 	.byte	0x08
	.zero		1


	//   ....[5]....
        /*148c*/ 	.word	0x000003e0
        /*1490*/ 	.word	0x000000ff
        /*1494*/ 	.word	0x00031c48
        /*1498*/ 	.short	0x0100
        /*149a*/ 	.byte	0x08
	.zero		1


	//   ....[6]....
        /*149c*/ 	.word	0x00000510
        /*14a0*/ 	.word	0x000000ff
        /*14a4*/ 	.word	0x00031c50
        /*14a8*/ 	.short	0x0100
        /*14aa*/ 	.byte	0x08
	.zero		1


	//   ....[7]....
        /*14ac*/ 	.word	0x00000520
        /*14b0*/ 	.word	0x000000ff
        /*14b4*/ 	.word	0x00031c60
        /*14b8*/ 	.short	0x0100
        /*14ba*/ 	.byte	0x08
	.zero		1


	//   ....[8]....
        /*14bc*/ 	.word	0x00000530
        /*14c0*/ 	.word	0x000000ff
        /*14c4*/ 	.word	0x00031c58
        /*14c8*/ 	.short	0x0100
        /*14ca*/ 	.byte	0x08
	.zero		1


	//   ....[9]....
        /*14cc*/ 	.word	0x00000540
        /*14d0*/ 	.word	0x000000ff
        /*14d4*/ 	.word	0x00031c68
        /*14d8*/ 	.short	0x0100
        /*14da*/ 	.byte	0x08
	.zero		1


	//   ....[10]....
        /*14dc*/ 	.word	0x00000630
        /*14e0*/ 	.word	0x000000ff
        /*14e4*/ 	.word	0x00031c70
        /*14e8*/ 	.short	0x0100
        /*14ea*/ 	.byte	0x06
	.zero		1


	//   ....[11]....
        /*14ec*/ 	.word	0x00000640
        /*14f0*/ 	.word	0x000000ff
        /*14f4*/ 	.word	0x00031c80
        /*14f8*/ 	.short	0x0100
        /*14fa*/ 	.byte	0x06
	.zero		1


	//   ....[12]....
        /*14fc*/ 	.word	0x00000650
        /*1500*/ 	.word	0x000000ff
        /*1504*/ 	.word	0x00031c78
        /*1508*/ 	.short	0x0100
        /*150a*/ 	.byte	0x06
	.zero		1


	//   ....[13]....
        /*150c*/ 	.word	0x00000660
        /*1510*/ 	.word	0x000000ff
        /*1514*/ 	.word	0x00031c88
        /*1518*/ 	.short	0x0100
        /*151a*/ 	.byte	0x06
	.zero		1


	//   ....[14]....
        /*151c*/ 	.word	0x00000790
        /*1520*/ 	.word	0x000000ff
        /*1524*/ 	.word	0x00031c90
        /*1528*/ 	.short	0x0100
        /*152a*/ 	.byte	0x08
	.zero		1


	//   ....[15]....
        /*152c*/ 	.word	0x000007a0
        /*1530*/ 	.word	0x000000ff
        /*1534*/ 	.word	0x00031ca0
        /*1538*/ 	.short	0x0100
        /*153a*/ 	.byte	0x08
	.zero		1


	//   ....[16]....
        /*153c*/ 	.word	0x000007b0
        /*1540*/ 	.word	0x000000ff
        /*1544*/ 	.word	0x00031c98
        /*1548*/ 	.short	0x0100
        /*154a*/ 	.byte	0x08
	.zero		1


	//   ....[17]....
        /*154c*/ 	.word	0x000007c0
        /*1550*/ 	.word	0x000000ff
        /*1554*/ 	.word	0x00031ca8
        /*1558*/ 	.short	0x0100
        /*155a*/ 	.byte	0x08
	.zero		1


	//   ....[18]....
        /*155c*/ 	.word	0x000008f0
        /*1560*/ 	.word	0x000000ff
        /*1564*/ 	.word	0x00031cb0
        /*1568*/ 	.short	0x0100
        /*156a*/ 	.byte	0x08
	.zero		1


	//   ....[19]....
        /*156c*/ 	.word	0x00000900
        /*1570*/ 	.word	0x000000ff
        /*1574*/ 	.word	0x00031cc0
        /*1578*/ 	.short	0x0100
        /*157a*/ 	.byte	0x08
	.zero		1


	//   ....[20]....
        /*157c*/ 	.word	0x00000910
        /*1580*/ 	.word	0x000000ff
        /*1584*/ 	.word	0x00031cb8
        /*1588*/ 	.short	0x0100
        /*158a*/ 	.byte	0x08
	.zero		1


	//   ....[21]....
        /*158c*/ 	.word	0x00000920
        /*1590*/ 	.word	0x000000ff
        /*1594*/ 	.word	0x00031cc8
        /*1598*/ 	.short	0x0100
        /*159a*/ 	.byte	0x08
	.zero		1


	//   ....[22]....
        /*159c*/ 	.word	0x00003610
        /*15a0*/ 	.word	0x00000014
        /*15a4*/ 	.word	0x00031c90
        /*15a8*/ 	.short	0x010a
        /*15aa*/ 	.byte	0x3f
	.zero		1


	//   ....[23]....
        /*15ac*/ 	.word	0x000050a0
        /*15b0*/ 	.word	0x00000014
        /*15b4*/ 	.word	0x00031c90
        /*15b8*/ 	.short	0x010a
        /*15ba*/ 	.byte	0x3f
	.zero		1


	//   ....[24]....
        /*15bc*/ 	.word	0x00006b80
        /*15c0*/ 	.word	0x00000014
        /*15c4*/ 	.word	0x00031c90
        /*15c8*/ 	.short	0x010a
        /*15ca*/ 	.byte	0x3f
	.zero		1


	//   ....[25]....
        /*15cc*/ 	.word	0x00006e30
        /*15d0*/ 	.word	0x00000020
        /*15d4*/ 	.word	0x00000000
        /*15d8*/ 	.short	0x0101
        /*15da*/ 	.byte	0x3f
	.zero		1


	//   ....[26]....
        /*15dc*/ 	.word	0x00006e70
        /*15e0*/ 	.word	0x00000014
        /*15e4*/ 	.word	0x00031cb0
        /*15e8*/ 	.short	0x010a
        /*15ea*/ 	.byte	0x3f
	.zero		1


	//   ....[27]....
        /*15ec*/ 	.word	0x00007200
        /*15f0*/ 	.word	0x00000014
        /*15f4*/ 	.word	0x00000000
        /*15f8*/ 	.short	0x0101
        /*15fa*/ 	.byte	0x3f
	.zero		1


	//   ....[28]....
        /*15fc*/ 	.word	0x00007b00
        /*1600*/ 	.word	0x00000016
        /*1604*/ 	.word	0x00031c00
        /*1608*/ 	.short	0x010a
        /*160a*/ 	.byte	0x3f
	.zero		1


	//   ....[29]....
        /*160c*/ 	.word	0x00007b50
        /*1610*/ 	.word	0x00000016
        /*1614*/ 	.word	0x00031c00
        /*1618*/ 	.short	0x010a
        /*161a*/ 	.byte	0x3f
	.zero		1


	//   ....[30]....
        /*161c*/ 	.word	0x00008780
        /*1620*/ 	.word	0x00000016
        /*1624*/ 	.word	0x00031c00
        /*1628*/ 	.short	0x010a
        /*162a*/ 	.byte	0x3f
	.zero		1


	//   ....[31]....
        /*162c*/ 	.word	0x0000a390
        /*1630*/ 	.word	0x00000016
        /*1634*/ 	.word	0x00031c00
        /*1638*/ 	.short	0x010a
        /*163a*/ 	.byte	0x3f
	.zero		1


	//   ....[32]....
        /*163c*/ 	.word	0x0000bba0
        /*1640*/ 	.word	0x00000015
        /*1644*/ 	.word	0x00031c30
        /*1648*/ 	.short	0x010a
        /*164a*/ 	.byte	0x3f
	.zero		1


	//   ....[33]....
        /*164c*/ 	.word	0x0000bc10
        /*1650*/ 	.word	0x00000015
        /*1654*/ 	.word	0x00031c30
        /*1658*/ 	.short	0x010a
        /*165a*/ 	.byte	0x3f
	.zero		1


	//   ....[34]....
        /*165c*/ 	.word	0x0000f040
        /*1660*/ 	.word	0x00000010
        /*1664*/ 	.word	0x00000000
        /*1668*/ 	.short	0x0101
        /*166a*/ 	.byte	0x3f
	.zero		1


	//   ....[35]....
        /*166c*/ 	.word	0x000102a0
        /*1670*/ 	.word	0x00000011
        /*1674*/ 	.word	0x00031c30
        /*1678*/ 	.short	0x010a
        /*167a*/ 	.byte	0x3f
	.zero		1


	//   ....[36]....
        /*167c*/ 	.word	0x000102f0
        /*1680*/ 	.word	0x00000011
        /*1684*/ 	.word	0x00031c30
        /*1688*/ 	.short	0x010a
        /*168a*/ 	.byte	0x3f
	.zero		1


	//   ....[37]....
        /*168c*/ 	.word	0x00012790
        /*1690*/ 	.word	0x00000010
        /*1694*/ 	.word	0x00031c50
        /*1698*/ 	.short	0x010a
        /*169a*/ 	.byte	0x3f
	.zero		1


	//   ....[38]....
        /*169c*/ 	.word	0x000127d0
        /*16a0*/ 	.word	0x00000010
        /*16a4*/ 	.word	0x00031c50
        /*16a8*/ 	.short	0x010a
        /*16aa*/ 	.byte	0x3f
	.zero		1


	//   ....[39]....
        /*16ac*/ 	.word	0x00014580
        /*16b0*/ 	.word	0x0000004b
        /*16b4*/ 	.word	0x00000000
        /*16b8*/ 	.short	0x0101
        /*16ba*/ 	.byte	0x3f
	.zero		1


	//   ....[40]....
        /*16bc*/ 	.word	0x000145c0
        /*16c0*/ 	.word	0x0000004a
        /*16c4*/ 	.word	0x00000000
        /*16c8*/ 	.short	0x0101
        /*16ca*/ 	.byte	0x3f
	.zero		1


	//   ....[41]....
        /*16cc*/ 	.word	0x000158b0
        /*16d0*/ 	.word	0x00000000
        /*16d4*/ 	.word	0x00031c30
        /*16d8*/ 	.short	0x010a
        /*16da*/ 	.byte	0x3f
	.zero		1


	//   ....[42]....
        /*16dc*/ 	.word	0x00015900
        /*16e0*/ 	.word	0x00000000
        /*16e4*/ 	.word	0x00031c30
        /*16e8*/ 	.short	0x010a
        /*16ea*/ 	.byte	0x3f
	.zero		1


	//   ....[43]....
        /*16ec*/ 	.word	0x00017d00
        /*16f0*/ 	.word	0x0000000e
        /*16f4*/ 	.word	0x00031c50
        /*16f8*/ 	.short	0x010a
        /*16fa*/ 	.byte	0x3f
	.zero		1


	//   ....[44]....
        /*16fc*/ 	.word	0x00017d50
        /*1700*/ 	.word	0x0000000e
        /*1704*/ 	.word	0x00031c50
        /*1708*/ 	.short	0x010a
        /*170a*/ 	.byte	0x3f
	.zero		1


	//   ....[45]....
        /*170c*/ 	.word	0x000192d0
        /*1710*/ 	.word	0x0000005f
        /*1714*/ 	.word	0x00000000
        /*1718*/ 	.short	0x0101
        /*171a*/ 	.byte	0x3f
	.zero		1


	//   ....[46]....
        /*171c*/ 	.word	0x000192f0
        /*1720*/ 	.word	0x0000005b
        /*1724*/ 	.word	0x00000000
        /*1728*/ 	.short	0x0101
        /*172a*/ 	.byte	0x3f
	.zero		1


	//   ....[47]....
        /*172c*/ 	.word	0x0001a460
        /*1730*/ 	.word	0x00000006
        /*1734*/ 	.word	0x00031c50
        /*1738*/ 	.short	0x010a
        /*173a*/ 	.byte	0x3f
	.zero		1


	//   ....[48]....
        /*173c*/ 	.word	0x0001a500
        /*1740*/ 	.word	0x00000006
        /*1744*/ 	.word	0x00031c50
        /*1748*/ 	.short	0x010a
        /*174a*/ 	.byte	0x3f
	.zero		1


	//   ....[49]....
        /*174c*/ 	.word	0x0001b060
        /*1750*/ 	.word	0x00000006
        /*1754*/ 	.word	0x00000000
        /*1758*/ 	.short	0x0101
        /*175a*/ 	.byte	0x3f
	.zero		1


	//   ....[50]....
        /*175c*/ 	.word	0x0001c420
        /*1760*/ 	.word	0x00000000
        /*1764*/ 	.word	0x00000000
        /*1768*/ 	.short	0x0101
        /*176a*/ 	.byte	0x3f
	.zero		1


	//   ....[51]....
        /*176c*/ 	.word	0x0001c920
        /*1770*/ 	.word	0x00000006
        /*1774*/ 	.word	0x00000000
        /*1778*/ 	.short	0x0101
        /*177a*/ 	.byte	0x3f
	.zero		1


	//   ....[52]....
        /*177c*/ 	.word	0x0001fca0
        /*1780*/ 	.word	0x00000010
        /*1784*/ 	.word	0x00031c20
        /*1788*/ 	.short	0x010a
        /*178a*/ 	.byte	0x3f
	.zero		1


	//   ....[53]....
        /*178c*/ 	.word	0x0001fd60
        /*1790*/ 	.word	0x00000009
        /*1794*/ 	.word	0x00031ca0
        /*1798*/ 	.short	0x010a
        /*179a*/ 	.byte	0x3f
	.zero		1


	//   ....[54]....
        /*179c*/ 	.word	0x00020190
        /*17a0*/ 	.word	0x00000009
        /*17a4*/ 	.word	0x00031cc0
        /*17a8*/ 	.short	0x010a
        /*17aa*/ 	.byte	0x3f
	.zero		1


	//   ....[55]....
        /*17ac*/ 	.word	0x000206f0
        /*17b0*/ 	.word	0x00000009
        /*17b4*/ 	.word	0x00031ca0
        /*17b8*/ 	.short	0x010a
        /*17ba*/ 	.byte	0x3f
	.zero		1


	//   ....[56]....
        /*17bc*/ 	.word	0x00020b10
        /*17c0*/ 	.word	0x00000009
        /*17c4*/ 	.word	0x00031cc0
        /*17c8*/ 	.short	0x010a
        /*17ca*/ 	.byte	0x3f
	.zero		1


	//   ....[57]....
        /*17cc*/ 	.word	0x00021ba0
        /*17d0*/ 	.word	0x00000000
        /*17d4*/ 	.word	0x00031c40
        /*17d8*/ 	.short	0x010a
        /*17da*/ 	.byte	0x3f
	.zero		1


	//   ....[58]....
        /*17dc*/ 	.word	0x00022a60
        /*17e0*/ 	.word	0x00000010
        /*17e4*/ 	.word	0x00031c00
        /*17e8*/ 	.short	0x0107
        /*17ea*/ 	.byte	0x3f
	.zero		1


	//   ....[59]....
        /*17ec*/ 	.word	0x00022b60
        /*17f0*/ 	.word	0x00000010
        /*17f4*/ 	.word	0x00031c00
        /*17f8*/ 	.short	0x0101
        /*17fa*/ 	.byte	0x3f
	.zero		1


	//   ....[60]....
        /*17fc*/ 	.word	0x00022b80
        /*1800*/ 	.word	0x00000010
        /*1804*/ 	.word	0x00031c20
        /*1808*/ 	.short	0x010a
        /*180a*/ 	.byte	0x3f
	.zero		1


	//   ....[61]....
        /*180c*/ 	.word	0x00022f20
        /*1810*/ 	.word	0x00000003
        /*1814*/ 	.word	0x00031c40
        /*1818*/ 	.short	0x010a
        /*181a*/ 	.byte	0x3f
	.zero		1


	//   ....[62]....
        /*181c*/ 	.word	0x000233a0
        /*1820*/ 	.word	0x00000003
        /*1824*/ 	.word	0x00000060
        /*1828*/ 	.short	0x010a
        /*182a*/ 	.byte	0x3f
	.zero		1


	//   ....[63]....
        /*182c*/ 	.word	0x00023ae0
        /*1830*/ 	.word	0x00000003
        /*1834*/ 	.word	0x00031c40
        /*1838*/ 	.short	0x010a
        /*183a*/ 	.byte	0x3f
	.zero		1


	//   ....[64]....
        /*183c*/ 	.word	0x00023f60
        /*1840*/ 	.word	0x0000000b
        /*1844*/ 	.word	0x00000060
        /*1848*/ 	.short	0x010a
        /*184a*/ 	.byte	0x3f
	.zero		1


	//   ....[65]....
        /*184c*/ 	.word	0x000245e0
        /*1850*/ 	.word	0x00000002
        /*1854*/ 	.word	0x00031c40
        /*1858*/ 	.short	0x010a
        /*185a*/ 	.byte	0x3f
	.zero		1


	//   ....[66]....
        /*185c*/ 	.word	0x00024a70
        /*1860*/ 	.word	0x00000007
        /*1864*/ 	.word	0x00000060
        /*1868*/ 	.short	0x010a
        /*186a*/ 	.byte	0x3f
	.zero		1


	//   ....[67]....
        /*186c*/ 	.word	0x000250a0
        /*1870*/ 	.word	0x00000003
        /*1874*/ 	.word	0x00031c60
        /*1878*/ 	.short	0x010a
        /*187a*/ 	.byte	0x3f
	.zero		1


	//   ....[68]....
        /*187c*/ 	.word	0x000265f0
        /*1880*/ 	.word	0x00000009
        /*1884*/ 	.word	0x00031c20
        /*1888*/ 	.short	0x010a
        /*188a*/ 	.byte	0x3f
	.zero		1


	//   ....[69]....
        /*188c*/ 	.word	0x00026780
        /*1890*/ 	.word	0x00000007
        /*1894*/ 	.word	0x00000000
        /*1898*/ 	.short	0x010a
        /*189a*/ 	.byte	0x3f
	.zero		1


	//   ....[70]....
        /*189c*/ 	.word	0x000267f0
        /*18a0*/ 	.word	0x00000003
        /*18a4*/ 	.word	0x00000000
        /*18a8*/ 	.short	0x010a
        /*18aa*/ 	.byte	0x3f
	.zero		1


	//   ....[71]....
        /*18ac*/ 	.word	0x00026850
        /*18b0*/ 	.word	0x00000005
        /*18b4*/ 	.word	0x00000000
        /*18b8*/ 	.short	0x010a
        /*18ba*/ 	.byte	0x3f
	.zero		1


	//   ....[72]....
        /*18bc*/ 	.word	0x00026880
        /*18c0*/ 	.word	0x00000003
        /*18c4*/ 	.word	0x00000000
        /*18c8*/ 	.short	0x010a
        /*18ca*/ 	.byte	0x3f
	.zero		1


	//   ....[73]....
        /*18cc*/ 	.word	0x000268e0
        /*18d0*/ 	.word	0x00000014
        /*18d4*/ 	.word	0x00031c90
        /*18d8*/ 	.short	0x010a
        /*18da*/ 	.byte	0x3f
	.zero		1


	//   ....[74]....
        /*18dc*/ 	.word	0x00026930
        /*18e0*/ 	.word	0x00000014
        /*18e4*/ 	.word	0x00031c90
        /*18e8*/ 	.short	0x010a
        /*18ea*/ 	.byte	0x3f
	.zero		1


	//   ....[75]....
        /*18ec*/ 	.word	0x00026980
        /*18f0*/ 	.word	0x00000014
        /*18f4*/ 	.word	0x00031c90
        /*18f8*/ 	.short	0x010a
        /*18fa*/ 	.byte	0x3f
	.zero		1


	//   ....[76]....
        /*18fc*/ 	.word	0x000269d0
        /*1900*/ 	.word	0x00000014
        /*1904*/ 	.word	0x00031cb0
        /*1908*/ 	.short	0x010a
        /*190a*/ 	.byte	0x3f
	.zero		1


	//   ....[77]....
        /*190c*/ 	.word	0x00026c80
        /*1910*/ 	.word	0x00000016
        /*1914*/ 	.word	0x00031c00
        /*1918*/ 	.short	0x010a
        /*191a*/ 	.byte	0x3f
	.zero		1


	//   ....[78]....
        /*191c*/ 	.word	0x00026ea0
        /*1920*/ 	.word	0x00000016
        /*1924*/ 	.word	0x00031c00
        /*1928*/ 	.short	0x010a
        /*192a*/ 	.byte	0x3f
	.zero		1


	//   ....[79]....
        /*192c*/ 	.word	0x00026ef0
        /*1930*/ 	.word	0x00000015
        /*1934*/ 	.word	0x00031c30
        /*1938*/ 	.short	0x010a
        /*193a*/ 	.byte	0x3f
	.zero		1


	//   ....[80]....
        /*193c*/ 	.word	0x00026f40
        /*1940*/ 	.word	0x00000011
        /*1944*/ 	.word	0x00031c30
        /*1948*/ 	.short	0x010a
        /*194a*/ 	.byte	0x3f
	.zero		1


	//   ....[81]....
        /*194c*/ 	.word	0x00026f90
        /*1950*/ 	.word	0x00000010
        /*1954*/ 	.word	0x00031c50
        /*1958*/ 	.short	0x010a
        /*195a*/ 	.byte	0x3f
	.zero		1


	//   ....[82]....
        /*195c*/ 	.word	0x00026fe0
        /*1960*/ 	.word	0x00000000
        /*1964*/ 	.word	0x00031c30
        /*1968*/ 	.short	0x010a
        /*196a*/ 	.byte	0x3f
	.zero		1


	//   ....[83]....
        /*196c*/ 	.word	0x00027030
        /*1970*/ 	.word	0x0000000e
        /*1974*/ 	.word	0x00031c50
        /*1978*/ 	.short	0x010a
        /*197a*/ 	.byte	0x3f
	.zero		1


	//   ....[84]....
        /*197c*/ 	.word	0x00027080
        /*1980*/ 	.word	0x00000006
        /*1984*/ 	.word	0x00031c50
        /*1988*/ 	.short	0x010a
        /*198a*/ 	.byte	0x3f
	.zero		1


	//   ....[85]....
        /*198c*/ 	.word	0x000277f0
        /*1990*/ 	.word	0x00000010
        /*1994*/ 	.word	0x00031c20
        /*1998*/ 	.short	0x010a
        /*199a*/ 	.byte	0x3f
	.zero		1


	//   ....[86]....
        /*199c*/ 	.word	0x00027840
        /*19a0*/ 	.word	0x00000009
        /*19a4*/ 	.word	0x00031ca0
        /*19a8*/ 	.short	0x010a
        /*19aa*/ 	.byte	0x3f
	.zero		1


	//   ....[87]....
        /*19ac*/ 	.word	0x00027890
        /*19b0*/ 	.word	0x00000009
        /*19b4*/ 	.word	0x00031cc0
        /*19b8*/ 	.short	0x010a
        /*19ba*/ 	.byte	0x3f
	.zero		1


	//   ....[88]....
        /*19bc*/ 	.word	0x000278e0
        /*19c0*/ 	.word	0x00000009
        /*19c4*/ 	.word	0x00031ca0
        /*19c8*/ 	.short	0x010a
        /*19ca*/ 	.byte	0x3f
	.zero		1


	//   ....[89]....
        /*19cc*/ 	.word	0x00027930
        /*19d0*/ 	.word	0x00000009
        /*19d4*/ 	.word	0x00031cc0
        /*19d8*/ 	.short	0x010a
        /*19da*/ 	.byte	0x3f
	.zero		1


	//   ....[90]....
        /*19dc*/ 	.word	0x00027ad0
        /*19e0*/ 	.word	0x00000000
        /*19e4*/ 	.word	0x00031c40
        /*19e8*/ 	.short	0x010a
        /*19ea*/ 	.byte	0x3f
	.zero		1


	//   ....[91]....
        /*19ec*/ 	.word	0x00028330
        /*19f0*/ 	.word	0x00000010
        /*19f4*/ 	.word	0x00031c20
        /*19f8*/ 	.short	0x010a
        /*19fa*/ 	.byte	0x3f
	.zero		1


	//   ....[92]....
        /*19fc*/ 	.word	0x00028380
        /*1a00*/ 	.word	0x00000003
        /*1a04*/ 	.word	0x00031c40
        /*1a08*/ 	.short	0x010a
        /*1a0a*/ 	.byte	0x3f
	.zero		1


	//   ....[93]....
        /*1a0c*/ 	.word	0x000283d0
        /*1a10*/ 	.word	0x00000003
        /*1a14*/ 	.word	0x00000060
        /*1a18*/ 	.short	0x010a
        /*1a1a*/ 	.byte	0x3f
	.zero		1


	//   ....[94]....
        /*1a1c*/ 	.word	0x00028420
        /*1a20*/ 	.word	0x00000003
        /*1a24*/ 	.word	0x00031c40
        /*1a28*/ 	.short	0x010a
        /*1a2a*/ 	.byte	0x3f
	.zero		1


	//   ....[95]....
        /*1a2c*/ 	.word	0x00028470
        /*1a30*/ 	.word	0x0000000b
        /*1a34*/ 	.word	0x00000060
        /*1a38*/ 	.short	0x010a
        /*1a3a*/ 	.byte	0x3f
	.zero		1


	//   ....[96]....
        /*1a3c*/ 	.word	0x000284c0
        /*1a40*/ 	.word	0x00000002
        /*1a44*/ 	.word	0x00031c40
        /*1a48*/ 	.short	0x010a
        /*1a4a*/ 	.byte	0x3f
	.zero		1


	//   ....[97]....
        /*1a4c*/ 	.word	0x00028510
        /*1a50*/ 	.word	0x00000007
        /*1a54*/ 	.word	0x00000060
        /*1a58*/ 	.short	0x010a
        /*1a5a*/ 	.byte	0x3f
	.zero		1


	//   ....[98]....
        /*1a5c*/ 	.word	0x00028560
        /*1a60*/ 	.word	0x00000003
        /*1a64*/ 	.word	0x00031c60
        /*1a68*/ 	.short	0x010a
        /*1a6a*/ 	.byte	0x3f
	.zero		1


	//   ....[99]....
        /*1a6c*/ 	.word	0x00028f90
        /*1a70*/ 	.word	0x00000009
        /*1a74*/ 	.word	0x00031c20
        /*1a78*/ 	.short	0x010a
        /*1a7a*/ 	.byte	0x3f
	.zero		1


	//   ....[100]....
        /*1a7c*/ 	.word	0x00029130
        /*1a80*/ 	.word	0x00000007
        /*1a84*/ 	.word	0x00000000
        /*1a88*/ 	.short	0x010a
        /*1a8a*/ 	.byte	0x3f
	.zero		1


	//   ....[101]....
        /*1a8c*/ 	.word	0x00029180
        /*1a90*/ 	.word	0x00000003
        /*1a94*/ 	.word	0x00000000
        /*1a98*/ 	.short	0x010a
        /*1a9a*/ 	.byte	0x3f
	.zero		1


	//   ....[102]....
        /*1a9c*/ 	.word	0x000291d0
        /*1aa0*/ 	.word	0x00000005
        /*1aa4*/ 	.word	0x00000000
        /*1aa8*/ 	.short	0x010a
        /*1aaa*/ 	.byte	0x3f
	.zero		1


	//----- nvinfo : EIATTR_NUM_MBARRIERS
	.align		4
.L_325:
        /*1aac*/ 	.byte	0x03, 0x38
        /*1aae*/ 	.short	0x0016


	//----- nvinfo : EIATTR_EXIT_INSTR_OFFSETS
	.align		4
        /*1ab0*/ 	.byte	0x04, 0x1c
        /*1ab2*/ 	.short	(.L_327 - .L_326)


	//   ....[0]....
.L_326:
        /*1ab4*/ 	.word	0x000268d0


	//----- nvinfo : EIATTR_MAX_THREADS
	.align		4
.L_327:
        /*1ab8*/ 	.byte	0x04, 0x05
        /*1aba*/ 	.short	(.L_329 - .L_328)
.L_328:
        /*1abc*/ 	.word	0x00000200
        /*1ac0*/ 	.word	0x00000001
        /*1ac4*/ 	.word	0x00000001


	//----- nvinfo : EIATTR_CRS_STACK_SIZE
	.align		4
.L_329:
        /*1ac8*/ 	.byte	0x04, 0x1e
        /*1aca*/ 	.short	(.L_331 - .L_330)
.L_330:
        /*1acc*/ 	.word	0x00000000


	//----- nvinfo : EIATTR_CBANK_PARAM_SIZE
	.align		4
.L_331:
        /*1ad0*/ 	.byte	0x03, 0x19
        /*1ad2*/ 	.short	0x0af0


	//----- nvinfo : EIATTR_PARAM_CBANK
	.align		4
        /*1ad4*/ 	.byte	0x04, 0x0a
        /*1ad6*/ 	.short	(.L_333 - .L_332)
	.align		4
.L_332:
        /*1ad8*/ 	.word	index@(.nv.constant0._ZN7cutlass13device_kernelIN5flash11enable_sm90INS1_16FlashAttnFwdSm90INS1_25CollectiveMainloopFwdSm90ILi2EN4cute5tupleIJNS5_1CILi1EEES8_S8_EEENS6_IJNS7_ILi192EEENS7_ILi144EEENS7_ILi96EEEEEELi96ENS_6half_tEfNS_4arch4Sm90ELb1ELb0ELb0ELb1ELb0ELb1ELb0ELb0ELb1ELb1ELb1ELb0EEENS1_21CollectiveEpilogueFwdINS6_IJSA_SC_SB_EEES9_SE_SG_Li384ELb1ELb1ELb1ELb0EEENS1_36VarlenDynamicPersistentTileSchedulerILi192ELi144ELi384ELi128ELb1ELb1ELb1ELb1ELb1ELb1EEEEEEEEEvNT_6ParamsE)
        /*1adc*/ 	.short	0x0210
        /*1ade*/ 	.short	0x0af0


	//----- nvinfo : EIATTR_SW_WAR
	.align		4
.L_333:
        /*1ae0*/ 	.byte	0x04, 0x36
        /*1ae2*/ 	.short	(.L_335 - .L_334)
.L_334:
        /*1ae4*/ 	.word	0x00000008
.L_335:


//--------------------- .nv.callgraph             --------------------------
	.section	.nv.callgraph,"",@"SHT_CUDA_CALLGRAPH"
	.align	4
	.sectionentsize	8
	.align		4
        /*0000*/ 	.word	0x00000000
	.align		4
        /*0004*/ 	.word	0xffffffff
	.align		4
        /*0008*/ 	.word	index@(_ZN7cutlass13device_kernelIN5flash11enable_sm90INS1_16FlashAttnFwdSm90INS1_25CollectiveMainloopFwdSm90ILi2EN4cute5tupleIJNS5_1CILi1EEES8_S8_EEENS6_IJNS7_ILi192EEENS7_ILi144EEENS7_ILi96EEEEEELi96ENS_6half_tEfNS_4arch4Sm90ELb0ELb0ELb0ELb0ELb0ELb0ELb0ELb0ELb1ELb1ELb1ELb0EEENS1_21CollectiveEpilogueFwdINS6_IJSA_SC_SB_EEES9_SE_SG_Li384ELb0ELb1ELb1ELb0EEENS1_19SingleTileSchedulerILb0ELb1ELb1ELi192EEEEEEEEEvNT_6ParamsE)
	.align		4
        /*000c*/ 	.word	index@(__assertfail)
	.align		4
        /*0010*/ 	.word	index@(_ZN7cutlass13device_kernelIN5flash11enable_sm90INS1_16FlashAttnFwdSm90INS1_25CollectiveMainloopFwdSm90ILi2EN4cute5tupleIJNS5_1CILi1EEES8_S8_EEENS6_IJNS7_ILi192EEENS7_ILi144EEENS7_ILi96EEEEEELi96ENS_6half_tEfNS_4arch4Sm90ELb0ELb0ELb0ELb1ELb0ELb0ELb0ELb0ELb1ELb1ELb1ELb0EEENS1_21CollectiveEpilogueFwdINS6_IJSA_SC_SB_EEES9_SE_SG_Li384ELb1ELb1ELb1ELb0EEENS1_36VarlenDynamicPersistentTileSchedulerILi192ELi144ELi384ELi128ELb1ELb1ELb1ELb0ELb1ELb1EEEEEEEEEvNT_6ParamsE)
	.align		4
        /*0014*/ 	.word	index@(__assertfail)
	.align		4
        /*0018*/ 	.word	index@(_ZN7cutlass13device_kernelIN5flash11enable_sm90INS1_16FlashAttnFwdSm90INS1_25CollectiveMainloopFwdSm90ILi2EN4cute5tupleIJNS5_1CILi1EEES8_S8_EEENS6_IJNS7_ILi192EEENS7_ILi144EEENS7_ILi96EEEEEELi96ENS_6half_tEfNS_4arch4Sm90ELb0ELb0ELb0ELb1ELb0ELb1ELb0ELb0ELb1ELb1ELb1ELb0EEENS1_21CollectiveEpilogueFwdINS6_IJSA_SC_SB_EEES9_SE_SG_Li384ELb1ELb1ELb1ELb0EEENS1_36VarlenDynamicPersistentTileSchedulerILi192ELi144ELi384ELi128ELb1ELb1ELb1ELb0ELb1ELb1EEEEEEEEEvNT_6ParamsE)
	.align		4
        /*001c*/ 	.word	index@(__assertfail)
	.align		4
        /*0020*/ 	.word	index@(_ZN7cutlass13device_kernelIN5flash11enable_sm90INS1_16FlashAttnFwdSm90INS1_25CollectiveMainloopFwdSm90ILi2EN4cute5tupleIJNS5_1CILi1EEES8_S8_EEENS6_IJNS7_ILi192EEENS7_ILi128EEENS7_ILi96EEEEEELi96ENS_6half_tEfNS_4arch4Sm90ELb0ELb1ELb0ELb0ELb0ELb0ELb0ELb0ELb1ELb1ELb1ELb0EEENS1_21CollectiveEpilogueFwdINS6_IJSA_SC_SB_EEES9_SE_SG_Li384ELb0ELb1ELb1ELb0EEENS1_19SingleTileSchedulerILb0ELb1ELb1ELi192EEEEEEEEEvNT_6ParamsE)
	.align		4
        /*0024*/ 	.word	index@(__assertfail)
	.align		4
        /*0028*/ 	.word	index@(_ZN7cutlass13device_kernelIN5flash11enable_sm90INS1_16FlashAttnFwdSm90INS1_25CollectiveMainloopFwdSm90ILi2EN4cute5tupleIJNS5_1CILi1EEES8_S8_EEENS6_IJNS7_ILi192EEENS7_ILi128EEENS7_ILi96EEEEEELi96ENS_6half_tEfNS_4arch4Sm90ELb0ELb1ELb0ELb1ELb0ELb0ELb0ELb0ELb1ELb1ELb1ELb0EEENS1_21CollectiveEpilogueFwdINS6_IJSA_SC_SB_EEES9_SE_SG_Li384ELb1ELb1ELb1ELb0EEENS1_36VarlenDynamicPersistentTileSchedulerILi192ELi128ELi384ELi128ELb1ELb1ELb1ELb1ELb0ELb1EEEEEEEEEvNT_6ParamsE)
	.align		4
        /*002c*/ 	.word	index@(__assertfail)
	.align		4
        /*0030*/ 	.word	index@(_ZN7cutlass13device_kernelIN5flash11enable_sm90INS1_16FlashAttnFwdSm90INS1_25CollectiveMainloopFwdSm90ILi2EN4cute5tupleIJNS5_1CILi1EEES8_S8_EEENS6_IJNS7_ILi192EEENS7_ILi128EEENS7_ILi96EEEEEELi96ENS_6half_tEfNS_4arch4Sm90ELb0ELb1ELb0ELb1ELb0ELb1ELb0ELb0ELb1ELb1ELb1ELb0EEENS1_21CollectiveEpilogueFwdINS6_IJSA_SC_SB_EEES9_SE_SG_Li384ELb1ELb1ELb1ELb0EEENS1_36VarlenDynamicPersistentTileSchedulerILi192ELi128ELi384ELi128ELb1ELb1ELb1ELb1ELb0ELb1EEEEEEEEEvNT_6ParamsE)
	.align		4
        /*0034*/ 	.word	index@(__assertfail)
	.align		4
        /*0038*/ 	.word	index@(_ZN7cutlass13device_kernelIN5flash11enable_sm90INS1_16FlashAttnFwdSm90INS1_25CollectiveMainloopFwdSm90ILi2EN4cute5tupleIJNS5_1CILi1EEES8_S8_EEENS6_IJNS7_ILi192EEENS7_ILi144EEENS7_ILi96EEEEEELi96ENS_6half_tEfNS_4arch4Sm90ELb1ELb0ELb0ELb0ELb0ELb0ELb0ELb0ELb1ELb1ELb1ELb0EEENS1_21CollectiveEpilogueFwdINS6_IJSA_SC_SB_EEES9_SE_SG_Li384ELb0ELb1ELb1ELb0EEENS1_19SingleTileSchedulerILb0ELb1ELb1ELi192EEEEEEEEEvNT_6ParamsE)
	.align		4
        /*003c*/ 	.word	index@(__assertfail)
	.align		4
        /*0040*/ 	.word	index@(_ZN7cutlass13device_kernelIN5flash11enable_sm90INS1_16FlashAttnFwdSm90INS1_25CollectiveMainloopFwdSm90ILi2EN4cute5tupleIJNS5_1CILi1EEES8_S8_EEENS6_IJNS7_ILi192EEENS7_ILi144EEENS7_ILi96EEEEEELi96ENS_6half_tEfNS_4arch4Sm90ELb1ELb0ELb0ELb1ELb0ELb0ELb0ELb0ELb1ELb1ELb1ELb0EEENS1_21CollectiveEpilogueFwdINS6_IJSA_SC_SB_EEES9_SE_SG_Li384ELb1ELb1ELb1ELb0EEENS1_36VarlenDynamicPersistentTileSchedulerILi192ELi144ELi384ELi128ELb1ELb1ELb1ELb1ELb1ELb1EEEEEEEEEvNT_6ParamsE)
	.align		4
        /*0044*/ 	.word	index@(__assertfail)
	.align		4
        /*0048*/ 	.word	index@(_ZN7cutlass13device_kernelIN5flash11enable_sm90INS1_16FlashAttnFwdSm90INS1_25CollectiveMainloopFwdSm90ILi2EN4cute5tupleIJNS5_1CILi1EEES8_S8_EEENS6_IJNS7_ILi192EEENS7_ILi144EEENS7_ILi96EEEEEELi96ENS_6half_tEfNS_4arch4Sm90ELb1ELb0ELb0ELb1ELb0ELb1ELb0ELb0ELb1ELb1ELb1ELb0EEENS1_21CollectiveEpilogueFwdINS6_IJSA_SC_SB_EEES9_SE_SG_Li384ELb1ELb1ELb1ELb0EEENS1_36VarlenDynamicPersistentTileSchedulerILi192ELi144ELi384ELi128ELb1ELb1ELb1ELb1ELb1ELb1EEEEEEEEEvNT_6ParamsE)
	.align		4
        /*004c*/ 	.word	index@(__assertfail)
	.align		4
        /*0050*/ 	.word	0x00000000
	.align		4
        /*0054*/ 	.word	0xfffffffe
	.align		4
        /*0058*/ 	.word	0x00000000
	.align		4
        /*005c*/ 	.word	0xfffffffd
	.align		4
        /*0060*/ 	.word	0x00000000
	.align		4
        /*0064*/ 	.word	0xfffffffc


//--------------------- .nv.constant4             --------------------------
	.section	.nv.constant4,"a",@progbits
	.align	8
	.align		8
.nv.constant4:
        /*0000*/ 	.dword	__assertfail
	.align		8
        /*0008*/ 	.dword	__unnamed_1
	.align		8
        /*0010*/ 	.dword	__unnamed_2
	.align		8
        /*0018*/ 	.dword	__unnamed_3
	.align		8
        /*0020*/ 	.dword	__unnamed_4
	.align		8
        /*0028*/ 	.dword	__unnamed_5
	.align		8
        /*0030*/ 	.dword	__unnamed_6
	.align		8
        /*0038*/ 	.dword	__unnamed_7
	.align		8
        /*0040*/ 	.dword	__unnamed_8
	.align		8
        /*0048*/ 	.dword	__unnamed_9
	.align		8
        /*0050*/ 	.dword	_ZN71_INTERNAL_6113f7c9_35_flash_fwd_hdim96_fp16_split_sm90_cu_cf07d2ef_47474cuda3std3__45__cpo5beginE
	.align		8
        /*0058*/ 	.dword	_ZN71_INTERNAL_6113f7c9_35_flash_fwd_hdim96_fp16_split_sm90_cu_cf07d2ef_47474cuda3std3__45__cpo3endE
	.align		8
        /*0060*/ 	.dword	_ZN71_INTERNAL_6113f7c9_35_flash_fwd_hdim96_fp16_split_sm90_cu_cf07d2ef_47474cuda3std3__45__cpo6cbeginE
	.align		8
        /*0068*/ 	.dword	_ZN71_INTERNAL_6113f7c9_35_flash_fwd_hdim96_fp16_split_sm90_cu_cf07d2ef_47474cuda3std3__45__cpo4cendE
	.align		8
        /*0070*/ 	.dword	_ZN71_INTERNAL_6113f7c9_35_flash_fwd_hdim96_fp16_split_sm90_cu_cf07d2ef_47474cuda3std3__473_GLOBAL__N__6113f7c9_35_flash_fwd_hdim96_fp16_split_sm90_cu_cf07d2ef_47476ignoreE
	.align		8
        /*0078*/ 	.dword	_ZN71_INTERNAL_6113f7c9_35_flash_fwd_hdim96_fp16_split_sm90_cu_cf07d2ef_47474cuda3std3__419piecewise_constructE
	.align		8
        /*0080*/ 	.dword	_ZN71_INTERNAL_6113f7c9_35_flash_fwd_hdim96_fp16_split_sm90_cu_cf07d2ef_47474cuda3std3__48in_placeE
	.align		8
        /*0088*/ 	.dword	_ZN71_INTERNAL_6113f7c9_35_flash_fwd_hdim96_fp16_split_sm90_cu_cf07d2ef_47474cuda3std6ranges3__45__cpo4swapE
	.align		8
        /*0090*/ 	.dword	_ZN71_INTERNAL_6113f7c9_35_flash_fwd_hdim96_fp16_split_sm90_cu_cf07d2ef_47474cuda3std6ranges3__45__cpo9iter_moveE
	.align		8
        /*0098*/ 	.dword	_ZN71_INTERNAL_6113f7c9_35_flash_fwd_hdim96_fp16_split_sm90_cu_cf07d2ef_47474cute7productE
	.align		8
        /*00a0*/ 	.dword	_ZN71_INTERNAL_6113f7c9_35_flash_fwd_hdim96_fp16_split_sm90_cu_cf07d2ef_47474cute1_E
	.align		8
        /*00a8*/ 	.dword	$str$20
	.align		8
        /*00b0*/ 	.dword	$str$21


//--------------------- .text._ZN7cutlass13device_kernelIN5flash11enable_sm90INS1_16FlashAttnFwdSm90INS1_25CollectiveMainloopFwdSm90ILi2EN4cute5tupleIJNS5_1CILi1EEES8_S8_EEENS6_IJNS7_ILi192EEENS7_ILi144EEENS7_ILi96EEEEEELi96ENS_6half_tEfNS_4arch4Sm90ELb0ELb0ELb0ELb0ELb0ELb0ELb0ELb0ELb1ELb1ELb1ELb0EEENS1_21CollectiveEpilogueFwdINS6_IJSA_SC_SB_EEES9_SE_SG_Li384ELb0ELb1ELb1ELb0EEENS1_19SingleTileSchedulerILb0ELb1ELb1ELi192EEEEEEEEEvNT_6ParamsE --------------------------
	.section	.text._ZN7cutlass13device_kernelIN5flash11enable_sm90INS1_16FlashAttnFwdSm90INS1_25CollectiveMainloopFwdSm90ILi2EN4cute5tupleIJNS5_1CILi1EEES8_S8_EEENS6_IJNS7_ILi192EEENS7_ILi144EEENS7_ILi96EEEEEELi96ENS_6half_tEfNS_4arch4Sm90ELb0ELb0ELb0ELb0ELb0ELb0ELb0ELb0ELb1ELb1ELb1ELb0EEENS1_21CollectiveEpilogueFwdINS6_IJSA_SC_SB_EEES9_SE_SG_Li384ELb0ELb1ELb1ELb0EEENS1_19SingleTileSchedulerILb0ELb1ELb1ELi192EEEEEEEEEvNT_6ParamsE,"ax",@progbits
	.align	128
.text._ZN7cutlass13device_kernelIN5flash11enable_sm90INS1_16FlashAttnFwdSm90INS1_25CollectiveMainloopFwdSm90ILi2EN4cute5tupleIJNS5_1CILi1EEES8_S8_EEENS6_IJNS7_ILi192EEENS7_ILi144EEENS7_ILi96EEEEEELi96ENS_6half_tEfNS_4arch4Sm90ELb0ELb0ELb0ELb0ELb0ELb0ELb0ELb0ELb1ELb1ELb1ELb0EEENS1_21CollectiveEpilogueFwdINS6_IJSA_SC_SB_EEES9_SE_SG_Li384ELb0ELb1ELb1ELb0EEENS1_19SingleTileSchedulerILb0ELb1ELb1ELi192EEEEEEEEEvNT_6ParamsE:
        .type           _ZN7cutlass13device_kernelIN5flash11enable_sm90INS1_16FlashAttnFwdSm90INS1_25CollectiveMainloopFwdSm90ILi2EN4cute5tupleIJNS5_1CILi1EEES8_S8_EEENS6_IJNS7_ILi192EEENS7_ILi144EEENS7_ILi96EEEEEELi96ENS_6half_tEfNS_4arch4Sm90ELb0ELb0ELb0ELb0ELb0ELb0ELb0ELb0ELb1ELb1ELb1ELb0EEENS1_21CollectiveEpilogueFwdINS6_IJSA_SC_SB_EEES9_SE_SG_Li384ELb0ELb1ELb1ELb0EEENS1_19SingleTileSchedulerILb0ELb1ELb1ELi192EEEEEEEEEvNT_6ParamsE,@function
        .size           _ZN7cutlass13device_kernelIN5flash11enable_sm90INS1_16FlashAttnFwdSm90INS1_25CollectiveMainloopFwdSm90ILi2EN4cute5tupleIJNS5_1CILi1EEES8_S8_EEENS6_IJNS7_ILi192EEENS7_ILi144EEENS7_ILi96EEEEEELi96ENS_6half_tEfNS_4arch4Sm90ELb0ELb0ELb0ELb0ELb0ELb0ELb0ELb0ELb1ELb1ELb1ELb0EEENS1_21CollectiveEpilogueFwdINS6_IJSA_SC_SB_EEES9_SE_SG_Li384ELb0ELb1ELb1ELb0EEENS1_19SingleTileSchedulerILb0ELb1ELb1ELi192EEEEEEEEEvNT_6ParamsE,(.L_x_2776 - _ZN7cutlass13device_kernelIN5flash11enable_sm90INS1_16FlashAttnFwdSm90INS1_25CollectiveMainloopFwdSm90ILi2EN4cute5tupleIJNS5_1CILi1EEES8_S8_EEENS6_IJNS7_ILi192EEENS7_ILi144EEENS7_ILi96EEEEEELi96ENS_6half_tEfNS_4arch4Sm90ELb0ELb0ELb0ELb0ELb0ELb0ELb0ELb0ELb1ELb1ELb1ELb0EEENS1_21CollectiveEpilogueFwdINS6_IJSA_SC_SB_EEES9_SE_SG_Li384ELb0ELb1ELb1ELb0EEENS1_19SingleTileSchedulerILb0ELb1ELb1ELi192EEEEEEEEEvNT_6ParamsE)
        .other          _ZN7cutlass13device_kernelIN5flash11enable_sm90INS1_16FlashAttnFwdSm90INS1_25CollectiveMainloopFwdSm90ILi2EN4cute5tupleIJNS5_1CILi1EEES8_S8_EEENS6_IJNS7_ILi192EEENS7_ILi144EEENS7_ILi96EEEEEELi96ENS_6half_tEfNS_4arch4Sm90ELb0ELb0ELb0ELb0ELb0ELb0ELb0ELb0ELb1ELb1ELb1ELb0EEENS1_21CollectiveEpilogueFwdINS6_IJSA_SC_SB_EEES9_SE_SG_Li384ELb0ELb1ELb1ELb0EEENS1_19SingleTileSchedulerILb0ELb1ELb1ELi192EEEEEEEEEvNT_6ParamsE,@"STO_CUDA_ENTRY STV_DEFAULT"
_ZN7cutlass13device_kernelIN5flash11enable_sm90INS1_16FlashAttnFwdSm90INS1_25CollectiveMainloopFwdSm90ILi2EN4cute5tupleIJNS5_1CILi1EEES8_S8_EEENS6_IJNS7_ILi192EEENS7_ILi144EEENS7_ILi96EEEEEELi96ENS_6half_tEfNS_4arch4Sm90ELb0ELb0ELb0ELb0ELb0ELb0ELb0ELb0ELb1ELb1ELb1ELb0EEENS1_21CollectiveEpilogueFwdINS6_IJSA_SC_SB_EEES9_SE_SG_Li384ELb0ELb1ELb1ELb0EEENS1_19SingleTileSchedulerILb0ELb1ELb1ELi192EEEEEEEEEvNT_6ParamsE:
[----:B------:R-:W0:Y:S01]  /*0000*/  LDC R1, c[0x0][0x28] ;  /* 0x00000a00ff017b82 */ /* 0x000e220000000800 */
[----:B------:R-:W1:Y:S01]  /*0010*/  S2R R3, SR_TID.X ;  /* 0x0000000000037919 */ /* 0x000e620000002100 */
[----:B------:R-:W-:Y:S01]  /*0020*/  ELECT P0, URZ, PT ;  /* 0x00000000003f782f */ /* 0x000fe20003800000 */
[----:B------:R-:W-:Y:S01]  /*0030*/  BSSY B0, `(.L_x_0) ;  /* 0x000000d000007945 */ /* 0x000fe20003800000 */
[----:B-1----:R-:W-:-:S05]  /*0040*/  SHF.R.U32.HI R29, RZ, 0x5, R3 ;  /* 0x00000005ff1d7819 */ /* 0x002fca0000011603 */
[----:B------:R-:W1:Y:S02]  /*0050*/  SHFL.IDX PT, R0, R29, RZ, 0x1f ;  /* 0x00001fff1d007589 */ /* 0x000e6400000e0000 */
[----:B-1----:R-:W-:-:S13]  /*0060*/  ISETP.EQ.AND P0, PT, R0, RZ, P0 ;  /* 0x000000ff0000720c */ /* 0x002fda0000702270 */
[----:B0-----:R-:W-:Y:S05]  /*0070*/  @!P0 BRA `(.L_x_1) ;  /* 0x0000000000208947 */ /* 0x001fea0003800000 */
[----:B------:R-:W-:Y:S02]  /*0080*/  ULDC.64 UR4, c[0x0][0x198] ;  /* 0x0000660000047ab9 */ /* 0x000fe40000000a00 */
[----:B------:R-:W-:Y:S02]  /*0090*/  UIADD3 UR6, UP0, UR4, 0x370, URZ ;  /* 0x0000037004067890 */ /* 0x000fe4000ff1e03f */
[----:B------:R-:W-:Y:S02]  /*00a0*/  UIADD3 UR4, UP1, UR4, 0x470, URZ ;  /* 0x0000047004047890 */ /* 0x000fe4000ff3e03f */
[----:B------:R-:W-:Y:S02]  /*00b0*/  UIADD3.X UR7, URZ, UR5, URZ, UP0, !UPT ;  /* 0x000000053f077290 */ /* 0x000fe400087fe43f */
[----:B------:R-:W-:-:S07]  /*00c0*/  UIADD3.X UR5, URZ, UR5, URZ, UP1, !UPT ;  /* 0x000000053f057290 */ /* 0x000fce0008ffe43f */
[----:B------:R0:W-:Y:S02]  /*00d0*/  UTMACCTL.PF [UR6] ;  /* 0x00000000060079b9 */ /* 0x0001e40008040000 */
[----:B------:R0:W-:Y:S02]  /*00e0*/  UTMACCTL.PF [UR4] ;  /* 0x00000000040079b9 */ /* 0x0001e40008040000 */
[----:B0-----:R-:W-:Y:S01]  /*00f0*/  NOP ;  /* 0x0000000000007918 */ /* 0x001fe20000000000 */
.L_x_1:
[----:B------:R-:W-:Y:S05]  /*0100*/  BSYNC B0 ;  /* 0x0000000000007941 */ /* 0x000fea0003800000 */
.L_x_0:
[----:B------:R-:W-:Y:S01]  /*0110*/  VOTEU.ANY UP0, P0 ;  /* 0x00000000003f7886 */ /* 0x000fe20000000100 */
[----:B------:R-:W0:Y:S01]  /*0120*/  SHFL.IDX PT, R0, R29, RZ, 0x1f ;  /* 0x00001fff1d007589 */ /* 0x000e2200000e0000 */
[----:B------:R-:W-:Y:S01]  /*0130*/  UMOV UR4, 0x80 ;  /* 0x0000008000047882 */ /* 0x000fe20000000000 */
[----:B------:R-:W-:Y:S01]  /*0140*/  UMOV UR7, 0x180 ;  /* 0x0000018000077882 */ /* 0x000fe20000000000 */
[----:B------:R-:W-:Y:S01]  /*0150*/  SHF.R.U32.HI R2, RZ, 0x7, R3 ;  /* 0x00000007ff027819 */ /* 0x000fe20000011603 */
[----:B------:R-:W1:Y:S01]  /*0160*/  @UP0 S2UR UR8, SR_CgaCtaId ;  /* 0x00000000000809c3 */ /* 0x000e620000008800 */
[----:B------:R-:W-:Y:S01]  /*0170*/  @UP0 UMOV UR6, 0x400 ;  /* 0x0000040000060882 */ /* 0x000fe20000000000 */
[----:B------:R-:W-:-:S04]  /*0180*/  @UP0 UIADD3 UR4, -UR4, 0x100000, URZ ;  /* 0x0010000004040890 */ /* 0x000fc8000fffe13f */
[----:B------:R-:W-:Y:S02]  /*0190*/  @UP0 USHF.L.U32 UR5, UR4, 0xb, URZ ;  /* 0x0000000b04050899 */ /* 0x000fe4000800063f */
[----:B------:R-:W-:Y:S01]  /*01a0*/  @UP0 USHF.L.U32 UR4, UR4, 0x1, URZ ;  /* 0x0000000104040899 */ /* 0x000fe2000800063f */
[----:B------:R-:W-:Y:S01]  /*01b0*/  VOTEU.ANY UP1, P0 ;  /* 0x00000000003f7886 */ /* 0x000fe20000020100 */
[----:B0-----:R-:W-:Y:S02]  /*01c0*/  ISETP.NE.AND P1, PT, R0, RZ, PT ;  /* 0x000000ff0000720c */ /* 0x001fe40003f25270 */
[----:B------:R0:W2:Y:S01]  /*01d0*/  SHFL.IDX PT, R0, R2, RZ, 0x1f ;  /* 0x00001fff02007589 */ /* 0x0000a200000e0000 */
[----:B-1----:R-:W-:Y:S02]  /*01e0*/  @UP0 ULEA UR8, UR8, UR6, 0x18 ;  /* 0x0000000608080291 */ /* 0x002fe4000f8ec03f */
[----:B------:R-:W-:-:S04]  /*01f0*/  @UP0 UIADD3 UR6, -UR7, 0x100000, URZ ;  /* 0x0010000007060890 */ /* 0x000fc8000fffe13f */
[----:B------:R-:W-:Y:S02]  /*0200*/  @UP0 USHF.L.U32 UR7, UR6, 0xb, URZ ;  /* 0x0000000b06070899 */ /* 0x000fe4000800063f */
[----:B------:R-:W-:Y:S01]  /*0210*/  @UP0 USHF.L.U32 UR6, UR6, 0x1, URZ ;  /* 0x0000000106060899 */ /* 0x000fe2000800063f */
[----:B------:R-:W-:Y:S01]  /*0220*/  VOTEU.ANY UP0, P0 ;  /* 0x00000000003f7886 */ /* 0x000fe20000000100 */
[----:B------:R-:W1:Y:S04]  /*0230*/  FENCE.VIEW.ASYNC.S ;  /* 0x00000000000073c6 */ /* 0x000e680000000000 */
[----:B-1----:R0:W1:Y:S06]  /*0240*/  @UP0 SYNCS.EXCH.64 URZ, [UR8+0x31c00], UR4 ;  /* 0x031c0004083f05b2 */ /* 0x00206c0008000100 */
[----:B------:R0:W3:Y:S02]  /*0250*/  @UP1 SYNCS.EXCH.64 URZ, [UR8+0x31c20], UR6 ;  /* 0x031c2006083f15b2 */ /* 0x0000e40008000100 */
[----:B0-----:R-:W-:Y:S05]  /*0260*/  @P1 BRA `(.L_x_2) ;  /* 0x0000000000481947 */ /* 0x001fea0003800000 */
[----:B------:R-:W0:Y:S01]  /*0270*/  S2UR UR5, SR_CgaCtaId ;  /* 0x00000000000579c3 */ /* 0x000e220000008800 */
[----:B------:R-:W-:Y:S01]  /*0280*/  UMOV UR4, 0x400 ;  /* 0x0000040000047882 */ /* 0x000fe20000000000 */
[----:B------:R-:W-:Y:S01]  /*0290*/  UMOV UR6, 0x1 ;  /* 0x0000000100067882 */ /* 0x000fe20000000000 */
[----:B------:R-:W-:Y:S01]  /*02a0*/  UMOV UR7, 0x3 ;  /* 0x0000000300077882 */ /* 0x000fe20000000000 */
[----:B------:R-:W-:Y:S01]  /*02b0*/  ELECT P0, URZ, PT ;  /* 0x00000000003f782f */ /* 0x000fe20003800000 */
[----:B0-----:R-:W-:Y:S02]  /*02c0*/  ULEA UR8, UR5, UR4, 0x18 ;  /* 0x0000000405087291 */ /* 0x001fe4000f8ec03f */
[----:B------:R-:W-:-:S04]  /*02d0*/  UIADD3 UR4, -UR6, 0x100000, URZ ;  /* 0x0010000006047890 */ /* 0x000fc8000fffe13f */
[----:B------:R-:W-:Y:S02]  /*02e0*/  USHF.L.U32 UR5, UR4, 0xb, URZ ;  /* 0x0000000b04057899 */ /* 0x000fe4000800063f */
[----:B------:R-:W-:Y:S02]  /*02f0*/  USHF.L.U32 UR4, UR4, 0x1, URZ ;  /* 0x0000000104047899 */ /* 0x000fe4000800063f */
[----:B------:R-:W-:-:S04]  /*0300*/  UIADD3 UR6, -UR7, 0x100000, URZ ;  /* 0x0010000007067890 */ /* 0x000fc8000fffe13f */
[----:B------:R-:W-:Y:S02]  /*0310*/  USHF.L.U32 UR7, UR6, 0xb, URZ ;  /* 0x0000000b06077899 */ /* 0x000fe4000800063f */
[----:B------:R-:W-:Y:S01]  /*0320*/  USHF.L.U32 UR6, UR6, 0x1, URZ ;  /* 0x0000000106067899 */ /* 0x000fe2000800063f */
[----:B------:R-:W0:Y:S03]  /*0330*/  FENCE.VIEW.ASYNC.S ;  /* 0x00000000000073c6 */ /* 0x000e260000000000 */
[----:B0-----:R0:W4:Y:S08]  /*0340*/  SYNCS.EXCH.64 URZ, [UR8+0x31c30], UR4 ;  /* 0x031c3004083f75b2 */ /* 0x0011300008000100 */
[----:B------:R0:W0:Y:S01]  /*0350*/  SYNCS.EXCH.64 URZ, [UR8+0x31c40], UR6 ;  /* 0x031c4006083f75b2 */ /* 0x0000220008000100 */
[----:B------:R0:W0:Y:S01]  /*0360*/  SYNCS.EXCH.64 URZ, [UR8+0x31c38], UR4 ;  /* 0x031c3804083f75b2 */ /* 0x0000220008000100 */
[----:B------:R0:W0:Y:S01]  /*0370*/  SYNCS.EXCH.64 URZ, [UR8+0x31c48], UR6 ;  /* 0x031c4806083f75b2 */ /* 0x0000220008000100 */
[----:B------:R-:W-:Y:S01]  /*0380*/  NOP ;  /* 0x0000000000007918 */ /* 0x000fe20000000000 */
.L_x_2:
[----:B------:R-:W5:Y:S01]  /*0390*/  SHFL.IDX PT, R2, R29, RZ, 0x1f ;  /* 0x00001fff1d027589 */ /* 0x000f6200000e0000 */
[----:B------:R-:W-:Y:S01]  /*03a0*/  NOP ;  /* 0x0000000000007918 */ /* 0x000fe20000000000 */
[----:B-----5:R-:W-:-:S13]  /*03b0*/  ISETP.NE.AND P0, PT, R2, RZ, PT ;  /* 0x000000ff0200720c */ /* 0x020fda0003f05270 */
[----:B------:R-:W-:Y:S05]  /*03c0*/  @P0 BRA `(.L_x_3) ;  /* 0x0000000000480947 */ /* 0x000fea0003800000 */
[----:B0-----:R-:W0:Y:S01]  /*03d0*/  S2UR UR5, SR_CgaCtaId ;  /* 0x00000000000579c3 */ /* 0x001e220000008800 */
        /* <DEDUP_REMOVED lines=12> */
[----:B0-----:R0:W0:Y:S08]  /*04a0*/  SYNCS.EXCH.64 URZ, [UR8+0x31c50], UR4 ;  /* 0x031c5004083f75b2 */ /* 0x0010300008000100 */
[----:B------:R0:W0:Y:S01]  /*04b0*/  SYNCS.EXCH.64 URZ, [UR8+0x31c60], UR6 ;  /* 0x031c6006083f75b2 */ /* 0x0000220008000100 */
[----:B------:R0:W0:Y:S01]  /*04c0*/  SYNCS.EXCH.64 URZ, [UR8+0x31c58], UR4 ;  /* 0x031c5804083f75b2 */ /* 0x0000220008000100 */
[----:B------:R0:W0:Y:S01]  /*04d0*/  SYNCS.EXCH.64 URZ, [UR8+0x31c68], UR6 ;  /* 0x031c6806083f75b2 */ /* 0x0000220008000100 */
[----:B------:R-:W-:Y:S01]  /*04e0*/  NOP ;  /* 0x0000000000007918 */ /* 0x000fe20000000000 */
.L_x_3:
[----:B------:R-:W5:Y:S01]  /*04f0*/  SHFL.IDX PT, R2, R29, RZ, 0x1f ;  /* 0x00001fff1d027589 */ /* 0x000f6200000e0000 */
[----:B------:R-:W-:Y:S01]  /*0500*/  NOP ;  /* 0x0000000000007918 */ /* 0x000fe20000000000 */
[----:B-----5:R-:W-:-:S13]  /*0510*/  ISETP.NE.AND P0, PT, R2, RZ, PT ;  /* 0x000000ff0200720c */ /* 0x020fda0003f05270 */
[----:B------:R-:W-:Y:S05]  /*0520*/  @P0 BRA `(.L_x_4) ;  /* 0x0000000000380947 */ /* 0x000fea0003800000 */
[----:B0-----:R-:W0:Y:S01]  /*0530*/  S2UR UR5, SR_CgaCtaId ;  /* 0x00000000000579c3 */ /* 0x001e220000008800 */
[----:B------:R-:W-:Y:S01]  /*0540*/  UMOV UR4, 0x400 ;  /* 0x0000040000047882 */ /* 0x000fe20000000000 */
[----:B------:R-:W-:Y:S01]  /*0550*/  UMOV UR7, 0x1 ;  /* 0x0000000100077882 */ /* 0x000fe20000000000 */
[----:B------:R-:W-:Y:S01]  /*0560*/  ELECT P0, URZ, PT ;  /* 0x00000000003f782f */ /* 0x000fe20003800000 */
[----:B0-----:R-:W-:Y:S02]  /*0570*/  ULEA UR6, UR5, UR4, 0x18 ;  /* 0x0000000405067291 */ /* 0x001fe4000f8ec03f */
[----:B------:R-:W-:-:S04]  /*0580*/  UIADD3 UR4, -UR7, 0x100000, URZ ;  /* 0x0010000007047890 */ /* 0x000fc8000fffe13f */
[----:B------:R-:W-:Y:S02]  /*0590*/  USHF.L.U32 UR5, UR4, 0xb, URZ ;  /* 0x0000000b04057899 */ /* 0x000fe4000800063f */
[----:B------:R-:W-:Y:S01]  /*05a0*/  USHF.L.U32 UR4, UR4, 0x1, URZ ;  /* 0x0000000104047899 */ /* 0x000fe2000800063f */
[----:B------:R-:W0:Y:S11]  /*05b0*/  FENCE.VIEW.ASYNC.S ;  /* 0x00000000000073c6 */ /* 0x000e360000000000 */
[----:B0-----:R0:W0:Y:S01]  /*05c0*/  SYNCS.EXCH.64 URZ, [UR6+0x31c70], UR4 ;  /* 0x031c7004063f75b2 */ /* 0x0010220008000100 */
[----:B------:R0:W0:Y:S01]  /*05d0*/  SYNCS.EXCH.64 URZ, [UR6+0x31c80], UR4 ;  /* 0x031c8004063f75b2 */ /* 0x0000220008000100 */
[----:B------:R0:W0:Y:S01]  /*05e0*/  SYNCS.EXCH.64 URZ, [UR6+0x31c78], UR4 ;  /* 0x031c7804063f75b2 */ /* 0x0000220008000100 */
[----:B------:R0:W0:Y:S01]  /*05f0*/  SYNCS.EXCH.64 URZ, [UR6+0x31c88], UR4 ;  /* 0x031c8804063f75b2 */ /* 0x0000220008000100 */
[----:B------:R-:W-:Y:S01]  /*0600*/  NOP ;  /* 0x0000000000007918 */ /* 0x000fe20000000000 */
.L_x_4:
        /* <DEDUP_REMOVED lines=22> */
.L_x_5:
        /* <DEDUP_REMOVED lines=22> */
.L_x_6:
[----:B--2---:R-:W-:Y:S01]  /*08d0*/  ISETP.NE.AND P0, PT, R0, RZ, PT ;  /* 0x000000ff0000720c */ /* 0x004fe20003f05270 */
[----:B------:R-:W-:Y:S01]  /*08e0*/  IMAD.MOV.U32 R26, RZ, RZ, 0x1 ;  /* 0x00000001ff1a7424 */ /* 0x000fe200078e00ff */
[----:B------:R-:W-:Y:S01]  /*08f0*/  NOP ;  /* 0x0000000000007918 */ /* 0x000fe20000000000 */
[----:B------:R-:W-:Y:S01]  /*0900*/  ULDC.64 UR38, c[0x0][0x208] ;  /* 0x0000820000267ab9 */ /* 0x000fe20000000a00 */
[----:B------:R-:W-:Y:S01]  /*0910*/  BSSY B6, `(.L_x_7) ;  /* 0x0000db3000067945 */ /* 0x000fe20003800000 */
[----:B------:R-:W-:Y:S02]  /*0920*/  LOP3.LUT R27, R3, 0x7f, RZ, 0xc0, !PT ;  /* 0x0000007f031b7812 */ /* 0x000fe400078ec0ff */
[----:B------:R-:W-:Y:S01]  /*0930*/  SEL R26, R26, 0x2, !P0 ;  /* 0x000000021a1a7807 */ /* 0x000fe20004000000 */
[----:B01-34-:R-:W-:Y:S06]  /*0940*/  BAR.SYNC.DEFER_BLOCKING 0x0 ;  /* 0x0000000000007b1d */ /* 0x01bfec0000010000 */
[----:B------:R-:W-:Y:S05]  /*0950*/  @!P0 BRA `(.L_x_8) ;  /* 0x0000009800e08947 */ /* 0x000fea0003800000 */
.L_x_9:
[----:B------:R-:W-:-:S08]  /*0960*/  NOP ;  /* 0x0000000000007918 */ /* 0x000fd00000000000 */
[----:B------:R-:W0:Y:S02]  /*0970*/  USETMAXREG.TRY_ALLOC.CTAPOOL UP0, 0xa0 ;  /* 0x000000a0000079c8 */ /* 0x000e240008000600 */
[----:B0-----:R-:W-:-:S13]  /*0980*/  PLOP3.LUT P0, PT, PT, PT, UP0, 0x80, 0x0 ;  /* 0x000000000000781c */ /* 0x001fda0003f0f008 */
[----:B------:R-:W-:Y:S05]  /*0990*/  @!P0 BRA `(.L_x_9) ;  /* 0xfffffffc00f08947 */ /* 0x000fea000383ffff */
[----:B------:R-:W0:Y:S01]  /*09a0*/  LDC R2, c[0x0][0xc50] ;  /* 0x00031400ff027b82 */ /* 0x000e220000000800 */
[----:B------:R-:W1:Y:S07]  /*09b0*/  S2R R0, SR_TID.X ;  /* 0x0000000000007919 */ /* 0x000e6e0000002100 */
[----:B------:R-:W2:Y:S08]  /*09c0*/  S2UR UR4, SR_CTAID.Y ;  /* 0x00000000000479c3 */ /* 0x000eb00000002600 */
[----:B------:R-:W3:Y:S08]  /*09d0*/  S2UR UR5, SR_CTAID.Z ;  /* 0x00000000000579c3 */ /* 0x000ef00000002700 */
[----:B------:R-:W-:Y:S06]  /*09e0*/  BAR.ARV 0x8, 0x200 ;  /* 0x0208000000007b1d */ /* 0x000fec0000002000 */
[----:B0-----:R-:W-:Y:S01]  /*09f0*/  ISETP.NE.AND P1, PT, R2, 0x1, PT ;  /* 0x000000010200780c */ /* 0x001fe20003f25270 */
[----:B--2---:R-:W-:Y:S01]  /*0a00*/  IMAD.U32 R145, RZ, RZ, UR4 ;  /* 0x00000004ff917e24 */ /* 0x004fe2000f8e00ff */
[----:B-1----:R-:W-:-:S11]  /*0a10*/  SHF.R.U32.HI R4, RZ, 0x7, R0 ;  /* 0x00000007ff047819 */ /* 0x002fd60000011600 */
[----:B------:R-:W0:Y:S01]  /*0a20*/  @P1 LDC R0, c[0x0][0xc54] ;  /* 0x00031500ff001b82 */ /* 0x000e220000000800 */
[----:B------:R-:W-:-:S07]  /*0a30*/  ISETP.NE.AND P0, PT, R4, 0x1, PT ;  /* 0x000000010400780c */ /* 0x000fce0003f05270 */
[----:B------:R-:W1:Y:S08]  /*0a40*/  @P1 LDC R3, c[0x0][0xc58] ;  /* 0x00031600ff031b82 */ /* 0x000e700000000800 */
[----:B------:R-:W-:Y:S06]  /*0a50*/  @!P0 BAR.ARV 0x9, 0x100 ;  /* 0x0244000000008b1d */ /* 0x000fec0000002000 */
[----:B---3--:R-:W-:Y:S01]  /*0a60*/  ISETP.LE.AND P0, PT, RZ, UR5, PT ;  /* 0x00000005ff007c0c */ /* 0x008fe2000bf03270 */
[----:B0-----:R-:W-:-:S05]  /*0a70*/  @P1 IMAD.HI.U32 R0, R0, UR4, RZ ;  /* 0x0000000400001c27 */ /* 0x001fca000f8e00ff */
[----:B-1----:R-:W-:-:S05]  /*0a80*/  @P1 SHF.R.U32.HI R145, RZ, R3, R0 ;  /* 0x00000003ff911219 */ /* 0x002fca0000011600 */
[----:B------:R-:W-:-:S04]  /*0a90*/  IMAD.MOV R3, RZ, RZ, -R145 ;  /* 0x000000ffff037224 */ /* 0x000fc800078e0a91 */
[----:B------:R-:W-:Y:S01]  /*0aa0*/  IMAD R2, R2, R3, UR4 ;  /* 0x0000000402027e24 */ /* 0x000fe2000f8e0203 */
[----:B------:R-:W-:Y:S06]  /*0ab0*/  @!P0 BRA `(.L_x_10) ;  /* 0x000000d800608947 */ /* 0x000fec0003800000 */
[----:B------:R-:W0:Y:S01]  /*0ac0*/  LDC.64 R4, c[0x0][0x418] ;  /* 0x00010600ff047b82 */ /* 0x000e220000000a00 */
[----:B------:R-:W-:-:S07]  /*0ad0*/  LOP3.LUT R7, R2, 0xffff, RZ, 0xc0, !PT ;  /* 0x0000ffff02077812 */ /* 0x000fce00078ec0ff */
[----:B------:R-:W1:Y:S08]  /*0ae0*/  LDC R64, c[0x0][0x424] ;  /* 0x00010900ff407b82 */ /* 0x000e700000000800 */
[----:B------:R-:W2:Y:S01]  /*0af0*/  LDC R3, c[0x0][0x2f0] ;  /* 0x0000bc00ff037b82 */ /* 0x000ea20000000800 */
[----:B0-----:R-:W-:-:S04]  /*0b00*/  ISETP.NE.U32.AND P0, PT, R4, RZ, PT ;  /* 0x000000ff0400720c */ /* 0x001fc80003f05070 */
[----:B------:R-:W-:-:S04]  /*0b10*/  ISETP.NE.AND.EX P0, PT, R5, RZ, PT, P0 ;  /* 0x000000ff0500720c */ /* 0x000fc80003f05300 */
[----:B-1----:R-:W-:-:S05]  /*0b20*/  SEL R64, R64, 0x1, P0 ;  /* 0x0000000140407807 */ /* 0x002fca0000000000 */
[----:B--2---:R-:W-:-:S04]  /*0b30*/  IMAD R64, R64, R3, RZ ;  /* 0x0000000340407224 */ /* 0x004fc800078e02ff */
[C---:B------:R-:W-:Y:S01]  /*0b40*/  VIADD R0, R64.reuse, 0x8f ;  /* 0x0000008f40007836 */ /* 0x040fe20000000000 */
[----:B------:R-:W-:-:S03]  /*0b50*/  ISETP.GE.AND P0, PT, R64, 0x1, PT ;  /* 0x000000014000780c */ /* 0x000fc60003f06270 */
[----:B------:R-:W-:-:S05]  /*0b60*/  IMAD.HI R0, R0, 0x38e38e39, RZ ;  /* 0x38e38e3900007827 */ /* 0x000fca00078e02ff */
[----:B------:R-:W-:-:S04]  /*0b70*/  SHF.R.U32.HI R3, RZ, 0x1f, R0 ;  /* 0x0000001fff037819 */ /* 0x000fc80000011600 */
[----:B------:R-:W-:Y:S01]  /*0b80*/  LEA.HI.SX32 R17, R0, R3, 0x1b ;  /* 0x0000000300117211 */ /* 0x000fe200078fdaff */
[----:B------:R-:W-:Y:S01]  /*0b90*/  IMAD.MOV.U32 R0, RZ, RZ, RZ ;  /* 0x000000ffff007224 */ /* 0x000fe200078e00ff */
[----:B------:R-:W-:Y:S06]  /*0ba0*/  @!P0 BRA `(.L_x_11) ;  /* 0x0000000000788947 */ /* 0x000fec0003800000 */
[----:B------:R-:W-:-:S04]  /*0bb0*/  SHF.R.U32.HI R0, RZ, 0x10, R2 ;  /* 0x00000010ff007819 */ /* 0x000fc80000011602 */
[----:B------:R-:W-:-:S13]  /*0bc0*/  ISETP.NE.AND P0, PT, R0, RZ, PT ;  /* 0x000000ff0000720c */ /* 0x000fda0003f05270 */
[----:B------:R-:W0:Y:S02]  /*0bd0*/  @!P0 LDC R0, c[0x0][0x9f0] ;  /* 0x00027c00ff008b82 */ /* 0x000e240000000800 */
[-C--:B0-----:R-:W-:Y:S02]  /*0be0*/  IABS R9, R0.reuse ;  /* 0x0000000000097213 */ /* 0x081fe40000000000 */
[----:B------:R-:W-:Y:S02]  /*0bf0*/  IADD3 R5, R17, -0x1, R0 ;  /* 0xffffffff11057810 */ /* 0x000fe40007ffe000 */
[----:B------:R-:W0:Y:S01]  /*0c00*/  I2F.RP R4, R9 ;  /* 0x0000000900047306 */ /* 0x000e220000209400 */
[----:B------:R-:W-:-:S05]  /*0c10*/  IABS R8, R0 ;  /* 0x0000000000087213 */ /* 0x000fca0000000000 */
[----:B------:R-:W-:Y:S02]  /*0c20*/  IMAD.MOV R8, RZ, RZ, -R8 ;  /* 0x000000ffff087224 */ /* 0x000fe400078e0a08 */
[----:B0-----:R-:W0:Y:S02]  /*0c30*/  MUFU.RCP R4, R4 ;  /* 0x0000000400047308 */ /* 0x001e240000001000 */
[----:B0-----:R-:W-:Y:S01]  /*0c40*/  VIADD R2, R4, 0xffffffe ;  /* 0x0ffffffe04027836 */ /* 0x001fe20000000000 */
[----:B------:R-:W-:Y:S02]  /*0c50*/  IABS R4, R5 ;  /* 0x0000000500047213 */ /* 0x000fe40000000000 */
[----:B------:R-:W-:-:S03]  /*0c60*/  LOP3.LUT R5, R5, R0, RZ, 0x3c, !PT ;  /* 0x0000000005057212 */ /* 0x000fc600078e3cff */
[----:B------:R0:W1:Y:S01]  /*0c70*/  F2I.FTZ.U32.TRUNC.NTZ R3, R2 ;  /* 0x0000000200037305 */ /* 0x000062000021f000 */
[----:B------:R-:W-:Y:S01]  /*0c80*/  ISETP.GE.AND P2, PT, R5, RZ, PT ;  /* 0x000000ff0500720c */ /* 0x000fe20003f46270 */
[----:B0-----:R-:W-:Y:S02]  /*0c90*/  IMAD.MOV.U32 R2, RZ, RZ, RZ ;  /* 0x000000ffff027224 */ /* 0x001fe400078e00ff */
[----:B-1----:R-:W-:-:S04]  /*0ca0*/  IMAD.MOV R6, RZ, RZ, -R3 ;  /* 0x000000ffff067224 */ /* 0x002fc800078e0a03 */
[----:B------:R-:W-:-:S04]  /*0cb0*/  IMAD R11, R6, R9, RZ ;  /* 0x00000009060b7224 */ /* 0x000fc800078e02ff */
[----:B------:R-:W-:-:S04]  /*0cc0*/  IMAD.HI.U32 R3, R3, R11, R2 ;  /* 0x0000000b03037227 */ /* 0x000fc800078e0002 */
[----:B------:R-:W-:Y:S02]  /*0cd0*/  IMAD.MOV.U32 R2, RZ, RZ, R8 ;  /* 0x000000ffff027224 */ /* 0x000fe400078e0008 */
[----:B------:R-:W-:-:S04]  /*0ce0*/  IMAD.HI.U32 R3, R3, R4, RZ ;  /* 0x0000000403037227 */ /* 0x000fc800078e00ff */
[----:B------:R-:W-:-:S05]  /*0cf0*/  IMAD R2, R3, R2, R4 ;  /* 0x0000000203027224 */ /* 0x000fca00078e0204 */
[----:B------:R-:W-:-:S13]  /*0d00*/  ISETP.GT.U32.AND P1, PT, R9, R2, PT ;  /* 0x000000020900720c */ /* 0x000fda0003f24070 */
[----:B------:R-:W-:Y:S02]  /*0d10*/  @!P1 IMAD.IADD R2, R2, 0x1, -R9 ;  /* 0x0000000102029824 */ /* 0x000fe400078e0a09 */
[----:B------:R-:W-:Y:S01]  /*0d20*/  @!P1 VIADD R3, R3, 0x1 ;  /* 0x0000000103039836 */ /* 0x000fe20000000000 */
[----:B------:R-:W-:Y:S02]  /*0d30*/  ISETP.NE.AND P1, PT, R0, RZ, PT ;  /* 0x000000ff0000720c */ /* 0x000fe40003f25270 */
[----:B------:R-:W-:-:S13]  /*0d40*/  ISETP.GE.U32.AND P0, PT, R2, R9, PT ;  /* 0x000000090200720c */ /* 0x000fda0003f06070 */
[----:B------:R-:W-:-:S04]  /*0d50*/  @P0 VIADD R3, R3, 0x1 ;  /* 0x0000000103030836 */ /* 0x000fc80000000000 */
[----:B------:R-:W-:Y:S01]  /*0d60*/  @!P2 IMAD.MOV R3, RZ, RZ, -R3 ;  /* 0x000000ffff03a224 */ /* 0x000fe200078e0a03 */
[----:B------:R-:W-:-:S05]  /*0d70*/  @!P1 LOP3.LUT R3, RZ, R0, RZ, 0x33, !PT ;  /* 0x00000000ff039212 */ /* 0x000fca00078e33ff */
[----:B------:R-:W-:-:S07]  /*0d80*/  IMAD.MOV.U32 R0, RZ, RZ, R3 ;  /* 0x000000ffff007224 */ /* 0x000fce00078e0003 */
.L_x_11:
[----:B------:R-:W0:Y:S01]  /*0d90*/  S2R R2, SR_TID.X ;  /* 0x0000000000027919 */ /* 0x000e220000002100 */
[-C--:B------:R-:W-:Y:S01]  /*0da0*/  IMAD R144, R7, R0.reuse, RZ ;  /* 0x0000000007907224 */ /* 0x080fe200078e02ff */
[----:B------:R-:W-:Y:S01]  /*0db0*/  PLOP3.LUT P0, PT, PT, PT, PT, 0x80, 0x0 ;  /* 0x000000000000781c */ /* 0x000fe20003f0f070 */
[----:B------:R-:W-:Y:S01]  /*0dc0*/  IMAD.MOV.U32 R77, RZ, RZ, RZ ;  /* 0x000000ffff4d7224 */ /* 0x000fe200078e00ff */
[----:B------:R-:W-:Y:S02]  /*0dd0*/  CS2R R70, SRZ ;  /* 0x0000000000467805 */ /* 0x000fe4000001ff00 */
[----:B------:R-:W-:Y:S02]  /*0de0*/  CS2R R44, SRZ ;  /* 0x00000000002c7805 */ /* 0x000fe4000001ff00 */
[----:B------:R-:W-:Y:S01]  /*0df0*/  VIADDMNMX R17, R144, R0, R17, PT ;  /* 0x0000000090117246 */ /* 0x000fe20003800111 */
[----:B------:R-:W-:Y:S01]  /*0e00*/  IMAD.MOV.U32 R0, RZ, RZ, RZ ;  /* 0x000000ffff007224 */ /* 0x000fe200078e00ff */
[----:B------:R-:W-:-:S02]  /*0e10*/  CS2R R38, SRZ ;  /* 0x0000000000267805 */ /* 0x000fc4000001ff00 */
[----:B------:R-:W-:Y:S02]  /*0e20*/  CS2R R32, SRZ ;  /* 0x0000000000207805 */ /* 0x000fe4000001ff00 */
[----:B------:R-:W-:Y:S02]  /*0e30*/  ISETP.GT.AND P1, PT, R17, R144, PT ;  /* 0x000000901100720c */ /* 0x000fe40003f24270 */
[----:B------:R-:W-:Y:S02]  /*0e40*/  CS2R R30, SRZ ;  /* 0x00000000001e7805 */ /* 0x000fe4000001ff00 */
[----:B------:R-:W-:Y:S02]  /*0e50*/  CS2R R18, SRZ ;  /* 0x0000000000127805 */ /* 0x000fe4000001ff00 */
[----:B------:R-:W-:Y:S02]  /*0e60*/  CS2R R20, SRZ ;  /* 0x0000000000147805 */ /* 0x000fe4000001ff00 */
[----:B------:R-:W-:-:S02]  /*0e70*/  CS2R R10, SRZ ;  /* 0x00000000000a7805 */ /* 0x000fc4000001ff00 */
[----:B------:R-:W-:Y:S02]  /*0e80*/  CS2R R12, SRZ ;  /* 0x00000000000c7805 */ /* 0x000fe4000001ff00 */
[----:B------:R-:W-:Y:S02]  /*0e90*/  CS2R R6, SRZ ;  /* 0x0000000000067805 */ /* 0x000fe4000001ff00 */
        /* <DEDUP_REMOVED lines=12> */
[----:B------:R-:W-:Y:S01]  /*0f60*/  CS2R R72, SRZ ;  /* 0x0000000000487805 */ /* 0x000fe2000001ff00 */
[----:B0-----:R-:W-:Y:S01]  /*0f70*/  VIADD R16, R2, 0xffffff80 ;  /* 0xffffff8002107836 */ /* 0x001fe20000000000 */
[----:B------:R-:W-:Y:S01]  /*0f80*/  CS2R R2, SRZ ;  /* 0x0000000000027805 */ /* 0x000fe2000001ff00 */
[----:B------:R-:W-:Y:S06]  /*0f90*/  @!P1 BRA `(.L_x_12) ;  /* 0x0000007c00f49947 */ /* 0x000fec0003800000 */
[----:B------:R-:W-:Y:S01]  /*0fa0*/  SHF.R.S32.HI R19, RZ, 0x1f, R16 ;  /* 0x0000001fff137819 */ /* 0x000fe20000011410 */
[----:B------:R-:W0:Y:S01]  /*0fb0*/  S2UR UR6, SR_CgaCtaId ;  /* 0x00000000000679c3 */ /* 0x000e220000008800 */
[----:B------:R-:W-:Y:S02]  /*0fc0*/  UMOV UR37, 0x400 ;  /* 0x0000040000257882 */ /* 0x000fe40000000000 */
[----:B------:R-:W-:-:S04]  /*0fd0*/  LEA.HI R18, R19, R16, RZ, 0x7 ;  /* 0x0000001013127211 */ /* 0x000fc800078f38ff */
[----:B------:R-:W-:-:S06]  /*0fe0*/  SHF.R.S32.HI R0, RZ, 0x7, R18 ;  /* 0x00000007ff007819 */ /* 0x000fcc0000011412 */
[----:B------:R-:W1:Y:S01]  /*0ff0*/  SHFL.IDX PT, R0, R0, RZ, 0x1f ;  /* 0x00001fff00007589 */ /* 0x000e6200000e0000 */
[----:B0-----:R-:W-:-:S04]  /*1000*/  ULEA UR37, UR6, UR37, 0x18 ;  /* 0x0000002506257291 */ /* 0x001fc8000f8ec03f */
[----:B------:R-:W-:-:S04]  /*1010*/  UIADD3 UR6, UR37, 0x24300, URZ ;  /* 0x0002430025067890 */ /* 0x000fc8000fffe03f */
[----:B------:R-:W-:Y:S01]  /*1020*/  ULOP3.LUT UP0, URZ, UR6, 0x9f, URZ, 0xc0, !UPT ;  /* 0x0000009f063f7892 */ /* 0x000fe2000f80c03f */
[----:B-1----:R-:W-:-:S05]  /*1030*/  R2UR UR36, R0 ;  /* 0x00000000002472ca */ /* 0x002fca00000e0000 */
[----:B------:R-:W-:-:S08]  /*1040*/  PLOP3.LUT P0, PT, PT, PT, UP0, 0x80, 0x0 ;  /* 0x000000000000781c */ /* 0x000fd00003f0f008 */
[----:B------:R-:W-:-:S04]  /*1050*/  UIMAD.WIDE UR4, UR36, 0x55555556, URZ ;  /* 0x55555556240478a5 */ /* 0x000fc8000f8e023f */
[----:B------:R-:W-:-:S04]  /*1060*/  ULEA.HI UR5, UR5, UR5, URZ, 0x1 ;  /* 0x0000000505057291 */ /* 0x000fc8000f8f083f */
[----:B------:R-:W-:-:S04]  /*1070*/  UIMAD UR41, UR5, -0x3, UR36 ;  /* 0xfffffffd052978a4 */ /* 0x000fc8000f8e0224 */
[----:B------:R-:W-:-:S04]  /*1080*/  ULEA UR4, UR41, UR6, 0xb ;  /* 0x0000000629047291 */ /* 0x000fc8000f8e583f */
[----:B------:R-:W-:-:S04]  /*1090*/  USHF.R.U32.HI UR4, URZ, 0x4, UR4 ;  /* 0x000000043f047899 */ /* 0x000fc80008011604 */
[----:B------:R-:W-:Y:S01]  /*10a0*/  ULOP3.LUT UR40, UR4, 0x3fff, URZ, 0xc0, !UPT ;  /* 0x00003fff04287892 */ /* 0x000fe2000f8ec03f */
[----:B------:R-:W-:Y:S11]  /*10b0*/  @!P0 BRA `(.L_x_13) ;  /* 0x0000000000408947 */ /* 0x000ff60003800000 */
[----:B------:R-:W-:Y:S01]  /*10c0*/  MOV R0, 0x0 ;  /* 0x0000000000007802 */ /* 0x000fe20000000f00 */
[----:B------:R-:W-:Y:S01]  /*10d0*/  ULDC.64 UR4, c[0x4][0xa8] ;  /* 0x01002a0000047ab9 */ /* 0x000fe20000000a00 */
[----:B------:R-:W-:Y:S01]  /*10e0*/  ULDC.64 UR6, c[0x4][0x28] ;  /* 0x01000a0000067ab9 */ /* 0x000fe20000000a00 */
[----:B------:R-:W-:Y:S01]  /*10f0*/  IMAD.U32 R4, RZ, RZ, UR4 ;  /* 0x00000004ff047e24 */ /* 0x000fe2000f8e00ff */
[----:B------:R0:W1:Y:S01]  /*1100*/  LDC.64 R2, c[0x4][R0] ;  /* 0x0100000000027b82 */ /* 0x0000620000000a00 */
[----:B------:R-:W-:Y:S01]  /*1110*/  IMAD.U32 R5, RZ, RZ, UR5 ;  /* 0x00000005ff057e24 */ /* 0x000fe2000f8e00ff */
[----:B------:R-:W-:Y:S01]  /*1120*/  ULDC.64 UR4, c[0x4][0xb0] ;  /* 0x01002c0000047ab9 */ /* 0x000fe20000000a00 */
[----:B------:R-:W-:Y:S02]  /*1130*/  IMAD.U32 R10, RZ, RZ, UR6 ;  /* 0x00000006ff0a7e24 */ /* 0x000fe4000f8e00ff */
[----:B------:R-:W-:Y:S02]  /*1140*/  IMAD.U32 R6, RZ, RZ, UR4 ;  /* 0x00000004ff067e24 */ /* 0x000fe4000f8e00ff */
[----:B------:R-:W-:-:S02]  /*1150*/  IMAD.U32 R7, RZ, RZ, UR5 ;  /* 0x00000005ff077e24 */ /* 0x000fc4000f8e00ff */
[----:B------:R-:W-:Y:S02]  /*1160*/  IMAD.U32 R11, RZ, RZ, UR7 ;  /* 0x00000007ff0b7e24 */ /* 0x000fe4000f8e00ff */
[----:B------:R-:W-:Y:S02]  /*1170*/  IMAD.MOV.U32 R8, RZ, RZ, 0x70 ;  /* 0x00000070ff087424 */ /* 0x000fe400078e00ff */
[----:B------:R-:W-:Y:S02]  /*1180*/  IMAD.MOV.U32 R12, RZ, RZ, 0x1 ;  /* 0x00000001ff0c7424 */ /* 0x000fe400078e00ff */
[----:B0-----:R-:W-:-:S07]  /*1190*/  IMAD.MOV.U32 R13, RZ, RZ, RZ ;  /* 0x000000ffff0d7224 */ /* 0x001fce00078e00ff */
[----:B------:R-:W-:-:S07]  /*11a0*/  LEPC R20, `(.L_x_13) ;  /* 0x000000001014794e */ /* 0x000fce0000000000 */
[----:B-1----:R-:W-:Y:S05]  /*11b0*/  CALL.ABS.NOINC R2 ;  /* 0x0000000002007343 */ /* 0x002fea0003c00000 */
.L_x_13:
[----:B------:R-:W-:Y:S02]  /*11c0*/  SHF.L.U32 R0, RZ, 0x1f, RZ ;  /* 0x0000001fff007819 */ /* 0x000fe400000006ff */
[----:B------:R-:W-:Y:S02]  /*11d0*/  LOP3.LUT R26, R26, 0x1, RZ, 0xfc, !PT ;  /* 0x000000011a1a7812 */ /* 0x000fe400078efcff */
[----:B------:R-:W0:Y:S02]  /*11e0*/  SYNCS.PHASECHK.TRANS64.TRYWAIT P1, [UR37+0x31c00], R0 ;  /* 0x031c0000ff0075a7 */ /* 0x000e240008020165 */
[----:B------:R-:W-:Y:S01]  /*11f0*/  ISETP.NE.AND P0, PT, R26, 0x3, PT ;  /* 0x000000031a00780c */ /* 0x000fe20003f05270 */
[----:B0-----:R-:W-:-:S12]  /*1200*/  @!P1 BRA `(.L_x_14) ;  /* 0x000000d000949947 */ /* 0x001fd80003800000 */
.L_x_125:
[----:B------:R-:W-:Y:S05]  /*1210*/  @!P0 BRA `(.L_x_15) ;  /* 0x0000000000048947 */ /* 0x000fea0003800000 */
[----:B------:R-:W-:Y:S01]  /*1220*/  BPT.TRAP 0x1 ;  /* 0x000000040000795c */ /* 0x000fe20000300000 */
.L_x_15:
[----:B------:R1:W2:Y:S01]  /*1230*/  SYNCS.PHASECHK.TRANS64.TRYWAIT P1, [UR37+0x31c30], R0 ;  /* 0x031c3000ff0075a7 */ /* 0x0002a20008020165 */
[----:B------:R-:W-:Y:S05]  /*1240*/  @!P0 BRA `(.L_x_16) ;  /* 0x0000000000048947 */ /* 0x000fea0003800000 */
[----:B------:R-:W-:Y:S01]  /*1250*/  BPT.TRAP 0x1 ;  /* 0x000000040000795c */ /* 0x000fe20000300000 */
.L_x_16:
[----:B--2---:R-:W-:Y:S05]  /*1260*/  @P1 BRA `(.L_x_17) ;  /* 0x0000000000081947 */ /* 0x004fea0003800000 */
[----:B------:R-:W2:Y:S02]  /*1270*/  SYNCS.PHASECHK.TRANS64.TRYWAIT P1, [UR37+0x31c30], R0 ;  /* 0x031c3000ff0075a7 */ /* 0x000ea40008020165 */
[----:B--2---:R-:W-:Y:S05]  /*1280*/  @!P1 BRA `(.L_x_18) ;  /* 0x000000d0008c9947 */ /* 0x004fea0003800000 */
.L_x_17:
[----:B------:R-:W-:Y:S01]  /*1290*/  ULEA UR4, UR41, UR37, 0xc ;  /* 0x0000002529047291 */ /* 0x000fe2000f8e603f */
[----:B------:R-:W-:Y:S01]  /*12a0*/  ISETP.NE.AND P1, PT, R27, RZ, PT ;  /* 0x000000ff1b00720c */ /* 0x000fe20003f25270 */
[----:B01----:R-:W-:Y:S02]  /*12b0*/  IMAD.MOV.U32 R0, RZ, RZ, RZ ;  /* 0x000000ffff007224 */ /* 0x003fe400078e00ff */
[----:B------:R-:W-:Y:S01]  /*12c0*/  UIADD3 UR4, UR4, 0xda00, URZ ;  /* 0x0000da0004047890 */ /* 0x000fe2000fffe03f */
[----:B------:R-:W-:Y:S02]  /*12d0*/  IMAD.MOV.U32 R71, RZ, RZ, RZ ;  /* 0x000000ffff477224 */ /* 0x000fe400078e00ff */
[----:B------:R-:W-:Y:S01]  /*12e0*/  IMAD.MOV.U32 R3, RZ, RZ, -0x7fffffe0 ;  /* 0x80000020ff037424 */ /* 0x000fe200078e00ff */
[----:B------:R-:W-:-:S04]  /*12f0*/  USHF.R.U32.HI UR4, URZ, 0x4, UR4 ;  /* 0x000000043f047899 */ /* 0x000fc80008011604 */
[----:B------:R-:W-:-:S06]  /*1300*/  ULOP3.LUT UR4, UR4, 0x3fff, URZ, 0xc0, !UPT ;  /* 0x00003fff04047892 */ /* 0x000fcc000f8ec03f */
[----:B------:R-:W-:Y:S01]  /*1310*/  IMAD.U32 R2, RZ, RZ, UR4 ;  /* 0x00000004ff027e24 */ /* 0x000fe2000f8e00ff */
[----:B------:R-:W-:Y:S05]  /*1320*/  WARPSYNC.ALL ;  /* 0x0000000000007948 */ /* 0x000fea0003800000 */
[----:B------:R-:W-:Y:S01]  /*1330*/  LOP3.LUT R2, R2, 0x10000, RZ, 0xfc, !PT ;  /* 0x0001000002027812 */ /* 0x000fe200078efcff */
[----:B------:R-:W-:-:S03]  /*1340*/  UIADD3 UR4, UR37, 0x16a00, URZ ;  /* 0x00016a0025047890 */ /* 0x000fc6000fffe03f */
[C---:B------:R-:W-:Y:S01]  /*1350*/  R2UR UR8, R2.reuse ;  /* 0x00000000020872ca */ /* 0x040fe200000e0000 */
[----:B------:R-:W-:Y:S01]  /*1360*/  WARPGROUP.ARRIVE ;  /* 0x00000000000079c5 */ /* 0x000fe20000000000 */
[C---:B------:R-:W-:Y:S01]  /*1370*/  R2UR UR9, R3.reuse ;  /* 0x00000000030972ca */ /* 0x040fe200000e0000 */
[----:B------:R-:W-:Y:S01]  /*1380*/  USHF.R.U32.HI UR4, URZ, 0x4, UR4 ;  /* 0x000000043f047899 */ /* 0x000fe20008011604 */
[C---:B------:R-:W-:Y:S01]  /*1390*/  R2UR UR24, R2.reuse ;  /* 0x00000000021872ca */ /* 0x040fe200000e0000 */
[----:B------:R-:W-:Y:S01]  /*13a0*/  UMOV UR11, 0x80000020 ;  /* 0x80000020000b7882 */ /* 0x000fe20000000000 */
[C---:B------:R-:W-:Y:S01]  /*13b0*/  R2UR UR25, R3.reuse ;  /* 0x00000000031972ca */ /* 0x040fe200000e0000 */
[----:B------:R-:W-:Y:S01]  /*13c0*/  ULOP3.LUT UR4, UR4, 0x3fff, URZ, 0xc0, !UPT ;  /* 0x00003fff04047892 */ /* 0x000fe2000f8ec03f */
[C---:B------:R-:W-:Y:S01]  /*13d0*/  R2UR UR20, R2.reuse ;  /* 0x00000000021472ca */ /* 0x040fe200000e0000 */
[----:B------:R-:W-:Y:S01]  /*13e0*/  UMOV UR27, 0x80000020 ;  /* 0x80000020001b7882 */ /* 0x000fe20000000000 */
[C---:B------:R-:W-:Y:S01]  /*13f0*/  R2UR UR21, R3.reuse ;  /* 0x00000000031572ca */ /* 0x040fe200000e0000 */
[----:B------:R-:W-:Y:S01]  /*1400*/  ULOP3.LUT UR42, UR4, 0x10000, URZ, 0xfc, !UPT ;  /* 0x00010000042a7892 */ /* 0x000fe2000f8efc3f */
[C---:B------:R-:W-:Y:S01]  /*1410*/  R2UR UR16, R2.reuse ;  /* 0x00000000021072ca */ /* 0x040fe200000e0000 */
[----:B------:R-:W-:Y:S01]  /*1420*/  UMOV UR23, 0x80000020 ;  /* 0x8000002000177882 */ /* 0x000fe20000000000 */
[C---:B------:R-:W-:Y:S01]  /*1430*/  R2UR UR17, R3.reuse ;  /* 0x00000000031172ca */ /* 0x040fe200000e0000 */
[----:B------:R-:W-:Y:S01]  /*1440*/  UIADD3 UR4, UR42, 0x40, URZ ;  /* 0x000000402a047890 */ /* 0x000fe2000fffe03f */
[C---:B------:R-:W-:Y:S01]  /*1450*/  R2UR UR12, R2.reuse ;  /* 0x00000000020c72ca */ /* 0x040fe200000e0000 */
[----:B------:R-:W-:Y:S01]  /*1460*/  UMOV UR19, 0x80000020 ;  /* 0x8000002000137882 */ /* 0x000fe20000000000 */
[----:B------:R-:W-:Y:S01]  /*1470*/  UMOV UR10, UR42 ;  /* 0x0000002a000a7c82 */ /* 0x000fe20008000000 */
[C---:B------:R-:W-:Y:S01]  /*1480*/  R2UR UR13, R3.reuse ;  /* 0x00000000030d72ca */ /* 0x040fe200000e0000 */
[----:B------:R-:W-:Y:S01]  /*1490*/  HGMMA.64x16x16.F32 R96, gdesc[UR8], RZ, !UPT, gsb0 ;  /* 0x00200000086079f0 */ /* 0x000fe2000c0008ff */
[C---:B------:R-:W-:Y:S01]  /*14a0*/  R2UR UR8, R2.reuse ;  /* 0x00000000020872ca */ /* 0x040fe200000e0000 */
[----:B------:R-:W-:Y:S01]  /*14b0*/  UMOV UR10, UR4 ;  /* 0x00000004000a7c82 */ /* 0x000fe20008000000 */
[----:B------:R-:W-:Y:S01]  /*14c0*/  R2UR UR9, R3 ;  /* 0x00000000030972ca */ /* 0x000fe200000e0000 */
[----:B------:R-:W-:Y:S01]  /*14d0*/  UMOV UR11, 0x80000020 ;  /* 0x80000020000b7882 */ /* 0x000fe20000000000 */
[----:B------:R-:W-:Y:S01]  /*14e0*/  UIADD3 UR4, UR42, 0x80, URZ ;  /* 0x000000802a047890 */ /* 0x000fe2000fffe03f */
[----:B------:R-:W-:Y:S01]  /*14f0*/  R2UR UR6, R2 ;  /* 0x00000000020672ca */ /* 0x000fe200000e0000 */
[----:B------:R-:W-:Y:S01]  /*1500*/  UMOV UR15, 0x80000020 ;  /* 0x80000020000f7882 */ /* 0x000fe20000000000 */
[----:B------:R-:W-:Y:S01]  /*1510*/  UMOV UR5, 0x80000020 ;  /* 0x8000002000057882 */ /* 0x000fe20000000000 */
[----:B------:R-:W-:Y:S01]  /*1520*/  UIADD3 UR34, UR42, 0x542, URZ ;  /* 0x000005422a227890 */ /* 0x000fe2000fffe03f */
[----:B------:R-:W-:Y:S01]  /*1530*/  LOP3.LUT R5, R18, 0xffffff80, RZ, 0xc0, !PT ;  /* 0xffffff8012057812 */ /* 0x000fe200078ec0ff */
[----:B------:R-:W-:Y:S01]  /*1540*/  UMOV UR35, 0x80000020 ;  /* 0x8000002000237882 */ /* 0x000fe20000000000 */
[----:B------:R-:W-:Y:S01]  /*1550*/  UMOV UR26, UR4 ;  /* 0x00000004001a7c82 */ /* 0x000fe20008000000 */
[----:B------:R-:W-:Y:S01]  /*1560*/  UIADD3 UR4, UR42, 0x140, URZ ;  /* 0x000001402a047890 */ /* 0x000fe2000fffe03f */
[----:B------:R-:W-:Y:S01]  /*1570*/  IMAD.MOV.U32 R7, RZ, RZ, -0x2 ;  /* 0xfffffffeff077424 */ /* 0x000fe200078e00ff */
[----:B------:R-:W-:Y:S01]  /*1580*/  UIADD3 UR30, UR42, 0x582, URZ ;  /* 0x000005822a1e7890 */ /* 0x000fe2000fffe03f */
[----:B------:R-:W-:Y:S01]  /*1590*/  IMAD.IADD R5, R16, 0x1, -R5 ;  /* 0x0000000110057824 */ /* 0x000fe200078e0a05 */
[----:B------:R-:W-:Y:S01]  /*15a0*/  UMOV UR31, 0x80000020 ;  /* 0x80000020001f7882 */ /* 0x000fe20000000000 */
[----:B------:R-:W-:Y:S01]  /*15b0*/  P2R R11, PR, RZ, 0x2 ;  /* 0x00000002ff0b7803 */ /* 0x000fe20000000000 */
[----:B------:R-:W-:Y:S01]  /*15c0*/  UIADD3 UR7, UR6, 0x2, URZ ;  /* 0x0000000206077890 */ /* 0x000fe2000fffe03f */
[----:B------:R-:W-:Y:S01]  /*15d0*/  P2R R9, PR, RZ, 0x1 ;  /* 0x00000001ff097803 */ /* 0x000fe20000000000 */
[----:B------:R-:W-:Y:S01]  /*15e0*/  UMOV UR14, UR4 ;  /* 0x00000004000e7c82 */ /* 0x000fe20008000000 */
[----:B------:R-:W-:Y:S01]  /*15f0*/  UIADD3 UR4, UR42, 0x200, URZ ;  /* 0x000002002a047890 */ /* 0x000fe2000fffe03f */
[----:B------:R-:W-:-:S04]  /*1600*/  SHF.R.S32.HI R4, RZ, 0x1f, R5 ;  /* 0x0000001fff047819 */ /* 0x000fc80000011405 */
[----:B------:R-:W-:-:S04]  /*1610*/  LEA.HI R4, R4, R5, RZ, 0x2 ;  /* 0x0000000504047211 */ /* 0x000fc800078f10ff */
[----:B------:R-:W-:-:S05]  /*1620*/  LOP3.LUT R4, R4, 0x7ffffffc, RZ, 0xc0, !PT ;  /* 0x7ffffffc04047812 */ /* 0x000fca00078ec0ff */
[----:B------:R-:W-:-:S04]  /*1630*/  IMAD.IADD R4, R5, 0x1, -R4 ;  /* 0x0000000105047824 */ /* 0x000fc800078e0a04 */
[----:B------:R-:W-:-:S04]  /*1640*/  IMAD R5, R4, R7, 0x90 ;  /* 0x0000009004057424 */ /* 0x000fc800078e0207 */
[----:B------:R-:W-:-:S04]  /*1650*/  IMAD.IADD R64, R64, 0x1, R5 ;  /* 0x0000000140407824 */ /* 0x000fc800078e0205 */
[----:B------:R-:W-:Y:S01]  /*1660*/  IMAD R7, R17, -0x90, R64 ;  /* 0xffffff7011077824 */ /* 0x000fe200078e0240 */
[----:B------:R-:W-:Y:S02]  /*1670*/  WARPGROUP.DEPBAR.LE gsb0, 0x0 ;  /* 0x00008000000079c5 */ /* 0x000fe40000010000 */
[----:B------:R-:W-:Y:S02]  /*1680*/  WARPGROUP.ARRIVE ;  /* 0x00000000000079c5 */ /* 0x000fe40000000000 */
[C---:B------:R-:W-:Y:S02]  /*1690*/  ISETP.GT.AND P2, PT, R7.reuse, RZ, PT ;  /* 0x000000ff0700720c */ /* 0x040fe40003f44270 */
[C---:B------:R-:W-:Y:S02]  /*16a0*/  ISETP.GT.AND P3, PT, R7.reuse, 0x1, PT ;  /* 0x000000010700780c */ /* 0x040fe40003f64270 */
[C---:B------:R-:W-:Y:S01]  /*16b0*/  ISETP.GT.AND P4, PT, R7.reuse, 0x8, PT ;  /* 0x000000080700780c */ /* 0x040fe20003f84270 */
[----:B------:R-:W-:Y:S01]  /*16c0*/  HGMMA.64x16x16.F32 R88, gdesc[UR8], RZ, !UPT, gsb0 ;  /* 0x00200000085879f0 */ /* 0x000fe2000c0008ff */
[----:B------:R-:W-:Y:S01]  /*16d0*/  UIADD3 UR8, UR42, 0xc0, URZ ;  /* 0x000000c02a087890 */ /* 0x000fe2000fffe03f */
[C---:B------:R-:W-:Y:S01]  /*16e0*/  ISETP.GT.AND P5, PT, R7.reuse, 0x9, PT ;  /* 0x000000090700780c */ /* 0x040fe20003fa4270 */
[----:B------:R-:W-:Y:S01]  /*16f0*/  UIADD3 UR10, UR42, 0x100, URZ ;  /* 0x000001002a0a7890 */ /* 0x000fe2000fffe03f */
[C---:B------:R-:W-:Y:S01]  /*1700*/  ISETP.GT.AND P6, PT, R7.reuse, 0x41, PT ;  /* 0x000000410700780c */ /* 0x040fe20003fc4270 */
[----:B------:R-:W-:Y:S01]  /*1710*/  UMOV UR9, UR5 ;  /* 0x0000000500097c82 */ /* 0x000fe20008000000 */
[----:B------:R-:W-:Y:S01]  /*1720*/  UMOV UR11, 0x80000020 ;  /* 0x80000020000b7882 */ /* 0x000fe20000000000 */
[C---:B------:R-:W-:Y:S01]  /*1730*/  ISETP.GT.AND P1, PT, R7.reuse, 0x69, PT ;  /* 0x000000690700780c */ /* 0x040fe20003f24270 */
[----:B------:R-:W-:Y:S01]  /*1740*/  UMOV UR22, UR8 ;  /* 0x0000000800167c82 */ /* 0x000fe20008000000 */
[----:B------:R-:W-:Y:S01]  /*1750*/  UIADD3 UR8, UR42, 0x180, URZ ;  /* 0x000001802a087890 */ /* 0x000fe2000fffe03f */
[----:B------:R-:W-:Y:S01]  /*1760*/  ISETP.GT.AND P0, PT, R7, 0x70, PT ;  /* 0x000000700700780c */ /* 0x000fe20003f04270 */
[----:B------:R-:W-:Y:S01]  /*1770*/  UMOV UR18, UR10 ;  /* 0x0000000a00127c82 */ /* 0x000fe20008000000 */
[----:B------:R-:W-:Y:S01]  /*1780*/  UIADD3 UR10, UR42, 0x1c0, URZ ;  /* 0x000001c02a0a7890 */ /* 0x000fe2000fffe03f */
[----:B------:R-:W-:-:S02]  /*1790*/  WARPGROUP.DEPBAR.LE gsb0, 0x0 ;  /* 0x00008000000079c5 */ /* 0x000fc40000010000 */
[----:B------:R-:W-:-:S06]  /*17a0*/  WARPGROUP.ARRIVE ;  /* 0x00000000000079c5 */ /* 0x000fcc0000000000 */
[----:B------:R-:W-:Y:S01]  /*17b0*/  HGMMA.64x16x16.F32 R80, gdesc[UR24], RZ, !UPT, gsb0 ;  /* 0x00200000185079f0 */ /* 0x000fe2000c0008ff */
[----:B------:R-:W-:Y:S01]  /*17c0*/  R2UR UR24, R2 ;  /* 0x00000000021872ca */ /* 0x000fe200000e0000 */
[----:B------:R-:W-:Y:S01]  /*17d0*/  UMOV UR26, UR8 ;  /* 0x00000008001a7c82 */ /* 0x000fe20008000000 */
[----:B------:R-:W-:Y:S01]  /*17e0*/  R2UR UR25, R3 ;  /* 0x00000000031972ca */ /* 0x000fe200000e0000 */
[----:B------:R-:W-:Y:S01]  /*17f0*/  UMOV UR27, 0x80000020 ;  /* 0x80000020001b7882 */ /* 0x000fe20000000000 */
[----:B------:R-:W-:Y:S02]  /*1800*/  WARPGROUP.DEPBAR.LE gsb0, 0x0 ;  /* 0x00008000000079c5 */ /* 0x000fe40000010000 */
[----:B------:R-:W-:-:S06]  /*1810*/  WARPGROUP.ARRIVE ;  /* 0x00000000000079c5 */ /* 0x000fcc0000000000 */
[----:B------:R-:W-:Y:S01]  /*1820*/  HGMMA.64x16x16.F32 R72, gdesc[UR20], RZ, !UPT, gsb0 ;  /* 0x00200000144879f0 */ /* 0x000fe2000c0008ff */
[----:B------:R-:W-:Y:S01]  /*1830*/  R2UR UR20, R2 ;  /* 0x00000000021472ca */ /* 0x000fe200000e0000 */
[----:B------:R-:W-:Y:S01]  /*1840*/  UMOV UR22, UR10 ;  /* 0x0000000a00167c82 */ /* 0x000fe20008000000 */
[----:B------:R-:W-:Y:S01]  /*1850*/  R2UR UR21, R3 ;  /* 0x00000000031572ca */ /* 0x000fe200000e0000 */
[----:B------:R-:W-:Y:S01]  /*1860*/  UMOV UR23, 0x80000020 ;  /* 0x8000002000177882 */ /* 0x000fe20000000000 */
[----:B------:R-:W-:Y:S01]  /*1870*/  UIADD3 UR10, UR42, 0x2, URZ ;  /* 0x000000022a0a7890 */ /* 0x000fe2000fffe03f */
[----:B------:R-:W-:Y:S02]  /*1880*/  WARPGROUP.DEPBAR.LE gsb0, 0x0 ;  /* 0x00008000000079c5 */ /* 0x000fe40000010000 */
[----:B------:R-:W-:-:S06]  /*1890*/  WARPGROUP.ARRIVE ;  /* 0x00000000000079c5 */ /* 0x000fcc0000000000 */
[----:B------:R-:W-:Y:S01]  /*18a0*/  HGMMA.64x16x16.F32 R56, gdesc[UR16], RZ, !UPT, gsb0 ;  /* 0x00200000103879f0 */ /* 0x000fe2000c0008ff */
[----:B------:R-:W-:Y:S01]  /*18b0*/  R2UR UR16, R2 ;  /* 0x00000000021072ca */ /* 0x000fe200000e0000 */
[----:B------:R-:W-:Y:S01]  /*18c0*/  UMOV UR18, UR4 ;  /* 0x0000000400127c82 */ /* 0x000fe20008000000 */
[----:B------:R-:W-:Y:S01]  /*18d0*/  R2UR UR17, R3 ;  /* 0x00000000031172ca */ /* 0x000fe200000e0000 */
[----:B------:R-:W-:Y:S01]  /*18e0*/  UMOV UR19, 0x80000020 ;  /* 0x8000002000137882 */ /* 0x000fe20000000000 */
[----:B------:R-:W-:Y:S01]  /*18f0*/  UMOV UR4, UR7 ;  /* 0x0000000700047c82 */ /* 0x000fe20008000000 */
[----:B------:R-:W-:Y:S01]  /*1900*/  UIADD3 UR7, UR42, 0xc2, URZ ;  /* 0x000000c22a077890 */ /* 0x000fe2000fffe03f */
[----:B------:R-:W-:Y:S01]  /*1910*/  UMOV UR8, UR4 ;  /* 0x0000000400087c82 */ /* 0x000fe20008000000 */
[----:B------:R-:W-:Y:S02]  /*1920*/  WARPGROUP.DEPBAR.LE gsb0, 0x0 ;  /* 0x00008000000079c5 */ /* 0x000fe40000010000 */
[----:B------:R-:W-:-:S06]  /*1930*/  WARPGROUP.ARRIVE ;  /* 0x00000000000079c5 */ /* 0x000fcc0000000000 */
[----:B------:R-:W-:Y:S01]  /*1940*/  HGMMA.64x16x16.F32 R48, gdesc[UR12], RZ, !UPT, gsb0 ;  /* 0x002000000c3079f0 */ /* 0x000fe2000c0008ff */
[----:B------:R-:W-:Y:S02]  /*1950*/  UIADD3 UR12, UR42, 0x102, URZ ;  /* 0x000001022a0c7890 */ /* 0x000fe4000fffe03f */
[----:B------:R-:W-:Y:S02]  /*1960*/  UIADD3 UR13, UR6, 0x300, URZ ;  /* 0x00000300060d7890 */ /* 0x000fe4000fffe03f */
[----:B------:R-:W-:Y:S01]  /*1970*/  UIADD3 UR14, UR6, 0x302, URZ ;  /* 0x00000302060e7890 */ /* 0x000fe2000fffe03f */
[----:B------:R-:W-:Y:S01]  /*1980*/  UMOV UR15, 0x80000020 ;  /* 0x80000020000f7882 */ /* 0x000fe20000000000 */
[----:B------:R-:W-:Y:S02]  /*1990*/  WARPGROUP.DEPBAR.LE gsb0, 0x0 ;  /* 0x00008000000079c5 */ /* 0x000fe40000010000 */
[----:B------:R-:W-:-:S06]  /*19a0*/  WARPGROUP.ARRIVE ;  /* 0x00000000000079c5 */ /* 0x000fcc0000000000 */
[----:B------:R-:W-:Y:S01]  /*19b0*/  HGMMA.64x16x16.F32 R40, gdesc[UR24], RZ, !UPT, gsb0 ;  /* 0x00200000182879f0 */ /* 0x000fe2000c0008ff */
[----:B------:R-:W-:Y:S01]  /*19c0*/  UIADD3 UR26, UR42, 0x5c2, URZ ;  /* 0x000005c22a1a7890 */ /* 0x000fe2000fffe03f */
[----:B------:R-:W-:Y:S01]  /*19d0*/  UMOV UR27, 0x80000020 ;  /* 0x80000020001b7882 */ /* 0x000fe20000000000 */
[----:B------:R-:W-:Y:S02]  /*19e0*/  WARPGROUP.DEPBAR.LE gsb0, 0x0 ;  /* 0x00008000000079c5 */ /* 0x000fe40000010000 */
[----:B------:R-:W-:-:S06]  /*19f0*/  WARPGROUP.ARRIVE ;  /* 0x00000000000079c5 */ /* 0x000fcc0000000000 */
[----:B------:R-:W-:Y:S01]  /*1a00*/  HGMMA.64x16x16.F32 R32, gdesc[UR20], RZ, !UPT, gsb0 ;  /* 0x00200000142079f0 */ /* 0x000fe2000c0008ff */
[----:B------:R-:W-:Y:S02]  /*1a10*/  UIADD3 UR20, UR6, 0x602, URZ ;  /* 0x0000060206147890 */ /* 0x000fe4000fffe03f */
[----:B------:R-:W-:Y:S01]  /*1a20*/  UIADD3 UR22, UR42, 0x482, URZ ;  /* 0x000004822a167890 */ /* 0x000fe2000fffe03f */
[----:B------:R-:W-:Y:S01]  /*1a30*/  UMOV UR21, 0x80000020 ;  /* 0x8000002000157882 */ /* 0x000fe20000000000 */
[----:B------:R-:W-:Y:S01]  /*1a40*/  UMOV UR23, 0x80000020 ;  /* 0x8000002000177882 */ /* 0x000fe20000000000 */
[----:B------:R-:W-:Y:S02]  /*1a50*/  UMOV UR33, UR21 ;  /* 0x0000001500217c82 */ /* 0x000fe40008000000 */
[----:B------:R-:W-:Y:S01]  /*1a60*/  UMOV UR32, UR20 ;  /* 0x0000001400207c82 */ /* 0x000fe20008000000 */
[----:B------:R-:W-:Y:S01]  /*1a70*/  UMOV UR28, UR20 ;  /* 0x00000014001c7c82 */ /* 0x000fe20008000000 */
[----:B------:R-:W-:Y:S01]  /*1a80*/  UMOV UR29, UR21 ;  /* 0x00000015001d7c82 */ /* 0x000fe20008000000 */
[----:B------:R-:W-:Y:S01]  /*1a90*/  UMOV UR24, UR20 ;  /* 0x0000001400187c82 */ /* 0x000fe20008000000 */
[----:B------:R-:W-:Y:S01]  /*1aa0*/  UMOV UR25, UR21 ;  /* 0x0000001500197c82 */ /* 0x000fe20008000000 */
[----:B------:R-:W-:-:S02]  /*1ab0*/  WARPGROUP.DEPBAR.LE gsb0, 0x0 ;  /* 0x00008000000079c5 */ /* 0x000fc40000010000 */
[----:B------:R-:W-:-:S06]  /*1ac0*/  WARPGROUP.ARRIVE ;  /* 0x00000000000079c5 */ /* 0x000fcc0000000000 */
[----:B------:R-:W-:Y:S01]  /*1ad0*/  HGMMA.64x16x16.F32 R24, gdesc[UR16], RZ, !UPT, gsb0 ;  /* 0x00200000101879f0 */ /* 0x000fe2000c0008ff */
[----:B------:R-:W-:Y:S02]  /*1ae0*/  UIADD3 UR16, UR6, 0x600, URZ ;  /* 0x0000060006107890 */ /* 0x000fe4000fffe03f */
[----:B------:R-:W-:Y:S01]  /*1af0*/  UIADD3 UR18, UR42, 0x480, URZ ;  /* 0x000004802a127890 */ /* 0x000fe2000fffe03f */
[----:B------:R-:W-:Y:S01]  /*1b00*/  UMOV UR17, 0x80000020 ;  /* 0x8000002000117882 */ /* 0x000fe20000000000 */
[----:B------:R-:W-:Y:S01]  /*1b10*/  UMOV UR19, 0x80000020 ;  /* 0x8000002000137882 */ /* 0x000fe20000000000 */
[----:B------:R-:W-:Y:S01]  /*1b20*/  UIADD3 UR6, UR42, 0x540, URZ ;  /* 0x000005402a067890 */ /* 0x000fe2000fffe03f */
[----:B------:R-:W-:Y:S02]  /*1b30*/  WARPGROUP.DEPBAR.LE gsb0, 0x0 ;  /* 0x00008000000079c5 */ /* 0x000fe40000010000 */
[----:B------:R-:W-:-:S06]  /*1b40*/  WARPGROUP.ARRIVE ;  /* 0x00000000000079c5 */ /* 0x000fcc0000000000 */
[----:B------:R-:W-:Y:S01]  /*1b50*/  HGMMA.64x16x16.F32 R96, gdesc[UR8], R96, gsb0 ;  /* 0x00200000086079f0 */ /* 0x000fe20008000860 */
[----:B------:R-:W-:Y:S01]  /*1b60*/  UIADD3 UR10, UR42, 0x42, URZ ;  /* 0x000000422a0a7890 */ /* 0x000fe2000fffe03f */
[----:B------:R-:W-:Y:S01]  /*1b70*/  UMOV UR8, UR4 ;  /* 0x0000000400087c82 */ /* 0x000fe20008000000 */
[----:B------:R-:W-:Y:S01]  /*1b80*/  UMOV UR9, UR5 ;  /* 0x0000000500097c82 */ /* 0x000fe20008000000 */
[----:B------:R-:W-:Y:S01]  /*1b90*/  UMOV UR11, 0x80000020 ;  /* 0x80000020000b7882 */ /* 0x000fe20000000000 */
        /* <DEDUP_REMOVED lines=10> */
[----:B------:R-:W-:Y:S01]  /*1c40*/  UMOV UR8, UR4 ;  /* 0x0000000400087c82 */ /* 0x000fe20008000000 */
[----:B------:R-:W-:Y:S01]  /*1c50*/  UMOV UR9, UR5 ;  /* 0x0000000500097c82 */ /* 0x000fe20008000000 */
[----:B------:R-:W-:Y:S01]  /*1c60*/  UMOV UR10, UR7 ;  /* 0x00000007000a7c82 */ /* 0x000fe20008000000 */
[----:B------:R-:W-:Y:S01]  /*1c70*/  UMOV UR11, 0x80000020 ;  /* 0x80000020000b7882 */ /* 0x000fe20000000000 */
[----:B------:R-:W-:Y:S01]  /*1c80*/  UIADD3 UR7, UR42, 0x142, URZ ;  /* 0x000001422a077890 */ /* 0x000fe2000fffe03f */
        /* <DEDUP_REMOVED lines=44> */
[----:B------:R-:W-:Y:S01]  /*1f50*/  UMOV UR9, 0x80000020 ;  /* 0x8000002000097882 */ /* 0x000fe20000000000 */
[----:B------:R-:W-:Y:S01]  /*1f60*/  UMOV UR10, UR7 ;  /* 0x00000007000a7c82 */ /* 0x000fe20008000000 */
[----:B------:R-:W-:Y:S01]  /*1f70*/  UMOV UR11, 0x80000020 ;  /* 0x80000020000b7882 */ /* 0x000fe20000000000 */
[----:B------:R-:W-:Y:S01]  /*1f80*/  UIADD3 UR7, UR42, 0x300, URZ ;  /* 0x000003002a077890 */ /* 0x000fe2000fffe03f */
[----:B------:R-:W-:Y:S01]  /*1f90*/  UMOV UR13, 0x80000020 ;  /* 0x80000020000d7882 */ /* 0x000fe20000000000 */
[----:B------:R-:W-:Y:S02]  /*1fa0*/  WARPGROUP.DEPBAR.LE gsb0, 0x0 ;  /* 0x00008000000079c5 */ /* 0x000fe40000010000 */
[----:B------:R-:W-:-:S06]  /*1fb0*/  WARPGROUP.ARRIVE ;  /* 0x00000000000079c5 */ /* 0x000fcc0000000000 */
[----:B------:R-:W-:Y:S01]  /*1fc0*/  HGMMA.64x16x16.F32 R96, gdesc[UR8], R96, gsb0 ;  /* 0x00200000086079f0 */ /* 0x000fe20008000860 */
        /* <DEDUP_REMOVED lines=43> */
[----:B------:R-:W-:Y:S01]  /*2280*/  UMOV UR14, UR7 ;  /* 0x00000007000e7c82 */ /* 0x000fe20008000000 */
[----:B------:R-:W-:Y:S01]  /*2290*/  UIADD3 UR7, UR42, 0x302, URZ ;  /* 0x000003022a077890 */ /* 0x000fe2000fffe03f */
[----:B------:R-:W-:Y:S02]  /*22a0*/  WARPGROUP.DEPBAR.LE gsb0, 0x0 ;  /* 0x00008000000079c5 */ /* 0x000fe40000010000 */
[----:B------:R-:W-:-:S06]  /*22b0*/  WARPGROUP.ARRIVE ;  /* 0x00000000000079c5 */ /* 0x000fcc0000000000 */
[----:B------:R-:W-:Y:S01]  /*22c0*/  HGMMA.64x16x16.F32 R24, gdesc[UR8], R24, gsb0 ;  /* 0x00200000081879f0 */ /* 0x000fe20008000818 */
[----:B------:R-:W-:Y:S02]  /*22d0*/  UIADD3 UR10, UR42, 0x342, URZ ;  /* 0x000003422a0a7890 */ /* 0x000fe4000fffe03f */
        /* <DEDUP_REMOVED lines=45> */
[----:B------:R-:W-:Y:S02]  /*25b0*/  WARPGROUP.DEPBAR.LE gsb0, 0x0 ;  /* 0x00008000000079c5 */ /* 0x000fe40000010000 */
[----:B------:R-:W-:-:S06]  /*25c0*/  WARPGROUP.ARRIVE ;  /* 0x00000000000079c5 */ /* 0x000fcc0000000000 */
[----:B------:R-:W-:Y:S03]  /*25d0*/  HGMMA.64x16x16.F32 R24, gdesc[UR12], R24, gsb0 ;  /* 0x002000000c1879f0 */ /* 0x000fe60008000818 */
        /* <DEDUP_REMOVED lines=54> */
[----:B------:R-:W-:Y:S01]  /*2940*/  WARPGROUP.ARRIVE ;  /* 0x00000000000079c5 */ /* 0x000fe20000000000 */
[----:B------:R-:W-:Y:S02]  /*2950*/  FSEL R96, R96, -INF , P2 ;  /* 0xff80000060607808 */ /* 0x000fe40001000000 */
[----:B------:R-:W-:Y:S02]  /*2960*/  FSEL R97, R97, -INF , P3 ;  /* 0xff80000061617808 */ /* 0x000fe40001800000 */
[----:B------:R-:W-:Y:S01]  /*2970*/  FSEL R100, R100, -INF , P4 ;  /* 0xff80000064647808 */ /* 0x000fe20002000000 */
[----:B------:R-:W-:Y:S01]  /*2980*/  HGMMA.64x16x16.F32 R88, gdesc[UR20], R88, gsb0 ;  /* 0x00200000145879f0 */ /* 0x000fe20008000858 */
[----:B------:R-:W-:Y:S01]  /*2990*/  UIADD3 UR22, UR42, 0x502, URZ ;  /* 0x000005022a167890 */ /* 0x000fe2000fffe03f */
[----:B------:R-:W-:Y:S01]  /*29a0*/  FMNMX.FTZ R5, R96, R97, !PT ;  /* 0x0000006160057209 */ /* 0x000fe20007810000 */
[----:B------:R-:W-:Y:S01]  /*29b0*/  UMOV UR23, 0x80000020 ;  /* 0x8000002000177882 */ /* 0x000fe20000000000 */
[----:B------:R-:W-:-:S02]  /*29c0*/  FSEL R98, R98, -INF , P2 ;  /* 0xff80000062627808 */ /* 0x000fc40001000000 */
[----:B------:R-:W-:Y:S02]  /*29d0*/  FSEL R64, R101, -INF , P5 ;  /* 0xff80000065407808 */ /* 0x000fe40002800000 */
[----:B------:R-:W-:Y:S02]  /*29e0*/  ISETP.GT.AND P2, PT, R7, 0x10, PT ;  /* 0x000000100700780c */ /* 0x000fe40003f44270 */
[----:B------:R-:W-:Y:S02]  /*29f0*/  FMNMX.FTZ R5, R100, R5, !PT ;  /* 0x0000000564057209 */ /* 0x000fe40007810000 */
[----:B------:R-:W-:Y:S02]  /*2a00*/  FSEL R99, R99, -INF , P3 ;  /* 0xff80000063637808 */ /* 0x000fe40001800000 */
[----:B------:R-:W-:Y:S02]  /*2a10*/  ISETP.GT.AND P3, PT, R7, 0x11, PT ;  /* 0x000000110700780c */ /* 0x000fe40003f64270 */
[----:B------:R-:W-:-:S02]  /*2a20*/  FMNMX.FTZ R5, R64, R5, !PT ;  /* 0x0000000540057209 */ /* 0x000fc40007810000 */
[----:B------:R-:W-:Y:S02]  /*2a30*/  FSEL R102, R102, -INF , P4 ;  /* 0xff80000066667808 */ /* 0x000fe40002000000 */
[----:B------:R-:W-:Y:S02]  /*2a40*/  ISETP.GT.AND P4, PT, R7, 0x18, PT ;  /* 0x000000180700780c */ /* 0x000fe40003f84270 */
[----:B------:R-:W-:Y:S02]  /*2a50*/  FSEL R6, R103, -INF , P5 ;  /* 0xff80000067067808 */ /* 0x000fe40002800000 */
[----:B------:R-:W-:Y:S01]  /*2a60*/  ISETP.GT.AND P5, PT, R7, 0x19, PT ;  /* 0x000000190700780c */ /* 0x000fe20003fa4270 */
[----:B------:R-:W-:Y:S02]  /*2a70*/  WARPGROUP.DEPBAR.LE gsb0, 0x0 ;  /* 0x00008000000079c5 */ /* 0x000fe40000010000 */
[----:B------:R-:W-:Y:S01]  /*2a80*/  WARPGROUP.ARRIVE ;  /* 0x00000000000079c5 */ /* 0x000fe20000000000 */
[----:B------:R-:W-:-:S02]  /*2a90*/  FSEL R88, R88, -INF , P2 ;  /* 0xff80000058587808 */ /* 0x000fc40001000000 */
[----:B------:R-:W-:Y:S02]  /*2aa0*/  FSEL R68, R89, -INF , P3 ;  /* 0xff80000059447808 */ /* 0x000fe40001800000 */
[----:B------:R-:W-:Y:S01]  /*2ab0*/  FMNMX.FTZ R5, R88, R5, !PT ;  /* 0x0000000558057209 */ /* 0x000fe20007810000 */
[----:B------:R-:W-:Y:S01]  /*2ac0*/  HGMMA.64x16x16.F32 R80, gdesc[UR20], R80, gsb0 ;  /* 0x00200000145079f0 */ /* 0x000fe20008000850 */
[----:B------:R-:W-:Y:S01]  /*2ad0*/  UIADD3 UR22, UR42, 0x602, URZ ;  /* 0x000006022a167890 */ /* 0x000fe2000fffe03f */
[----:B------:R-:W-:Y:S01]  /*2ae0*/  FSEL R92, R92, -INF , P4 ;  /* 0xff8000005c5c7808 */ /* 0x000fe20002000000 */
[----:B------:R-:W-:Y:S01]  /*2af0*/  UMOV UR23, 0x80000020 ;  /* 0x8000002000177882 */ /* 0x000fe20000000000 */
[----:B------:R-:W-:Y:S02]  /*2b00*/  FMNMX.FTZ R5, R68, R5, !PT ;  /* 0x0000000544057209 */ /* 0x000fe40007810000 */
[----:B------:R-:W-:Y:S02]  /*2b10*/  FSEL R90, R90, -INF , P2 ;  /* 0xff8000005a5a7808 */ /* 0x000fe40001000000 */
[----:B------:R-:W-:-:S02]  /*2b20*/  FSEL R66, R93, -INF , P5 ;  /* 0xff8000005d427808 */ /* 0x000fc40002800000 */
[----:B------:R-:W-:Y:S02]  /*2b30*/  ISETP.GT.AND P2, PT, R7, 0x20, PT ;  /* 0x000000200700780c */ /* 0x000fe40003f44270 */
[----:B------:R-:W-:Y:S02]  /*2b40*/  FMNMX.FTZ R5, R92, R5, !PT ;  /* 0x000000055c057209 */ /* 0x000fe40007810000 */
[----:B------:R-:W-:Y:S02]  /*2b50*/  FSEL R8, R91, -INF , P3 ;  /* 0xff8000005b087808 */ /* 0x000fe40001800000 */
[----:B------:R-:W-:Y:S02]  /*2b60*/  ISETP.GT.AND P3, PT, R7, 0x21, PT ;  /* 0x000000210700780c */ /* 0x000fe40003f64270 */
[----:B------:R-:W-:Y:S02]  /*2b70*/  FMNMX.FTZ R5, R66, R5, !PT ;  /* 0x0000000542057209 */ /* 0x000fe40007810000 */
[----:B------:R-:W-:-:S02]  /*2b80*/  FSEL R94, R94, -INF , P4 ;  /* 0xff8000005e5e7808 */ /* 0x000fc40002000000 */
[----:B------:R-:W-:Y:S02]  /*2b90*/  ISETP.GT.AND P4, PT, R7, 0x28, PT ;  /* 0x000000280700780c */ /* 0x000fe40003f84270 */
[----:B------:R-:W-:Y:S02]  /*2ba0*/  FSEL R10, R95, -INF , P5 ;  /* 0xff8000005f0a7808 */ /* 0x000fe40002800000 */
[----:B------:R-:W-:Y:S01]  /*2bb0*/  ISETP.GT.AND P5, PT, R7, 0x29, PT ;  /* 0x000000290700780c */ /* 0x000fe20003fa4270 */
[----:B------:R-:W-:Y:S02]  /*2bc0*/  WARPGROUP.DEPBAR.LE gsb0, 0x0 ;  /* 0x00008000000079c5 */ /* 0x000fe40000010000 */
[----:B------:R-:W-:Y:S01]  /*2bd0*/  WARPGROUP.ARRIVE ;  /* 0x00000000000079c5 */ /* 0x000fe20000000000 */
[----:B------:R-:W-:Y:S02]  /*2be0*/  FSEL R108, R80, -INF , P2 ;  /* 0xff800000506c7808 */ /* 0x000fe40001000000 */
[----:B------:R-:W-:-:S02]  /*2bf0*/  FSEL R104, R81, -INF , P3 ;  /* 0xff80000051687808 */ /* 0x000fc40001800000 */
[----:B------:R-:W-:Y:S01]  /*2c00*/  FMNMX.FTZ R5, R108, R5, !PT ;  /* 0x000000056c057209 */ /* 0x000fe20007810000 */
[----:B------:R-:W-:Y:S01]  /*2c10*/  HGMMA.64x16x16.F32 R72, gdesc[UR32], R72, gsb0 ;  /* 0x00200000204879f0 */ /* 0x000fe20008000848 */
[----:B------:R-:W-:Y:S02]  /*2c20*/  FSEL R106, R84, -INF , P4 ;  /* 0xff800000546a7808 */ /* 0x000fe40002000000 */
[----:B------:R-:W-:Y:S02]  /*2c30*/  FMNMX.FTZ R5, R104, R5, !PT ;  /* 0x0000000568057209 */ /* 0x000fe40007810000 */
[----:B------:R-:W-:Y:S02]  /*2c40*/  FSEL R82, R82, -INF , P2 ;  /* 0xff80000052527808 */ /* 0x000fe40001000000 */
[----:B------:R-:W-:Y:S02]  /*2c50*/  FSEL R110, R85, -INF , P5 ;  /* 0xff800000556e7808 */ /* 0x000fe40002800000 */
[----:B------:R-:W-:-:S02]  /*2c60*/  ISETP.GT.AND P2, PT, R7, 0x30, PT ;  /* 0x000000300700780c */ /* 0x000fc40003f44270 */
[----:B------:R-:W-:Y:S02]  /*2c70*/  FMNMX.FTZ R5, R106, R5, !PT ;  /* 0x000000056a057209 */ /* 0x000fe40007810000 */
[----:B------:R-:W-:Y:S02]  /*2c80*/  FSEL R12, R83, -INF , P3 ;  /* 0xff800000530c7808 */ /* 0x000fe40001800000 */
[C---:B------:R-:W-:Y:S02]  /*2c90*/  ISETP.GT.AND P3, PT, R7.reuse, 0x31, PT ;  /* 0x000000310700780c */ /* 0x040fe40003f64270 */
[----:B------:R-:W-:Y:S02]  /*2ca0*/  FMNMX.FTZ R5, R110, R5, !PT ;  /* 0x000000056e057209 */ /* 0x000fe40007810000 */
[----:B------:R-:W-:Y:S02]  /*2cb0*/  FSEL R86, R86, -INF , P4 ;  /* 0xff80000056567808 */ /* 0x000fe40002000000 */
[----:B------:R-:W-:-:S02]  /*2cc0*/  ISETP.GT.AND P4, PT, R7, 0x38, PT ;  /* 0x000000380700780c */ /* 0x000fc40003f84270 */
[----:B------:R-:W-:Y:S02]  /*2cd0*/  FSEL R14, R87, -INF , P5 ;  /* 0xff800000570e7808 */ /* 0x000fe40002800000 */
[----:B------:R-:W-:Y:S01]  /*2ce0*/  ISETP.GT.AND P5, PT, R7, 0x39, PT ;  /* 0x000000390700780c */ /* 0x000fe20003fa4270 */
[----:B------:R-:W-:Y:S02]  /*2cf0*/  WARPGROUP.DEPBAR.LE gsb0, 0x0 ;  /* 0x00008000000079c5 */ /* 0x000fe40000010000 */
[----:B------:R-:W-:Y:S01]  /*2d00*/  WARPGROUP.ARRIVE ;  /* 0x00000000000079c5 */ /* 0x000fe20000000000 */
[----:B------:R-:W-:Y:S02]  /*2d10*/  FSEL R112, R72, -INF , P2 ;  /* 0xff80000048707808 */ /* 0x000fe40001000000 */
[----:B------:R-:W-:Y:S02]  /*2d20*/  FSEL R114, R73, -INF , P3 ;  /* 0xff80000049727808 */ /* 0x000fe40001800000 */
[----:B------:R-:W-:Y:S01]  /*2d30*/  FMNMX.FTZ R5, R112, R5, !PT ;  /* 0x0000000570057209 */ /* 0x000fe20007810000 */
[----:B------:R-:W-:Y:S01]  /*2d40*/  HGMMA.64x16x16.F32 R56, gdesc[UR28], R56, gsb0 ;  /* 0x002000001c3879f0 */ /* 0x000fe20008000838 */
[----:B------:R-:W-:-:S02]  /*2d50*/  FSEL R76, R76, -INF , P4 ;  /* 0xff8000004c4c7808 */ /* 0x000fc40002000000 */
[----:B------:R-:W-:Y:S02]  /*2d60*/  FMNMX.FTZ R5, R114, R5, !PT ;  /* 0x0000000572057209 */ /* 0x000fe40007810000 */
[----:B------:R-:W-:Y:S02]  /*2d70*/  FSEL R74, R74, -INF , P2 ;  /* 0xff8000004a4a7808 */ /* 0x000fe40001000000 */
[----:B------:R-:W-:Y:S02]  /*2d80*/  FSEL R116, R77, -INF , P5 ;  /* 0xff8000004d747808 */ /* 0x000fe40002800000 */
[----:B------:R-:W-:Y:S02]  /*2d90*/  ISETP.GT.AND P2, PT, R7, 0x40, PT ;  /* 0x000000400700780c */ /* 0x000fe40003f44270 */
[----:B------:R-:W-:Y:S02]  /*2da0*/  FMNMX.FTZ R5, R76, R5, !PT ;  /* 0x000000054c057209 */ /* 0x000fe40007810000 */
[----:B------:R-:W-:-:S02]  /*2db0*/  FSEL R20, R79, -INF , P5 ;  /* 0xff8000004f147808 */ /* 0x000fc40002800000 */
[----:B------:R-:W-:Y:S02]  /*2dc0*/  FMNMX.FTZ R5, R116, R5, !PT ;  /* 0x0000000574057209 */ /* 0x000fe40007810000 */
[C---:B------:R-:W-:Y:S02]  /*2dd0*/  ISETP.GT.AND P5, PT, R7.reuse, 0x48, PT ;  /* 0x000000480700780c */ /* 0x040fe40003fa4270 */
[----:B------:R-:W-:Y:S02]  /*2de0*/  FSEL R78, R78, -INF , P4 ;  /* 0xff8000004e4e7808 */ /* 0x000fe40002000000 */
[----:B------:R-:W-:Y:S02]  /*2df0*/  ISETP.GT.AND P4, PT, R7, 0x49, PT ;  /* 0x000000490700780c */ /* 0x000fe40003f84270 */
[----:B------:R-:W-:Y:S02]  /*2e00*/  FSEL R18, R75, -INF , P3 ;  /* 0xff8000004b127808 */ /* 0x000fe40001800000 */
[----:B------:R-:W-:Y:S01]  /*2e10*/  ISETP.GT.AND P3, PT, R7, 0x50, PT ;  /* 0x000000500700780c */ /* 0x000fe20003f64270 */
[----:B------:R-:W-:-:S02]  /*2e20*/  WARPGROUP.DEPBAR.LE gsb0, 0x0 ;  /* 0x00008000000079c5 */ /* 0x000fc40000010000 */
[----:B------:R-:W-:Y:S01]  /*2e30*/  WARPGROUP.ARRIVE ;  /* 0x00000000000079c5 */ /* 0x000fe20000000000 */
[----:B------:R-:W-:Y:S02]  /*2e40*/  FSEL R118, R56, -INF , P2 ;  /* 0xff80000038767808 */ /* 0x000fe40001000000 */
[----:B------:R-:W-:Y:S02]  /*2e50*/  FSEL R120, R57, -INF , P6 ;  /* 0xff80000039787808 */ /* 0x000fe40003000000 */
[----:B------:R-:W-:Y:S01]  /*2e60*/  FMNMX.FTZ R5, R118, R5, !PT ;  /* 0x0000000576057209 */ /* 0x000fe20007810000 */
[----:B------:R-:W-:Y:S01]  /*2e70*/  HGMMA.64x16x16.F32 R48, gdesc[UR24], R48, gsb0 ;  /* 0x00200000183079f0 */ /* 0x000fe20008000830 */
[----:B------:R-:W-:Y:S02]  /*2e80*/  FSEL R60, R60, -INF , P5 ;  /* 0xff8000003c3c7808 */ /* 0x000fe40002800000 */
[----:B------:R-:W-:Y:S02]  /*2e90*/  FMNMX.FTZ R5, R120, R5, !PT ;  /* 0x0000000578057209 */ /* 0x000fe40007810000 */
[----:B------:R-:W-:-:S02]  /*2ea0*/  FSEL R130, R61, -INF , P4 ;  /* 0xff8000003d827808 */ /* 0x000fc40002000000 */
[----:B------:R-:W-:Y:S02]  /*2eb0*/  FMNMX.FTZ R5, R60, R5, !PT ;  /* 0x000000053c057209 */ /* 0x000fe40007810000 */
[----:B------:R-:W-:Y:S02]  /*2ec0*/  FSEL R58, R58, -INF , P2 ;  /* 0xff8000003a3a7808 */ /* 0x000fe40001000000 */
[----:B------:R-:W-:Y:S02]  /*2ed0*/  ISETP.GT.AND P2, PT, R7, 0x51, PT ;  /* 0x000000510700780c */ /* 0x000fe40003f44270 */
        /* <DEDUP_REMOVED lines=11> */
[----:B------:R-:W-:Y:S01]  /*2f90*/  UMOV UR22, UR6 ;  /* 0x0000000600167c82 */ /* 0x000fe20008000000 */
[----:B------:R-:W-:Y:S01]  /*2fa0*/  UMOV UR23, 0x80000020 ;  /* 0x8000002000177882 */ /* 0x000fe20000000000 */
[----:B------:R-:W-:Y:S01]  /*2fb0*/  FSEL R122, R52, -INF , P6 ;  /* 0xff800000347a7808 */ /* 0x000fe20003000000 */
[----:B------:R-:W-:Y:S01]  /*2fc0*/  ULDC UR6, c[0x0][0x988] ;  /* 0x0002620000067ab9 */ /* 0x000fe20000000800 */
[----:B------:R-:W-:-:S02]  /*2fd0*/  FMNMX.FTZ R5, R124, R5, !PT ;  /* 0x000000057c057209 */ /* 0x000fc40007810000 */
[----:B------:R-:W-:Y:S02]  /*2fe0*/  FSEL R48, R63, -INF , P4 ;  /* 0xff8000003f307808 */ /* 0x000fe40002000000 */
[----:B------:R-:W-:Y:S02]  /*2ff0*/  ISETP.GT.AND P4, PT, R7, 0x60, PT ;  /* 0x000000600700780c */ /* 0x000fe40003f84270 */
[----:B------:R-:W-:Y:S02]  /*3000*/  FSEL R128, R53, -INF , P5 ;  /* 0xff80000035807808 */ /* 0x000fe40002800000 */
[----:B------:R-:W-:Y:S02]  /*3010*/  FMNMX.FTZ R5, R122, R5, !PT ;  /* 0x000000057a057209 */ /* 0x000fe40007810000 */
[----:B------:R-:W-:Y:S02]  /*3020*/  FSEL R50, R50, -INF , P3 ;  /* 0xff80000032327808 */ /* 0x000fe40001800000 */
[----:B------:R-:W-:-:S02]  /*3030*/  FSEL R52, R51, -INF , P2 ;  /* 0xff80000033347808 */ /* 0x000fc40001000000 */
[C---:B------:R-:W-:Y:S02]  /*3040*/  ISETP.GT.AND P3, PT, R7.reuse, 0x61, PT ;  /* 0x000000610700780c */ /* 0x040fe40003f64270 */
[----:B------:R-:W-:Y:S02]  /*3050*/  FMNMX.FTZ R5, R128, R5, !PT ;  /* 0x0000000580057209 */ /* 0x000fe40007810000 */
[C---:B------:R-:W-:Y:S02]  /*3060*/  ISETP.GT.AND P2, PT, R7.reuse, 0x68, PT ;  /* 0x000000680700780c */ /* 0x040fe40003f44270 */
[----:B------:R-:W-:Y:S02]  /*3070*/  FSEL R54, R54, -INF , P6 ;  /* 0xff80000036367808 */ /* 0x000fe40003000000 */
[----:B------:R-:W-:Y:S01]  /*3080*/  ISETP.GT.AND P6, PT, R7, 0x89, PT ;  /* 0x000000890700780c */ /* 0x000fe20003fc4270 */
[----:B------:R-:W-:Y:S02]  /*3090*/  WARPGROUP.DEPBAR.LE gsb0, 0x0 ;  /* 0x00008000000079c5 */ /* 0x000fe40000010000 */
[----:B------:R-:W-:Y:S01]  /*30a0*/  WARPGROUP.ARRIVE ;  /* 0x00000000000079c5 */ /* 0x000fe20000000000 */
[----:B------:R-:W-:-:S02]  /*30b0*/  FSEL R138, R45, -INF , P1 ;  /* 0xff8000002d8a7808 */ /* 0x000fc40000800000 */
[----:B------:R-:W-:Y:S02]  /*30c0*/  ISETP.GT.AND P1, PT, R7, 0x71, PT ;  /* 0x000000710700780c */ /* 0x000fe40003f24270 */
[----:B------:R-:W-:Y:S01]  /*30d0*/  FSEL R132, R40, -INF , P4 ;  /* 0xff80000028847808 */ /* 0x000fe20002000000 */
[----:B------:R-:W-:Y:S01]  /*30e0*/  HGMMA.64x16x16.F32 R32, gdesc[UR20], R32, gsb0 ;  /* 0x00200000142079f0 */ /* 0x000fe20008000820 */
[----:B------:R-:W-:Y:S01]  /*30f0*/  UIADD3 UR22, UR42, 0x682, URZ ;  /* 0x000006822a167890 */ /* 0x000fe2000fffe03f */
[----:B------:R-:W-:Y:S01]  /*3100*/  FSEL R134, R41, -INF , P3 ;  /* 0xff80000029867808 */ /* 0x000fe20001800000 */
[----:B------:R-:W-:Y:S01]  /*3110*/  UMOV UR23, 0x80000020 ;  /* 0x8000002000177882 */ /* 0x000fe20000000000 */
[----:B------:R-:W-:Y:S02]  /*3120*/  FMNMX.FTZ R5, R132, R5, !PT ;  /* 0x0000000584057209 */ /* 0x000fe40007810000 */
[----:B------:R-:W-:Y:S02]  /*3130*/  FSEL R136, R44, -INF , P2 ;  /* 0xff8000002c887808 */ /* 0x000fe40001000000 */
[----:B------:R-:W-:-:S02]  /*3140*/  FSEL R40, R55, -INF , P5 ;  /* 0xff80000037287808 */ /* 0x000fc40002800000 */
[----:B------:R-:W-:Y:S02]  /*3150*/  FSEL R42, R42, -INF , P4 ;  /* 0xff8000002a2a7808 */ /* 0x000fe40002000000 */
[----:B------:R-:W-:Y:S02]  /*3160*/  FSEL R46, R46, -INF , P2 ;  /* 0xff8000002e2e7808 */ /* 0x000fe40001000000 */
[C---:B------:R-:W-:Y:S02]  /*3170*/  ISETP.GT.AND P2, PT, R7.reuse, 0x79, PT ;  /* 0x000000790700780c */ /* 0x040fe40003f44270 */
[C---:B------:R-:W-:Y:S02]  /*3180*/  ISETP.GT.AND P4, PT, R7.reuse, 0x81, PT ;  /* 0x000000810700780c */ /* 0x040fe40003f84270 */
[----:B------:R-:W-:Y:S02]  /*3190*/  ISETP.GT.AND P5, PT, R7, 0x88, PT ;  /* 0x000000880700780c */ /* 0x000fe40003fa4270 */
[----:B------:R-:W-:-:S02]  /*31a0*/  FMNMX.FTZ R5, R134, R5, !PT ;  /* 0x0000000586057209 */ /* 0x000fc40007810000 */
[----:B------:R-:W-:Y:S02]  /*31b0*/  P2R R21, PR, RZ, 0x4 ;  /* 0x00000004ff157803 */ /* 0x000fe40000000000 */
[----:B------:R-:W-:-:S04]  /*31c0*/  FMNMX.FTZ R5, R136, R5, !PT ;  /* 0x0000000588057209 */ /* 0x000fc80007810000 */
[----:B------:R-:W-:Y:S01]  /*31d0*/  FMNMX.FTZ R5, R138, R5, !PT ;  /* 0x000000058a057209 */ /* 0x000fe20007810000 */
[----:B------:R-:W-:Y:S02]  /*31e0*/  WARPGROUP.DEPBAR.LE gsb0, 0x0 ;  /* 0x00008000000079c5 */ /* 0x000fe40000010000 */
[----:B------:R-:W-:Y:S01]  /*31f0*/  WARPGROUP.ARRIVE ;  /* 0x00000000000079c5 */ /* 0x000fe20000000000 */
[----:B------:R-:W-:Y:S02]  /*3200*/  FSEL R140, R32, -INF , P0 ;  /* 0xff800000208c7808 */ /* 0x000fe40000000000 */
[----:B------:R-:W-:Y:S02]  /*3210*/  ISETP.GT.AND P0, PT, R7, 0x78, PT ;  /* 0x000000780700780c */ /* 0x000fe40003f04270 */
[----:B------:R-:W-:Y:S01]  /*3220*/  FSEL R142, R33, -INF , P1 ;  /* 0xff800000218e7808 */ /* 0x000fe20000800000 */
[----:B------:R-:W-:Y:S01]  /*3230*/  HGMMA.64x16x16.F32 R24, gdesc[UR20], R24, gsb0 ;  /* 0x00200000141879f0 */ /* 0x000fe20008000818 */
[----:B------:R-:W-:-:S02]  /*3240*/  FSEL R32, R43, -INF , P3 ;  /* 0xff8000002b207808 */ /* 0x000fc40001800000 */
[----:B------:R-:W-:Y:S02]  /*3250*/  P2R R33, PR, RZ, 0x2 ;  /* 0x00000002ff217803 */ /* 0x000fe40000000000 */
[----:B------:R-:W-:Y:S02]  /*3260*/  FSEL R150, R36, -INF , P0 ;  /* 0xff80000024967808 */ /* 0x000fe40000000000 */
[----:B------:R-:W-:Y:S02]  /*3270*/  P2R R23, PR, RZ, 0x1 ;  /* 0x00000001ff177803 */ /* 0x000fe40000000000 */
[C---:B------:R-:W-:Y:S02]  /*3280*/  ISETP.GT.AND P3, PT, R7.reuse, 0x80, PT ;  /* 0x000000800700780c */ /* 0x040fe40003f64270 */
[C---:B------:R-:W-:Y:S02]  /*3290*/  ISETP.GT.AND P0, PT, R7.reuse, 0x69, PT ;  /* 0x000000690700780c */ /* 0x040fe40003f04270 */
[----:B------:R-:W-:-:S02]  /*32a0*/  ISETP.GT.AND P1, PT, R7, 0x70, PT ;  /* 0x000000700700780c */ /* 0x000fc40003f24270 */
[----:B------:R-:W-:Y:S02]  /*32b0*/  FMNMX.FTZ R7, R98, R99, !PT ;  /* 0x0000006362077209 */ /* 0x000fe40007810000 */
[----:B------:R-:W-:Y:S02]  /*32c0*/  FMNMX.FTZ R5, R140, R5, !PT ;  /* 0x000000058c057209 */ /* 0x000fe40007810000 */
[----:B------:R-:W-:Y:S02]  /*32d0*/  FMNMX.FTZ R7, R102, R7, !PT ;  /* 0x0000000766077209 */ /* 0x000fe40007810000 */
[----:B------:R-:W-:Y:S02]  /*32e0*/  FMNMX.FTZ R5, R142, R5, !PT ;  /* 0x000000058e057209 */ /* 0x000fe40007810000 */
[----:B------:R-:W-:Y:S02]  /*32f0*/  FMNMX.FTZ R7, R6, R7, !PT ;  /* 0x0000000706077209 */ /* 0x000fe40007810000 */
[----:B------:R-:W-:-:S02]  /*3300*/  FSEL R156, R37, -INF , P2 ;  /* 0xff800000259c7808 */ /* 0x000fc40001000000 */
[----:B------:R-:W-:Y:S02]  /*3310*/  FMNMX.FTZ R7, R90, R7, !PT ;  /* 0x000000075a077209 */ /* 0x000fe40007810000 */
[----:B------:R-:W-:Y:S02]  /*3320*/  FMNMX.FTZ R5, R150, R5, !PT ;  /* 0x0000000596057209 */ /* 0x000fe40007810000 */
[----:B------:R-:W-:Y:S02]  /*3330*/  FMNMX.FTZ R7, R8, R7, !PT ;  /* 0x0000000708077209 */ /* 0x000fe40007810000 */
[----:B------:R-:W-:Y:S02]  /*3340*/  FMNMX.FTZ R5, R156, R5, !PT ;  /* 0x000000059c057209 */ /* 0x000fe40007810000 */
[----:B------:R-:W-:Y:S02]  /*3350*/  FMNMX.FTZ R7, R94, R7, !PT ;  /* 0x000000075e077209 */ /* 0x000fe40007810000 */
[----:B------:R-:W-:-:S02]  /*3360*/  FSEL R34, R34, -INF , P1 ;  /* 0xff80000022227808 */ /* 0x000fc40000800000 */
[----:B------:R-:W-:Y:S02]  /*3370*/  FMNMX.FTZ R7, R10, R7, !PT ;  /* 0x000000070a077209 */ /* 0x000fe40007810000 */
[----:B------:R-:W-:Y:S02]  /*3380*/  ISETP.NE.AND P1, PT, R33, RZ, PT ;  /* 0x000000ff2100720c */ /* 0x000fe40003f25270 */
[----:B------:R-:W-:-:S04]  /*3390*/  FMNMX.FTZ R7, R82, R7, !PT ;  /* 0x0000000752077209 */ /* 0x000fc80007810000 */
[----:B------:R-:W-:-:S04]  /*33a0*/  FMNMX.FTZ R7, R12, R7, !PT ;  /* 0x000000070c077209 */ /* 0x000fc80007810000 */
[----:B------:R-:W-:Y:S01]  /*33b0*/  FMNMX.FTZ R7, R86, R7, !PT ;  /* 0x0000000756077209 */ /* 0x000fe20007810000 */
[----:B------:R-:W-:Y:S02]  /*33c0*/  WARPGROUP.DEPBAR.LE gsb0, 0x0 ;  /* 0x00008000000079c5 */ /* 0x000fe40000010000 */
[----:B------:R-:W-:Y:S02]  /*33d0*/  FSEL R152, R24, -INF , P3 ;  /* 0xff80000018987808 */ /* 0x000fe40001800000 */
[----:B------:R-:W-:Y:S02]  /*33e0*/  FSEL R154, R25, -INF , P4 ;  /* 0xff800000199a7808 */ /* 0x000fe40002000000 */
[----:B------:R-:W-:Y:S02]  /*33f0*/  FMNMX.FTZ R5, R152, R5, !PT ;  /* 0x0000000598057209 */ /* 0x000fe40007810000 */
[----:B------:R-:W-:Y:S02]  /*3400*/  FSEL R148, R28, -INF , P5 ;  /* 0xff8000001c947808 */ /* 0x000fe40002800000 */
[----:B------:R-:W-:-:S02]  /*3410*/  FMNMX.FTZ R5, R154, R5, !PT ;  /* 0x000000059a057209 */ /* 0x000fc40007810000 */
[----:B------:R-:W-:Y:S02]  /*3420*/  FSEL R146, R29, -INF , P6 ;  /* 0xff8000001d927808 */ /* 0x000fe40003000000 */
[----:B------:R-:W-:Y:S02]  /*3430*/  FMNMX.FTZ R5, R148, R5, !PT ;  /* 0x0000000594057209 */ /* 0x000fe40007810000 */
[----:B------:R-:W-:Y:S02]  /*3440*/  FMNMX.FTZ R7, R14, R7, !PT ;  /* 0x000000070e077209 */ /* 0x000fe40007810000 */
[----:B------:R-:W-:Y:S01]  /*3450*/  FMNMX.FTZ R13, R146, R5, !PT ;  /* 0x00000005920d7209 */ /* 0x000fe20007810000 */
[----:B------:R-:W-:Y:S01]  /*3460*/  IMAD.U32 R5, RZ, RZ, UR6 ;  /* 0x00000006ff057e24 */ /* 0x000fe2000f8e00ff */
[----:B------:R-:W-:Y:S02]  /*3470*/  FMNMX.FTZ R7, R74, R7, !PT ;  /* 0x000000074a077209 */ /* 0x000fe40007810000 */
[----:B------:R-:W-:Y:S01]  /*3480*/  FSEL R24, R47, -INF , P0 ;  /* 0xff8000002f187808 */ /* 0x000fe20000000000 */
[----:B------:R-:W0:Y:S01]  /*3490*/  SHFL.BFLY PT, R4, R13, 0x2, 0x1f ;  /* 0x0c401f000d047f89 */ /* 0x000e2200000e0000 */
[----:B------:R-:W-:-:S02]  /*34a0*/  FMNMX.FTZ R7, R18, R7, !PT ;  /* 0x0000000712077209 */ /* 0x000fc40007810000 */
[----:B------:R-:W-:Y:S02]  /*34b0*/  FSEL R28, R35, -INF , P1 ;  /* 0xff800000231c7808 */ /* 0x000fe40000800000 */
[----:B------:R-:W-:Y:S02]  /*34c0*/  FMNMX.FTZ R7, R78, R7, !PT ;  /* 0x000000074e077209 */ /* 0x000fe40007810000 */
[----:B------:R-:W-:Y:S02]  /*34d0*/  ISETP.NE.AND P0, PT, R23, RZ, PT ;  /* 0x000000ff1700720c */ /* 0x000fe40003f05270 */
[----:B------:R-:W-:Y:S02]  /*34e0*/  FMNMX.FTZ R7, R20, R7, !PT ;  /* 0x0000000714077209 */ /* 0x000fe40007810000 */
[----:B------:R-:W-:Y:S02]  /*34f0*/  FSEL R38, R38, -INF , P0 ;  /* 0xff80000026267808 */ /* 0x000fe40000000000 */
[----:B------:R-:W-:-:S02]  /*3500*/  FMNMX.FTZ R7, R58, R7, !PT ;  /* 0x000000073a077209 */ /* 0x000fc40007810000 */
[----:B------:R-:W-:Y:S02]  /*3510*/  FSEL R26, R26, -INF , P3 ;  /* 0xff8000001a1a7808 */ /* 0x000fe40001800000 */
[----:B------:R-:W-:Y:S02]  /*3520*/  FMNMX.FTZ R7, R22, R7, !PT ;  /* 0x0000000716077209 */ /* 0x000fe40007810000 */
[----:B------:R-:W-:Y:S02]  /*3530*/  ISETP.NE.AND P1, PT, R11, RZ, PT ;  /* 0x000000ff0b00720c */ /* 0x000fe40003f25270 */
[----:B------:R-:W-:Y:S02]  /*3540*/  FMNMX.FTZ R7, R62, R7, !PT ;  /* 0x000000073e077209 */ /* 0x000fe40007810000 */
[----:B------:R-:W-:Y:S02]  /*3550*/  ISETP.NE.AND P0, PT, R9, RZ, PT ;  /* 0x000000ff0900720c */ /* 0x000fe40003f05270 */
[----:B0-----:R-:W-:-:S02]  /*3560*/  FMNMX.FTZ R15, R13, R4, !PT ;  /* 0x000000040d0f7209 */ /* 0x001fc40007810000 */
[----:B------:R-:W-:-:S03]  /*3570*/  FMNMX.FTZ R7, R48, R7, !PT ;  /* 0x0000000730077209 */ /* 0x000fc60007810000 */
[----:B------:R-:W0:Y:S01]  /*3580*/  SHFL.BFLY PT, R4, R15, 0x1, 0x1f ;  /* 0x0c201f000f047f89 */ /* 0x000e2200000e0000 */
[----:B------:R-:W-:-:S04]  /*3590*/  FMNMX.FTZ R7, R50, R7, !PT ;  /* 0x0000000732077209 */ /* 0x000fc80007810000 */
[----:B------:R-:W-:-:S04]  /*35a0*/  FMNMX.FTZ R7, R52, R7, !PT ;  /* 0x0000000734077209 */ /* 0x000fc80007810000 */
[----:B------:R-:W-:-:S04]  /*35b0*/  FMNMX.FTZ R7, R54, R7, !PT ;  /* 0x0000000736077209 */ /* 0x000fc80007810000 */
[----:B------:R-:W-:-:S04]  /*35c0*/  FMNMX.FTZ R29, R40, R7, !PT ;  /* 0x00000007281d7209 */ /* 0x000fc80007810000 */
[----:B------:R-:W-:-:S04]  /*35d0*/  FMNMX.FTZ R29, R42, R29, !PT ;  /* 0x0000001d2a1d7209 */ /* 0x000fc80007810000 */
[----:B------:R-:W-:Y:S02]  /*35e0*/  FMNMX.FTZ R29, R32, R29, !PT ;  /* 0x0000001d201d7209 */ /* 0x000fe40007810000 */
[----:B0-----:R-:W-:Y:S02]  /*35f0*/  FMNMX.FTZ R4, R15, R4, !PT ;  /* 0x000000040f047209 */ /* 0x001fe40007810000 */
[----:B------:R-:W-:Y:S02]  /*3600*/  FMNMX.FTZ R29, R46, R29, !PT ;  /* 0x0000001d2e1d7209 */ /* 0x000fe40007810000 */
[C---:B------:R-:W-:Y:S01]  /*3610*/  FSETP.NEU.FTZ.AND P2, PT, R4.reuse, -INF , PT ;  /* 0xff8000000400780b */ /* 0x040fe20003f5d000 */
[----:B------:R-:W-:Y:S01]  /*3620*/  FMUL.FTZ R43, R4, R5 ;  /* 0x00000005042b7220 */ /* 0x000fe20000410000 */
[----:B------:R-:W-:-:S04]  /*3630*/  FMNMX.FTZ R35, R24, R29, !PT ;  /* 0x0000001d18237209 */ /* 0x000fc80007810000 */
[----:B------:R-:W-:Y:S02]  /*3640*/  FMNMX.FTZ R35, R34, R35, !PT ;  /* 0x0000002322237209 */ /* 0x000fe40007810000 */
[----:B------:R-:W-:Y:S02]  /*3650*/  FSEL R43, R43, RZ, P2 ;  /* 0x000000ff2b2b7208 */ /* 0x000fe40001000000 */
[----:B------:R-:W-:Y:S02]  /*3660*/  ISETP.NE.AND P2, PT, R21, RZ, PT ;  /* 0x000000ff1500720c */ /* 0x000fe40003f45270 */
[----:B------:R-:W-:Y:S01]  /*3670*/  FMNMX.FTZ R35, R28, R35, !PT ;  /* 0x000000231c237209 */ /* 0x000fe20007810000 */
[-CC-:B------:R-:W-:Y:S01]  /*3680*/  FFMA.FTZ R15, R88, R5.reuse, -R43.reuse ;  /* 0x00000005580f7223 */ /* 0x180fe2000001082b */
[----:B------:R-:W-:Y:S01]  /*3690*/  FSEL R88, R39, -INF , P2 ;  /* 0xff80000027587808 */ /* 0x000fe20001000000 */
[--C-:B------:R-:W-:Y:S01]  /*36a0*/  FFMA.FTZ R36, R104, R5, -R43.reuse ;  /* 0x0000000568247223 */ /* 0x100fe2000001082b */
        /* <DEDUP_REMOVED lines=14> */
[-CC-:B------:R-:W-:Y:S01]  /*3790*/  FFMA.FTZ R80, R68, R5.reuse, -R43.reuse ;  /* 0x0000000544507223 */ /* 0x180fe2000001082b */
[--C-:B------:R-:W-:Y:S01]  /*37a0*/  FFMA.FTZ R13, R92, R5, -R43.reuse ;  /* 0x000000055c0d7223 */ /* 0x100fe2000001082b */
[----:B------:R-:W-:Y:S01]  /*37b0*/  FMNMX.FTZ R37, R108, R37, !PT ;  /* 0x000000256c257209 */ /* 0x000fe20007810000 */
[-CC-:B------:R-:W-:Y:S01]  /*37c0*/  FFMA.FTZ R84, R66, R5.reuse, -R43.reuse ;  /* 0x0000000542547223 */ /* 0x180fe2000001082b */
[-CC-:B------:R-:W-:Y:S01]  /*37d0*/  FFMA.FTZ R23, R106, R5.reuse, -R43.reuse ;  /* 0x000000056a177223 */ /* 0x180fe2000001082b */
[--C-:B------:R-:W-:Y:S01]  /*37e0*/  FFMA.FTZ R25, R112, R5, -R43.reuse ;  /* 0x0000000570197223 */ /* 0x100fe2000001082b */
[----:B------:R-:W-:Y:S01]  /*37f0*/  FMNMX.FTZ R27, R110, R37, !PT ;  /* 0x000000256e1b7209 */ /* 0x000fe20007810000 */
[-CC-:B------:R-:W-:Y:S01]  /*3800*/  FFMA.FTZ R64, R114, R5.reuse, -R43.reuse ;  /* 0x0000000572407223 */ /* 0x180fe2000001082b */
[----:B------:R0:W-:Y:S01]  /*3810*/  MUFU.EX2 R29, R41 ;  /* 0x00000029001d7308 */ /* 0x0001e20000000800 */
[-CC-:B------:R-:W-:Y:S01]  /*3820*/  FFMA.FTZ R72, R97, R5.reuse, -R43.reuse ;  /* 0x0000000561487223 */ /* 0x180fe2000001082b */
[-CC-:B------:R-:W-:Y:S01]  /*3830*/  FFMA.FTZ R66, R116, R5.reuse, -R43.reuse ;  /* 0x0000000574427223 */ /* 0x180fe2000001082b */
[----:B------:R-:W1:Y:S01]  /*3840*/  SHFL.BFLY PT, R76, R27, 0x2, 0x1f ;  /* 0x0c401f001b4c7f89 */ /* 0x000e6200000e0000 */
[-CC-:B------:R-:W-:Y:S01]  /*3850*/  FFMA.FTZ R118, R118, R5.reuse, -R43.reuse ;  /* 0x0000000576767223 */ /* 0x180fe2000001082b */
        /* <DEDUP_REMOVED lines=10> */
[-CC-:B0-----:R-:W-:Y:S01]  /*3900*/  FFMA.FTZ R41, R140, R5.reuse, -R43.reuse ;  /* 0x000000058c297223 */ /* 0x181fe2000001082b */
[-CC-:B------:R-:W-:Y:S01]  /*3910*/  FFMA.FTZ R100, R142, R5.reuse, -R43.reuse ;  /* 0x000000058e647223 */ /* 0x180fe2000001082b */
[-CC-:B------:R-:W-:Y:S01]  /*3920*/  FFMA.FTZ R47, R150, R5.reuse, -R43.reuse ;  /* 0x00000005962f7223 */ /* 0x180fe2000001082b */
[-CC-:B------:R-:W-:Y:S01]  /*3930*/  FFMA.FTZ R106, R156, R5.reuse, -R43.reuse ;  /* 0x000000059c6a7223 */ /* 0x180fe2000001082b */
[-CC-:B------:R-:W-:Y:S01]  /*3940*/  FFMA.FTZ R49, R152, R5.reuse, -R43.reuse ;  /* 0x0000000598317223 */ /* 0x180fe2000001082b */
[-CC-:B------:R-:W-:Y:S01]  /*3950*/  FFMA.FTZ R112, R154, R5.reuse, -R43.reuse ;  /* 0x000000059a707223 */ /* 0x180fe2000001082b */
[----:B------:R-:W-:Y:S01]  /*3960*/  FFMA.FTZ R114, R146, R5, -R43 ;  /* 0x0000000592727223 */ /* 0x000fe2000001082b */
[----:B------:R-:W-:Y:S01]  /*3970*/  MUFU.EX2 R11, R11 ;  /* 0x0000000b000b7308 */ /* 0x000fe20000000800 */
[----:B-1----:R-:W-:-:S07]  /*3980*/  FMNMX.FTZ R39, R27, R76, !PT ;  /* 0x0000004c1b277209 */ /* 0x002fce0007810000 */
[----:B------:R-:W0:Y:S01]  /*3990*/  MUFU.EX2 R72, R72 ;  /* 0x0000004800487308 */ /* 0x000e220000000800 */
[----:B------:R-:W1:Y:S07]  /*39a0*/  SHFL.BFLY PT, R76, R39, 0x1, 0x1f ;  /* 0x0c201f00274c7f89 */ /* 0x000e6e00000e0000 */
[----:B------:R-:W2:Y:S08]  /*39b0*/  MUFU.EX2 R9, R9 ;  /* 0x0000000900097308 */ /* 0x000eb00000000800 */
[----:B------:R-:W-:Y:S08]  /*39c0*/  MUFU.EX2 R70, R70 ;  /* 0x0000004600467308 */ /* 0x000ff00000000800 */
[----:B------:R-:W-:Y:S01]  /*39d0*/  MUFU.EX2 R15, R15 ;  /* 0x0000000f000f7308 */ /* 0x000fe20000000800 */
[----:B-1----:R-:W-:Y:S01]  /*39e0*/  FMNMX.FTZ R76, R39, R76, !PT ;  /* 0x0000004c274c7209 */ /* 0x002fe20007810000 */
[----:B------:R-:W-:-:S03]  /*39f0*/  FFMA.FTZ R39, R148, R5, -R43 ;  /* 0x0000000594277223 */ /* 0x000fc6000001082b */
[C---:B------:R-:W-:Y:S01]  /*3a00*/  FSETP.NEU.FTZ.AND P2, PT, R76.reuse, -INF , PT ;  /* 0xff8000004c00780b */ /* 0x040fe20003f5d000 */
[----:B------:R-:W-:Y:S02]  /*3a10*/  FMUL.FTZ R27, R76, R5 ;  /* 0x000000054c1b7220 */ /* 0x000fe40000410000 */
[----:B------:R-:W-:Y:S03]  /*3a20*/  MUFU.EX2 R80, R80 ;  /* 0x0000005000507308 */ /* 0x000fe60000000800 */
[----:B------:R-:W-:-:S05]  /*3a30*/  FSEL R27, R27, RZ, P2 ;  /* 0x000000ff1b1b7208 */ /* 0x000fca0001000000 */
[----:B------:R-:W-:Y:S01]  /*3a40*/  MUFU.EX2 R13, R13 ;  /* 0x0000000d000d7308 */ /* 0x000fe20000000800 */
[-CC-:B------:R-:W-:Y:S01]  /*3a50*/  FFMA.FTZ R63, R90, R5.reuse, -R27.reuse ;  /* 0x000000055a3f7223 */ /* 0x180fe2000001081b */
[-CC-:B------:R-:W-:Y:S01]  /*3a60*/  FFMA.FTZ R90, R8, R5.reuse, -R27.reuse ;  /* 0x00000005085a7223 */ /* 0x180fe2000001081b */
[CC--:B------:R-:W-:Y:S01]  /*3a70*/  LEA.HI R8, R19.reuse, R16.reuse, RZ, 0x4 ;  /* 0x0000001013087211 */ /* 0x0c0fe200078f20ff */
[-CC-:B------:R-:W-:Y:S01]  /*3a80*/  FFMA.FTZ R65, R94, R5.reuse, -R27.reuse ;  /* 0x000000055e417223 */ /* 0x180fe2000001081b */
[-CC-:B------:R-:W-:Y:S01]  /*3a90*/  FFMA.FTZ R94, R10, R5.reuse, -R27.reuse ;  /* 0x000000050a5e7223 */ /* 0x180fe2000001081b */
[-CC-:B------:R-:W-:Y:S01]  /*3aa0*/  FFMA.FTZ R51, R86, R5.reuse, -R27.reuse ;  /* 0x0000000556337223 */ /* 0x180fe2000001081b */
[----:B------:R-:W-:Y:S01]  /*3ab0*/  LOP3.LUT R57, R8, 0xfffffff0, RZ, 0xc0, !PT ;  /* 0xfffffff008397812 */ /* 0x000fe200078ec0ff */
[-CC-:B------:R-:W-:Y:S01]  /*3ac0*/  FFMA.FTZ R86, R14, R5.reuse, -R27.reuse ;  /* 0x000000050e567223 */ /* 0x180fe2000001081b */
[----:B------:R-:W-:Y:S01]  /*3ad0*/  LEA.HI R14, R19, R16, RZ, 0x5 ;  /* 0x00000010130e7211 */ /* 0x000fe200078f28ff */
[-CC-:B------:R-:W-:Y:S01]  /*3ae0*/  FFMA.FTZ R43, R82, R5.reuse, -R27.reuse ;  /* 0x00000005522b7223 */ /* 0x180fe2000001081b */
[-C--:B------:R-:W-:Y:S01]  /*3af0*/  FFMA.FTZ R82, R12, R5.reuse, -R27 ;  /* 0x000000050c527223 */ /* 0x080fe2000001081b */
[----:B------:R-:W-:Y:S01]  /*3b00*/  IMAD.IADD R10, R16, 0x1, -R57 ;  /* 0x00000001100a7824 */ /* 0x000fe200078e0a39 */
[----:B------:R-:W-:Y:S01]  /*3b10*/  SHF.R.S32.HI R12, RZ, 0x4, R8 ;  /* 0x00000004ff0c7819 */ /* 0x000fe20000011408 */
[-CC-:B------:R-:W-:Y:S01]  /*3b20*/  FFMA.FTZ R53, R74, R5.reuse, -R27.reuse ;  /* 0x000000054a357223 */ /* 0x180fe2000001081b */
[-CC-:B------:R-:W-:Y:S01]  /*3b30*/  FFMA.FTZ R74, R20, R5.reuse, -R27.reuse ;  /* 0x00000005144a7223 */ /* 0x180fe2000001081b */
[----:B------:R-:W-:Y:S01]  /*3b40*/  FFMA.FTZ R59, R98, R5, -R27 ;  /* 0x00000005623b7223 */ /* 0x000fe2000001081b */
[----:B------:R-:W-:Y:S01]  /*3b50*/  SHF.R.S32.HI R19, RZ, 0x1f, R10 ;  /* 0x0000001fff137819 */ /* 0x000fe2000001140a */
[----:B------:R-:W-:-:S02]  /*3b60*/  IMAD.SHL.U32 R67, R12, 0x8, RZ ;  /* 0x000000080c437824 */ /* 0x000fc400078e00ff */
[-CC-:B------:R-:W-:Y:S01]  /*3b70*/  FFMA.FTZ R98, R99, R5.reuse, -R27.reuse ;  /* 0x0000000563627223 */ /* 0x180fe2000001081b */
[----:B------:R-:W-:Y:S01]  /*3b80*/  IMAD.SHL.U32 R20, R14, 0x8, RZ ;  /* 0x000000080e147824 */ /* 0x000fe200078e00ff */
[CC--:B------:R-:W-:Y:S01]  /*3b90*/  LEA.HI R8, R19.reuse, R10.reuse, RZ, 0x2 ;  /* 0x0000000a13087211 */ /* 0x0c0fe200078f10ff */
[-CC-:B------:R-:W-:Y:S01]  /*3ba0*/  FFMA.FTZ R61, R102, R5.reuse, -R27.reuse ;  /* 0x00000005663d7223 */ /* 0x180fe2000001081b */
[----:B------:R-:W-:Y:S01]  /*3bb0*/  LEA.HI R14, R19, R10, RZ, 0x3 ;  /* 0x0000000a130e7211 */ /* 0x000fe200078f18ff */
[----:B------:R-:W-:Y:S01]  /*3bc0*/  MUFU.EX2 R59, R59 ;  /* 0x0000003b003b7308 */ /* 0x000fe20000000800 */
[----:B------:R-:W-:Y:S01]  /*3bd0*/  SHF.R.S32.HI R12, RZ, 0x2, R8 ;  /* 0x00000002ff0c7819 */ /* 0x000fe20000011408 */
[----:B------:R-:W-:Y:S01]  /*3be0*/  FFMA.FTZ R6, R6, R5, -R27 ;  /* 0x0000000506067223 */ /* 0x000fe2000001081b */
[----:B------:R-:W-:Y:S01]  /*3bf0*/  LOP3.LUT R73, R20, 0x7fffff00, RZ, 0xc0, !PT ;  /* 0x7fffff0014497812 */ /* 0x000fe200078ec0ff */
[----:B------:R-:W-:Y:S01]  /*3c00*/  IMAD.SHL.U32 R14, R14, 0x10, RZ ;  /* 0x000000100e0e7824 */ /* 0x000fe200078e00ff */
[----:B------:R-:W-:Y:S01]  /*3c10*/  LOP3.LUT R69, R8, 0x7fffffc, RZ, 0xc0, !PT ;  /* 0x07fffffc08457812 */ /* 0x000fe200078ec0ff */
[----:B------:R-:W-:-:S02]  /*3c20*/  IMAD.SHL.U32 R12, R12, 0x40, RZ ;  /* 0x000000400c0c7824 */ /* 0x000fc400078e00ff */
[-C--:B------:R-:W-:Y:S01]  /*3c30*/  FFMA.FTZ R58, R58, R5.reuse, -R27 ;  /* 0x000000053a3a7223 */ /* 0x080fe2000001081b */
[----:B------:R-:W1:Y:S01]  /*3c40*/  MUFU.EX2 R98, R98 ;  /* 0x0000006200627308 */ /* 0x000e620000000800 */
[----:B------:R-:W-:Y:S01]  /*3c50*/  LOP3.LUT R14, R14, 0x7fffff80, RZ, 0xc0, !PT ;  /* 0x7fffff800e0e7812 */ /* 0x000fe200078ec0ff */
[----:B------:R-:W-:Y:S01]  /*3c60*/  IMAD.IADD R69, R10, 0x1, -R69 ;  /* 0x000000010a457824 */ /* 0x000fe200078e0a45 */
[----:B------:R-:W-:Y:S01]  /*3c70*/  LOP3.LUT R12, R12, 0x40, RZ, 0xc0, !PT ;  /* 0x000000400c0c7812 */ /* 0x000fe200078ec0ff */
[----:B0-----:R-:W-:Y:S01]  /*3c80*/  FADD.FTZ R10, R11, R72 ;  /* 0x000000480b0a7221 */ /* 0x001fe20000010000 */
[----:B------:R-:W-:Y:S02]  /*3c90*/  IMAD.U32 R8, RZ, RZ, UR37 ;  /* 0x00000025ff087e24 */ /* 0x000fe4000f8e00ff */
[----:B------:R-:W-:Y:S01]  /*3ca0*/  FFMA.FTZ R22, R22, R5, -R27 ;  /* 0x0000000516167223 */ /* 0x000fe2000001081b */
[----:B------:R-:W-:Y:S01]  /*3cb0*/  LOP3.LUT R67, R12, 0x8, R67, 0xf8, !PT ;  /* 0x000000080c437812 */ /* 0x000fe200078ef843 */
[----:B------:R-:W0:Y:S01]  /*3cc0*/  MUFU.EX2 R61, R61 ;  /* 0x0000003d003d7308 */ /* 0x000e220000000800 */
[----:B------:R-:W-:Y:S01]  /*3cd0*/  SHF.R.U32.HI R12, RZ, 0x3, R12 ;  /* 0x00000003ff0c7819 */ /* 0x000fe2000001160c */
[----:B------:R-:W-:-:S02]  /*3ce0*/  IMAD.IADD R14, R14, 0x1, R73 ;  /* 0x000000010e0e7824 */ /* 0x000fc400078e0249 */
[-CC-:B------:R-:W-:Y:S01]  /*3cf0*/  FFMA.FTZ R18, R18, R5.reuse, -R27.reuse ;  /* 0x0000000512127223 */ /* 0x180fe2000001081b */
[----:B------:R-:W-:Y:S01]  /*3d00*/  @!P1 VIADD R8, R8, 0x31c40 ;  /* 0x00031c4008089836 */ /* 0x000fe20000000000 */
[----:B------:R-:W-:Y:S01]  /*3d10*/  LOP3.LUT R12, R67, R12, RZ, 0x3c, !PT ;  /* 0x0000000c430c7212 */ /* 0x000fe200078e3cff */
[----:B------:R-:W-:Y:S02]  /*3d20*/  IMAD R69, R69, 0x10, R14 ;  /* 0x0000001045457824 */ /* 0x000fe400078e020e */
[----:B--2---:R-:W-:Y:S01]  /*3d30*/  FADD.FTZ R67, R9, R10 ;  /* 0x0000000a09437221 */ /* 0x004fe20000010000 */
[----:B------:R-:W2:Y:S01]  /*3d40*/  MUFU.EX2 R6, R6 ;  /* 0x0000000600067308 */ /* 0x000ea20000000800 */
[----:B-1----:R-:W-:Y:S01]  /*3d50*/  FADD.FTZ R10, R59, R98 ;  /* 0x000000623b0a7221 */ /* 0x002fe20000010000 */
[----:B------:R-:W-:Y:S01]  /*3d60*/  @!P1 PRMT R8, RZ, 0x654, R8 ;  /* 0x00000654ff089816 */ /* 0x000fe20000000008 */
[-CC-:B------:R-:W-:Y:S01]  /*3d70*/  FFMA.FTZ R55, R78, R5.reuse, -R27.reuse ;  /* 0x000000054e377223 */ /* 0x180fe2000001081b */
[-CC-:B------:R-:W-:Y:S01]  /*3d80*/  FFMA.FTZ R57, R62, R5.reuse, -R27.reuse ;  /* 0x000000053e397223 */ /* 0x180fe2000001081b */
[-CC-:B------:R-:W-:Y:S01]  /*3d90*/  FFMA.FTZ R42, R42, R5.reuse, -R27.reuse ;  /* 0x000000052a2a7223 */ /* 0x180fe2000001081b */
[----:B------:R1:W-:Y:S01]  /*3da0*/  @!P1 SYNCS.ARRIVE.TRANS64.RED.A1T0 RZ, [R8+URZ], RZ ;  /* 0x000000ff08ff99a7 */ /* 0x0003e2000810043f */
[-CC-:B------:R-:W-:Y:S01]  /*3db0*/  FFMA.FTZ R48, R48, R5.reuse, -R27.reuse ;  /* 0x0000000530307223 */ /* 0x180fe2000001081b */
[----:B------:R-:W3:Y:S01]  /*3dc0*/  MUFU.EX2 R63, R63 ;  /* 0x0000003f003f7308 */ /* 0x000ee20000000800 */
[-CC-:B------:R-:W-:Y:S01]  /*3dd0*/  FFMA.FTZ R93, R50, R5.reuse, -R27.reuse ;  /* 0x00000005325d7223 */ /* 0x180fe2000001081b */
[-CC-:B------:R-:W-:Y:S01]  /*3de0*/  FFMA.FTZ R50, R52, R5.reuse, -R27.reuse ;  /* 0x0000000534327223 */ /* 0x180fe2000001081b */
[-CC-:B------:R-:W-:Y:S01]  /*3df0*/  FFMA.FTZ R95, R54, R5.reuse, -R27.reuse ;  /* 0x00000005365f7223 */ /* 0x180fe2000001081b */
[-CC-:B------:R-:W-:Y:S01]  /*3e00*/  FFMA.FTZ R40, R40, R5.reuse, -R27.reuse ;  /* 0x0000000528287223 */ /* 0x180fe2000001081b */
[--C-:B------:R-:W-:Y:S01]  /*3e10*/  FFMA.FTZ R46, R46, R5, -R27.reuse ;  /* 0x000000052e2e7223 */ /* 0x100fe2000001081b */
[----:B-1----:R-:W-:Y:S01]  /*3e20*/  F2FP.F16.F32.PACK_AB R8, R72, R11 ;  /* 0x0000000b4808723e */ /* 0x002fe200000000ff */
[-CC-:B------:R-:W-:Y:S01]  /*3e30*/  FFMA.FTZ R24, R24, R5.reuse, -R27.reuse ;  /* 0x0000000518187223 */ /* 0x180fe2000001081b */
[----:B------:R-:W1:Y:S01]  /*3e40*/  MUFU.EX2 R90, R90 ;  /* 0x0000005a005a7308 */ /* 0x000e620000000800 */
[-CC-:B------:R-:W-:Y:S01]  /*3e50*/  FFMA.FTZ R34, R34, R5.reuse, -R27.reuse ;  /* 0x0000000522227223 */ /* 0x180fe2000001081b */
[-CC-:B------:R-:W-:Y:S01]  /*3e60*/  FFMA.FTZ R28, R28, R5.reuse, -R27.reuse ;  /* 0x000000051c1c7223 */ /* 0x180fe2000001081b */
[-CC-:B------:R-:W-:Y:S01]  /*3e70*/  FFMA.FTZ R38, R38, R5.reuse, -R27.reuse ;  /* 0x0000000526267223 */ /* 0x180fe2000001081b */
[-CC-:B------:R-:W-:Y:S01]  /*3e80*/  FFMA.FTZ R88, R88, R5.reuse, -R27.reuse ;  /* 0x0000000558587223 */ /* 0x180fe2000001081b */
[-CC-:B------:R-:W-:Y:S01]  /*3e90*/  FFMA.FTZ R104, R104, R5.reuse, -R27.reuse ;  /* 0x0000000568687223 */ /* 0x180fe2000001081b */
[-CC-:B------:R-:W-:Y:S01]  /*3ea0*/  FFMA.FTZ R108, R108, R5.reuse, -R27.reuse ;  /* 0x000000056c6c7223 */ /* 0x180fe2000001081b */
[----:B------:R-:W-:Y:S01]  /*3eb0*/  FFMA.FTZ R110, R110, R5, -R27 ;  /* 0x000000056e6e7223 */ /* 0x000fe2000001081b */
[----:B------:R4:W-:Y:S01]  /*3ec0*/  MUFU.EX2 R16, R58 ;  /* 0x0000003a00107308 */ /* 0x0009e20000000800 */
[----:B------:R-:W-:-:S02]  /*3ed0*/  IMAD.MOV.U32 R62, RZ, RZ, R71 ;  /* 0x000000ffff3e7224 */ /* 0x000fc400078e0047 */
[--C-:B------:R-:W-:Y:S02]  /*3ee0*/  IMAD.MOV.U32 R54, RZ, RZ, R71.reuse ;  /* 0x000000ffff367224 */ /* 0x100fe400078e0047 */
[----:B------:R-:W-:-:S03]  /*3ef0*/  IMAD.MOV.U32 R52, RZ, RZ, R71 ;  /* 0x000000ffff347224 */ /* 0x000fc600078e0047 */
[----:B------:R-:W5:Y:S01]  /*3f00*/  MUFU.EX2 R84, R84 ;  /* 0x0000005400547308 */ /* 0x000f620000000800 */
[----:B----4-:R-:W-:Y:S02]  /*3f10*/  IMAD.IADD R58, R12, 0x1, R69 ;  /* 0x000000010c3a7824 */ /* 0x010fe400078e0245 */
[C---:B------:R-:W-:Y:S01]  /*3f20*/  FADD.FTZ R12, R70.reuse, R67 ;  /* 0x00000043460c7221 */ /* 0x040fe20000010000 */
[----:B0-----:R-:W-:Y:S01]  /*3f30*/  FADD.FTZ R67, R61, R10 ;  /* 0x0000000a3d437221 */ /* 0x001fe20000010000 */
[----:B------:R-:W-:Y:S01]  /*3f40*/  F2FP.F16.F32.PACK_AB R10, R70, R9 ;  /* 0x00000009460a723e */ /* 0x000fe200000000ff */
[----:B------:R-:W-:Y:S02]  /*3f50*/  IMAD.MOV.U32 R70, RZ, RZ, R71 ;  /* 0x000000ffff467224 */ /* 0x000fe400078e0047 */
[----:B------:R-:W-:Y:S01]  /*3f60*/  FADD.FTZ R69, R15, R12 ;  /* 0x0000000c0f457221 */ /* 0x000fe20000010000 */
[----:B--2---:R-:W-:Y:S01]  /*3f70*/  FADD.FTZ R12, R6, R67 ;  /* 0x00000043060c7221 */ /* 0x004fe20000010000 */
[----:B------:R-:W0:Y:S01]  /*3f80*/  MUFU.EX2 R65, R65 ;  /* 0x0000004100417308 */ /* 0x000e220000000800 */
[----:B------:R-:W-:-:S02]  /*3f90*/  IMAD.MOV.U32 R67, RZ, RZ, R71 ;  /* 0x000000ffff437224 */ /* 0x000fc400078e0047 */
[C---:B------:R-:W-:Y:S01]  /*3fa0*/  FADD.FTZ R14, R80.reuse, R69 ;  /* 0x00000045500e7221 */ /* 0x040fe20000010000 */
[----:B---3--:R-:W-:Y:S01]  /*3fb0*/  FADD.FTZ R9, R63, R12 ;  /* 0x0000000c3f097221 */ /* 0x008fe20000010000 */
[----:B------:R-:W-:Y:S01]  /*3fc0*/  F2FP.F16.F32.PACK_AB R12, R80, R15 ;  /* 0x0000000f500c723e */ /* 0x000fe200000000ff */
[----:B------:R-:W-:Y:S02]  /*3fd0*/  IMAD.MOV.U32 R69, RZ, RZ, R71 ;  /* 0x000000ffff457224 */ /* 0x000fe400078e0047 */
[----:B------:R-:W-:Y:S01]  /*3fe0*/  FADD.FTZ R11, R13, R14 ;  /* 0x0000000e0d0b7221 */ /* 0x000fe20000010000 */
[----:B-1----:R-:W-:Y:S01]  /*3ff0*/  FADD.FTZ R20, R90, R9 ;  /* 0x000000095a147221 */ /* 0x002fe20000010000 */
[----:B------:R-:W-:Y:S01]  /*4000*/  MUFU.EX2 R21, R21 ;  /* 0x0000001500157308 */ /* 0x000fe20000000800 */
[----:B-----5:R-:W-:Y:S02]  /*4010*/  F2FP.F16.F32.PACK_AB R14, R84, R13 ;  /* 0x0000000d540e723e */ /* 0x020fe400000000ff */
[----:B------:R-:W-:-:S02]  /*4020*/  F2FP.F16.F32.PACK_AB R13, R90, R63 ;  /* 0x0000003f5a0d723e */ /* 0x000fc400000000ff */
[----:B------:R-:W-:Y:S01]  /*4030*/  F2FP.F16.F32.PACK_AB R9, R98, R59 ;  /* 0x0000003b6209723e */ /* 0x000fe200000000ff */
[----:B------:R-:W-:Y:S02]  /*4040*/  FFMA.FTZ R59, R32, R5, -R27 ;  /* 0x00000005203b7223 */ /* 0x000fe4000001081b */
[----:B------:R-:W1:Y:S01]  /*4050*/  MUFU.EX2 R94, R94 ;  /* 0x0000005e005e7308 */ /* 0x000e620000000800 */
[----:B0-----:R-:W-:-:S07]  /*4060*/  FADD.FTZ R15, R65, R20 ;  /* 0x00000014410f7221 */ /* 0x001fce0000010000 */
[----:B------:R-:W0:Y:S08]  /*4070*/  MUFU.EX2 R36, R36 ;  /* 0x0000002400247308 */ /* 0x000e300000000800 */
[----:B------:R-:W2:Y:S01]  /*4080*/  MUFU.EX2 R43, R43 ;  /* 0x0000002b002b7308 */ /* 0x000ea20000000800 */
[C---:B-1----:R-:W-:Y:S01]  /*4090*/  FADD.FTZ R20, R94.reuse, R15 ;  /* 0x0000000f5e147221 */ /* 0x042fe20000010000 */
[----:B------:R-:W-:Y:S01]  /*40a0*/  F2FP.F16.F32.PACK_AB R15, R94, R65 ;  /* 0x000000415e0f723e */ /* 0x000fe200000000ff */
[----:B------:R-:W-:-:S05]  /*40b0*/  IMAD.MOV.U32 R65, RZ, RZ, R71 ;  /* 0x000000ffff417224 */ /* 0x000fca00078e0047 */
[----:B------:R-:W1:Y:S08]  /*40c0*/  MUFU.EX2 R23, R23 ;  /* 0x0000001700177308 */ /* 0x000e700000000800 */
[----:B------:R-:W3:Y:S08]  /*40d0*/  MUFU.EX2 R82, R82 ;  /* 0x0000005200527308 */ /* 0x000ef00000000800 */
[----:B------:R-:W4:Y:S08]  /*40e0*/  MUFU.EX2 R56, R56 ;  /* 0x0000003800387308 */ /* 0x000f300000000800 */
[----:B------:R5:W-:Y:S08]  /*40f0*/  MUFU.EX2 R19, R22 ;  /* 0x0000001600137308 */ /* 0x000bf00000000800 */
[----:B------:R-:W4:Y:S01]  /*4100*/  MUFU.EX2 R51, R51 ;  /* 0x0000003300337308 */ /* 0x000f220000000800 */
[----:B-----5:R-:W-:Y:S01]  /*4110*/  FADD.FTZ R22, R84, R11 ;  /* 0x0000000b54167221 */ /* 0x020fe20000010000 */
[----:B------:R-:W-:-:S02]  /*4120*/  F2FP.F16.F32.PACK_AB R11, R6, R61 ;  /* 0x0000003d060b723e */ /* 0x000fc400000000ff */
[----:B------:R-:W-:Y:S01]  /*4130*/  LEA R6, R58, UR37, 0x1 ;  /* 0x000000253a067c11 */ /* 0x000fe2000f8e08ff */
[----:B------:R-:W-:Y:S01]  /*4140*/  FADD.FTZ R61, R21, R22 ;  /* 0x00000016153d7221 */ /* 0x000fe20000010000 */
[----:B------:R-:W-:Y:S02]  /*4150*/  IMAD.MOV.U32 R58, RZ, RZ, R71 ;  /* 0x000000ffff3a7224 */ /* 0x000fe400078e0047 */
[----:B------:R-:W5:Y:S01]  /*4160*/  MUFU.EX2 R25, R25 ;  /* 0x0000001900197308 */ /* 0x000f620000000800 */
[----:B0-----:R-:W-:Y:S01]  /*4170*/  FADD.FTZ R22, R36, R61 ;  /* 0x0000003d24167221 */ /* 0x001fe20000010000 */
[----:B--2---:R-:W-:Y:S01]  /*4180*/  FADD.FTZ R61, R43, R20 ;  /* 0x000000142b3d7221 */ /* 0x004fe20000010000 */
[----:B------:R0:W-:Y:S02]  /*4190*/  STSM.16.M88.4 [R6+0x24300], R8 ;  /* 0x0243000806007844 */ /* 0x0001e40000000200 */
[----:B-1----:R-:W-:Y:S01]  /*41a0*/  FADD.FTZ R63, R23, R22 ;  /* 0x00000016173f7221 */ /* 0x002fe20000010000 */
[----:B---3--:R-:W-:Y:S01]  /*41b0*/  FADD.FTZ R20, R82, R61 ;  /* 0x0000003d52147221 */ /* 0x008fe20000010000 */
[----:B------:R1:W-:Y:S01]  /*41c0*/  STSM.16.M88.4 [R6+0x25b00], R12 ;  /* 0x025b000c06007844 */ /* 0x0003e20000000200 */
[----:B------:R-:W2:Y:S01]  /*41d0*/  MUFU.EX2 R86, R86 ;  /* 0x0000005600567308 */ /* 0x000ea20000000800 */
[----:B----4-:R-:W-:Y:S01]  /*41e0*/  FADD.FTZ R22, R56, R63 ;  /* 0x0000003f38167221 */ /* 0x010fe20000010000 */
[----:B------:R-:W-:-:S06]  /*41f0*/  FADD.FTZ R61, R51, R20 ;  /* 0x00000014333d7221 */ /* 0x000fcc0000010000 */
[----:B------:R-:W3:Y:S01]  /*4200*/  MUFU.EX2 R64, R64 ;  /* 0x0000004000407308 */ /* 0x000ee20000000800 */
[----:B-----5:R-:W-:-:S07]  /*4210*/  FADD.FTZ R63, R25, R22 ;  /* 0x00000016193f7221 */ /* 0x020fce0000010000 */
[----:B------:R-:W4:Y:S01]  /*4220*/  MUFU.EX2 R53, R53 ;  /* 0x0000003500357308 */ /* 0x000f220000000800 */
[----:B--2---:R-:W-:-:S07]  /*4230*/  FADD.FTZ R20, R86, R61 ;  /* 0x0000003d56147221 */ /* 0x004fce0000010000 */
[----:B------:R-:W2:Y:S01]  /*4240*/  MUFU.EX2 R33, R33 ;  /* 0x0000002100217308 */ /* 0x000ea20000000800 */
[----:B---3--:R-:W-:-:S07]  /*4250*/  FADD.FTZ R22, R64, R63 ;  /* 0x0000003f40167221 */ /* 0x008fce0000010000 */
[----:B------:R-:W3:Y:S01]  /*4260*/  MUFU.EX2 R18, R18 ;  /* 0x0000001200127308 */ /* 0x000ee20000000800 */
[----:B----4-:R-:W-:-:S07]  /*4270*/  FADD.FTZ R61, R53, R20 ;  /* 0x00000014353d7221 */ /* 0x010fce0000010000 */
[----:B------:R-:W4:Y:S01]  /*4280*/  MUFU.EX2 R66, R66 ;  /* 0x0000004200427308 */ /* 0x000f220000000800 */
[----:B--2---:R-:W-:-:S07]  /*4290*/  FADD.FTZ R63, R33, R22 ;  /* 0x00000016213f7221 */ /* 0x004fce0000010000 */
[----:B------:R-:W-:Y:S01]  /*42a0*/  MUFU.EX2 R55, R55 ;  /* 0x0000003700377308 */ /* 0x000fe20000000800 */
[----:B---3--:R-:W-:-:S07]  /*42b0*/  FADD.FTZ R20, R18, R61 ;  /* 0x0000003d12147221 */ /* 0x008fce0000010000 */
[----:B------:R-:W2:Y:S01]  /*42c0*/  MUFU.EX2 R7, R118 ;  /* 0x0000007600077308 */ /* 0x000ea20000000800 */
[----:B----4-:R-:W-:-:S07]  /*42d0*/  FADD.FTZ R22, R66, R63 ;  /* 0x0000003f42167221 */ /* 0x010fce0000010000 */
[----:B------:R-:W-:Y:S08]  /*42e0*/  MUFU.EX2 R74, R74 ;  /* 0x0000004a004a7308 */ /* 0x000ff00000000800 */
[----:B------:R-:W3:Y:S01]  /*42f0*/  MUFU.EX2 R44, R44 ;  /* 0x0000002c002c7308 */ /* 0x000ee20000000800 */
[----:B--2---:R-:W-:-:S07]  /*4300*/  FADD.FTZ R63, R7, R22 ;  /* 0x00000016073f7221 */ /* 0x004fce0000010000 */
[----:B------:R-:W0:Y:S08]  /*4310*/  MUFU.EX2 R60, R60 ;  /* 0x0000003c003c7308 */ /* 0x000e300000000800 */
[----:B------:R2:W-:Y:S01]  /*4320*/  MUFU.EX2 R32, R42 ;  /* 0x0000002a00207308 */ /* 0x0005e20000000800 */
[----:B---3--:R-:W-:Y:S01]  /*4330*/  FADD.FTZ R22, R44, R63 ;  /* 0x0000003f2c167221 */ /* 0x008fe20000010000 */
[----:B------:R-:W-:-:S06]  /*4340*/  IMAD.MOV.U32 R63, RZ, RZ, R71 ;  /* 0x000000ffff3f7224 */ /* 0x000fcc00078e0047 */
[----:B------:R-:W3:Y:S01]  /*4350*/  MUFU.EX2 R57, R57 ;  /* 0x0000003900397308 */ /* 0x000ee20000000800 */
[----:B--2---:R-:W-:Y:S01]  /*4360*/  FFMA.FTZ R42, R26, R5, -R27 ;  /* 0x000000051a2a7223 */ /* 0x004fe2000001081b */
[----:B------:R-:W-:Y:S01]  /*4370*/  FADD.FTZ R27, R55, R20 ;  /* 0x00000014371b7221 */ /* 0x000fe20000010000 */
[----:B------:R-:W-:Y:S01]  /*4380*/  F2FP.F16.F32.PACK_AB R20, R36, R21 ;  /* 0x000000152414723e */ /* 0x000fe200000000ff */
[----:B------:R-:W-:Y:S01]  /*4390*/  FADD.FTZ R21, R29, R22 ;  /* 0x000000161d157221 */ /* 0x000fe20000010000 */
[----:B------:R-:W-:Y:S01]  /*43a0*/  F2FP.F16.F32.PACK_AB R22, R56, R23 ;  /* 0x000000173816723e */ /* 0x000fe200000000ff */
[----:B------:R-:W-:Y:S01]  /*43b0*/  FADD.FTZ R27, R74, R27 ;  /* 0x0000001b4a1b7221 */ /* 0x000fe20000010000 */
[----:B------:R-:W-:Y:S01]  /*43c0*/  F2FP.F16.F32.PACK_AB R23, R86, R51 ;  /* 0x000000335617723e */ /* 0x000fe200000000ff */
[----:B------:R-:W2:Y:S01]  /*43d0*/  MUFU.EX2 R35, R126 ;  /* 0x0000007e00237308 */ /* 0x000ea20000000800 */
[----:B0-----:R-:W-:Y:S01]  /*43e0*/  FADD.FTZ R8, R60, R21 ;  /* 0x000000153c087221 */ /* 0x001fe20000010000 */
[----:B------:R-:W-:Y:S01]  /*43f0*/  FADD.FTZ R26, R16, R27 ;  /* 0x0000001b101a7221 */ /* 0x000fe20000010000 */
[----:B------:R-:W-:Y:S01]  /*4400*/  F2FP.F16.F32.PACK_AB R21, R82, R43 ;  /* 0x0000002b5215723e */ /* 0x000fe200000000ff */
[--C-:B------:R-:W-:Y:S01]  /*4410*/  IMAD.MOV.U32 R56, RZ, RZ, R71.reuse ;  /* 0x000000ffff387224 */ /* 0x100fe200078e0047 */
[----:B------:R-:W-:Y:S01]  /*4420*/  F2FP.F16.F32.PACK_AB R27, R74, R55 ;  /* 0x000000374a1b723e */ /* 0x000fe200000000ff */
[----:B------:R-:W-:Y:S01]  /*4430*/  FADD.FTZ R36, R19, R26 ;  /* 0x0000001a13247221 */ /* 0x000fe20000010000 */
[----:B------:R-:W-:Y:S01]  /*4440*/  F2FP.F16.F32.PACK_AB R26, R66, R33 ;  /* 0x00000021421a723e */ /* 0x000fe200000000ff */
[----:B------:R-:W0:Y:S01]  /*4450*/  MUFU.EX2 R48, R48 ;  /* 0x0000003000307308 */ /* 0x000e220000000800 */
[----:B------:R-:W-:Y:S01]  /*4460*/  STSM.16.M88.4 [R6+0x27300], R20 ;  /* 0x0273001406007844 */ /* 0x000fe20000000200 */
[----:B---3--:R-:W-:Y:S01]  /*4470*/  FADD.FTZ R9, R57, R36 ;  /* 0x0000002439097221 */ /* 0x008fe20000010000 */
[----:B------:R-:W-:-:S02]  /*4480*/  IMAD.MOV.U32 R66, RZ, RZ, R71 ;  /* 0x000000ffff427224 */ /* 0x000fc400078e0047 */
[--C-:B------:R-:W-:Y:S02]  /*4490*/  IMAD.MOV.U32 R55, RZ, RZ, R71.reuse ;  /* 0x000000ffff377224 */ /* 0x100fe400078e0047 */
[--C-:B------:R-:W-:Y:S01]  /*44a0*/  IMAD.MOV.U32 R51, RZ, RZ, R71.reuse ;  /* 0x000000ffff337224 */ /* 0x100fe200078e0047 */
[----:B------:R-:W3:Y:S01]  /*44b0*/  MUFU.EX2 R92, R92 ;  /* 0x0000005c005c7308 */ /* 0x000ee20000000800 */
[----:B--2---:R-:W-:Y:S01]  /*44c0*/  FADD.FTZ R11, R35, R8 ;  /* 0x00000008230b7221 */ /* 0x004fe20000010000 */
[--C-:B------:R-:W-:Y:S02]  /*44d0*/  IMAD.MOV.U32 R43, RZ, RZ, R71.reuse ;  /* 0x000000ffff2b7224 */ /* 0x100fe400078e0047 */
[--C-:B------:R-:W-:Y:S02]  /*44e0*/  IMAD.MOV.U32 R36, RZ, RZ, R71.reuse ;  /* 0x000000ffff247224 */ /* 0x100fe400078e0047 */
[----:B------:R-:W-:Y:S02]  /*44f0*/  IMAD.MOV.U32 R33, RZ, RZ, R71 ;  /* 0x000000ffff217224 */ /* 0x000fe400078e0047 */
[----:B------:R-:W2:Y:S01]  /*4500*/  MUFU.EX2 R93, R93 ;  /* 0x0000005d005d7308 */ /* 0x000ea20000000800 */
[----:B0-----:R-:W-:-:S07]  /*4510*/  FADD.FTZ R8, R48, R9 ;  /* 0x0000000930087221 */ /* 0x001fce0000010000 */
[----:B------:R-:W0:Y:S01]  /*4520*/  MUFU.EX2 R45, R45 ;  /* 0x0000002d002d7308 */ /* 0x000e220000000800 */
[C---:B---3--:R-:W-:Y:S01]  /*4530*/  FADD.FTZ R10, R92.reuse, R11 ;  /* 0x0000000b5c0a7221 */ /* 0x048fe20000010000 */
[----:B------:R-:W-:Y:S01]  /*4540*/  F2FP.F16.F32.PACK_AB R92, R92, R35 ;  /* 0x000000235c5c723e */ /* 0x000fe200000000ff */
[----:B------:R-:W-:-:S05]  /*4550*/  IMAD.MOV.U32 R35, RZ, RZ, R71 ;  /* 0x000000ffff237224 */ /* 0x000fca00078e0047 */
[----:B------:R-:W3:Y:S01]  /*4560*/  MUFU.EX2 R50, R50 ;  /* 0x0000003200327308 */ /* 0x000ee20000000800 */
[----:B--2---:R-:W-:-:S07]  /*4570*/  FADD.FTZ R9, R93, R8 ;  /* 0x000000085d097221 */ /* 0x004fce0000010000 */
[----:B------:R-:W2:Y:S01]  /*4580*/  MUFU.EX2 R96, R96 ;  /* 0x0000006000607308 */ /* 0x000ea20000000800 */
[----:B0-----:R-:W-:Y:S01]  /*4590*/  FADD.FTZ R11, R45, R10 ;  /* 0x0000000a2d0b7221 */ /* 0x001fe20000010000 */
[----:B------:R-:W-:Y:S01]  /*45a0*/  F2FP.F16.F32.PACK_AB R10, R60, R29 ;  /* 0x0000001d3c0a723e */ /* 0x000fe200000000ff */
[--C-:B------:R-:W-:Y:S02]  /*45b0*/  IMAD.MOV.U32 R60, RZ, RZ, R71.reuse ;  /* 0x000000ffff3c7224 */ /* 0x100fe400078e0047 */
[----:B------:R-:W-:-:S03]  /*45c0*/  IMAD.MOV.U32 R29, RZ, RZ, R71 ;  /* 0x000000ffff1d7224 */ /* 0x000fc600078e0047 */
[----:B------:R-:W0:Y:S01]  /*45d0*/  MUFU.EX2 R95, R95 ;  /* 0x0000005f005f7308 */ /* 0x000e220000000800 */
[C---:B---3--:R-:W-:Y:S01]  /*45e0*/  FADD.FTZ R8, R50.reuse, R9 ;  /* 0x0000000932087221 */ /* 0x048fe20000010000 */
[----:B------:R-:W-:Y:S01]  /*45f0*/  F2FP.F16.F32.PACK_AB R93, R50, R93 ;  /* 0x0000005d325d723e */ /* 0x000fe200000000ff */
[----:B------:R-:W-:-:S05]  /*4600*/  IMAD.MOV.U32 R50, RZ, RZ, R71 ;  /* 0x000000ffff327224 */ /* 0x000fca00078e0047 */
[----:B------:R-:W1:Y:S01]  /*4610*/  MUFU.EX2 R30, R30 ;  /* 0x0000001e001e7308 */ /* 0x000e620000000800 */
[C---:B--2---:R-:W-:Y:S01]  /*4620*/  FADD.FTZ R11, R96.reuse, R11 ;  /* 0x0000000b600b7221 */ /* 0x044fe20000010000 */
[----:B------:R-:W-:Y:S01]  /*4630*/  F2FP.F16.F32.PACK_AB R94, R96, R45 ;  /* 0x0000002d605e723e */ /* 0x000fe200000000ff */
[----:B------:R-:W-:-:S05]  /*4640*/  IMAD.MOV.U32 R45, RZ, RZ, R71 ;  /* 0x000000ffff2d7224 */ /* 0x000fca00078e0047 */
[----:B------:R-:W2:Y:S01]  /*4650*/  MUFU.EX2 R40, R40 ;  /* 0x0000002800287308 */ /* 0x000ea20000000800 */
[----:B0-----:R-:W-:Y:S01]  /*4660*/  FADD.FTZ R9, R95, R8 ;  /* 0x000000085f097221 */ /* 0x001fe20000010000 */
[----:B------:R-:W-:Y:S01]  /*4670*/  F2FP.F16.F32.PACK_AB R8, R44, R7 ;  /* 0x000000072c08723e */ /* 0x000fe200000000ff */
[----:B------:R-:W-:-:S05]  /*4680*/  IMAD.MOV.U32 R44, RZ, RZ, R71 ;  /* 0x000000ffff2c7224 */ /* 0x000fca00078e0047 */
[----:B------:R-:W0:Y:S01]  /*4690*/  MUFU.EX2 R37, R37 ;  /* 0x0000002500257308 */ /* 0x000e220000000800 */
[----:B-1----:R-:W-:Y:S01]  /*46a0*/  FADD.FTZ R12, R30, R11 ;  /* 0x0000000b1e0c7221 */ /* 0x002fe20000010000 */
[----:B------:R-:W-:Y:S01]  /*46b0*/  F2FP.F16.F32.PACK_AB R11, R48, R57 ;  /* 0x00000039300b723e */ /* 0x000fe200000000ff */
[--C-:B------:R-:W-:Y:S02]  /*46c0*/  IMAD.MOV.U32 R57, RZ, RZ, R71.reuse ;  /* 0x000000ffff397224 */ /* 0x100fe400078e0047 */
[----:B------:R-:W-:-:S03]  /*46d0*/  IMAD.MOV.U32 R48, RZ, RZ, R71 ;  /* 0x000000ffff307224 */ /* 0x000fc600078e0047 */
[----:B------:R-:W1:Y:S01]  /*46e0*/  MUFU.EX2 R31, R31 ;  /* 0x0000001f001f7308 */ /* 0x000e620000000800 */
[C---:B--2---:R-:W-:Y:S01]  /*46f0*/  FADD.FTZ R9, R40.reuse, R9 ;  /* 0x0000000928097221 */ /* 0x044fe20000010000 */
[----:B------:R-:W-:Y:S01]  /*4700*/  F2FP.F16.F32.PACK_AB R95, R40, R95 ;  /* 0x0000005f285f723e */ /* 0x000fe200000000ff */
[----:B------:R-:W-:-:S05]  /*4710*/  IMAD.MOV.U32 R40, RZ, RZ, R71 ;  /* 0x000000ffff287224 */ /* 0x000fca00078e0047 */
[----:B------:R-:W2:Y:S01]  /*4720*/  MUFU.EX2 R59, R59 ;  /* 0x0000003b003b7308 */ /* 0x000ea20000000800 */
[----:B0-----:R-:W-:Y:S01]  /*4730*/  FADD.FTZ R14, R37, R12 ;  /* 0x0000000c250e7221 */ /* 0x001fe20000010000 */
[----:B------:R-:W-:Y:S01]  /*4740*/  FADD.FTZ R12, R32, R9 ;  /* 0x00000009200c7221 */ /* 0x000fe20000010000 */
[----:B------:R-:W-:-:S05]  /*4750*/  F2FP.F16.F32.PACK_AB R9, R19, R16 ;  /* 0x000000101309723e */ /* 0x000fca00000000ff */
[----:B------:R-:W0:Y:S01]  /*4760*/  MUFU.EX2 R68, R68 ;  /* 0x0000004400447308 */ /* 0x000e220000000800 */
[----:B-1----:R-:W-:-:S07]  /*4770*/  FADD.FTZ R7, R31, R14 ;  /* 0x0000000e1f077221 */ /* 0x002fce0000010000 */
[----:B------:R-:W1:Y:S01]  /*4780*/  MUFU.EX2 R46, R46 ;  /* 0x0000002e002e7308 */ /* 0x000e620000000800 */
[----:B--2---:R-:W-:-:S07]  /*4790*/  FADD.FTZ R13, R59, R12 ;  /* 0x0000000c3b0d7221 */ /* 0x004fce0000010000 */
[----:B------:R-:W2:Y:S01]  /*47a0*/  MUFU.EX2 R41, R41 ;  /* 0x0000002900297308 */ /* 0x000ea20000000800 */
[----:B0-----:R-:W-:-:S07]  /*47b0*/  FADD.FTZ R14, R68, R7 ;  /* 0x00000007440e7221 */ /* 0x001fce0000010000 */
[----:B------:R0:W3:Y:S01]  /*47c0*/  MUFU.EX2 R61, R24 ;  /* 0x00000018003d7308 */ /* 0x0000e20000000800 */
[----:B-1----:R-:W-:-:S07]  /*47d0*/  FADD.FTZ R12, R46, R13 ;  /* 0x0000000d2e0c7221 */ /* 0x002fce0000010000 */
[----:B------:R-:W1:Y:S01]  /*47e0*/  MUFU.EX2 R100, R100 ;  /* 0x0000006400647308 */ /* 0x000e620000000800 */
[----:B--2---:R-:W-:Y:S01]  /*47f0*/  FADD.FTZ R15, R41, R14 ;  /* 0x0000000e290f7221 */ /* 0x004fe20000010000 */
[----:B0-----:R-:W-:Y:S01]  /*4800*/  F2FP.F16.F32.PACK_AB R24, R64, R25 ;  /* 0x000000194018723e */ /* 0x001fe200000000ff */
[--C-:B------:R-:W-:Y:S01]  /*4810*/  IMAD.MOV.U32 R64, RZ, RZ, R71.reuse ;  /* 0x000000ffff407224 */ /* 0x100fe200078e0047 */
[----:B------:R-:W-:Y:S01]  /*4820*/  F2FP.F16.F32.PACK_AB R25, R18, R53 ;  /* 0x000000351219723e */ /* 0x000fe200000000ff */
[----:B------:R-:W-:-:S03]  /*4830*/  IMAD.MOV.U32 R53, RZ, RZ, R71 ;  /* 0x000000ffff357224 */ /* 0x000fc600078e0047 */
[----:B------:R-:W0:Y:S01]  /*4840*/  MUFU.EX2 R34, R34 ;  /* 0x0000002200227308 */ /* 0x000e220000000800 */
[----:B---3--:R-:W-:Y:S01]  /*4850*/  FADD.FTZ R13, R61, R12 ;  /* 0x0000000c3d0d7221 */ /* 0x008fe20000010000 */
[----:B------:R2:W-:Y:S04]  /*4860*/  STSM.16.M88.4 [R6+0x28b00], R24 ;  /* 0x028b001806007844 */ /* 0x0005e80000000200 */
[----:B------:R3:W-:Y:S02]  /*4870*/  STSM.16.M88.4 [R6+0x2a300], R8 ;  /* 0x02a3000806007844 */ /* 0x0007e40000000200 */
[----:B------:R-:W4:Y:S01]  /*4880*/  MUFU.EX2 R47, R47 ;  /* 0x0000002f002f7308 */ /* 0x000f220000000800 */
[C---:B-1----:R-:W-:Y:S01]  /*4890*/  FADD.FTZ R12, R100.reuse, R15 ;  /* 0x0000000f640c7221 */ /* 0x042fe20000010000 */
[----:B------:R-:W-:Y:S01]  /*48a0*/  F2FP.F16.F32.PACK_AB R100, R100, R41 ;  /* 0x000000296464723e */ /* 0x000fe200000000ff */
[----:B------:R1:W-:Y:S01]  /*48b0*/  STSM.16.M88.4 [R6+0x2bb00], R92 ;  /* 0x02bb005c06007844 */ /* 0x0003e20000000200 */
[----:B------:R-:W-:-:S04]  /*48c0*/  IMAD.MOV.U32 R41, RZ, RZ, R71 ;  /* 0x000000ffff297224 */ /* 0x000fc800078e0047 */
[----:B------:R5:W3:Y:S01]  /*48d0*/  MUFU.EX2 R101, R28 ;  /* 0x0000001c00657308 */ /* 0x000ae20000000800 */
[----:B0-----:R-:W-:Y:S01]  /*48e0*/  FADD.FTZ R14, R34, R13 ;  /* 0x0000000d220e7221 */ /* 0x001fe20000010000 */
[--C-:B--2---:R-:W-:Y:S02]  /*48f0*/  IMAD.MOV.U32 R27, RZ, RZ, R71.reuse ;  /* 0x000000ffff1b7224 */ /* 0x104fe400078e0047 */
[--C-:B------:R-:W-:Y:S02]  /*4900*/  IMAD.MOV.U32 R26, RZ, RZ, R71.reuse ;  /* 0x000000ffff1a7224 */ /* 0x100fe400078e0047 */
[--C-:B------:R-:W-:Y:S02]  /*4910*/  IMAD.MOV.U32 R25, RZ, RZ, R71.reuse ;  /* 0x000000ffff197224 */ /* 0x100fe400078e0047 */
[----:B------:R-:W0:Y:S01]  /*4920*/  MUFU.EX2 R106, R106 ;  /* 0x0000006a006a7308 */ /* 0x000e220000000800 */
[----:B----4-:R-:W-:Y:S01]  /*4930*/  FADD.FTZ R15, R47, R12 ;  /* 0x0000000c2f0f7221 */ /* 0x010fe20000010000 */
[----:B------:R-:W-:Y:S01]  /*4940*/  F2FP.F16.F32.PACK_AB R12, R37, R30 ;  /* 0x0000001e250c723e */ /* 0x000fe200000000ff */
[----:B------:R-:W-:-:S02]  /*4950*/  IMAD.MOV.U32 R37, RZ, RZ, R71 ;  /* 0x000000ffff257224 */ /* 0x000fc400078e0047 */
[--C-:B------:R-:W-:Y:S02]  /*4960*/  IMAD.MOV.U32 R30, RZ, RZ, R71.reuse ;  /* 0x000000ffff1e7224 */ /* 0x100fe400078e0047 */
[--C-:B-----5:R-:W-:Y:S01]  /*4970*/  IMAD.MOV.U32 R28, RZ, RZ, R71.reuse ;  /* 0x000000ffff1c7224 */ /* 0x120fe200078e0047 */
[----:B------:R-:W2:Y:S01]  /*4980*/  MUFU.EX2 R38, R38 ;  /* 0x0000002600267308 */ /* 0x000ea20000000800 */
[C---:B---3--:R-:W-:Y:S01]  /*4990*/  FADD.FTZ R13, R101.reuse, R14 ;  /* 0x0000000e650d7221 */ /* 0x048fe20000010000 */
[----:B------:R-:W-:Y:S01]  /*49a0*/  F2FP.F16.F32.PACK_AB R14, R68, R31 ;  /* 0x0000001f440e723e */ /* 0x000fe200000000ff */
[--C-:B------:R-:W-:Y:S01]  /*49b0*/  IMAD.MOV.U32 R68, RZ, RZ, R71.reuse ;  /* 0x000000ffff447224 */ /* 0x100fe200078e0047 */
[----:B------:R-:W-:Y:S01]  /*49c0*/  F2FP.F16.F32.PACK_AB R101, R101, R34 ;  /* 0x000000226565723e */ /* 0x000fe200000000ff */
[--C-:B------:R-:W-:Y:S02]  /*49d0*/  IMAD.MOV.U32 R34, RZ, RZ, R71.reuse ;  /* 0x000000ffff227224 */ /* 0x100fe400078e0047 */
[----:B------:R-:W-:Y:S01]  /*49e0*/  IMAD.MOV.U32 R31, RZ, RZ, R71 ;  /* 0x000000ffff1f7224 */ /* 0x000fe200078e0047 */
[----:B------:R-:W3:Y:S01]  /*49f0*/  MUFU.EX2 R49, R49 ;  /* 0x0000003100317308 */ /* 0x000ee20000000800 */
[C---:B0-----:R-:W-:Y:S01]  /*4a00*/  FADD.FTZ R18, R106.reuse, R15 ;  /* 0x0000000f6a127221 */ /* 0x041fe20000010000 */
[----:B------:R-:W-:Y:S01]  /*4a10*/  F2FP.F16.F32.PACK_AB R15, R61, R46 ;  /* 0x0000002e3d0f723e */ /* 0x000fe200000000ff */
[--C-:B------:R-:W-:Y:S01]  /*4a20*/  IMAD.MOV.U32 R61, RZ, RZ, R71.reuse ;  /* 0x000000ffff3d7224 */ /* 0x100fe200078e0047 */
[----:B------:R-:W-:Y:S01]  /*4a30*/  F2FP.F16.F32.PACK_AB R102, R106, R47 ;  /* 0x0000002f6a66723e */ /* 0x000fe200000000ff */
[----:B------:R-:W-:-:S02]  /*4a40*/  IMAD.MOV.U32 R47, RZ, RZ, R71 ;  /* 0x000000ffff2f7224 */ /* 0x000fc400078e0047 */
[----:B------:R-:W-:Y:S01]  /*4a50*/  IMAD.MOV.U32 R46, RZ, RZ, R71 ;  /* 0x000000ffff2e7224 */ /* 0x000fe200078e0047 */
[----:B------:R-:W0:Y:S01]  /*4a60*/  MUFU.EX2 R112, R112 ;  /* 0x0000007000707308 */ /* 0x000e220000000800 */
[----:B--2---:R-:W-:Y:S01]  /*4a70*/  FADD.FTZ R16, R38, R13 ;  /* 0x0000000d26107221 */ /* 0x004fe20000010000 */
[----:B------:R-:W-:-:S06]  /*4a80*/  IMAD.MOV.U32 R24, RZ, RZ, R71 ;  /* 0x000000ffff187224 */ /* 0x000fcc00078e0047 */
[----:B------:R-:W2:Y:S01]  /*4a90*/  MUFU.EX2 R103, R88 ;  /* 0x0000005800677308 */ /* 0x000ea20000000800 */
[----:B---3--:R-:W-:-:S07]  /*4aa0*/  FADD.FTZ R13, R49, R18 ;  /* 0x00000012310d7221 */ /* 0x008fce0000010000 */
[----:B------:R-:W-:Y:S01]  /*4ab0*/  MUFU.EX2 R39, R39 ;  /* 0x0000002700277308 */ /* 0x000fe20000000800 */
[C---:B0-----:R-:W-:Y:S01]  /*4ac0*/  FADD.FTZ R10, R112.reuse, R13 ;  /* 0x0000000d700a7221 */ /* 0x041fe20000010000 */
[----:B------:R-:W-:Y:S01]  /*4ad0*/  F2FP.F16.F32.PACK_AB R13, R59, R32 ;  /* 0x000000203b0d723e */ /* 0x000fe200000000ff */
[--C-:B------:R-:W-:Y:S01]  /*4ae0*/  IMAD.MOV.U32 R59, RZ, RZ, R71.reuse ;  /* 0x000000ffff3b7224 */ /* 0x100fe200078e0047 */
[----:B------:R-:W-:Y:S01]  /*4af0*/  F2FP.F16.F32.PACK_AB R20, R112, R49 ;  /* 0x000000317014723e */ /* 0x000fe200000000ff */
[--C-:B------:R-:W-:Y:S02]  /*4b00*/  IMAD.MOV.U32 R49, RZ, RZ, R71.reuse ;  /* 0x000000ffff317224 */ /* 0x100fe400078e0047 */
[----:B------:R1:W-:Y:S01]  /*4b10*/  STSM.16.M88.4 [R6+0x2d300], R12 ;  /* 0x02d3000c06007844 */ /* 0x0003e20000000200 */
[----:B------:R-:W0:Y:S01]  /*4b20*/  MUFU.EX2 R114, R114 ;  /* 0x0000007200727308 */ /* 0x000e220000000800 */
[C---:B--2---:R-:W-:Y:S01]  /*4b30*/  FADD.FTZ R9, R103.reuse, R16 ;  /* 0x0000001067097221 */ /* 0x044fe20000010000 */
[----:B------:R-:W-:Y:S01]  /*4b40*/  F2FP.F16.F32.PACK_AB R103, R103, R38 ;  /* 0x000000266767723e */ /* 0x000fe200000000ff */
[----:B------:R-:W-:-:S02]  /*4b50*/  IMAD.MOV.U32 R38, RZ, RZ, R71 ;  /* 0x000000ffff267224 */ /* 0x000fc400078e0047 */
[----:B------:R-:W-:Y:S02]  /*4b60*/  IMAD.MOV.U32 R32, RZ, RZ, R71 ;  /* 0x000000ffff207224 */ /* 0x000fe400078e0047 */
[----:B------:R1:W-:Y:S01]  /*4b70*/  STSM.16.M88.4 [R6+0x2eb00], R100 ;  /* 0x02eb006406007844 */ /* 0x0003e20000000200 */
[----:B------:R-:W2:Y:S08]  /*4b80*/  MUFU.EX2 R42, R42 ;  /* 0x0000002a002a7308 */ /* 0x000eb00000000800 */
[----:B------:R-:W3:Y:S01]  /*4b90*/  MUFU.EX2 R7, R104 ;  /* 0x0000006800077308 */ /* 0x000ee20000000800 */
[----:B0-----:R-:W-:Y:S01]  /*4ba0*/  F2FP.F16.F32.PACK_AB R22, R114, R39 ;  /* 0x000000277216723e */ /* 0x001fe200000000ff */
[----:B------:R-:W-:-:S04]  /*4bb0*/  FADD.FTZ R39, R39, R10 ;  /* 0x0000000a27277221 */ /* 0x000fc80000010000 */
[----:B------:R-:W-:Y:S01]  /*4bc0*/  FADD.FTZ R10, R114, R39 ;  /* 0x00000027720a7221 */ /* 0x000fe20000010000 */
[----:B------:R-:W-:Y:S01]  /*4bd0*/  IMAD.MOV.U32 R39, RZ, RZ, R71 ;  /* 0x000000ffff277224 */ /* 0x000fe200078e0047 */
[----:B------:R-:W-:Y:S01]  /*4be0*/  MUFU.EX2 R108, R108 ;  /* 0x0000006c006c7308 */ /* 0x000fe20000000800 */
[----:B--2---:R-:W-:-:S07]  /*4bf0*/  FADD.FTZ R8, R42, R9 ;  /* 0x000000092a087221 */ /* 0x004fce0000010000 */
[----:B------:R-:W0:Y:S01]  /*4c00*/  MUFU.EX2 R19, R110 ;  /* 0x0000006e00137308 */ /* 0x000e220000000800 */
[C---:B---3--:R-:W-:Y:S01]  /*4c10*/  F2FP.F16.F32.PACK_AB R21, R7.reuse, R42 ;  /* 0x0000002a0715723e */ /* 0x048fe200000000ff */
[----:B------:R-:W-:Y:S01]  /*4c20*/  FADD.FTZ R9, R7, R8 ;  /* 0x0000000807097221 */ /* 0x000fe20000010000 */
[----:B------:R-:W-:Y:S02]  /*4c30*/  VIADD R8, R17, 0xfffffffe ;  /* 0xfffffffe11087836 */ /* 0x000fe40000000000 */
[----:B------:R-:W-:Y:S02]  /*4c40*/  IMAD.MOV.U32 R7, RZ, RZ, RZ ;  /* 0x000000ffff077224 */ /* 0x000fe400078e00ff */
[----:B------:R-:W-:Y:S01]  /*4c50*/  IMAD.MOV.U32 R42, RZ, RZ, R71 ;  /* 0x000000ffff2a7224 */ /* 0x000fe200078e0047 */
[----:B------:R-:W-:Y:S02]  /*4c60*/  ISETP.GE.AND P2, PT, R8, R144, PT ;  /* 0x000000900800720c */ /* 0x000fe40003f46270 */
[----:B0-----:R-:W-:Y:S01]  /*4c70*/  F2FP.F16.F32.PACK_AB R23, R19, R108 ;  /* 0x0000006c1317723e */ /* 0x001fe200000000ff */
[----:B------:R-:W-:-:S04]  /*4c80*/  FADD.FTZ R108, R108, R9 ;  /* 0x000000096c6c7221 */ /* 0x000fc80000010000 */
[----:B------:R1:W-:Y:S01]  /*4c90*/  STSM.16.M88.4 [R6+0x30300], R20 ;  /* 0x0303001406007844 */ /* 0x0003e20000000200 */
[----:B------:R-:W-:Y:S01]  /*4ca0*/  FADD.FTZ R11, R19, R108 ;  /* 0x0000006c130b7221 */ /* 0x000fe20000010000 */
[----:B------:R0:W-:Y:S06]  /*4cb0*/  MEMBAR.ALL.CTA ;  /* 0x0000000000007992 */ /* 0x0001ec0000008000 */
[----:B0-----:R-:W0:Y:S02]  /*4cc0*/  FENCE.VIEW.ASYNC.S ;  /* 0x00000000000073c6 */ /* 0x001e240000000000 */
[----:B0-----:R-:W-:Y:S01]  /*4cd0*/  NOP ;  /* 0x0000000000007918 */ /* 0x001fe20000000000 */
[----:B------:R-:W-:Y:S05]  /*4ce0*/  @!P2 BRA `(.L_x_19) ;  /* 0x00000038002ca947 */ /* 0x000fea0003800000 */
[----:B-1----:R-:W-:Y:S01]  /*4cf0*/  IMAD.MOV.U32 R12, RZ, RZ, R76 ;  /* 0x000000ffff0c7224 */ /* 0x002fe200078e004c */
[----:B------:R-:W-:Y:S01]  /*4d00*/  CS2R R70, SRZ ;  /* 0x0000000000467805 */ /* 0x000fe2000001ff00 */
[----:B------:R-:W-:Y:S01]  /*4d10*/  IMAD.MOV.U32 R9, RZ, RZ, R4 ;  /* 0x000000ffff097224 */ /* 0x000fe200078e0004 */
[----:B------:R-:W-:Y:S01]  /*4d20*/  CS2R R68, SRZ ;  /* 0x0000000000447805 */ /* 0x000fe2000001ff00 */
[----:B------:R-:W-:Y:S01]  /*4d30*/  IMAD.MOV.U32 R13, RZ, RZ, RZ ;  /* 0x000000ffff0d7224 */ /* 0x000fe200078e00ff */
        /* <DEDUP_REMOVED lines=21> */
[----:B------:R-:W-:Y:S01]  /*4e90*/  CS2R R24, SRZ ;  /* 0x0000000000187805 */ /* 0x000fe2000001ff00 */
[----:B------:R-:W-:-:S06]  /*4ea0*/  UMOV UR41, URZ ;  /* 0x0000003f00297c82 */ /* 0x000fcc0008000000 */
.L_x_28:
[----:B------:R-:W-:Y:S01]  /*4eb0*/  UIADD3 UR6, UR41, 0x1, URZ ;  /* 0x0000000129067890 */ /* 0x000fe2000fffe03f */
[----:B------:R-:W-:-:S03]  /*4ec0*/  ISETP.NE.AND P3, PT, RZ, UR36, PT ;  /* 0x00000024ff007c0c */ /* 0x000fc6000bf65270 */
[----:B------:R-:W-:-:S04]  /*4ed0*/  UISETP.NE.AND UP0, UPT, UR6, 0x2, UPT ;  /* 0x000000020600788c */ /* 0x000fc8000bf05270 */
[----:B------:R-:W-:Y:S02]  /*4ee0*/  USEL UR7, URZ, 0x1, UP0 ;  /* 0x000000013f077887 */ /* 0x000fe40008000000 */
[----:B------:R-:W-:-:S04]  /*4ef0*/  USEL UR6, UR6, URZ, UP0 ;  /* 0x0000003f06067287 */ /* 0x000fc80008000000 */
[----:B------:R-:W-:Y:S02]  /*4f00*/  LOP3.LUT R7, R13, UR7, RZ, 0x3c, !PT ;  /* 0x000000070d077c12 */ /* 0x000fe4000f8e3cff */
[----:B------:R-:W-:Y:S01]  /*4f10*/  IMAD.U32 R0, RZ, RZ, UR6 ;  /* 0x00000006ff007e24 */ /* 0x000fe2000f8e00ff */
[----:B------:R-:W-:Y:S06]  /*4f20*/  @P3 BRA `(.L_x_20) ;  /* 0x0000000000283947 */ /* 0x000fec0003800000 */
[----:B------:R-:W-:Y:S05]  /*4f30*/  @!P0 BRA `(.L_x_21) ;  /* 0x0000000000048947 */ /* 0x000fea0003800000 */
[----:B------:R-:W-:Y:S01]  /*4f40*/  BPT.TRAP 0x1 ;  /* 0x000000040000795c */ /* 0x000fe20000300000 */
.L_x_21:
[----:B------:R-:W-:Y:S02]  /*4f50*/  LEA R5, R0, UR37, 0x3 ;  /* 0x0000002500057c11 */ /* 0x000fe4000f8e18ff */
[----:B------:R-:W-:-:S04]  /*4f60*/  SHF.L.U32 R4, R7, 0x1f, RZ ;  /* 0x0000001f07047819 */ /* 0x000fc800000006ff */
[----:B------:R0:W1:Y:S01]  /*4f70*/  SYNCS.PHASECHK.TRANS64.TRYWAIT P2, [R5+URZ+0x31c30], R4 ;  /* 0x031c3004050075a7 */ /* 0x000062000804017f */
[----:B------:R-:W-:Y:S05]  /*4f80*/  @!P0 BRA `(.L_x_22) ;  /* 0x0000000000048947 */ /* 0x000fea0003800000 */
[----:B------:R-:W-:Y:S01]  /*4f90*/  BPT.TRAP 0x1 ;  /* 0x000000040000795c */ /* 0x000fe20000300000 */
.L_x_22:
[----:B-1----:R-:W-:Y:S05]  /*4fa0*/  @P2 BRA `(.L_x_20) ;  /* 0x0000000000082947 */ /* 0x002fea0003800000 */
[----:B------:R-:W1:Y:S02]  /*4fb0*/  SYNCS.PHASECHK.TRANS64.TRYWAIT P2, [R5+URZ+0x31c30], R4 ;  /* 0x031c3004050075a7 */ /* 0x000e64000804017f */
[----:B-1----:R-:W-:Y:S05]  /*4fc0*/  @!P2 BRA `(.L_x_23) ;  /* 0x000000940054a947 */ /* 0x002fea0003800000 */
.L_x_20:
[----:B------:R-:W2:Y:S01]  /*4fd0*/  S2R R14, SR_TID.X ;  /* 0x00000000000e7919 */ /* 0x000ea20000002100 */
[----:B------:R-:W-:Y:S01]  /*4fe0*/  R2UR UR43, R0 ;  /* 0x00000000002b72ca */ /* 0x000fe200000e0000 */
[----:B------:R-:W-:Y:S01]  /*4ff0*/  UMOV UR47, 0x80000020 ;  /* 0x80000020002f7882 */ /* 0x000fe20000000000 */
[C---:B------:R-:W-:Y:S01]  /*5000*/  R2UR UR44, R2.reuse ;  /* 0x00000000022c72ca */ /* 0x040fe200000e0000 */
        /* <DEDUP_REMOVED lines=10> */
[----:B------:R-:W-:Y:S01]  /*50b0*/  UIMAD UR43, UR43, 0x6c0, UR42 ;  /* 0x000006c02b2b78a4 */ /* 0x000fe2000f8e022a */
[C---:B------:R-:W-:Y:S01]  /*50c0*/  R2UR UR28, R2.reuse ;  /* 0x00000000021c72ca */ /* 0x040fe200000e0000 */
[----:B------:R-:W-:Y:S01]  /*50d0*/  UMOV UR11, 0x80000020 ;  /* 0x80000020000b7882 */ /* 0x000fe20000000000 */
[C---:B------:R-:W-:Y:S01]  /*50e0*/  R2UR UR29, R3.reuse ;  /* 0x00000000031d72ca */ /* 0x040fe200000e0000 */
[----:B------:R-:W-:Y:S01]  /*50f0*/  UIADD3 UR50, UR43, 0x40, URZ ;  /* 0x000000402b327890 */ /* 0x000fe2000fffe03f */
[----:B------:R-:W-:Y:S01]  /*5100*/  R2UR UR32, R2 ;  /* 0x00000000022072ca */ /* 0x000fe200000e0000 */
[----:B------:R-:W-:Y:S01]  /*5110*/  UIADD3 UR26, UR43, 0x80, URZ ;  /* 0x000000802b1a7890 */ /* 0x000fe2000fffe03f */
[----:B------:R-:W-:Y:S01]  /*5120*/  R2UR UR33, R3 ;  /* 0x00000000032172ca */ /* 0x000fe200000e0000 */
[----:B------:R-:W-:Y:S01]  /*5130*/  UMOV UR46, UR43 ;  /* 0x0000002b002e7c82 */ /* 0x000fe20008000000 */
[----:B------:R-:W-:-:S02]  /*5140*/  UIADD3 UR30, UR43, 0xc0, URZ ;  /* 0x000000c02b1e7890 */ /* 0x000fc4000fffe03f */
[----:B------:R-:W-:Y:S02]  /*5150*/  UIADD3 UR34, UR43, 0x100, URZ ;  /* 0x000001002b227890 */ /* 0x000fe4000fffe03f */
[----:B------:R-:W-:Y:S02]  /*5160*/  UIADD3 UR6, UR43, 0x2, URZ ;  /* 0x000000022b067890 */ /* 0x000fe4000fffe03f */
[----:B------:R-:W-:Y:S02]  /*5170*/  UIADD3 UR10, UR43, 0x42, URZ ;  /* 0x000000422b0a7890 */ /* 0x000fe4000fffe03f */
[----:B------:R-:W-:Y:S01]  /*5180*/  UIADD3 UR14, UR43, 0x242, URZ ;  /* 0x000002422b0e7890 */ /* 0x000fe2000fffe03f */
[----:B--2---:R-:W-:Y:S01]  /*5190*/  SHF.R.U32.HI R14, RZ, 0x7, R14 ;  /* 0x00000007ff0e7819 */ /* 0x004fe2000001160e */
[----:B------:R-:W-:Y:S01]  /*51a0*/  UMOV UR15, 0x80000020 ;  /* 0x80000020000f7882 */ /* 0x000fe20000000000 */
[----:B------:R-:W-:Y:S01]  /*51b0*/  UIADD3 UR18, UR43, 0x480, URZ ;  /* 0x000004802b127890 */ /* 0x000fe2000fffe03f */
[----:B------:R-:W-:-:S02]  /*51c0*/  UMOV UR19, 0x80000020 ;  /* 0x8000002000137882 */ /* 0x000fc40000000000 */
[----:B01----:R-:W-:Y:S01]  /*51d0*/  VIADD R4, R14, 0x8 ;  /* 0x000000080e047836 */ /* 0x003fe20000000000 */
[----:B------:R-:W-:Y:S01]  /*51e0*/  UIADD3 UR22, UR43, 0x482, URZ ;  /* 0x000004822b167890 */ /* 0x000fe2000fffe03f */
[----:B------:R-:W-:-:S03]  /*51f0*/  UMOV UR23, 0x80000020 ;  /* 0x8000002000177882 */ /* 0x000fc60000000000 */
[----:B------:R0:W-:Y:S06]  /*5200*/  BAR.SYNC.DEFER_BLOCKING R4, 0x100 ;  /* 0x000400040000751d */ /* 0x0001ec0000010000 */
[----:B------:R-:W-:-:S06]  /*5210*/  WARPGROUP.ARRIVE ;  /* 0x00000000000079c5 */ /* 0x000fcc0000000000 */
[----:B------:R-:W-:Y:S01]  /*5220*/  HGMMA.64x16x16.F32 R136, gdesc[UR44], RZ, !UPT, gsb0 ;  /* 0x002000002c8879f0 */ /* 0x000fe2000c0008ff */
[----:B------:R-:W-:Y:S01]  /*5230*/  R2UR UR44, R2 ;  /* 0x00000000022c72ca */ /* 0x000fe200000e0000 */
[----:B------:R-:W-:Y:S01]  /*5240*/  UIADD3 UR46, UR43, 0x140, URZ ;  /* 0x000001402b2e7890 */ /* 0x000fe2000fffe03f */
[----:B------:R-:W-:Y:S01]  /*5250*/  R2UR UR45, R3 ;  /* 0x00000000032d72ca */ /* 0x000fe200000e0000 */
[----:B------:R-:W-:Y:S01]  /*5260*/  UMOV UR47, 0x80000020 ;  /* 0x80000020002f7882 */ /* 0x000fe20000000000 */
[----:B------:R-:W-:Y:S02]  /*5270*/  WARPGROUP.DEPBAR.LE gsb0, 0x0 ;  /* 0x00008000000079c5 */ /* 0x000fe40000010000 */
        /* <DEDUP_REMOVED lines=23> */
[----:B------:R-:W-:Y:S01]  /*53f0*/  UIADD3 UR34, UR43, 0x102, URZ ;  /* 0x000001022b227890 */ /* 0x000fe2000fffe03f */
[----:B------:R-:W-:Y:S01]  /*5400*/  UMOV UR32, UR4 ;  /* 0x0000000400207c82 */ /* 0x000fe20008000000 */
[----:B------:R-:W-:Y:S01]  /*5410*/  UMOV UR33, UR5 ;  /* 0x0000000500217c82 */ /* 0x000fe20008000000 */
        /* <DEDUP_REMOVED lines=139> */
[----:B------:R-:W-:Y:S03]  /*5cd0*/  HGMMA.64x16x16.F32 R72, gdesc[UR8], R72, gsb0 ;  /* 0x00200000084879f0 */ /* 0x000fe60008000848 */
        /* <DEDUP_REMOVED lines=115> */
[----:B------:R-:W-:Y:S02]  /*6410*/  WARPGROUP.DEPBAR.LE gsb0, 0x0 ;  /* 0x00008000000079c5 */ /* 0x000fe40000010000 */
[----:B------:R-:W-:-:S06]  /*6420*/  WARPGROUP.ARRIVE ;  /* 0x00000000000079c5 */ /* 0x000fcc0000000000 */
[----:B------:R-:W-:Y:S01]  /*6430*/  HGMMA.64x16x16.F32 R128, gdesc[UR20], R128, gsb0 ;  /* 0x00200000148079f0 */ /* 0x000fe20008000880 */
[----:B------:R-:W-:Y:S01]  /*6440*/  UIADD3 UR22, UR43, 0x642, URZ ;  /* 0x000006422b167890 */ /* 0x000fe2000fffe03f */
[----:B------:R-:W-:Y:S01]  /*6450*/  UMOV UR23, 0x80000020 ;  /* 0x8000002000177882 */ /* 0x000fe20000000000 */
[----:B------:R-:W-:Y:S01]  /*6460*/  UIADD3 UR43, UR43, 0x682, URZ ;  /* 0x000006822b2b7890 */ /* 0x000fe2000fffe03f */
[----:B------:R-:W-:Y:S02]  /*6470*/  WARPGROUP.DEPBAR.LE gsb0, 0x0 ;  /* 0x00008000000079c5 */ /* 0x000fe40000010000 */
[----:B------:R-:W-:-:S06]  /*6480*/  WARPGROUP.ARRIVE ;  /* 0x00000000000079c5 */ /* 0x000fcc0000000000 */
[----:B------:R-:W-:Y:S03]  /*6490*/  HGMMA.64x16x16.F32 R120, gdesc[UR24], R120, gsb0 ;  /* 0x00200000187879f0 */ /* 0x000fe60008000878 */
        /* <DEDUP_REMOVED lines=21> */
[----:B0-----:R-:W-:Y:S05]  /*65f0*/  @P3 BRA `(.L_x_24) ;  /* 0x0000000000283947 */ /* 0x001fea0003800000 */
[----:B------:R-:W-:Y:S05]  /*6600*/  @!P0 BRA `(.L_x_25) ;  /* 0x0000000000048947 */ /* 0x000fea0003800000 */
[----:B------:R-:W-:Y:S01]  /*6610*/  BPT.TRAP 0x1 ;  /* 0x000000040000795c */ /* 0x000fe20000300000 */
.L_x_25:
[----:B------:R-:W-:Y:S01]  /*6620*/  ULEA UR6, UR41, UR37, 0x3 ;  /* 0x0000002529067291 */ /* 0x000fe2000f8e183f */
[----:B------:R-:W-:-:S08]  /*6630*/  SHF.L.U32 R4, R13, 0x1f, RZ ;  /* 0x0000001f0d047819 */ /* 0x000fd000000006ff */
[----:B------:R0:W1:Y:S01]  /*6640*/  SYNCS.PHASECHK.TRANS64.TRYWAIT P2, [UR6+0x31c50], R4 ;  /* 0x031c5004ff0075a7 */ /* 0x0000620008040146 */
[----:B------:R-:W-:Y:S05]  /*6650*/  @!P0 BRA `(.L_x_26) ;  /* 0x0000000000048947 */ /* 0x000fea0003800000 */
[----:B------:R-:W-:Y:S01]  /*6660*/  BPT.TRAP 0x1 ;  /* 0x000000040000795c */ /* 0x000fe20000300000 */
.L_x_26:
[----:B-1----:R-:W-:Y:S05]  /*6670*/  @P2 BRA `(.L_x_24) ;  /* 0x0000000000082947 */ /* 0x002fea0003800000 */
[----:B------:R-:W1:Y:S02]  /*6680*/  SYNCS.PHASECHK.TRANS64.TRYWAIT P2, [UR6+0x31c50], R4 ;  /* 0x031c5004ff0075a7 */ /* 0x000e640008040146 */
[----:B-1----:R-:W-:Y:S05]  /*6690*/  @!P2 BRA `(.L_x_27) ;  /* 0x0000007c00b4a947 */ /* 0x002fea0003800000 */
.L_x_24:
[----:B------:R-:W-:Y:S01]  /*66a0*/  UIADD3 UR6, UR37, 0x200, URZ ;  /* 0x0000020025067890 */ /* 0x000fe2000fffe03f */
[----:B------:R-:W-:Y:S01]  /*66b0*/  WARPGROUP.ARRIVE ;  /* 0x00000000000079c5 */ /* 0x000fe20000000000 */
[----:B------:R-:W-:Y:S01]  /*66c0*/  ULOP3.LUT UR10, UR40, 0x10000, URZ, 0xfc, !UPT ;  /* 0x00010000280a7892 */ /* 0x000fe2000f8efc3f */
[----:B01----:R-:W-:Y:S01]  /*66d0*/  FMNMX.FTZ R4, R136, R9, !PT ;  /* 0x0000000988047209 */ /* 0x003fe20007810000 */
[----:B------:R-:W-:Y:S01]  /*66e0*/  USHF.R.U32.HI UR6, URZ, 0x4, UR6 ;  /* 0x000000043f067899 */ /* 0x000fe20008011606 */
[----:B------:R-:W-:Y:S01]  /*66f0*/  FMNMX.FTZ R20, R138, R12, !PT ;  /* 0x0000000c8a147209 */ /* 0x000fe20007810000 */
[----:B------:R-:W-:Y:S01]  /*6700*/  UMOV UR25, 0xc0000010 ;  /* 0xc000001000197882 */ /* 0x000fe20000000000 */
[----:B------:R-:W-:Y:S01]  /*6710*/  UMOV UR27, 0x80000020 ;  /* 0x80000020001b7882 */ /* 0x000fe20000000000 */
[----:B------:R-:W-:Y:S01]  /*6720*/  ULOP3.LUT UR6, UR6, 0x3fff, URZ, 0xc0, !UPT ;  /* 0x00003fff06067892 */ /* 0x000fe2000f8ec03f */
[----:B------:R-:W-:Y:S01]  /*6730*/  FMNMX.FTZ R5, R137, R4, !PT ;  /* 0x0000000489057209 */ /* 0x000fe20007810000 */
[----:B------:R-:W-:Y:S01]  /*6740*/  UMOV UR24, UR10 ;  /* 0x0000000a00187c82 */ /* 0x000fe20008000000 */
[----:B------:R-:W-:Y:S01]  /*6750*/  FMNMX.FTZ R21, R139, R20, !PT ;  /* 0x000000148b157209 */ /* 0x000fe20007810000 */
[----:B------:R-:W-:Y:S01]  /*6760*/  ULOP3.LUT UR6, UR6, 0x2400000, URZ, 0xfc, !UPT ;  /* 0x0240000006067892 */ /* 0x000fe2000f8efc3f */
[----:B------:R-:W-:Y:S01]  /*6770*/  FMNMX.FTZ R4, R140, R5, !PT ;  /* 0x000000058c047209 */ /* 0x000fe20007810000 */
[----:B------:R-:W0:Y:S01]  /*6780*/  S2R R146, SR_TID.X ;  /* 0x0000000000927919 */ /* 0x000e220000002100 */
[----:B------:R-:W-:Y:S01]  /*6790*/  FMNMX.FTZ R22, R142, R21, !PT ;  /* 0x000000158e167209 */ /* 0x000fe20007810000 */
[----:B------:R-:W-:Y:S01]  /*67a0*/  UIMAD UR6, UR41, 0x6c0, UR6 ;  /* 0x000006c0290678a4 */ /* 0x000fe2000f8e0206 */
[----:B------:R-:W-:-:S02]  /*67b0*/  FMNMX.FTZ R5, R141, R4, !PT ;  /* 0x000000048d057209 */ /* 0x000fc40007810000 */
[----:B------:R-:W-:Y:S02]  /*67c0*/  FMNMX.FTZ R23, R143, R22, !PT ;  /* 0x000000168f177209 */ /* 0x000fe40007810000 */
[----:B------:R-:W-:Y:S02]  /*67d0*/  FMNMX.FTZ R4, R128, R5, !PT ;  /* 0x0000000580047209 */ /* 0x000fe40007810000 */
[----:B------:R-:W-:Y:S01]  /*67e0*/  UMOV UR26, UR6 ;  /* 0x00000006001a7c82 */ /* 0x000fe20008000000 */
[----:B------:R-:W-:Y:S01]  /*67f0*/  FMNMX.FTZ R22, R130, R23, !PT ;  /* 0x0000001782167209 */ /* 0x000fe20007810000 */
[----:B------:R-:W-:Y:S01]  /*6800*/  HGMMA.64x96x16.F32 R24, gdesc[UR24].tnspB, R24, gsb0 ;  /* 0x41600000181879f0 */ /* 0x000fe20008000818 */
[----:B------:R-:W-:Y:S01]  /*6810*/  UIADD3 UR24, UR10, 0x180, URZ ;  /* 0x000001800a187890 */ /* 0x000fe2000fffe03f */
[----:B------:R-:W-:Y:S01]  /*6820*/  FMNMX.FTZ R5, R129, R4, !PT ;  /* 0x0000000481057209 */ /* 0x000fe20007810000 */
[----:B------:R-:W-:Y:S01]  /*6830*/  UIADD3 UR26, UR6, 0x40, URZ ;  /* 0x00000040061a7890 */ /* 0x000fe2000fffe03f */
[----:B------:R-:W-:Y:S01]  /*6840*/  FMNMX.FTZ R23, R131, R22, !PT ;  /* 0x0000001683177209 */ /* 0x000fe20007810000 */
[----:B------:R-:W-:Y:S01]  /*6850*/  UMOV UR25, 0xc0000010 ;  /* 0xc000001000197882 */ /* 0x000fe20000000000 */
[----:B------:R-:W-:Y:S01]  /*6860*/  UMOV UR27, 0x80000020 ;  /* 0x80000020001b7882 */ /* 0x000fe20000000000 */
[----:B------:R-:W-:-:S04]  /*6870*/  FMNMX.FTZ R4, R132, R5, !PT ;  /* 0x0000000584047209 */ /* 0x000fc80007810000 */
[----:B------:R-:W-:-:S04]  /*6880*/  FMNMX.FTZ R5, R133, R4, !PT ;  /* 0x0000000485057209 */ /* 0x000fc80007810000 */
[----:B------:R-:W-:-:S04]  /*6890*/  FMNMX.FTZ R4, R120, R5, !PT ;  /* 0x0000000578047209 */ /* 0x000fc80007810000 */
[----:B------:R-:W-:Y:S02]  /*68a0*/  FMNMX.FTZ R5, R121, R4, !PT ;  /* 0x0000000479057209 */ /* 0x000fe40007810000 */
[----:B0-----:R-:W-:Y:S02]  /*68b0*/  ISETP.GE.U32.AND P2, PT, R146, 0x180, PT ;  /* 0x000001809200780c */ /* 0x001fe40003f46070 */
[----:B------:R-:W-:Y:S02]  /*68c0*/  FMNMX.FTZ R4, R124, R5, !PT ;  /* 0x000000057c047209 */ /* 0x000fe40007810000 */
[----:B------:R-:W-:Y:S02]  /*68d0*/  SHF.R.U32.HI R146, RZ, 0x7, R146 ;  /* 0x00000007ff927819 */ /* 0x000fe40000011692 */
[----:B------:R-:W-:-:S04]  /*68e0*/  FMNMX.FTZ R5, R125, R4, !PT ;  /* 0x000000047d057209 */ /* 0x000fc80007810000 */
        /* <DEDUP_REMOVED lines=17> */
[----:B------:R-:W-:Y:S01]  /*6a00*/  FMNMX.FTZ R5, R81, R4, !PT ;  /* 0x0000000451057209 */ /* 0x000fe20007810000 */
[----:B------:R-:W-:Y:S02]  /*6a10*/  WARPGROUP.DEPBAR.LE gsb0, 0x0 ;  /* 0x00008000000079c5 */ /* 0x000fe40000010000 */
[----:B------:R-:W-:Y:S01]  /*6a20*/  WARPGROUP.ARRIVE ;  /* 0x00000000000079c5 */ /* 0x000fe20000000000 */
[----:B------:R-:W-:-:S04]  /*6a30*/  FMNMX.FTZ R4, R84, R5, !PT ;  /* 0x0000000554047209 */ /* 0x000fc80007810000 */
[----:B------:R-:W-:Y:S01]  /*6a40*/  FMNMX.FTZ R5, R85, R4, !PT ;  /* 0x0000000455057209 */ /* 0x000fe20007810000 */
[----:B------:R-:W-:Y:S01]  /*6a50*/  HGMMA.64x96x16.F32 R24, gdesc[UR24].tnspB, R24, gsb0 ;  /* 0x41600000181879f0 */ /* 0x000fe20008000818 */
[----:B------:R-:W-:Y:S02]  /*6a60*/  UIADD3 UR24, UR10, 0x300, URZ ;  /* 0x000003000a187890 */ /* 0x000fe4000fffe03f */
[----:B------:R-:W-:Y:S01]  /*6a70*/  UIADD3 UR26, UR6, 0x80, URZ ;  /* 0x00000080061a7890 */ /* 0x000fe2000fffe03f */
[----:B------:R-:W-:Y:S01]  /*6a80*/  FMNMX.FTZ R4, R72, R5, !PT ;  /* 0x0000000548047209 */ /* 0x000fe20007810000 */
[----:B------:R-:W-:Y:S01]  /*6a90*/  UMOV UR25, 0xc0000010 ;  /* 0xc000001000197882 */ /* 0x000fe20000000000 */
[----:B------:R-:W-:Y:S02]  /*6aa0*/  UMOV UR27, 0x80000020 ;  /* 0x80000020001b7882 */ /* 0x000fe40000000000 */
[----:B------:R-:W-:-:S04]  /*6ab0*/  FMNMX.FTZ R5, R73, R4, !PT ;  /* 0x0000000449057209 */ /* 0x000fc80007810000 */
[----:B------:R-:W-:Y:S02]  /*6ac0*/  FMNMX.FTZ R4, R76, R5, !PT ;  /* 0x000000054c047209 */ /* 0x000fe40007810000 */
[----:B------:R-:W0:Y:S02]  /*6ad0*/  LDC R5, c[0x0][0x988] ;  /* 0x00026200ff057b82 */ /* 0x000e240000000800 */
[----:B------:R-:W-:-:S05]  /*6ae0*/  FMNMX.FTZ R13, R77, R4, !PT ;  /* 0x000000044d0d7209 */ /* 0x000fca0007810000 */
[----:B------:R-:W1:Y:S02]  /*6af0*/  SHFL.BFLY PT, R4, R13, 0x2, 0x1f ;  /* 0x0c401f000d047f89 */ /* 0x000e6400000e0000 */
[----:B-1----:R-:W-:-:S05]  /*6b00*/  FMNMX.FTZ R15, R13, R4, !PT ;  /* 0x000000040d0f7209 */ /* 0x002fca0007810000 */
[----:B------:R-:W1:Y:S02]  /*6b10*/  SHFL.BFLY PT, R4, R15, 0x1, 0x1f ;  /* 0x0c201f000f047f89 */ /* 0x000e6400000e0000 */
[----:B-1----:R-:W-:-:S05]  /*6b20*/  FMNMX.FTZ R4, R15, R4, !PT ;  /* 0x000000040f047209 */ /* 0x002fca0007810000 */
[----:B------:R-:W-:-:S04]  /*6b30*/  FADD.FTZ R14, -R4, R9 ;  /* 0x00000009040e7221 */ /* 0x000fc80000010100 */
[-C--:B0-----:R-:W-:Y:S01]  /*6b40*/  FMUL.FTZ R9, R14, R5.reuse ;  /* 0x000000050e097220 */ /* 0x081fe20000410000 */
[----:B------:R-:W-:-:S04]  /*6b50*/  FMUL.FTZ R14, R4, R5 ;  /* 0x00000005040e7220 */ /* 0x000fc80000410000 */
[-CC-:B------:R-:W-:Y:S01]  /*6b60*/  FFMA.FTZ R18, R128, R5.reuse, -R14.reuse ;  /* 0x0000000580127223 */ /* 0x180fe2000001080e */
[--C-:B------:R-:W-:Y:S01]  /*6b70*/  FFMA.FTZ R128, R120, R5, -R14.reuse ;  /* 0x0000000578807223 */ /* 0x100fe2000001080e */
[----:B------:R-:W-:Y:S01]  /*6b80*/  FMNMX.FTZ R120, R134, R23, !PT ;  /* 0x0000001786787209 */ /* 0x000fe20007810000 */
[-CC-:B------:R-:W-:Y:S01]  /*6b90*/  FFMA.FTZ R23, R121, R5.reuse, -R14.reuse ;  /* 0x0000000579177223 */ /* 0x180fe2000001080e */
[-CC-:B------:R-:W-:Y:S01]  /*6ba0*/  FFMA.FTZ R19, R129, R5.reuse, -R14.reuse ;  /* 0x0000000581137223 */ /* 0x180fe2000001080e */
[-CC-:B------:R-:W-:Y:S01]  /*6bb0*/  FFMA.FTZ R129, R124, R5.reuse, -R14.reuse ;  /* 0x000000057c817223 */ /* 0x180fe2000001080e */
[----:B------:R-:W-:Y:S01]  /*6bc0*/  FMNMX.FTZ R121, R135, R120, !PT ;  /* 0x0000007887797209 */ /* 0x000fe20007810000 */
[----:B------:R-:W-:Y:S01]  /*6bd0*/  MUFU.EX2 R22, R128 ;  /* 0x0000008000167308 */ /* 0x000fe20000000800 */
[-CC-:B------:R-:W-:Y:S01]  /*6be0*/  FFMA.FTZ R132, R132, R5.reuse, -R14.reuse ;  /* 0x0000000584847223 */ /* 0x180fe2000001080e */
[--C-:B------:R-:W-:Y:S01]  /*6bf0*/  FFMA.FTZ R21, R133, R5, -R14.reuse ;  /* 0x0000000585157223 */ /* 0x100fe2000001080e */
[----:B------:R-:W-:Y:S01]  /*6c00*/  FMNMX.FTZ R120, R122, R121, !PT ;  /* 0x000000797a787209 */ /* 0x000fe20007810000 */
[-CC-:B------:R-:W-:Y:S01]  /*6c10*/  FFMA.FTZ R13, R136, R5.reuse, -R14.reuse ;  /* 0x00000005880d7223 */ /* 0x180fe2000001080e */
[-CC-:B------:R-:W-:Y:S01]  /*6c20*/  FFMA.FTZ R15, R137, R5.reuse, -R14.reuse ;  /* 0x00000005890f7223 */ /* 0x180fe2000001080e */
[----:B------:R-:W-:Y:S01]  /*6c30*/  FFMA.FTZ R16, R140, R5, -R14 ;  /* 0x000000058c107223 */ /* 0x000fe2000001080e */
[----:B------:R-:W-:-:S02]  /*6c40*/  WARPGROUP.DEPBAR.LE gsb0, 0x0 ;  /* 0x00008000000079c5 */ /* 0x000fc40000010000 */
[----:B------:R-:W-:Y:S01]  /*6c50*/  WARPGROUP.ARRIVE ;  /* 0x00000000000079c5 */ /* 0x000fe20000000000 */
[----:B------:R-:W-:Y:S01]  /*6c60*/  FMNMX.FTZ R121, R123, R120, !PT ;  /* 0x000000787b797209 */ /* 0x000fe20007810000 */
[----:B------:R-:W-:Y:S01]  /*6c70*/  MUFU.EX2 R20, R132 ;  /* 0x0000008400147308 */ /* 0x000fe20000000800 */
[-CC-:B------:R-:W-:Y:S01]  /*6c80*/  FFMA.FTZ R17, R141, R5.reuse, -R14.reuse ;  /* 0x000000058d117223 */ /* 0x180fe2000001080e */
[--C-:B------:R-:W-:Y:S01]  /*6c90*/  FFMA.FTZ R112, R112, R5, -R14.reuse ;  /* 0x0000000570707223 */ /* 0x100fe2000001080e */
[----:B------:R-:W-:Y:S01]  /*6ca0*/  FMNMX.FTZ R124, R126, R121, !PT ;  /* 0x000000797e7c7209 */ /* 0x000fe20007810000 */
[----:B------:R-:W-:Y:S01]  /*6cb0*/  HGMMA.64x96x16.F32 R24, gdesc[UR24].tnspB, R24, gsb0 ;  /* 0x41600000181879f0 */ /* 0x000fe20008000818 */
[----:B------:R-:W-:Y:S01]  /*6cc0*/  UIADD3 UR24, UR10, 0x480, URZ ;  /* 0x000004800a187890 */ /* 0x000fe2000fffe03f */
[--C-:B------:R-:W-:Y:S01]  /*6cd0*/  FFMA.FTZ R121, R125, R5, -R14.reuse ;  /* 0x000000057d797223 */ /* 0x100fe2000001080e */
[----:B------:R-:W-:Y:S01]  /*6ce0*/  UIADD3 UR26, UR6, 0xc0, URZ ;  /* 0x000000c0061a7890 */ /* 0x000fe2000fffe03f */
[----:B------:R-:W-:Y:S01]  /*6cf0*/  FMNMX.FTZ R125, R127, R124, !PT ;  /* 0x0000007c7f7d7209 */ /* 0x000fe20007810000 */
[----:B------:R-:W-:Y:S01]  /*6d00*/  UMOV UR25, 0xc0000010 ;  /* 0xc000001000197882 */ /* 0x000fe20000000000 */
[----:B------:R-:W-:Y:S01]  /*6d10*/  UMOV UR27, 0x80000020 ;  /* 0x80000020001b7882 */ /* 0x000fe20000000000 */
[----:B------:R0:W-:Y:S01]  /*6d20*/  MUFU.EX2 R120, R129 ;  /* 0x0000008100787308 */ /* 0x0001e20000000800 */
[----:B------:R-:W-:Y:S01]  /*6d30*/  FMNMX.FTZ R124, R114, R125, !PT ;  /* 0x0000007d727c7209 */ /* 0x000fe20007810000 */
[-CC-:B------:R-:W-:Y:S01]  /*6d40*/  FFMA.FTZ R113, R113, R5.reuse, -R14.reuse ;  /* 0x0000000571717223 */ /* 0x180fe2000001080e */
[-CC-:B------:R-:W-:Y:S01]  /*6d50*/  FFMA.FTZ R116, R116, R5.reuse, -R14.reuse ;  /* 0x0000000574747223 */ /* 0x180fe2000001080e */
[-CC-:B------:R-:W-:Y:S01]  /*6d60*/  FFMA.FTZ R117, R117, R5.reuse, -R14.reuse ;  /* 0x0000000575757223 */ /* 0x180fe2000001080e */
[----:B------:R-:W-:Y:S01]  /*6d70*/  FMNMX.FTZ R125, R115, R124, !PT ;  /* 0x0000007c737d7209 */ /* 0x000fe20007810000 */
[-CC-:B------:R-:W-:Y:S01]  /*6d80*/  FFMA.FTZ R104, R104, R5.reuse, -R14.reuse ;  /* 0x0000000568687223 */ /* 0x180fe2000001080e */
[--C-:B------:R-:W-:Y:S01]  /*6d90*/  FFMA.FTZ R105, R105, R5, -R14.reuse ;  /* 0x0000000569697223 */ /* 0x100fe2000001080e */
[----:B------:R-:W-:Y:S01]  /*6da0*/  MUFU.EX2 R9, R9 ;  /* 0x0000000900097308 */ /* 0x000fe20000000800 */
[----:B------:R-:W-:Y:S01]  /*6db0*/  FMNMX.FTZ R124, R118, R125, !PT ;  /* 0x0000007d767c7209 */ /* 0x000fe20007810000 */
[-CC-:B0-----:R-:W-:Y:S01]  /*6dc0*/  FFMA.FTZ R129, R76, R5.reuse, -R14.reuse ;  /* 0x000000054c817223 */ /* 0x181fe2000001080e */
[-CC-:B------:R-:W-:Y:S01]  /*6dd0*/  FFMA.FTZ R108, R108, R5.reuse, -R14.reuse ;  /* 0x000000056c6c7223 */ /* 0x180fe2000001080e */
[-CC-:B------:R-:W-:Y:S01]  /*6de0*/  FFMA.FTZ R109, R109, R5.reuse, -R14.reuse ;  /* 0x000000056d6d7223 */ /* 0x180fe2000001080e */
[----:B------:R-:W-:Y:S01]  /*6df0*/  FMNMX.FTZ R125, R119, R124, !PT ;  /* 0x0000007c777d7209 */ /* 0x000fe20007810000 */
[-CC-:B------:R-:W-:Y:S01]  /*6e00*/  FFMA.FTZ R96, R96, R5.reuse, -R14.reuse ;  /* 0x0000000560607223 */ /* 0x180fe2000001080e */
[--C-:B------:R-:W-:Y:S01]  /*6e10*/  FFMA.FTZ R97, R97, R5, -R14.reuse ;  /* 0x0000000561617223 */ /* 0x100fe2000001080e */
[----:B------:R-:W-:Y:S01]  /*6e20*/  MUFU.EX2 R13, R13 ;  /* 0x0000000d000d7308 */ /* 0x000fe20000000800 */
[----:B------:R-:W-:Y:S01]  /*6e30*/  FMNMX.FTZ R124, R106, R125, !PT ;  /* 0x0000007d6a7c7209 */ /* 0x000fe20007810000 */
[-CC-:B------:R-:W-:Y:S01]  /*6e40*/  FFMA.FTZ R100, R100, R5.reuse, -R14.reuse ;  /* 0x0000000564647223 */ /* 0x180fe2000001080e */
[-CC-:B------:R-:W-:Y:S01]  /*6e50*/  FFMA.FTZ R101, R101, R5.reuse, -R14.reuse ;  /* 0x0000000565657223 */ /* 0x180fe2000001080e */
[-CC-:B------:R-:W-:Y:S01]  /*6e60*/  FFMA.FTZ R88, R88, R5.reuse, -R14.reuse ;  /* 0x0000000558587223 */ /* 0x180fe2000001080e */
[----:B------:R-:W-:Y:S01]  /*6e70*/  FMNMX.FTZ R125, R107, R124, !PT ;  /* 0x0000007c6b7d7209 */ /* 0x000fe20007810000 */
[-CC-:B------:R-:W-:Y:S01]  /*6e80*/  FFMA.FTZ R89, R89, R5.reuse, -R14.reuse ;  /* 0x0000000559597223 */ /* 0x180fe2000001080e */
[-CC-:B------:R-:W-:Y:S01]  /*6e90*/  FFMA.FTZ R92, R92, R5.reuse, -R14.reuse ;  /* 0x000000055c5c7223 */ /* 0x180fe2000001080e */
[--C-:B------:R-:W-:Y:S01]  /*6ea0*/  FFMA.FTZ R93, R93, R5, -R14.reuse ;  /* 0x000000055d5d7223 */ /* 0x100fe2000001080e */
        /* <DEDUP_REMOVED lines=9> */
[----:B------:R-:W-:Y:S01]  /*6f40*/  FFMA.FTZ R77, R77, R5, -R14 ;  /* 0x000000054d4d7223 */ /* 0x000fe2000001080e */
[----:B------:R-:W-:Y:S01]  /*6f50*/  @!P1 LEA R14, R0, UR37, 0x3 ;  /* 0x00000025000e9c11 */ /* 0x000fe2000f8e18ff */
[----:B------:R-:W-:Y:S01]  /*6f60*/  MUFU.EX2 R15, R15 ;  /* 0x0000000f000f7308 */ /* 0x000fe20000000800 */
[----:B------:R-:W-:-:S03]  /*6f70*/  FMNMX.FTZ R125, R99, R124, !PT ;  /* 0x0000007c637d7209 */ /* 0x000fc60007810000 */
[----:B------:R-:W-:Y:S01]  /*6f80*/  @!P1 VIADD R14, R14, 0x31c40 ;  /* 0x00031c400e0e9836 */ /* 0x000fe20000000000 */
[----:B------:R-:W-:-:S03]  /*6f90*/  FMNMX.FTZ R124, R102, R125, !PT ;  /* 0x0000007d667c7209 */ /* 0x000fc60007810000 */
[----:B------:R-:W-:Y:S01]  /*6fa0*/  MUFU.EX2 R16, R16 ;  /* 0x0000001000107308 */ /* 0x000fe20000000800 */
[----:B------:R-:W-:Y:S02]  /*6fb0*/  FMNMX.FTZ R125, R103, R124, !PT ;  /* 0x0000007c677d7209 */ /* 0x000fe40007810000 */
[----:B------:R-:W-:Y:S02]  /*6fc0*/  @!P1 PRMT R14, RZ, 0x654, R14 ;  /* 0x00000654ff0e9816 */ /* 0x000fe4000000000e */
[----:B------:R-:W-:-:S03]  /*6fd0*/  FMNMX.FTZ R124, R90, R125, !PT ;  /* 0x0000007d5a7c7209 */ /* 0x000fc60007810000 */
[----:B------:R-:W-:Y:S01]  /*6fe0*/  MUFU.EX2 R17, R17 ;  /* 0x0000001100117308 */ /* 0x000fe20000000800 */
[----:B------:R-:W-:-:S04]  /*6ff0*/  FMNMX.FTZ R125, R91, R124, !PT ;  /* 0x0000007c5b7d7209 */ /* 0x000fc80007810000 */
        /* <DEDUP_REMOVED lines=14> */
[----:B------:R-:W-:Y:S01]  /*70e0*/  FMNMX.FTZ R124, R79, R124, !PT ;  /* 0x0000007c4f7c7209 */ /* 0x000fe20007810000 */
[----:B------:R-:W-:Y:S02]  /*70f0*/  WARPGROUP.DEPBAR.LE gsb0, 0x0 ;  /* 0x00008000000079c5 */ /* 0x000fe40000010000 */
[----:B------:R-:W-:Y:S02]  /*7100*/  WARPGROUP.ARRIVE ;  /* 0x00000000000079c5 */ /* 0x000fe40000000000 */
[----:B------:R-:W0:Y:S02]  /*7110*/  SHFL.BFLY PT, R125, R124, 0x2, 0x1f ;  /* 0x0c401f007c7d7f89 */ /* 0x000e2400000e0000 */
[----:B------:R-:W-:Y:S02]  /*7120*/  MUFU.EX2 R112, R112 ;  /* 0x0000007000707308 */ /* 0x000fe40000000800 */
[----:B------:R-:W-:Y:S01]  /*7130*/  HGMMA.64x96x16.F32 R24, gdesc[UR24].tnspB, R24, gsb0 ;  /* 0x41600000181879f0 */ /* 0x000fe20008000818 */
[----:B------:R-:W-:-:S02]  /*7140*/  UIADD3 UR24, UR10, 0x600, URZ ;  /* 0x000006000a187890 */ /* 0x000fc4000fffe03f */
[----:B------:R-:W-:Y:S01]  /*7150*/  UIADD3 UR26, UR6, 0x100, URZ ;  /* 0x00000100061a7890 */ /* 0x000fe2000fffe03f */
[----:B------:R-:W-:Y:S01]  /*7160*/  UMOV UR25, 0xc0000010 ;  /* 0xc000001000197882 */ /* 0x000fe20000000000 */
[----:B------:R-:W-:Y:S01]  /*7170*/  UMOV UR27, 0x80000020 ;  /* 0x80000020001b7882 */ /* 0x000fe20000000000 */
[----:B------:R-:W-:Y:S08]  /*7180*/  MUFU.EX2 R113, R113 ;  /* 0x0000007100717308 */ /* 0x000ff00000000800 */
[----:B------:R-:W-:Y:S01]  /*7190*/  MUFU.EX2 R116, R116 ;  /* 0x0000007400747308 */ /* 0x000fe20000000800 */
[----:B0-----:R-:W-:-:S07]  /*71a0*/  FMNMX.FTZ R125, R124, R125, !PT ;  /* 0x0000007d7c7d7209 */ /* 0x001fce0007810000 */
[----:B------:R-:W-:Y:S01]  /*71b0*/  MUFU.EX2 R117, R117 ;  /* 0x0000007500757308 */ /* 0x000fe20000000800 */
[----:B------:R-:W0:Y:S07]  /*71c0*/  SHFL.BFLY PT, R124, R125, 0x1, 0x1f ;  /* 0x0c201f007d7c7f89 */ /* 0x000e2e00000e0000 */
[----:B------:R-:W-:Y:S08]  /*71d0*/  MUFU.EX2 R104, R104 ;  /* 0x0000006800687308 */ /* 0x000ff00000000800 */
[----:B------:R-:W-:Y:S08]  /*71e0*/  MUFU.EX2 R105, R105 ;  /* 0x0000006900697308 */ /* 0x000ff00000000800 */
[----:B------:R-:W-:Y:S01]  /*71f0*/  MUFU.EX2 R108, R108 ;  /* 0x0000006c006c7308 */ /* 0x000fe20000000800 */
[----:B0-----:R-:W-:-:S05]  /*7200*/  FMNMX.FTZ R76, R125, R124, !PT ;  /* 0x0000007c7d4c7209 */ /* 0x001fca0007810000 */
[CC--:B------:R-:W-:Y:S01]  /*7210*/  FMUL.FTZ R128, R76.reuse, R5.reuse ;  /* 0x000000054c807220 */ /* 0x0c0fe20000410000 */
[----:B------:R-:W-:Y:S01]  /*7220*/  FADD.FTZ R12, -R76, R12 ;  /* 0x0000000c4c0c7221 */ /* 0x000fe20000010100 */
[----:B------:R-:W-:Y:S02]  /*7230*/  MUFU.EX2 R124, R129 ;  /* 0x00000081007c7308 */ /* 0x000fe40000000800 */
[-CC-:B------:R-:W-:Y:S01]  /*7240*/  FFMA.FTZ R133, R130, R5.reuse, -R128.reuse ;  /* 0x0000000582857223 */ /* 0x180fe20000010880 */
[-CC-:B------:R-:W-:Y:S01]  /*7250*/  FFMA.FTZ R132, R138, R5.reuse, -R128.reuse ;  /* 0x000000058a847223 */ /* 0x180fe20000010880 */
[-CC-:B------:R-:W-:Y:S01]  /*7260*/  FFMA.FTZ R130, R122, R5.reuse, -R128.reuse ;  /* 0x000000057a827223 */ /* 0x180fe20000010880 */
[-CC-:B------:R-:W-:Y:S01]  /*7270*/  FFMA.FTZ R122, R126, R5.reuse, -R128.reuse ;  /* 0x000000057e7a7223 */ /* 0x180fe20000010880 */
[-C--:B------:R-:W-:Y:S01]  /*7280*/  FMUL.FTZ R12, R12, R5.reuse ;  /* 0x000000050c0c7220 */ /* 0x080fe20000410000 */
[----:B------:R-:W-:Y:S02]  /*7290*/  IMAD.U32 R126, RZ, RZ, UR41 ;  /* 0x00000029ff7e7e24 */ /* 0x000fe4000f8e00ff */
[-CC-:B------:R-:W-:Y:S01]  /*72a0*/  FFMA.FTZ R139, R139, R5.reuse, -R128.reuse ;  /* 0x000000058b8b7223 */ /* 0x180fe20000010880 */
[----:B------:R-:W-:Y:S01]  /*72b0*/  MUFU.EX2 R132, R132 ;  /* 0x0000008400847308 */ /* 0x000fe20000000800 */
[-CC-:B------:R-:W-:Y:S01]  /*72c0*/  FFMA.FTZ R136, R142, R5.reuse, -R128.reuse ;  /* 0x000000058e887223 */ /* 0x180fe20000010880 */
[-CC-:B------:R-:W-:Y:S01]  /*72d0*/  FFMA.FTZ R137, R143, R5.reuse, -R128.reuse ;  /* 0x000000058f897223 */ /* 0x180fe20000010880 */
[----:B------:R-:W-:Y:S01]  /*72e0*/  @!P1 LEA R126, R126, UR37, 0x3 ;  /* 0x000000257e7e9c11 */ /* 0x000fe2000f8e18ff */
[-CC-:B------:R-:W-:Y:S01]  /*72f0*/  FFMA.FTZ R138, R131, R5.reuse, -R128.reuse ;  /* 0x00000005838a7223 */ /* 0x180fe20000010880 */
[-CC-:B------:R-:W-:Y:S01]  /*7300*/  FFMA.FTZ R131, R134, R5.reuse, -R128.reuse ;  /* 0x0000000586837223 */ /* 0x180fe20000010880 */
[-CC-:B------:R-:W-:Y:S01]  /*7310*/  FFMA.FTZ R134, R135, R5.reuse, -R128.reuse ;  /* 0x0000000587867223 */ /* 0x180fe20000010880 */
[----:B------:R-:W-:Y:S01]  /*7320*/  FFMA.FTZ R135, R123, R5, -R128 ;  /* 0x000000057b877223 */ /* 0x000fe20000010880 */
[----:B------:R0:W1:Y:S01]  /*7330*/  MUFU.EX2 R125, R12 ;  /* 0x0000000c007d7308 */ /* 0x0000620000000800 */
[----:B------:R-:W-:-:S02]  /*7340*/  @!P1 VIADD R126, R126, 0x31c60 ;  /* 0x00031c607e7e9836 */ /* 0x000fc40000000000 */
[-CC-:B------:R-:W-:Y:S01]  /*7350*/  FFMA.FTZ R123, R127, R5.reuse, -R128.reuse ;  /* 0x000000057f7b7223 */ /* 0x180fe20000010880 */
[-CC-:B------:R-:W-:Y:S01]  /*7360*/  FFMA.FTZ R127, R115, R5.reuse, -R128.reuse ;  /* 0x00000005737f7223 */ /* 0x180fe20000010880 */
[-CC-:B------:R-:W-:Y:S01]  /*7370*/  FFMA.FTZ R115, R118, R5.reuse, -R128.reuse ;  /* 0x0000000576737223 */ /* 0x180fe20000010880 */
[-C--:B------:R-:W-:Y:S01]  /*7380*/  FFMA.FTZ R118, R119, R5.reuse, -R128 ;  /* 0x0000000577767223 */ /* 0x080fe20000010880 */
[----:B------:R-:W-:Y:S01]  /*7390*/  @!P1 PRMT R126, RZ, 0x654, R126 ;  /* 0x00000654ff7e9816 */ /* 0x000fe2000000007e */
[-CC-:B------:R-:W-:Y:S01]  /*73a0*/  FFMA.FTZ R119, R107, R5.reuse, -R128.reuse ;  /* 0x000000056b777223 */ /* 0x180fe20000010880 */
[----:B------:R-:W2:Y:S01]  /*73b0*/  MUFU.EX2 R129, R139 ;  /* 0x0000008b00817308 */ /* 0x000ea20000000800 */
[----:B0-----:R-:W-:Y:S02]  /*73c0*/  VIADD R12, R146, 0x9 ;  /* 0x00000009920c7836 */ /* 0x001fe40000000000 */
[-CC-:B------:R-:W-:Y:S01]  /*73d0*/  FFMA.FTZ R107, R110, R5.reuse, -R128.reuse ;  /* 0x000000056e6b7223 */ /* 0x180fe20000010880 */
[-CC-:B------:R-:W-:Y:S01]  /*73e0*/  FFMA.FTZ R110, R111, R5.reuse, -R128.reuse ;  /* 0x000000056f6e7223 */ /* 0x180fe20000010880 */
[-CC-:B------:R-:W-:Y:S01]  /*73f0*/  FFMA.FTZ R114, R114, R5.reuse, -R128.reuse ;  /* 0x0000000572727223 */ /* 0x180fe20000010880 */
[-CC-:B------:R-:W-:Y:S01]  /*7400*/  FFMA.FTZ R106, R106, R5.reuse, -R128.reuse ;  /* 0x000000056a6a7223 */ /* 0x180fe20000010880 */
[----:B------:R-:W-:Y:S01]  /*7410*/  SEL R12, R12, 0x9, !P2 ;  /* 0x000000090c0c7807 */ /* 0x000fe20005000000 */
[----:B------:R-:W-:Y:S01]  /*7420*/  FFMA.FTZ R98, R98, R5, -R128 ;  /* 0x0000000562627223 */ /* 0x000fe20000010880 */
[----:B------:R-:W0:Y:S01]  /*7430*/  MUFU.EX2 R136, R136 ;  /* 0x0000008800887308 */ /* 0x000e220000000800 */
[----:B-1----:R-:W-:Y:S01]  /*7440*/  FFMA.FTZ R140, R125, R11, R132 ;  /* 0x0000000b7d8c7223 */ /* 0x002fe20000010084 */
[-CC-:B------:R-:W-:Y:S01]  /*7450*/  FFMA.FTZ R91, R91, R5.reuse, -R128.reuse ;  /* 0x000000055b5b7223 */ /* 0x180fe20000010880 */
[-CC-:B------:R-:W-:Y:S01]  /*7460*/  FFMA.FTZ R94, R94, R5.reuse, -R128.reuse ;  /* 0x000000055e5e7223 */ /* 0x180fe20000010880 */
[-CC-:B------:R-:W-:Y:S01]  /*7470*/  FFMA.FTZ R95, R95, R5.reuse, -R128.reuse ;  /* 0x000000055f5f7223 */ /* 0x180fe20000010880 */
[-CC-:B------:R-:W-:Y:S01]  /*7480*/  FFMA.FTZ R83, R83, R5.reuse, -R128.reuse ;  /* 0x0000000553537223 */ /* 0x180fe20000010880 */
[-CC-:B------:R-:W-:Y:S01]  /*7490*/  FFMA.FTZ R86, R86, R5.reuse, -R128.reuse ;  /* 0x0000000556567223 */ /* 0x180fe20000010880 */
[-CC-:B------:R-:W-:Y:S01]  /*74a0*/  FFMA.FTZ R87, R87, R5.reuse, -R128.reuse ;  /* 0x0000000557577223 */ /* 0x180fe20000010880 */
[----:B------:R-:W1:Y:S01]  /*74b0*/  MUFU.EX2 R137, R137 ;  /* 0x0000008900897308 */ /* 0x000e620000000800 */
[-CC-:B------:R-:W-:Y:S01]  /*74c0*/  FFMA.FTZ R78, R78, R5.reuse, -R128.reuse ;  /* 0x000000054e4e7223 */ /* 0x180fe20000010880 */
[----:B------:R-:W-:Y:S01]  /*74d0*/  FFMA.FTZ R79, R79, R5, -R128 ;  /* 0x000000054f4f7223 */ /* 0x000fe20000010880 */
[C---:B------:R-:W-:Y:S01]  /*74e0*/  ISETP.GT.AND P2, PT, R8.reuse, R144, PT ;  /* 0x000000900800720c */ /* 0x040fe20003f44270 */
[----:B------:R-:W-:Y:S01]  /*74f0*/  VIADD R8, R8, 0xffffffff ;  /* 0xffffffff08087836 */ /* 0x000fe20000000000 */
[----:B------:R-:W-:Y:S01]  /*7500*/  R2UR UR41, R0 ;  /* 0x00000000002972ca */ /* 0x000fe200000e0000 */
[----:B------:R-:W-:-:S02]  /*7510*/  WARPGROUP.DEPBAR.LE gsb0, 0x0 ;  /* 0x00008000000079c5 */ /* 0x000fc40000010000 */
[----:B------:R-:W-:Y:S01]  /*7520*/  WARPGROUP.ARRIVE ;  /* 0x00000000000079c5 */ /* 0x000fe20000000000 */
[----:B------:R-:W3:Y:S05]  /*7530*/  MUFU.EX2 R133, R133 ;  /* 0x0000008500857308 */ /* 0x000eea0000000800 */
[----:B------:R-:W-:Y:S01]  /*7540*/  HGMMA.64x96x16.F32 R24, gdesc[UR24].tnspB, R24, gsb0 ;  /* 0x41600000181879f0 */ /* 0x000fe20008000818 */
[----:B------:R-:W-:Y:S02]  /*7550*/  UIADD3 UR24, UR10, 0x780, URZ ;  /* 0x000007800a187890 */ /* 0x000fe4000fffe03f */
[----:B------:R-:W-:Y:S01]  /*7560*/  UIADD3 UR26, UR6, 0x140, URZ ;  /* 0x00000140061a7890 */ /* 0x000fe2000fffe03f */
[----:B------:R-:W4:Y:S01]  /*7570*/  MUFU.EX2 R138, R138 ;  /* 0x0000008a008a7308 */ /* 0x000f220000000800 */
[----:B------:R-:W-:Y:S01]  /*7580*/  UMOV UR25, 0xc0000010 ;  /* 0xc000001000197882 */ /* 0x000fe20000000000 */
[----:B------:R-:W-:-:S06]  /*7590*/  UMOV UR27, 0x80000020 ;  /* 0x80000020001b7882 */ /* 0x000fcc0000000000 */
[----:B------:R2:W-:Y:S08]  /*75a0*/  MUFU.EX2 R111, R119 ;  /* 0x00000077006f7308 */ /* 0x0005f00000000800 */
[----:B------:R-:W5:Y:S01]  /*75b0*/  MUFU.EX2 R131, R131 ;  /* 0x0000008300837308 */ /* 0x000f620000000800 */
[----:B--2---:R-:W-:-:S07]  /*75c0*/  FADD.FTZ R119, R129, R140 ;  /* 0x0000008c81777221 */ /* 0x004fce0000010000 */
[----:B------:R-:W2:Y:S08]  /*75d0*/  MUFU.EX2 R134, R134 ;  /* 0x0000008600867308 */ /* 0x000eb00000000800 */
        /* <DEDUP_REMOVED lines=8> */
[----:B------:R-:W2:Y:S01]  /*7660*/  MUFU.EX2 R106, R106 ;  /* 0x0000006a006a7308 */ /* 0x000ea20000000800 */
[----:B------:R-:W-:-:S02]  /*7670*/  WARPGROUP.DEPBAR.LE gsb0, 0x0 ;  /* 0x00008000000079c5 */ /* 0x000fc40000010000 */
[----:B------:R-:W-:-:S05]  /*7680*/  WARPGROUP.ARRIVE ;  /* 0x00000000000079c5 */ /* 0x000fca0000000000 */
[----:B------:R-:W-:Y:S01]  /*7690*/  MUFU.EX2 R107, R107 ;  /* 0x0000006b006b7308 */ /* 0x000fe20000000800 */
[----:B------:R-:W-:Y:S01]  /*76a0*/  HGMMA.64x96x16.F32 R24, gdesc[UR24].tnspB, R24, gsb0 ;  /* 0x41600000181879f0 */ /* 0x000fe20008000818 */
[----:B------:R-:W-:Y:S02]  /*76b0*/  UIADD3 UR24, UR10, 0x900, URZ ;  /* 0x000009000a187890 */ /* 0x000fe4000fffe03f */
[----:B------:R-:W-:Y:S01]  /*76c0*/  UIADD3 UR26, UR6, 0x180, URZ ;  /* 0x00000180061a7890 */ /* 0x000fe2000fffe03f */
[----:B------:R-:W-:Y:S01]  /*76d0*/  UMOV UR25, 0xc0000010 ;  /* 0xc000001000197882 */ /* 0x000fe20000000000 */
[----:B------:R-:W-:Y:S02]  /*76e0*/  UMOV UR27, 0x80000020 ;  /* 0x80000020001b7882 */ /* 0x000fe40000000000 */
[----:B------:R-:W2:Y:S08]  /*76f0*/  MUFU.EX2 R109, R109 ;  /* 0x0000006d006d7308 */ /* 0x000eb00000000800 */
[----:B------:R-:W-:Y:S08]  /*7700*/  MUFU.EX2 R110, R110 ;  /* 0x0000006e006e7308 */ /* 0x000ff00000000800 */
[----:B------:R-:W2:Y:S08]  /*7710*/  MUFU.EX2 R96, R96 ;  /* 0x0000006000607308 */ /* 0x000eb00000000800 */
[----:B------:R-:W-:Y:S08]  /*7720*/  MUFU.EX2 R98, R98 ;  /* 0x0000006200627308 */ /* 0x000ff00000000800 */
[----:B------:R-:W2:Y:S08]  /*7730*/  MUFU.EX2 R97, R97 ;  /* 0x0000006100617308 */ /* 0x000eb00000000800 */
[----:B------:R-:W-:Y:S08]  /*7740*/  MUFU.EX2 R100, R100 ;  /* 0x0000006400647308 */ /* 0x000ff00000000800 */
[----:B------:R-:W-:Y:S08]  /*7750*/  MUFU.EX2 R101, R101 ;  /* 0x0000006500657308 */ /* 0x000ff00000000800 */
[----:B------:R-:W-:Y:S08]  /*7760*/  MUFU.EX2 R88, R88 ;  /* 0x0000005800587308 */ /* 0x000ff00000000800 */
[----:B------:R-:W-:Y:S08]  /*7770*/  MUFU.EX2 R89, R89 ;  /* 0x0000005900597308 */ /* 0x000ff00000000800 */
[----:B------:R-:W-:Y:S08]  /*7780*/  MUFU.EX2 R92, R92 ;  /* 0x0000005c005c7308 */ /* 0x000ff00000000800 */
[----:B------:R-:W-:Y:S08]  /*7790*/  MUFU.EX2 R94, R94 ;  /* 0x0000005e005e7308 */ /* 0x000ff00000000800 */
[----:B------:R-:W-:Y:S01]  /*77a0*/  MUFU.EX2 R93, R93 ;  /* 0x0000005d005d7308 */ /* 0x000fe20000000800 */
[----:B------:R-:W-:-:S02]  /*77b0*/  WARPGROUP.DEPBAR.LE gsb0, 0x0 ;  /* 0x00008000000079c5 */ /* 0x000fc40000010000 */
[----:B------:R-:W-:-:S05]  /*77c0*/  WARPGROUP.ARRIVE ;  /* 0x00000000000079c5 */ /* 0x000fca0000000000 */
[----:B------:R-:W-:Y:S01]  /*77d0*/  MUFU.EX2 R80, R80 ;  /* 0x0000005000507308 */ /* 0x000fe20000000800 */
[----:B------:R-:W-:Y:S01]  /*77e0*/  HGMMA.64x96x16.F32 R24, gdesc[UR24].tnspB, R24, gsb0 ;  /* 0x41600000181879f0 */ /* 0x000fe20008000818 */
[----:B------:R-:W-:Y:S02]  /*77f0*/  UIADD3 UR24, UR10, 0xa80, URZ ;  /* 0x00000a800a187890 */ /* 0x000fe4000fffe03f */
[----:B------:R-:W-:-:S04]  /*7800*/  UIADD3 UR26, UR6, 0x1c0, URZ ;  /* 0x000001c0061a7890 */ /* 0x000fc8000fffe03f */
[----:B------:R-:W-:Y:S01]  /*7810*/  MUFU.EX2 R81, R81 ;  /* 0x0000005100517308 */ /* 0x000fe20000000800 */
[----:B------:R-:W-:Y:S01]  /*7820*/  UMOV UR25, 0xc0000010 ;  /* 0xc000001000197882 */ /* 0x000fe20000000000 */
[----:B------:R-:W-:-:S06]  /*7830*/  UMOV UR27, 0x80000020 ;  /* 0x80000020001b7882 */ /* 0x000fcc0000000000 */
[----:B------:R-:W-:Y:S08]  /*7840*/  MUFU.EX2 R83, R83 ;  /* 0x0000005300537308 */ /* 0x000ff00000000800 */
        /* <DEDUP_REMOVED lines=10> */
[----:B------:R-:W-:-:S06]  /*78f0*/  WARPGROUP.ARRIVE ;  /* 0x00000000000079c5 */ /* 0x000fcc0000000000 */
[----:B------:R-:W-:Y:S01]  /*7900*/  HGMMA.64x96x16.F32 R24, gdesc[UR24].tnspB, R24, gsb0 ;  /* 0x41600000181879f0 */ /* 0x000fe20008000818 */
[----:B------:R-:W-:Y:S02]  /*7910*/  UIADD3 UR24, UR10, 0xc00, URZ ;  /* 0x00000c000a187890 */ /* 0x000fe4000fffe03f */
[----:B------:R-:W-:Y:S01]  /*7920*/  UIADD3 UR26, UR6, 0x200, URZ ;  /* 0x00000200061a7890 */ /* 0x000fe2000fffe03f */
[----:B------:R-:W-:Y:S01]  /*7930*/  UMOV UR25, 0xc0000010 ;  /* 0xc000001000197882 */ /* 0x000fe20000000000 */
[----:B------:R-:W-:Y:S01]  /*7940*/  UMOV UR27, 0x80000020 ;  /* 0x80000020001b7882 */ /* 0x000fe20000000000 */
[----:B------:R-:W-:Y:S02]  /*7950*/  WARPGROUP.DEPBAR.LE gsb0, 0x0 ;  /* 0x00008000000079c5 */ /* 0x000fe40000010000 */
[----:B------:R-:W-:-:S06]  /*7960*/  WARPGROUP.ARRIVE ;  /* 0x00000000000079c5 */ /* 0x000fcc0000000000 */
[----:B------:R-:W-:Y:S03]  /*7970*/  HGMMA.64x96x16.F32 R24, gdesc[UR24].tnspB, R24, gsb0 ;  /* 0x41600000181879f0 */ /* 0x000fe60008000818 */
[----:B------:R-:W-:Y:S02]  /*7980*/  WARPGROUP.DEPBAR.LE gsb0, 0x0 ;  /* 0x00008000000079c5 */ /* 0x000fe40000010000 */
[----:B------:R1:W-:Y:S06]  /*7990*/  BAR.ARV R12, 0x100 ;  /* 0x0004000c0000751d */ /* 0x0003ec0000002000 */
[----:B------:R0:W-:Y:S01]  /*79a0*/  @!P1 SYNCS.ARRIVE.TRANS64.RED.A1T0 RZ, [R14+URZ], RZ ;  /* 0x000000ff0eff99a7 */ /* 0x0001e2000810043f */
[-C--:B------:R-:W-:Y:S01]  /*79b0*/  FMUL.FTZ R24, R24, R9.reuse ;  /* 0x0000000918187220 */ /* 0x080fe20000410000 */
[-C--:B------:R-:W-:Y:S01]  /*79c0*/  FMUL.FTZ R25, R25, R9.reuse ;  /* 0x0000000919197220 */ /* 0x080fe20000410000 */
[-C--:B------:R-:W-:Y:S01]  /*79d0*/  FMUL.FTZ R28, R28, R9.reuse ;  /* 0x000000091c1c7220 */ /* 0x080fe20000410000 */
[-C--:B------:R-:W-:Y:S01]  /*79e0*/  FMUL.FTZ R29, R29, R9.reuse ;  /* 0x000000091d1d7220 */ /* 0x080fe20000410000 */
[-C--:B------:R-:W-:Y:S01]  /*79f0*/  FMUL.FTZ R32, R32, R9.reuse ;  /* 0x0000000920207220 */ /* 0x080fe20000410000 */
[-C--:B------:R-:W-:Y:S01]  /*7a00*/  FMUL.FTZ R33, R33, R9.reuse ;  /* 0x0000000921217220 */ /* 0x080fe20000410000 */
[----:B------:R-:W-:Y:S01]  /*7a10*/  FMUL.FTZ R36, R36, R9 ;  /* 0x0000000924247220 */ /* 0x000fe20000410000 */
[----:B------:R3:W-:Y:S01]  /*7a20*/  @!P1 SYNCS.ARRIVE.TRANS64.RED.A1T0 RZ, [R126+URZ], RZ ;  /* 0x000000ff7eff99a7 */ /* 0x0007e2000810043f */
[-CC-:B0-----:R-:W-:Y:S01]  /*7a30*/  FFMA.FTZ R14, R99, R5.reuse, -R128.reuse ;  /* 0x00000005630e7223 */ /* 0x181fe20000010880 */
[-CC-:B------:R-:W-:Y:S01]  /*7a40*/  FFMA.FTZ R99, R102, R5.reuse, -R128.reuse ;  /* 0x0000000566637223 */ /* 0x180fe20000010880 */
[-CC-:B------:R-:W-:Y:S01]  /*7a50*/  FFMA.FTZ R102, R90, R5.reuse, -R128.reuse ;  /* 0x000000055a667223 */ /* 0x180fe20000010880 */
[--C-:B------:R-:W-:Y:S01]  /*7a60*/  FFMA.FTZ R90, R82, R5, -R128.reuse ;  /* 0x00000005525a7223 */ /* 0x100fe20000010880 */
[----:B------:R4:W0:Y:S01]  /*7a70*/  MUFU.EX2 R11, R14 ;  /* 0x0000000e000b7308 */ /* 0x0008220000000800 */
[-C--:B------:R-:W-:Y:S01]  /*7a80*/  FMUL.FTZ R37, R37, R9.reuse ;  /* 0x0000000925257220 */ /* 0x080fe20000410000 */
[----:B------:R-:W-:Y:S01]  /*7a90*/  FMUL.FTZ R40, R40, R9 ;  /* 0x0000000928287220 */ /* 0x000fe20000410000 */
[----:B---3--:R-:W-:Y:S01]  /*7aa0*/  FFMA.FTZ R126, R9, R10, R13 ;  /* 0x0000000a097e7223 */ /* 0x008fe2000001000d */
[----:B------:R-:W-:Y:S01]  /*7ab0*/  FFMA.FTZ R10, R103, R5, -R128 ;  /* 0x00000005670a7223 */ /* 0x000fe20000010880 */
[-C--:B------:R-:W-:Y:S01]  /*7ac0*/  FMUL.FTZ R41, R41, R9.reuse ;  /* 0x0000000929297220 */ /* 0x080fe20000410000 */
[-C--:B------:R-:W-:Y:S01]  /*7ad0*/  FMUL.FTZ R44, R44, R9.reuse ;  /* 0x000000092c2c7220 */ /* 0x080fe20000410000 */
[----:B------:R-:W-:Y:S01]  /*7ae0*/  FADD.FTZ R103, R15, R126 ;  /* 0x0000007e0f677221 */ /* 0x000fe20000010000 */
[----:B------:R-:W-:Y:S01]  /*7af0*/  FADD.FTZ R126, R136, R119 ;  /* 0x00000077887e7221 */ /* 0x000fe20000010000 */
[----:B------:R-:W3:Y:S01]  /*7b00*/  MUFU.EX2 R99, R99 ;  /* 0x0000006300637308 */ /* 0x000ee20000000800 */
[-C--:B------:R-:W-:Y:S01]  /*7b10*/  FMUL.FTZ R45, R45, R9.reuse ;  /* 0x000000092d2d7220 */ /* 0x080fe20000410000 */
[----:B-1----:R-:W-:Y:S01]  /*7b20*/  FADD.FTZ R12, R16, R103 ;  /* 0x00000067100c7221 */ /* 0x002fe20000010000 */
[----:B------:R-:W-:Y:S01]  /*7b30*/  FADD.FTZ R126, R137, R126 ;  /* 0x0000007e897e7221 */ /* 0x000fe20000010000 */
[-C--:B------:R-:W-:Y:S01]  /*7b40*/  FMUL.FTZ R48, R48, R9.reuse ;  /* 0x0000000930307220 */ /* 0x080fe20000410000 */
[-C--:B------:R-:W-:Y:S01]  /*7b50*/  FMUL.FTZ R49, R49, R9.reuse ;  /* 0x0000000931317220 */ /* 0x080fe20000410000 */
[----:B------:R-:W-:Y:S01]  /*7b60*/  FADD.FTZ R103, R17, R12 ;  /* 0x0000000c11677221 */ /* 0x000fe20000010000 */
[-C--:B------:R-:W-:Y:S01]  /*7b70*/  FMUL.FTZ R52, R52, R9.reuse ;  /* 0x0000000934347220 */ /* 0x080fe20000410000 */
[----:B------:R-:W1:Y:S01]  /*7b80*/  MUFU.EX2 R10, R10 ;  /* 0x0000000a000a7308 */ /* 0x000e620000000800 */
[-C--:B------:R-:W-:Y:S01]  /*7b90*/  FMUL.FTZ R53, R53, R9.reuse ;  /* 0x0000000935357220 */ /* 0x080fe20000410000 */
[----:B------:R-:W-:Y:S01]  /*7ba0*/  FADD.FTZ R12, R18, R103 ;  /* 0x00000067120c7221 */ /* 0x000fe20000010000 */
[----:B------:R-:W-:Y:S01]  /*7bb0*/  FADD.FTZ R103, R133, R126 ;  /* 0x0000007e85677221 */ /* 0x000fe20000010000 */
[-C--:B------:R-:W-:Y:S01]  /*7bc0*/  FMUL.FTZ R56, R56, R9.reuse ;  /* 0x0000000938387220 */ /* 0x080fe20000410000 */
[----:B------:R-:W-:Y:S01]  /*7bd0*/  FMUL.FTZ R57, R57, R9 ;  /* 0x0000000939397220 */ /* 0x000fe20000410000 */
[----:B------:R-:W-:Y:S01]  /*7be0*/  FADD.FTZ R119, R19, R12 ;  /* 0x0000000c13777221 */ /* 0x000fe20000010000 */
[----:B----4-:R-:W-:Y:S01]  /*7bf0*/  FADD.FTZ R14, R138, R103 ;  /* 0x000000678a0e7221 */ /* 0x010fe20000010000 */
[----:B------:R-:W-:Y:S01]  /*7c00*/  F2FP.F16.F32.PACK_AB R12, R15, R13 ;  /* 0x0000000d0f0c723e */ /* 0x000fe200000000ff */
[-C--:B------:R-:W-:Y:S01]  /*7c10*/  FMUL.FTZ R60, R60, R9.reuse ;  /* 0x000000093c3c7220 */ /* 0x080fe20000410000 */
[----:B------:R-:W-:Y:S01]  /*7c20*/  FADD.FTZ R82, R20, R119 ;  /* 0x0000007714527221 */ /* 0x000fe20000010000 */
[----:B-----5:R-:W-:Y:S01]  /*7c30*/  FADD.FTZ R15, R131, R14 ;  /* 0x0000000e830f7221 */ /* 0x020fe20000010000 */
[----:B------:R-:W-:Y:S01]  /*7c40*/  F2FP.F16.F32.PACK_AB R14, R17, R16 ;  /* 0x00000010110e723e */ /* 0x000fe200000000ff */
[----:B------:R-:W-:Y:S01]  /*7c50*/  FMUL.FTZ R61, R61, R9 ;  /* 0x000000093d3d7220 */ /* 0x000fe20000410000 */
[----:B------:R-:W-:Y:S01]  /*7c60*/  FADD.FTZ R17, R21, R82 ;  /* 0x0000005215117221 */ /* 0x000fe20000010000 */
[----:B--2---:R-:W-:Y:S01]  /*7c70*/  FADD.FTZ R103, R134, R15 ;  /* 0x0000000f86677221 */ /* 0x004fe20000010000 */
[----:B------:R2:W4:Y:S01]  /*7c80*/  MUFU.EX2 R82, R102 ;  /* 0x0000006600527308 */ /* 0x0005220000000800 */
[----:B------:R-:W-:Y:S01]  /*7c90*/  F2FP.F16.F32.PACK_AB R13, R129, R132 ;  /* 0x00000084810d723e */ /* 0x000fe200000000ff */
[----:B------:R-:W-:Y:S01]  /*7ca0*/  FADD.FTZ R16, R22, R17 ;  /* 0x0000001116107221 */ /* 0x000fe20000010000 */
[----:B------:R-:W-:Y:S01]  /*7cb0*/  FADD.FTZ R126, R130, R103 ;  /* 0x00000067827e7221 */ /* 0x000fe20000010000 */
[----:B------:R-:W-:Y:S01]  /*7cc0*/  F2FP.F16.F32.PACK_AB R15, R137, R136 ;  /* 0x00000088890f723e */ /* 0x000fe200000000ff */
[-C--:B------:R-:W-:Y:S01]  /*7cd0*/  FFMA.FTZ R103, R74, R5.reuse, -R128 ;  /* 0x000000054a677223 */ /* 0x080fe20000010880 */
[----:B------:R-:W-:Y:S01]  /*7ce0*/  FADD.FTZ R17, R23, R16 ;  /* 0x0000001017117221 */ /* 0x000fe20000010000 */
[----:B------:R-:W-:Y:S01]  /*7cf0*/  FADD.FTZ R119, R135, R126 ;  /* 0x0000007e87777221 */ /* 0x000fe20000010000 */
[----:B------:R-:W-:Y:S01]  /*7d00*/  FFMA.FTZ R74, R75, R5, -R128 ;  /* 0x000000054b4a7223 */ /* 0x000fe20000010880 */
[----:B------:R5:W-:Y:S01]  /*7d10*/  STSM.16.M88.4 [R6+0x24300], R12 ;  /* 0x0243000c06007844 */ /* 0x000be20000000200 */
[----:B------:R-:W-:Y:S01]  /*7d20*/  FADD.FTZ R16, R120, R17 ;  /* 0x0000001178107221 */ /* 0x000fe20000010000 */
[----:B--2---:R-:W-:Y:S01]  /*7d30*/  FADD.FTZ R102, R122, R119 ;  /* 0x000000777a667221 */ /* 0x004fe20000010000 */
[----:B------:R-:W2:Y:S01]  /*7d40*/  MUFU.EX2 R75, R91 ;  /* 0x0000005b004b7308 */ /* 0x000ea20000000800 */
[-C--:B------:R-:W-:Y:S01]  /*7d50*/  FMUL.FTZ R64, R64, R9.reuse ;  /* 0x0000000940407220 */ /* 0x080fe20000410000 */
[----:B------:R-:W-:Y:S01]  /*7d60*/  FADD.FTZ R17, R121, R16 ;  /* 0x0000001079117221 */ /* 0x000fe20000010000 */
[----:B------:R-:W-:Y:S01]  /*7d70*/  FADD.FTZ R119, R123, R102 ;  /* 0x000000667b777221 */ /* 0x000fe20000010000 */
[-C--:B------:R-:W-:Y:S01]  /*7d80*/  FMUL.FTZ R65, R65, R9.reuse ;  /* 0x0000000941417220 */ /* 0x080fe20000410000 */
[-C--:B------:R-:W-:Y:S01]  /*7d90*/  FMUL.FTZ R68, R68, R9.reuse ;  /* 0x0000000944447220 */ /* 0x080fe20000410000 */
[----:B------:R-:W-:Y:S01]  /*7da0*/  FADD.FTZ R16, R112, R17 ;  /* 0x0000001170107221 */ /* 0x000fe20000010000 */
[----:B------:R-:W-:Y:S01]  /*7db0*/  F2FP.F16.F32.PACK_AB R112, R113, R112 ;  /* 0x000000707170723e */ /* 0x000fe200000000ff */
[----:B------:R-:W2:Y:S01]  /*7dc0*/  MUFU.EX2 R91, R95 ;  /* 0x0000005f005b7308 */ /* 0x000ea20000000800 */
[----:B------:R-:W-:Y:S01]  /*7dd0*/  FMUL.FTZ R69, R69, R9 ;  /* 0x0000000945457220 */ /* 0x000fe20000410000 */
[----:B------:R-:W-:Y:S01]  /*7de0*/  FADD.FTZ R17, R113, R16 ;  /* 0x0000001071117221 */ /* 0x000fe20000010000 */
[----:B------:R-:W-:Y:S01]  /*7df0*/  F2FP.F16.F32.PACK_AB R16, R23, R22 ;  /* 0x000000161710723e */ /* 0x000fe200000000ff */
[----:B------:R-:W-:Y:S01]  /*7e00*/  FMUL.FTZ R26, R26, R125 ;  /* 0x0000007d1a1a7220 */ /* 0x000fe20000410000 */
[----:B-----5:R-:W-:Y:S01]  /*7e10*/  F2FP.F16.F32.PACK_AB R12, R19, R18 ;  /* 0x00000012130c723e */ /* 0x020fe200000000ff */
[----:B------:R-:W-:Y:S01]  /*7e20*/  FADD.FTZ R18, R114, R119 ;  /* 0x0000007772127221 */ /* 0x000fe20000010000 */
[----:B------:R-:W-:Y:S01]  /*7e30*/  F2FP.F16.F32.PACK_AB R14, R21, R20 ;  /* 0x00000014150e723e */ /* 0x000fe200000000ff */
[----:B------:R-:W-:Y:S01]  /*7e40*/  FADD.FTZ R20, R116, R17 ;  /* 0x0000001174147221 */ /* 0x000fe20000010000 */
[----:B------:R-:W-:Y:S01]  /*7e50*/  F2FP.F16.F32.PACK_AB R13, R138, R133 ;  /* 0x000000858a0d723e */ /* 0x000fe200000000ff */
[----:B------:R-:W-:Y:S01]  /*7e60*/  FADD.FTZ R18, R127, R18 ;  /* 0x000000127f127221 */ /* 0x000fe20000010000 */
[----:B------:R-:W-:Y:S01]  /*7e70*/  F2FP.F16.F32.PACK_AB R15, R134, R131 ;  /* 0x00000083860f723e */ /* 0x000fe200000000ff */
[----:B------:R-:W-:Y:S01]  /*7e80*/  FADD.FTZ R21, R117, R20 ;  /* 0x0000001475157221 */ /* 0x000fe20000010000 */
[----:B------:R-:W-:Y:S01]  /*7e90*/  F2FP.F16.F32.PACK_AB R17, R135, R130 ;  /* 0x000000828711723e */ /* 0x000fe200000000ff */
[----:B------:R-:W-:Y:S01]  /*7ea0*/  FADD.FTZ R19, R115, R18 ;  /* 0x0000001273137221 */ /* 0x000fe20000010000 */
[----:B------:R5:W2:Y:S01]  /*7eb0*/  MUFU.EX2 R20, R90 ;  /* 0x0000005a00147308 */ /* 0x000aa20000000800 */
[----:B------:R-:W-:Y:S01]  /*7ec0*/  FADD.FTZ R22, R104, R21 ;  /* 0x0000001568167221 */ /* 0x000fe20000010000 */
[----:B------:R-:W-:Y:S01]  /*7ed0*/  STSM.16.M88.4 [R6+0x25b00], R12 ;  /* 0x025b000c06007844 */ /* 0x000fe20000000200 */
[----:B------:R-:W-:Y:S01]  /*7ee0*/  FADD.FTZ R19, R118, R19 ;  /* 0x0000001376137221 */ /* 0x000fe20000010000 */
[----:B------:R-:W-:Y:S01]  /*7ef0*/  F2FP.F16.F32.PACK_AB R18, R121, R120 ;  /* 0x000000787912723e */ /* 0x000fe200000000ff */
[----:B------:R-:W-:Y:S01]  /*7f00*/  FADD.FTZ R21, R105, R22 ;  /* 0x0000001669157221 */ /* 0x000fe20000010000 */
[----:B------:R-:W-:Y:S01]  /*7f10*/  F2FP.F16.F32.PACK_AB R113, R127, R114 ;  /* 0x000000727f71723e */ /* 0x000fe200000000ff */
[----:B------:R-:W-:Y:S01]  /*7f20*/  FADD.FTZ R102, R106, R19 ;  /* 0x000000136a667221 */ /* 0x000fe20000010000 */
[----:B------:R-:W-:Y:S01]  /*7f30*/  F2FP.F16.F32.PACK_AB R19, R123, R122 ;  /* 0x0000007a7b13723e */ /* 0x000fe200000000ff */
[----:B------:R-:W-:Y:S01]  /*7f40*/  FADD.FTZ R22, R108, R21 ;  /* 0x000000156c167221 */ /* 0x000fe20000010000 */
[----:B------:R-:W-:Y:S01]  /*7f50*/  MUFU.EX2 R74, R74 ;  /* 0x0000004a004a7308 */ /* 0x000fe20000000800 */
[----:B------:R-:W-:Y:S01]  /*7f60*/  FADD.FTZ R102, R111, R102 ;  /* 0x000000666f667221 */ /* 0x000fe20000010000 */
[----:B------:R-:W-:Y:S01]  /*7f70*/  F2FP.F16.F32.PACK_AB R104, R105, R104 ;  /* 0x000000686968723e */ /* 0x000fe200000000ff */
[----:B------:R-:W-:Y:S01]  /*7f80*/  FADD.FTZ R23, R109, R22 ;  /* 0x000000166d177221 */ /* 0x000fe20000010000 */
[----:B------:R3:W-:Y:S01]  /*7f90*/  STSM.16.M88.4 [R6+0x27300], R16 ;  /* 0x0273001006007844 */ /* 0x0007e20000000200 */
[----:B------:R-:W-:Y:S01]  /*7fa0*/  FADD.FTZ R21, R107, R102 ;  /* 0x000000666b157221 */ /* 0x000fe20000010000 */
[----:B------:R-:W-:Y:S01]  /*7fb0*/  F2FP.F16.F32.PACK_AB R114, R117, R116 ;  /* 0x000000747572723e */ /* 0x000fe200000000ff */
[----:B------:R-:W-:Y:S01]  /*7fc0*/  FADD.FTZ R22, R96, R23 ;  /* 0x0000001760167221 */ /* 0x000fe20000010000 */
[----:B------:R-:W-:Y:S01]  /*7fd0*/  F2FP.F16.F32.PACK_AB R96, R97, R96 ;  /* 0x000000606160723e */ /* 0x000fe200000000ff */
[----:B------:R-:W-:Y:S01]  /*7fe0*/  FADD.FTZ R21, R110, R21 ;  /* 0x000000156e157221 */ /* 0x000fe20000010000 */
[----:B------:R-:W-:Y:S01]  /*7ff0*/  F2FP.F16.F32.PACK_AB R115, R118, R115 ;  /* 0x000000737673723e */ /* 0x000fe200000000ff */
[----:B------:R-:W-:Y:S01]  /*8000*/  FMUL.FTZ R27, R27, R125 ;  /* 0x0000007d1b1b7220 */ /* 0x000fe20000410000 */
[----:B------:R-:W-:Y:S01]  /*8010*/  F2FP.F16.F32.PACK_AB R105, R111, R106 ;  /* 0x0000006a6f69723e */ /* 0x000fe200000000ff */
[----:B-----5:R-:W-:Y:S01]  /*8020*/  FADD.FTZ R90, R98, R21 ;  /* 0x00000015625a7221 */ /* 0x020fe20000010000 */
[----:B------:R-:W-:Y:S01]  /*8030*/  FADD.FTZ R21, R97, R22 ;  /* 0x0000001661157221 */ /* 0x000fe20000010000 */
[C---:B0-----:R-:W-:Y:S01]  /*8040*/  F2FP.F16.F32.PACK_AB R97, R11.reuse, R98 ;  /* 0x000000620b61723e */ /* 0x041fe200000000ff */
[----:B------:R0:W-:Y:S01]  /*8050*/  STSM.16.M88.4 [R6+0x28b00], R112 ;  /* 0x028b007006007844 */ /* 0x0001e20000000200 */
[----:B------:R-:W-:Y:S01]  /*8060*/  FADD.FTZ R90, R11, R90 ;  /* 0x0000005a0b5a7221 */ /* 0x000fe20000010000 */
[----:B------:R-:W-:Y:S01]  /*8070*/  FADD.FTZ R22, R100, R21 ;  /* 0x0000001564167221 */ /* 0x000fe20000010000 */
[----:B------:R-:W-:Y:S01]  /*8080*/  F2FP.F16.F32.PACK_AB R106, R109, R108 ;  /* 0x0000006c6d6a723e */ /* 0x000fe200000000ff */
[----:B---3--:R-:W3:Y:S01]  /*8090*/  MUFU.EX2 R16, R103 ;  /* 0x0000006700107308 */ /* 0x008ee20000000800 */
[----:B------:R-:W-:Y:S01]  /*80a0*/  FADD.FTZ R21, R99, R90 ;  /* 0x0000005a63157221 */ /* 0x000fe20000010000 */
[----:B------:R-:W-:Y:S01]  /*80b0*/  FADD.FTZ R13, R101, R22 ;  /* 0x00000016650d7221 */ /* 0x000fe20000010000 */
[----:B-1----:R-:W-:Y:S01]  /*80c0*/  F2FP.F16.F32.PACK_AB R99, R10, R99 ;  /* 0x000000630a63723e */ /* 0x002fe200000000ff */
[----:B------:R-:W-:Y:S01]  /*80d0*/  FMUL.FTZ R30, R30, R125 ;  /* 0x0000007d1e1e7220 */ /* 0x000fe20000410000 */
[----:B------:R-:W-:Y:S01]  /*80e0*/  FADD.FTZ R21, R10, R21 ;  /* 0x000000150a157221 */ /* 0x000fe20000010000 */
[----:B------:R-:W-:Y:S01]  /*80f0*/  FADD.FTZ R12, R88, R13 ;  /* 0x0000000d580c7221 */ /* 0x000fe20000010000 */
[----:B------:R-:W-:Y:S01]  /*8100*/  F2FP.F16.F32.PACK_AB R107, R110, R107 ;  /* 0x0000006b6e6b723e */ /* 0x000fe200000000ff */
[-C--:B------:R-:W-:Y:S01]  /*8110*/  FMUL.FTZ R31, R31, R125.reuse ;  /* 0x0000007d1f1f7220 */ /* 0x080fe20000410000 */
[----:B----4-:R-:W-:Y:S01]  /*8120*/  FADD.FTZ R14, R82, R21 ;  /* 0x00000015520e7221 */ /* 0x010fe20000010000 */
[----:B------:R-:W-:Y:S01]  /*8130*/  FADD.FTZ R13, R89, R12 ;  /* 0x0000000c590d7221 */ /* 0x000fe20000010000 */
[----:B------:R-:W-:Y:S01]  /*8140*/  F2FP.F16.F32.PACK_AB R98, R101, R100 ;  /* 0x000000646562723e */ /* 0x000fe200000000ff */
[----:B------:R0:W-:Y:S01]  /*8150*/  STSM.16.M88.4 [R6+0x2a300], R104 ;  /* 0x02a3006806007844 */ /* 0x0001e20000000200 */
[----:B--2---:R-:W-:Y:S01]  /*8160*/  FADD.FTZ R11, R75, R14 ;  /* 0x0000000e4b0b7221 */ /* 0x004fe20000010000 */
[----:B------:R-:W-:Y:S01]  /*8170*/  FADD.FTZ R12, R92, R13 ;  /* 0x0000000d5c0c7221 */ /* 0x000fe20000010000 */
[----:B------:R-:W-:Y:S01]  /*8180*/  F2FP.F16.F32.PACK_AB R88, R89, R88 ;  /* 0x000000585958723e */ /* 0x000fe200000000ff */
[----:B------:R0:W-:Y:S01]  /*8190*/  STSM.16.M88.4 [R6+0x2bb00], R96 ;  /* 0x02bb006006007844 */ /* 0x0001e20000000200 */
[----:B------:R-:W-:Y:S01]  /*81a0*/  FADD.FTZ R14, R94, R11 ;  /* 0x0000000b5e0e7221 */ /* 0x000fe20000010000 */
[----:B------:R-:W-:Y:S01]  /*81b0*/  FADD.FTZ R11, R93, R12 ;  /* 0x0000000c5d0b7221 */ /* 0x000fe20000010000 */
[----:B------:R-:W-:Y:S01]  /*81c0*/  F2FP.F16.F32.PACK_AB R89, R75, R82 ;  /* 0x000000524b59723e */ /* 0x000fe200000000ff */
[-C--:B------:R-:W-:Y:S01]  /*81d0*/  FMUL.FTZ R34, R34, R125.reuse ;  /* 0x0000007d22227220 */ /* 0x080fe20000410000 */
        /* <DEDUP_REMOVED lines=15> */
[----:B------:R0:W-:Y:S01]  /*82d0*/  STSM.16.M88.4 [R6+0x2d300], R88 ;  /* 0x02d3005806007844 */ /* 0x0001e20000000200 */
[----:B------:R-:W-:Y:S01]  /*82e0*/  FADD.FTZ R13, R87, R13 ;  /* 0x0000000d570d7221 */ /* 0x000fe20000010000 */
[----:B------:R-:W-:Y:S01]  /*82f0*/  FADD.FTZ R10, R72, R11 ;  /* 0x0000000b480a7221 */ /* 0x000fe20000010000 */
[C---:B------:R-:W-:Y:S01]  /*8300*/  F2FP.F16.F32.PACK_AB R72, R73.reuse, R72 ;  /* 0x000000484948723e */ /* 0x040fe200000000ff */
[-C--:B------:R-:W-:Y:S01]  /*8310*/  FMUL.FTZ R42, R42, R125.reuse ;  /* 0x0000007d2a2a7220 */ /* 0x080fe20000410000 */
[----:B---3--:R-:W-:Y:S01]  /*8320*/  FADD.FTZ R13, R16, R13 ;  /* 0x0000000d100d7221 */ /* 0x008fe20000010000 */
[----:B------:R-:W-:Y:S01]  /*8330*/  FADD.FTZ R11, R73, R10 ;  /* 0x0000000a490b7221 */ /* 0x000fe20000010000 */
[----:B------:R-:W-:Y:S01]  /*8340*/  F2FP.F16.F32.PACK_AB R82, R85, R84 ;  /* 0x000000545552723e */ /* 0x000fe200000000ff */
[-C--:B------:R-:W-:Y:S01]  /*8350*/  FMUL.FTZ R43, R43, R125.reuse ;  /* 0x0000007d2b2b7220 */ /* 0x080fe20000410000 */
[----:B------:R-:W-:Y:S01]  /*8360*/  F2FP.F16.F32.PACK_AB R83, R87, R86 ;  /* 0x000000565753723e */ /* 0x000fe200000000ff */
[C---:B------:R-:W-:Y:S01]  /*8370*/  FADD.FTZ R13, R74.reuse, R13 ;  /* 0x0000000d4a0d7221 */ /* 0x040fe20000010000 */
[----:B------:R-:W-:Y:S01]  /*8380*/  F2FP.F16.F32.PACK_AB R73, R74, R16 ;  /* 0x000000104a49723e */ /* 0x000fe200000000ff */
[----:B------:R-:W-:Y:S01]  /*8390*/  FADD.FTZ R10, R124, R11 ;  /* 0x0000000b7c0a7221 */ /* 0x000fe20000010000 */
[----:B------:R-:W-:Y:S01]  /*83a0*/  F2FP.F16.F32.PACK_AB R74, R77, R124 ;  /* 0x0000007c4d4a723e */ /* 0x000fe200000000ff */
[----:B------:R0:W-:Y:S01]  /*83b0*/  STSM.16.M88.4 [R6+0x2eb00], R80 ;  /* 0x02eb005006007844 */ /* 0x0001e20000000200 */
[----:B------:R-:W-:Y:S01]  /*83c0*/  F2FP.F16.F32.PACK_AB R75, R79, R78 ;  /* 0x0000004e4f4b723e */ /* 0x000fe200000000ff */
[----:B------:R-:W-:Y:S01]  /*83d0*/  FADD.FTZ R13, R78, R13 ;  /* 0x0000000d4e0d7221 */ /* 0x000fe20000010000 */
[----:B------:R-:W-:Y:S01]  /*83e0*/  FADD.FTZ R10, R77, R10 ;  /* 0x0000000a4d0a7221 */ /* 0x000fe20000010000 */
[-C--:B------:R-:W-:Y:S01]  /*83f0*/  FMUL.FTZ R46, R46, R125.reuse ;  /* 0x0000007d2e2e7220 */ /* 0x080fe20000410000 */
[-C--:B------:R-:W-:Y:S01]  /*8400*/  FMUL.FTZ R47, R47, R125.reuse ;  /* 0x0000007d2f2f7220 */ /* 0x080fe20000410000 */
[----:B------:R0:W-:Y:S01]  /*8410*/  STSM.16.M88.4 [R6+0x30300], R72 ;  /* 0x0303004806007844 */ /* 0x0001e20000000200 */
[----:B------:R-:W-:Y:S01]  /*8420*/  FADD.FTZ R11, R79, R13 ;  /* 0x0000000d4f0b7221 */ /* 0x000fe20000010000 */
[-C--:B------:R-:W-:Y:S01]  /*8430*/  FMUL.FTZ R50, R50, R125.reuse ;  /* 0x0000007d32327220 */ /* 0x080fe20000410000 */
[-C--:B------:R-:W-:Y:S01]  /*8440*/  FMUL.FTZ R51, R51, R125.reuse ;  /* 0x0000007d33337220 */ /* 0x080fe20000410000 */
[----:B------:R-:W-:Y:S01]  /*8450*/  @!PT LDS RZ, [RZ] ;  /* 0x00000000fffff984 */ /* 0x000fe20000000800 */
[----:B------:R-:W-:Y:S01]  /*8460*/  @!PT LDS RZ, [RZ] ;  /* 0x00000000fffff984 */ /* 0x000fe20000000800 */
[----:B------:R-:W-:Y:S01]  /*8470*/  @!PT LDS RZ, [RZ] ;  /* 0x00000000fffff984 */ /* 0x000fe20000000800 */
[----:B------:R-:W-:Y:S01]  /*8480*/  @!PT LDS RZ, [RZ] ;  /* 0x00000000fffff984 */ /* 0x000fe20000000800 */
[----:B------:R1:W-:Y:S06]  /*8490*/  MEMBAR.ALL.CTA ;  /* 0x0000000000007992 */ /* 0x0003ec0000008000 */
[----:B-1----:R-:W1:Y:S01]  /*84a0*/  FENCE.VIEW.ASYNC.S ;  /* 0x00000000000073c6 */ /* 0x002e620000000000 */
[-C--:B------:R-:W-:Y:S01]  /*84b0*/  FMUL.FTZ R54, R54, R125.reuse ;  /* 0x0000007d36367220 */ /* 0x080fe20000410000 */
        /* <DEDUP_REMOVED lines=8> */
[----:B------:R-:W-:Y:S01]  /*8540*/  FMUL.FTZ R71, R71, R125 ;  /* 0x0000007d47477220 */ /* 0x000fe20000410000 */
[----:B------:R-:W-:-:S02]  /*8550*/  IMAD.MOV.U32 R13, RZ, RZ, R7 ;  /* 0x000000ffff0d7224 */ /* 0x000fc400078e0007 */
[----:B------:R-:W-:Y:S02]  /*8560*/  IMAD.MOV.U32 R12, RZ, RZ, R76 ;  /* 0x000000ffff0c7224 */ /* 0x000fe400078e004c */
[----:B------:R-:W-:Y:S01]  /*8570*/  IMAD.MOV.U32 R9, RZ, RZ, R4 ;  /* 0x000000ffff097224 */ /* 0x000fe200078e0004 */
[----:B-1----:R-:W-:Y:S01]  /*8580*/  NOP ;  /* 0x0000000000007918 */ /* 0x002fe20000000000 */
[----:B0-----:R-:W-:Y:S05]  /*8590*/  @P2 BRA `(.L_x_28) ;  /* 0xffffffc800442947 */ /* 0x001fea000383ffff */
.L_x_19:
[----:B------:R-:W-:Y:S06]  /*85a0*/  BAR.ARV 0x8, 0x200 ;  /* 0x0208000000007b1d */ /* 0x000fec0000002000 */
[----:B------:R-:W-:Y:S05]  /*85b0*/  @!P0 BRA `(.L_x_29) ;  /* 0x0000000000048947 */ /* 0x000fea0003800000 */
[----:B------:R-:W-:Y:S01]  /*85c0*/  BPT.TRAP 0x1 ;  /* 0x000000040000795c */ /* 0x000fe20000300000 */
.L_x_29:
[----:B------:R-:W-:Y:S02]  /*85d0*/  SHF.L.U32 R7, R7, 0x1f, RZ ;  /* 0x0000001f07077819 */ /* 0x000fe400000006ff */
[----:B-1----:R-:W-:-:S04]  /*85e0*/  LEA R12, R0, UR37, 0x3 ;  /* 0x00000025000c7c11 */ /* 0x002fc8000f8e18ff */
[----:B------:R0:W1:Y:S01]  /*85f0*/  SYNCS.PHASECHK.TRANS64.TRYWAIT P2, [R12+URZ+0x31c50], R7 ;  /* 0x031c50070c0075a7 */ /* 0x000062000804017f */
[----:B------:R-:W-:Y:S05]  /*8600*/  @!P0 BRA `(.L_x_30) ;  /* 0x0000000000048947 */ /* 0x000fea0003800000 */
[----:B------:R-:W-:Y:S01]  /*8610*/  BPT.TRAP 0x1 ;  /* 0x000000040000795c */ /* 0x000fe20000300000 */
.L_x_30:
[----:B-1----:R-:W-:Y:S05]  /*8620*/  @P2 BRA `(.L_x_31) ;  /* 0x0000000000082947 */ /* 0x002fea0003800000 */
[----:B------:R-:W1:Y:S02]  /*8630*/  SYNCS.PHASECHK.TRANS64.TRYWAIT P0, [R12+URZ+0x31c50], R7 ;  /* 0x031c50070c0075a7 */ /* 0x000e64000800017f */
[----:B-1----:R-:W-:Y:S05]  /*8640*/  @!P0 BRA `(.L_x_32) ;  /* 0x0000005c00e08947 */ /* 0x002fea0003800000 */
.L_x_31:
[----:B------:R-:W-:Y:S01]  /*8650*/  UIADD3 UR37, UR37, 0x200, URZ ;  /* 0x0000020025257890 */ /* 0x000fe2000fffe03f */
[----:B------:R-:W-:Y:S01]  /*8660*/  R2UR UR4, R0 ;  /* 0x00000000000472ca */ /* 0x000fe200000e0000 */
[----:B------:R-:W-:Y:S01]  /*8670*/  ULOP3.LUT UR40, UR40, 0x10000, URZ, 0xfc, !UPT ;  /* 0x0001000028287892 */ /* 0x000fe2000f8efc3f */
[----:B------:R-:W-:Y:S01]  /*8680*/  WARPGROUP.ARRIVE ;  /* 0x00000000000079c5 */ /* 0x000fe20000000000 */
[----:B------:R-:W-:Y:S01]  /*8690*/  USHF.R.U32.HI UR37, URZ, 0x4, UR37 ;  /* 0x000000043f257899 */ /* 0x000fe20008011625 */
[----:B------:R-:W2:Y:S01]  /*86a0*/  SHFL.BFLY PT, R3, R10, 0x2, 0x1f ;  /* 0x0c401f000a037f89 */ /* 0x000ea200000e0000 */
[----:B------:R-:W-:Y:S01]  /*86b0*/  UMOV UR5, 0xc0000010 ;  /* 0xc000001000057882 */ /* 0x000fe20000000000 */
[----:B------:R-:W-:Y:S01]  /*86c0*/  UMOV UR7, 0x80000020 ;  /* 0x8000002000077882 */ /* 0x000fe20000000000 */
[----:B------:R-:W-:Y:S01]  /*86d0*/  ULOP3.LUT UR37, UR37, 0x3fff, URZ, 0xc0, !UPT ;  /* 0x00003fff25257892 */ /* 0x000fe2000f8ec03f */
[----:B------:R-:W3:Y:S01]  /*86e0*/  SHFL.BFLY PT, R0, R11, 0x2, 0x1f ;  /* 0x0c401f000b007f89 */ /* 0x000ee200000e0000 */
[----:B------:R-:W-:-:S02]  /*86f0*/  IMAD.MOV.U32 R8, RZ, RZ, RZ ;  /* 0x000000ffff087224 */ /* 0x000fc400078e00ff */
[----:B------:R-:W-:Y:S01]  /*8700*/  ULOP3.LUT UR8, UR37, 0x2400000, URZ, 0xfc, !UPT ;  /* 0x0240000025087892 */ /* 0x000fe2000f8efc3f */
[----:B------:R-:W-:Y:S02]  /*8710*/  IMAD.MOV.U32 R16, RZ, RZ, RZ ;  /* 0x000000ffff107224 */ /* 0x000fe400078e00ff */
[----:B------:R-:W-:Y:S01]  /*8720*/  @!P1 VIADD R9, R12, 0x31c60 ;  /* 0x00031c600c099836 */ /* 0x000fe20000000000 */
[----:B------:R-:W-:Y:S01]  /*8730*/  UIMAD UR8, UR4, 0x6c0, UR8 ;  /* 0x000006c0040878a4 */ /* 0x000fe2000f8e0208 */
[----:B------:R-:W-:Y:S02]  /*8740*/  IMAD.MOV.U32 R77, RZ, RZ, -0x800000 ;  /* 0xff800000ff4d7424 */ /* 0x000fe400078e00ff */
[----:B------:R-:W-:Y:S01]  /*8750*/  UMOV UR4, UR40 ;  /* 0x0000002800047c82 */ /* 0x000fe20008000000 */
[----:B------:R-:W-:-:S03]  /*8760*/  @!P1 PRMT R9, RZ, 0x654, R9 ;  /* 0x00000654ff099816 */ /* 0x000fc60000000009 */
[----:B------:R-:W-:Y:S02]  /*8770*/  UMOV UR6, UR8 ;  /* 0x0000000800067c82 */ /* 0x000fe40008000000 */
[----:B------:R-:W-:Y:S01]  /*8780*/  HGMMA.64x96x16.F32 R24, gdesc[UR4].tnspB, R24, gsb0 ;  /* 0x41600000041879f0 */ /* 0x000fe20008000818 */
[----:B------:R-:W-:Y:S02]  /*8790*/  UIADD3 UR4, UR40, 0x180, URZ ;  /* 0x0000018028047890 */ /* 0x000fe4000fffe03f */
[----:B------:R-:W-:Y:S01]  /*87a0*/  UIADD3 UR6, UR8, 0x40, URZ ;  /* 0x0000004008067890 */ /* 0x000fe2000fffe03f */
[----:B--2---:R-:W-:Y:S01]  /*87b0*/  FADD.FTZ R3, R3, R10 ;  /* 0x0000000a03037221 */ /* 0x004fe20000010000 */
[----:B------:R-:W-:Y:S01]  /*87c0*/  UMOV UR5, 0xc0000010 ;  /* 0xc000001000057882 */ /* 0x000fe20000000000 */
[----:B------:R-:W-:Y:S01]  /*87d0*/  UMOV UR7, 0x80000020 ;  /* 0x8000002000077882 */ /* 0x000fe20000000000 */
[----:B---3--:R-:W-:Y:S02]  /*87e0*/  FADD.FTZ R2, R0, R11 ;  /* 0x0000000b00027221 */ /* 0x008fe40000010000 */
[----:B------:R-:W2:Y:S04]  /*87f0*/  SHFL.BFLY PT, R0, R3, 0x1, 0x1f ;  /* 0x0c201f0003007f89 */ /* 0x000ea800000e0000 */
[----:B01----:R-:W0:Y:S01]  /*8800*/  SHFL.BFLY PT, R7, R2, 0x1, 0x1f ;  /* 0x0c201f0002077f89 */ /* 0x003e2200000e0000 */
[----:B--2---:R-:W-:Y:S01]  /*8810*/  FADD.FTZ R13, R3, R0 ;  /* 0x00000000030d7221 */ /* 0x004fe20000010000 */
[----:B------:R-:W-:-:S02]  /*8820*/  IMAD.MOV.U32 R0, RZ, RZ, -0x800000 ;  /* 0xff800000ff007424 */ /* 0x000fc400078e00ff */
[----:B0-----:R-:W-:Y:S02]  /*8830*/  FADD.FTZ R14, R2, R7 ;  /* 0x00000007020e7221 */ /* 0x001fe40000010000 */
[----:B------:R-:W-:-:S03]  /*8840*/  FSETP.NE.FTZ.AND P0, PT, R13, RZ, PT ;  /* 0x000000ff0d00720b */ /* 0x000fc60003f15000 */
[----:B------:R-:W-:-:S10]  /*8850*/  FSETP.NE.FTZ.AND P2, PT, R14, RZ, PT ;  /* 0x000000ff0e00720b */ /* 0x000fd40003f55000 */
[----:B------:R-:W0:Y:S01]  /*8860*/  @P0 MUFU.LG2 R6, R13 ;  /* 0x0000000d00060308 */ /* 0x000e220000000c00 */
[C---:B------:R-:W-:Y:S02]  /*8870*/  @P0 FMUL.FTZ R3, R5.reuse, 0.69314718246459960938 ;  /* 0x3f31721805030820 */ /* 0x040fe40000410000 */
[----:B------:R-:W-:-:S05]  /*8880*/  @P2 FMUL.FTZ R2, R5, 0.69314718246459960938 ;  /* 0x3f31721805022820 */ /* 0x000fca0000410000 */
[----:B------:R-:W1:Y:S08]  /*8890*/  @P2 MUFU.LG2 R7, R14 ;  /* 0x0000000e00072308 */ /* 0x000e700000000c00 */
[----:B------:R-:W2:Y:S01]  /*88a0*/  @P0 MUFU.RCP R8, R13 ;  /* 0x0000000d00080308 */ /* 0x000ea20000001000 */
[----:B0-----:R-:W-:-:S04]  /*88b0*/  @P0 FMUL.FTZ R6, R6, 0.69314718246459960938 ;  /* 0x3f31721806060820 */ /* 0x001fc80000410000 */
[----:B------:R-:W-:Y:S01]  /*88c0*/  @P0 FFMA.FTZ R0, R3, R4, R6 ;  /* 0x0000000403000223 */ /* 0x000fe20000010006 */
[----:B------:R-:W-:Y:S02]  /*88d0*/  PLOP3.LUT P0, PT, PT, PT, PT, 0x8, 0x0 ;  /* 0x000000000000781c */ /* 0x000fe40003f0e170 */
[----:B------:R-:W0:Y:S01]  /*88e0*/  @P2 MUFU.RCP R16, R14 ;  /* 0x0000000e00102308 */ /* 0x000e220000001000 */
[----:B-1----:R-:W-:-:S04]  /*88f0*/  @P2 FMUL.FTZ R7, R7, 0.69314718246459960938 ;  /* 0x3f31721807072820 */ /* 0x002fc80000410000 */
[----:B------:R-:W-:Y:S01]  /*8900*/  @P2 FFMA.FTZ R77, R2, R76, R7 ;  /* 0x0000004c024d2223 */ /* 0x000fe20000010007 */
[----:B------:R-:W-:Y:S02]  /*8910*/  WARPGROUP.DEPBAR.LE gsb0, 0x0 ;  /* 0x00008000000079c5 */ /* 0x000fe40000010000 */
        /* <DEDUP_REMOVED lines=52> */
[-C--:B--2---:R-:W-:Y:S01]  /*8c60*/  FMUL.FTZ R74, R40, R8.reuse ;  /* 0x00000008284a7220 */ /* 0x084fe20000410000 */
        /* <DEDUP_REMOVED lines=9> */
[-C--:B0-----:R-:W-:Y:S01]  /*8d00*/  FMUL.FTZ R40, R34, R16.reuse ;  /* 0x0000001022287220 */ /* 0x081fe20000410000 */
[----:B------:R-:W-:Y:S01]  /*8d10*/  FMUL.FTZ R41, R35, R16 ;  /* 0x0000001023297220 */ /* 0x000fe20000410000 */
[----:B------:R0:W-:Y:S01]  /*8d20*/  @!P1 SYNCS.ARRIVE.TRANS64.RED.A1T0 RZ, [R9+URZ], RZ ;  /* 0x000000ff09ff99a7 */ /* 0x0001e2000810043f */
        /* <DEDUP_REMOVED lines=25> */
[-C--:B0-----:R-:W-:Y:S01]  /*8ec0*/  FMUL.FTZ R9, R51, R16.reuse ;  /* 0x0000001033097220 */ /* 0x081fe20000410000 */
        /* <DEDUP_REMOVED lines=9> */
[----:B------:R-:W-:-:S07]  /*8f60*/  FMUL.FTZ R71, R71, R16 ;  /* 0x0000001047477220 */ /* 0x000fce0000410000 */
.L_x_12:
[----:B------:R-:W-:Y:S05]  /*8f70*/  @P0 BRA `(.L_x_33) ;  /* 0x0000001000740947 */ /* 0x000fea0003800000 */
[----:B------:R-:W0:Y:S01]  /*8f80*/  S2R R16, SR_TID.X ;  /* 0x0000000000107919 */ /* 0x000e220000002100 */
[----:B------:R-:W1:Y:S01]  /*8f90*/  LDC R46, c[0x0][0xbe8] ;  /* 0x0002fa00ff2e7b82 */ /* 0x000e620000000800 */
[----:B------:R-:W-:Y:S01]  /*8fa0*/  SHF.R.S32.HI R58, RZ, 0x1f, R145 ;  /* 0x0000001fff3a7819 */ /* 0x000fe20000011491 */
[----:B------:R-:W-:Y:S01]  /*8fb0*/  ULDC.64 UR4, c[0x0][0xbd0] ;  /* 0x0002f40000047ab9 */ /* 0x000fe20000000a00 */
[----:B------:R-:W2:Y:S01]  /*8fc0*/  S2R R54, SR_CTAID.X ;  /* 0x0000000000367919 */ /* 0x000ea20000002500 */
[----:B------:R-:W-:Y:S01]  /*8fd0*/  ULDC.64 UR6, c[0x0][0xb38] ;  /* 0x0002ce0000067ab9 */ /* 0x000fe20000000a00 */
[----:B------:R-:W-:Y:S01]  /*8fe0*/  BSSY B0, `(.L_x_34) ;  /* 0x00000ca000007945 */ /* 0x000fe20003800000 */
[C---:B------:R-:W-:Y:S02]  /*8ff0*/  IMAD R56, R58.reuse, UR4, RZ ;  /* 0x000000043a387c24 */ /* 0x040fe4000f8e02ff */
[----:B------:R-:W3:Y:S01]  /*9000*/  S2UR UR9, SR_CTAID.Z ;  /* 0x00000000000979c3 */ /* 0x000ee20000002700 */
[----:B------:R-:W-:-:S07]  /*9010*/  IMAD R58, R58, UR6, RZ ;  /* 0x000000063a3a7c24 */ /* 0x000fce000f8e02ff */
[----:B------:R-:W4:Y:S08]  /*9020*/  LDC.64 R62, c[0x0][0xbd8] ;  /* 0x0002f600ff3e7b82 */ /* 0x000f300000000a00 */
[----:B------:R-:W-:Y:S01]  /*9030*/  BAR.SYNC.DEFER_BLOCKING 0x1, 0x180 ;  /* 0x0046000000007b1d */ /* 0x000fe20000010000 */
[----:B-1----:R-:W-:-:S07]  /*9040*/  ISETP.NE.AND P0, PT, R46, 0x1, PT ;  /* 0x000000012e00780c */ /* 0x002fce0003f05270 */
[----:B------:R-:W1:Y:S01]  /*9050*/  S2UR UR8, SR_CTAID.Y ;  /* 0x00000000000879c3 */ /* 0x000e620000002600 */
[----:B0-----:R-:W-:-:S07]  /*9060*/  VIADD R50, R16, 0xffffff80 ;  /* 0xffffff8010327836 */ /* 0x001fce0000000000 */
[----:B------:R-:W1:Y:S01]  /*9070*/  LDC R66, c[0x0][0xc50] ;  /* 0x00031400ff427b82 */ /* 0x000e620000000800 */
[----:B------:R-:W-:-:S04]  /*9080*/  SHF.R.S32.HI R47, RZ, 0x1f, R50 ;  /* 0x0000001fff2f7819 */ /* 0x000fc80000011432 */
[----:B------:R-:W-:-:S03]  /*9090*/  LEA.HI R51, R47, R50, RZ, 0x7 ;  /* 0x000000322f337211 */ /* 0x000fc600078f38ff */
[----:B------:R-:W0:Y:S01]  /*90a0*/  @P0 LDC R60, c[0x0][0xbec] ;  /* 0x0002fb00ff3c0b82 */ /* 0x000e220000000800 */
[----:B------:R-:W-:Y:S02]  /*90b0*/  LEA.HI R47, R47, R50, RZ, 0x2 ;  /* 0x000000322f2f7211 */ /* 0x000fe400078f10ff */
[----:B------:R-:W-:Y:S02]  /*90c0*/  LOP3.LUT R17, R51, 0xffffff80, RZ, 0xc0, !PT ;  /* 0xffffff8033117812 */ /* 0x000fe400078ec0ff */
[----:B------:R-:W-:Y:S02]  /*90d0*/  LOP3.LUT R47, R47, 0xfffffffc, RZ, 0xc0, !PT ;  /* 0xfffffffc2f2f7812 */ /* 0x000fe400078ec0ff */
[----:B------:R-:W-:Y:S01]  /*90e0*/  SHF.R.S32.HI R53, RZ, 0x7, R51 ;  /* 0x00000007ff357819 */ /* 0x000fe20000011433 */
[C---:B------:R-:W-:Y:S01]  /*90f0*/  IMAD.IADD R26, R50.reuse, 0x1, -R17 ;  /* 0x00000001321a7824 */ /* 0x040fe200078e0a11 */
[----:B------:R-:W5:Y:S01]  /*9100*/  LDC.64 R64, c[0x0][0xb40] ;  /* 0x0002d000ff407b82 */ /* 0x000f620000000a00 */
[----:B------:R-:W-:-:S03]  /*9110*/  IMAD.IADD R51, R50, 0x1, -R47 ;  /* 0x0000000132337824 */ /* 0x000fc600078e0a2f */
[----:B------:R-:W-:Y:S02]  /*9120*/  SHF.R.S32.HI R55, RZ, 0x1f, R26 ;  /* 0x0000001fff377819 */ /* 0x000fe4000001141a */
[----:B------:R-:W-:Y:S02]  /*9130*/  LEA.HI R47, R51, R51, RZ, 0x1 ;  /* 0x00000033332f7211 */ /* 0x000fe400078f08ff */
[----:B------:R-:W-:Y:S01]  /*9140*/  LEA.HI R27, R55, R26, RZ, 0x2 ;  /* 0x0000001a371b7211 */ /* 0x000fe200078f10ff */
[----:B------:R-:W5:Y:S01]  /*9150*/  @P0 LDC R68, c[0x0][0xbec] ;  /* 0x0002fb00ff440b82 */ /* 0x000f620000000800 */
[----:B------:R-:W-:Y:S02]  /*9160*/  LOP3.LUT R52, R47, 0x1ffffffe, RZ, 0xc0, !PT ;  /* 0x1ffffffe2f347812 */ /* 0x000fe400078ec0ff */
[--C-:B------:R-:W-:Y:S02]  /*9170*/  SHF.R.S32.HI R16, RZ, 0x2, R27.reuse ;  /* 0x00000002ff107819 */ /* 0x100fe4000001141b */
[----:B------:R-:W-:Y:S01]  /*9180*/  SHF.R.S32.HI R17, RZ, 0x1f, R27 ;  /* 0x0000001fff117819 */ /* 0x000fe2000001141b */
[----:B------:R-:W-:Y:S01]  /*9190*/  IMAD.IADD R52, R51, 0x1, -R52 ;  /* 0x0000000133347824 */ /* 0x000fe200078e0a34 */
[----:B------:R-:W-:Y:S01]  /*91a0*/  LOP3.LUT R27, R27, 0x7ffffffc, RZ, 0xc0, !PT ;  /* 0x7ffffffc1b1b7812 */ /* 0x000fe200078ec0ff */
[----:B------:R-:W5:Y:S01]  /*91b0*/  @P0 LDC R59, c[0x0][0xbf0] ;  /* 0x0002fc00ff3b0b82 */ /* 0x000f620000000800 */
[----:B------:R-:W-:-:S03]  /*91c0*/  LEA.HI R17, R17, R16, RZ, 0x3 ;  /* 0x0000001011117211 */ /* 0x000fc600078f18ff */
[----:B------:R-:W-:Y:S01]  /*91d0*/  IMAD.IADD R27, R26, 0x1, -R27 ;  /* 0x000000011a1b7824 */ /* 0x000fe200078e0a1b */
[----:B------:R-:W-:-:S03]  /*91e0*/  LOP3.LUT R17, R17, 0xfffffff8, RZ, 0xc0, !PT ;  /* 0xfffffff811117812 */ /* 0x000fc600078ec0ff */
[----:B------:R-:W5:Y:S01]  /*91f0*/  @P0 LDC R61, c[0x0][0xbf0] ;  /* 0x0002fc00ff3d0b82 */ /* 0x000f620000000800 */
[----:B------:R-:W-:Y:S02]  /*9200*/  IMAD.SHL.U32 R27, R27, 0x2, RZ ;  /* 0x000000021b1b7824 */ /* 0x000fe400078e00ff */
[----:B------:R-:W-:Y:S01]  /*9210*/  IMAD.IADD R50, R16, 0x1, -R17 ;  /* 0x0000000110327824 */ /* 0x000fe200078e0a11 */
[----:B------:R-:W-:Y:S01]  /*9220*/  LEA.HI R17, R55, R26, RZ, 0x5 ;  /* 0x0000001a37117211 */ /* 0x000fe200078f28ff */
[----:B------:R-:W-:-:S03]  /*9230*/  IMAD.HI R16, R53, 0x55555556, RZ ;  /* 0x5555555635107827 */ /* 0x000fc600078e02ff */
[----:B------:R-:W-:Y:S01]  /*9240*/  SHF.R.S32.HI R17, RZ, 0x5, R17 ;  /* 0x00000005ff117819 */ /* 0x000fe20000011411 */
[----:B------:R-:W-:Y:S01]  /*9250*/  IMAD R55, R145, UR7, R58 ;  /* 0x0000000791377c24 */ /* 0x000fe2000f8e023a */
[----:B------:R-:W-:-:S03]  /*9260*/  LEA.HI R16, R16, R16, RZ, 0x1 ;  /* 0x0000001010107211 */ /* 0x000fc600078f08ff */
[----:B------:R-:W-:Y:S02]  /*9270*/  IMAD R50, R17, 0x10, R50 ;  /* 0x0000001011327824 */ /* 0x000fe400078e0232 */
[----:B------:R-:W-:Y:S02]  /*9280*/  IMAD R47, R16, -0x3, R53 ;  /* 0xfffffffd102f7824 */ /* 0x000fe400078e0235 */
[----:B------:R-:W-:Y:S01]  /*9290*/  IMAD.WIDE.U32 R16, R145, UR4, RZ ;  /* 0x0000000491107c25 */ /* 0x000fe2000f8e00ff */
[----:B---3--:R-:W-:-:S03]  /*92a0*/  USHF.R.S32.HI UR4, URZ, 0x1f, UR9 ;  /* 0x0000001f3f047899 */ /* 0x008fc60008011409 */
[----:B------:R-:W-:Y:S02]  /*92b0*/  IMAD R47, R47, 0x40, R50 ;  /* 0x000000402f2f7824 */ /* 0x000fe400078e0232 */
[C---:B------:R-:W-:Y:S02]  /*92c0*/  IMAD R53, R145.reuse, UR5, R56 ;  /* 0x0000000591357c24 */ /* 0x040fe4000f8e0238 */
[----:B------:R-:W-:Y:S01]  /*92d0*/  IMAD.WIDE.U32 R50, R145, UR6, RZ ;  /* 0x0000000691327c25 */ /* 0x000fe2000f8e00ff */
[----:B------:R-:W-:-:S03]  /*92e0*/  ULDC.64 UR6, c[0x0][0xb48] ;  /* 0x0002d20000067ab9 */ /* 0x000fc60000000a00 */
[----:B------:R-:W-:Y:S02]  /*92f0*/  IMAD R52, R52, 0x8, R47 ;  /* 0x0000000834347824 */ /* 0x000fe400078e022f */
[----:B------:R-:W-:Y:S02]  /*9300*/  IMAD.MOV R145, RZ, RZ, -R145 ;  /* 0x000000ffff917224 */ /* 0x000fe400078e0a91 */
[----:B------:R-:W-:Y:S02]  /*9310*/  IMAD.IADD R17, R17, 0x1, R53 ;  /* 0x0000000111117824 */ /* 0x000fe400078e0235 */
[----:B----4-:R-:W-:Y:S02]  /*9320*/  IMAD R56, R62, UR4, RZ ;  /* 0x000000043e387c24 */ /* 0x010fe4000f8e02ff */
[----:B--2---:R-:W-:Y:S02]  /*9330*/  IMAD R53, R54, 0xc0, R52 ;  /* 0x000000c036357824 */ /* 0x004fe400078e0234 */
[----:B-1----:R-:W-:-:S02]  /*9340*/  IMAD R145, R66, R145, UR8 ;  /* 0x0000000842917e24 */ /* 0x002fc4000f8e0291 */
[----:B------:R-:W-:Y:S02]  /*9350*/  IMAD R57, R63, UR9, R56 ;  /* 0x000000093f397c24 */ /* 0x000fe4000f8e0238 */
[----:B------:R-:W-:Y:S01]  /*9360*/  IMAD.WIDE.U32 R16, R62, UR9, R16 ;  /* 0x000000093e107c25 */ /* 0x000fe2000f8e0010 */
[----:B------:R-:W-:-:S03]  /*9370*/  SHF.R.S32.HI R58, RZ, 0x1f, R145 ;  /* 0x0000001fff3a7819 */ /* 0x000fc60000011491 */
[----:B0-----:R-:W-:-:S04]  /*9380*/  @P0 IMAD.HI.U32 R52, R53, R60, RZ ;  /* 0x0000003c35340227 */ /* 0x001fc800078e00ff */
[----:B------:R-:W-:Y:S02]  /*9390*/  IMAD.IADD R51, R51, 0x1, R55 ;  /* 0x0000000133337824 */ /* 0x000fe400078e0237 */
[----:B------:R-:W-:Y:S02]  /*93a0*/  IMAD.IADD R17, R17, 0x1, R57 ;  /* 0x0000000111117824 */ /* 0x000fe400078e0239 */
[----:B-----5:R-:W-:Y:S01]  /*93b0*/  IMAD R56, R64, UR4, RZ ;  /* 0x0000000440387c24 */ /* 0x020fe2000f8e02ff */
[----:B------:R-:W-:Y:S01]  /*93c0*/  ULDC.64 UR4, c[0x0][0xbe0] ;  /* 0x0002f80000047ab9 */ /* 0x000fe20000000a00 */
[----:B------:R-:W-:-:S04]  /*93d0*/  @P0 IMAD.HI.U32 R68, R53, R68, RZ ;  /* 0x0000004435440227 */ /* 0x000fc800078e00ff */
[----:B------:R-:W-:Y:S01]  /*93e0*/  IMAD.MOV.U32 R55, RZ, RZ, R53 ;  /* 0x000000ffff377224 */ /* 0x000fe200078e0035 */
[----:B------:R-:W-:Y:S01]  /*93f0*/  @P0 SHF.R.U32.HI R55, RZ, R59, R52 ;  /* 0x0000003bff370219 */ /* 0x000fe20000011634 */
[----:B------:R-:W-:Y:S02]  /*9400*/  IMAD R59, R65, UR9, R56 ;  /* 0x00000009413b7c24 */ /* 0x000fe4000f8e0238 */
[----:B------:R-:W-:Y:S01]  /*9410*/  IMAD.WIDE.U32 R50, R64, UR9, R50 ;  /* 0x0000000940327c25 */ /* 0x000fe2000f8e0032 */
[----:B------:R-:W-:-:S03]  /*9420*/  ULDC.64 UR8, c[0x0][0xb28] ;  /* 0x0002ca0000087ab9 */ /* 0x000fc60000000a00 */
[----:B------:R-:W-:Y:S01]  /*9430*/  IMAD.MOV.U32 R57, RZ, RZ, R53 ;  /* 0x000000ffff397224 */ /* 0x000fe200078e0035 */
[----:B------:R-:W-:Y:S01]  /*9440*/  @P0 SHF.R.U32.HI R57, RZ, R61, R68 ;  /* 0x0000003dff390219 */ /* 0x000fe20000011644 */
[----:B------:R-:W-:Y:S02]  /*9450*/  IMAD R52, R58, UR4, RZ ;  /* 0x000000043a347c24 */ /* 0x000fe4000f8e02ff */
[----:B------:R-:W-:-:S04]  /*9460*/  IMAD.WIDE.U32 R16, R145, UR4, R16 ;  /* 0x0000000491107c25 */ /* 0x000fc8000f8e0010 */
[----:B------:R-:W-:Y:S01]  /*9470*/  IMAD.IADD R51, R51, 0x1, R59 ;  /* 0x0000000133337824 */ /* 0x000fe200078e023b */
[----:B------:R-:W-:Y:S01]  /*9480*/  SHF.R.S32.HI R59, RZ, 0x1f, R55 ;  /* 0x0000001fff3b7819 */ /* 0x000fe20000011437 */
[----:B------:R-:W-:Y:S01]  /*9490*/  IMAD R58, R58, UR6, RZ ;  /* 0x000000063a3a7c24 */ /* 0x000fe2000f8e02ff */
[----:B------:R-:W-:Y:S01]  /*94a0*/  IADD3 R16, P0, R55, R16, RZ ;  /* 0x0000001037107210 */ /* 0x000fe20007f1e0ff */
[C---:B------:R-:W-:Y:S01]  /*94b0*/  IMAD R56, R145.reuse, UR5, R52 ;  /* 0x0000000591387c24 */ /* 0x040fe2000f8e0234 */
[----:B------:R-:W-:Y:S01]  /*94c0*/  SHF.R.S32.HI R52, RZ, 0x1f, R57 ;  /* 0x0000001fff347819 */ /* 0x000fe20000011439 */
[----:B------:R-:W-:Y:S01]  /*94d0*/  IMAD.MOV R55, RZ, RZ, -R55 ;  /* 0x000000ffff377224 */ /* 0x000fe200078e0a37 */
[----:B------:R-:W-:Y:S01]  /*94e0*/  ULDC.64 UR4, c[0x0][0xb30] ;  /* 0x0002cc0000047ab9 */ /* 0x000fe20000000a00 */
[----:B------:R-:W-:Y:S01]  /*94f0*/  IMAD R61, R145, UR7, R58 ;  /* 0x00000007913d7c24 */ /* 0x000fe2000f8e023a */
[----:B------:R-:W-:Y:S01]  /*9500*/  IADD3.X R17, R59, R17, R56, P0, !PT ;  /* 0x000000113b117210 */ /* 0x000fe200007fe438 */
[----:B------:R-:W-:-:S02]  /*9510*/  IMAD.MOV R58, RZ, RZ, -R57 ;  /* 0x000000ffff3a7224 */ /* 0x000fc400078e0a39 */
[----:B------:R-:W-:Y:S02]  /*9520*/  IMAD R52, R52, UR4, RZ ;  /* 0x0000000434347c24 */ /* 0x000fe4000f8e02ff */
[----:B------:R-:W-:Y:S02]  /*9530*/  IMAD R55, R46, R55, R53 ;  /* 0x000000372e377224 */ /* 0x000fe400078e0235 */
[----:B------:R-:W-:Y:S01]  /*9540*/  IMAD.WIDE.U32 R50, R145, UR6, R50 ;  /* 0x0000000691327c25 */ /* 0x000fe2000f8e0032 */
[----:B------:R-:W-:-:S03]  /*9550*/  ULDC.64 UR6, c[0x0][0xbc8] ;  /* 0x0002f20000067ab9 */ /* 0x000fc60000000a00 */
[----:B------:R-:W-:Y:S02]  /*9560*/  IMAD R53, R46, R58, R53 ;  /* 0x0000003a2e357224 */ /* 0x000fe400078e0235 */
[----:B------:R-:W-:Y:S01]  /*9570*/  IMAD R59, R57, UR5, R52 ;  /* 0x00000005393b7c24 */ /* 0x000fe2000f8e0234 */
[----:B------:R-:W-:Y:S01]  /*9580*/  SHF.R.S32.HI R52, RZ, 0x1f, R55 ;  /* 0x0000001fff347819 */ /* 0x000fe20000011437 */
[----:B------:R-:W-:Y:S01]  /*9590*/  IMAD.IADD R51, R51, 0x1, R61 ;  /* 0x0000000133337824 */ /* 0x000fe200078e023d */
[----:B------:R-:W-:Y:S01]  /*95a0*/  SHF.R.S32.HI R56, RZ, 0x1f, R53 ;  /* 0x0000001fff387819 */ /* 0x000fe20000011435 */
[----:B------:R-:W0:Y:S01]  /*95b0*/  S2UR UR5, SR_CgaCtaId ;  /* 0x00000000000579c3 */ /* 0x000e220000008800 */
[----:B------:R-:W-:-:S04]  /*95c0*/  IMAD.WIDE.U32 R16, R55, UR6, R16 ;  /* 0x0000000637107c25 */ /* 0x000fc8000f8e0010 */
[----:B------:R-:W-:Y:S01]  /*95d0*/  IMAD.WIDE.U32 R50, R57, UR4, R50 ;  /* 0x0000000439327c25 */ /* 0x000fe2000f8e0032 */
[----:B------:R-:W-:-:S03]  /*95e0*/  UMOV UR4, 0x400 ;  /* 0x0000040000047882 */ /* 0x000fc60000000000 */
[----:B------:R-:W-:Y:S02]  /*95f0*/  IMAD R52, R52, UR6, RZ ;  /* 0x0000000634347c24 */ /* 0x000fe4000f8e02ff */
[----:B------:R-:W-:Y:S02]  /*9600*/  IMAD.IADD R51, R51, 0x1, R59 ;  /* 0x0000000133337824 */ /* 0x000fe400078e023b */
[----:B------:R-:W-:Y:S02]  /*9610*/  IMAD R56, R56, UR8, RZ ;  /* 0x0000000838387c24 */ /* 0x000fe4000f8e02ff */
[----:B------:R-:W-:Y:S01]  /*9620*/  IMAD R57, R55, UR7, R52 ;  /* 0x0000000737397c24 */ /* 0x000fe2000f8e0234 */
[----:B------:R-:W-:Y:S01]  /*9630*/  ULDC.64 UR6, c[0x0][0xba8] ;  /* 0x0002ea0000067ab9 */ /* 0x000fe20000000a00 */
[C---:B------:R-:W-:Y:S01]  /*9640*/  IMAD R55, R53.reuse, UR9, R56 ;  /* 0x0000000935377c24 */ /* 0x040fe2000f8e0238 */
[----:B------:R-:W-:Y:S01]  /*9650*/  LEA R56, P0, R16, UR6, 0x2 ;  /* 0x0000000610387c11 */ /* 0x000fe2000f8010ff */
[----:B------:R-:W-:Y:S01]  /*9660*/  IMAD.WIDE.U32 R50, R53, UR8, R50 ;  /* 0x0000000835327c25 */ /* 0x000fe2000f8e0032 */
[----:B------:R-:W-:Y:S01]  /*9670*/  ULDC.64 UR8, c[0x0][0xb00] ;  /* 0x0002c00000087ab9 */ /* 0x000fe20000000a00 */
[----:B------:R-:W-:-:S02]  /*9680*/  ULDC UR6, c[0x0][0xa88] ;  /* 0x0002a20000067ab9 */ /* 0x000fc40000000800 */
[----:B------:R-:W-:Y:S01]  /*9690*/  IMAD.IADD R53, R17, 0x1, R57 ;  /* 0x0000000111357824 */ /* 0x000fe200078e0239 */
[----:B------:R-:W-:Y:S01]  /*96a0*/  LEA R62, P1, R50, UR8, 0x2 ;  /* 0x00000008323e7c11 */ /* 0x000fe2000f8210ff */
[----:B------:R-:W-:Y:S01]  /*96b0*/  IMAD.IADD R17, R51, 0x1, R55 ;  /* 0x0000000133117824 */ /* 0x000fe200078e0237 */
[----:B------:R-:W-:Y:S01]  /*96c0*/  SHFL.IDX PT, R52, R56, 0x1, 0x1c1f ;  /* 0x003c1f0038347f89 */ /* 0x000fe200000e0000 */
[----:B------:R-:W-:Y:S01]  /*96d0*/  IMAD R47, R54, 0xc0, R47 ;  /* 0x000000c0362f7824 */ /* 0x000fe200078e022f */
[----:B------:R-:W-:Y:S01]  /*96e0*/  LEA.HI.X R54, R16, UR7, R53, 0x2, P0 ;  /* 0x0000000710367c11 */ /* 0x000fe200080f1435 */
[----:B0-----:R-:W-:Y:S01]  /*96f0*/  ULEA UR4, UR5, UR4, 0x18 ;  /* 0x0000000405047291 */ /* 0x001fe2000f8ec03f */
[----:B------:R-:W-:Y:S01]  /*9700*/  LEA.HI.X R63, R50, UR9, R17, 0x2, P1 ;  /* 0x00000009323f7c11 */ /* 0x000fe200088f1411 */
[----:B------:R-:W-:Y:S01]  /*9710*/  IMAD R58, R46, UR6, RZ ;  /* 0x000000062e3a7c24 */ /* 0x000fe2000f8e02ff */
[----:B------:R-:W-:Y:S01]  /*9720*/  SHFL.IDX PT, R50, R56, RZ, 0x1c1f ;  /* 0x001c1fff38327589 */ /* 0x000fe200000e0000 */
[----:B------:R-:W-:Y:S01]  /*9730*/  LOP3.LUT P0, RZ, R26, 0x3, RZ, 0xc0, !PT ;  /* 0x000000031aff7812 */ /* 0x000fe2000780c0ff */
[C---:B------:R-:W-:Y:S01]  /*9740*/  VIADD R59, R47.reuse, 0x8 ;  /* 0x000000082f3b7836 */ /* 0x040fe20000000000 */
[----:B------:R-:W-:Y:S01]  /*9750*/  UIADD3 UR4, UR4, 0x31c20, URZ ;  /* 0x00031c2004047890 */ /* 0x000fe2000fffe03f */
[----:B------:R-:W0:Y:S01]  /*9760*/  SHFL.IDX PT, R51, R54, RZ, 0x1c1f ;  /* 0x001c1fff36337589 */ /* 0x000e2200000e0000 */
[----:B------:R-:W-:-:S02]  /*9770*/  ISETP.GE.OR P1, PT, R47, R58, P0 ;  /* 0x0000003a2f00720c */ /* 0x000fc40000726670 */
[-C--:B------:R-:W-:Y:S01]  /*9780*/  ISETP.GE.OR P0, PT, R59, R58.reuse, P0 ;  /* 0x0000003a3b00720c */ /* 0x080fe20000706670 */
[----:B------:R-:W1:Y:S01]  /*9790*/  SHFL.IDX PT, R53, R54, 0x1, 0x1c1f ;  /* 0x003c1f0036357f89 */ /* 0x000e6200000e0000 */
[----:B------:R-:W-:Y:S01]  /*97a0*/  UPRMT UR4, URZ, 0x654, UR4 ;  /* 0x000006543f047896 */ /* 0x000fe20008000004 */
[----:B------:R-:W-:Y:S02]  /*97b0*/  ISETP.GE.AND P2, PT, R47, R58, PT ;  /* 0x0000003a2f00720c */ /* 0x000fe40003f46270 */
[----:B------:R2:W3:Y:S04]  /*97c0*/  SHFL.IDX PT, R16, R62, RZ, 0x1c1f ;  /* 0x001c1fff3e107589 */ /* 0x0004e800000e0000 */
[----:B------:R2:W4:Y:S02]  /*97d0*/  SHFL.IDX PT, R17, R63, RZ, 0x1c1f ;  /* 0x001c1fff3f117589 */ /* 0x00052400000e0000 */
[----:B------:R-:W-:Y:S02]  /*97e0*/  SYNCS.ARRIVE.TRANS64.RED.A1T0 RZ, [UR4], RZ ;  /* 0x000000ffffff79a7 */ /* 0x000fe40008100404 */
[----:B0-----:R2:W-:Y:S04]  /*97f0*/  @!P1 ST.E desc[UR38][R50.64], R0 ;  /* 0x0000000032009985 */ /* 0x0015e8000c101926 */
[----:B-1----:R2:W-:Y:S01]  /*9800*/  @!P0 ST.E desc[UR38][R52.64], R77 ;  /* 0x0000004d34008985 */ /* 0x0025e2000c101926 */
[----:B------:R-:W-:Y:S05]  /*9810*/  @P2 BRA `(.L_x_35) ;  /* 0x0000000400182947 */ /* 0x000fea0003800000 */
[C---:B--2---:R-:W-:Y:S01]  /*9820*/  VIADD R0, R27.reuse, 0x8 ;  /* 0x000000081b007836 */ /* 0x044fe20000000000 */
[----:B------:R-:W-:Y:S01]  /*9830*/  ULDC UR4, c[0x0][0xac8] ;  /* 0x0002b20000047ab9 */ /* 0x000fe20000000800 */
[C---:B------:R-:W-:Y:S01]  /*9840*/  VIADD R26, R27.reuse, 0x10 ;  /* 0x000000101b1a7836 */ /* 0x040fe20000000000 */
[C---:B------:R-:W-:Y:S01]  /*9850*/  ISETP.GE.AND P0, PT, R27.reuse, UR4, PT ;  /* 0x000000041b007c0c */ /* 0x040fe2000bf06270 */
[C---:B------:R-:W-:Y:S01]  /*9860*/  VIADD R46, R27.reuse, 0x18 ;  /* 0x000000181b2e7836 */ /* 0x040fe20000000000 */
[----:B------:R-:W-:Y:S01]  /*9870*/  ISETP.GE.AND P1, PT, R0, UR4, PT ;  /* 0x0000000400007c0c */ /* 0x000fe2000bf26270 */
[C---:B------:R-:W-:Y:S01]  /*9880*/  VIADD R47, R27.reuse, 0x20 ;  /* 0x000000201b2f7836 */ /* 0x040fe20000000000 */
[----:B------:R-:W-:Y:S01]  /*9890*/  ISETP.GE.AND P2, PT, R26, UR4, PT ;  /* 0x000000041a007c0c */ /* 0x000fe2000bf46270 */
[C---:B------:R-:W-:Y:S01]  /*98a0*/  VIADD R60, R27.reuse, 0x38 ;  /* 0x000000381b3c7836 */ /* 0x040fe20000000000 */
[----:B------:R-:W-:Y:S01]  /*98b0*/  ISETP.GE.AND P3, PT, R46, UR4, PT ;  /* 0x000000042e007c0c */ /* 0x000fe2000bf66270 */
[----:B------:R-:W-:Y:S01]  /*98c0*/  VIADD R61, R27, 0x40 ;  /* 0x000000401b3d7836 */ /* 0x000fe20000000000 */
[----:B------:R-:W-:-:S07]  /*98d0*/  ISETP.GE.AND P4, PT, R47, UR4, PT ;  /* 0x000000042f007c0c */ /* 0x000fce000bf86270 */
[----:B------:R-:W-:Y:S02]  /*98e0*/  @!P1 LEA.HI R0, R0, R0, RZ, 0x1 ;  /* 0x0000000000009211 */ /* 0x000fe400078f08ff */
[----:B------:R-:W-:Y:S02]  /*98f0*/  @!P2 LEA.HI R26, R26, R26, RZ, 0x1 ;  /* 0x0000001a1a1aa211 */ /* 0x000fe400078f08ff */
[----:B------:R-:W-:Y:S02]  /*9900*/  @!P3 LEA.HI R50, R46, R46, RZ, 0x1 ;  /* 0x0000002e2e32b211 */ /* 0x000fe400078f08ff */
[----:B------:R-:W-:Y:S02]  /*9910*/  @!P1 LOP3.LUT R51, R0, 0xfffffffe, RZ, 0xc0, !PT ;  /* 0xfffffffe00339812 */ /* 0x000fe400078ec0ff */
[----:B------:R-:W-:Y:S01]  /*9920*/  @!P4 LEA.HI R0, R47, R47, RZ, 0x1 ;  /* 0x0000002f2f00c211 */ /* 0x000fe200078f08ff */
[----:B---34-:R-:W-:Y:S01]  /*9930*/  @!P0 IMAD.WIDE R46, R27, 0x4, R16 ;  /* 0x000000041b2e8825 */ /* 0x018fe200078e0210 */
[----:B------:R-:W-:-:S02]  /*9940*/  @!P2 LOP3.LUT R53, R26, 0xfffffffe, RZ, 0xc0, !PT ;  /* 0xfffffffe1a35a812 */ /* 0x000fc400078ec0ff */
[----:B------:R-:W-:Y:S01]  /*9950*/  @!P3 LOP3.LUT R55, R50, 0xfffffffe, RZ, 0xc0, !PT ;  /* 0xfffffffe3237b812 */ /* 0x000fe200078ec0ff */
[--C-:B------:R-:W-:Y:S01]  /*9960*/  @!P1 IMAD.WIDE R50, R51, 0x4, R16.reuse ;  /* 0x0000000433329825 */ /* 0x100fe200078e0210 */
[----:B------:R-:W-:Y:S01]  /*9970*/  @!P4 LOP3.LUT R57, R0, 0xfffffffe, RZ, 0xc0, !PT ;  /* 0xfffffffe0039c812 */ /* 0x000fe200078ec0ff */
[----:B------:R0:W-:Y:S02]  /*9980*/  @!P0 ST.E.64 desc[UR38][R46.64], R72 ;  /* 0x000000482e008985 */ /* 0x0001e4000c101b26 */
[----:B------:R-:W-:Y:S02]  /*9990*/  VIADD R0, R27, 0x28 ;  /* 0x000000281b007836 */ /* 0x000fe40000000000 */
[--C-:B------:R-:W-:Y:S01]  /*99a0*/  @!P2 IMAD.WIDE R52, R53, 0x4, R16.reuse ;  /* 0x000000043534a825 */ /* 0x100fe200078e0210 */
[----:B------:R1:W-:Y:S02]  /*99b0*/  @!P1 ST.E.64 desc[UR38][R50.64], R28 ;  /* 0x0000001c32009985 */ /* 0x0003e4000c101b26 */
[----:B------:R-:W-:Y:S01]  /*99c0*/  ISETP.GE.AND P0, PT, R0, UR4, PT ;  /* 0x0000000400007c0c */ /* 0x000fe2000bf06270 */
[----:B------:R-:W-:Y:S01]  /*99d0*/  VIADD R26, R27, 0x30 ;  /* 0x000000301b1a7836 */ /* 0x000fe20000000000 */
[----:B------:R2:W-:Y:S01]  /*99e0*/  @!P2 ST.E.64 desc[UR38][R52.64], R22 ;  /* 0x000000163400a985 */ /* 0x0005e2000c101b26 */
[----:B------:R-:W-:Y:S01]  /*99f0*/  @!P3 IMAD.WIDE R54, R55, 0x4, R16 ;  /* 0x000000043736b825 */ /* 0x000fe200078e0210 */
[----:B------:R-:W-:-:S02]  /*9a00*/  ISETP.GE.AND P2, PT, R60, UR4, PT ;  /* 0x000000043c007c0c */ /* 0x000fc4000bf46270 */
[----:B------:R-:W-:Y:S01]  /*9a10*/  ISETP.GE.AND P1, PT, R26, UR4, PT ;  /* 0x000000041a007c0c */ /* 0x000fe2000bf26270 */
[----:B------:R-:W-:Y:S01]  /*9a20*/  @!P4 IMAD.WIDE R56, R57, 0x4, R16 ;  /* 0x000000043938c825 */ /* 0x000fe200078e0210 */
[----:B------:R3:W-:Y:S01]  /*9a30*/  @!P3 ST.E.64 desc[UR38][R54.64], R36 ;  /* 0x000000243600b985 */ /* 0x0007e2000c101b26 */
[----:B------:R-:W-:Y:S02]  /*9a40*/  ISETP.GE.AND P3, PT, R61, UR4, PT ;  /* 0x000000043d007c0c */ /* 0x000fe4000bf66270 */
[C---:B0-----:R-:W-:Y:S01]  /*9a50*/  VIADD R46, R27.reuse, 0x48 ;  /* 0x000000481b2e7836 */ /* 0x041fe20000000000 */
[----:B------:R0:W-:Y:S01]  /*9a60*/  @!P4 ST.E.64 desc[UR38][R56.64], R74 ;  /* 0x0000004a3800c985 */ /* 0x0001e2000c101b26 */
[C---:B------:R-:W-:Y:S01]  /*9a70*/  VIADD R47, R27.reuse, 0x50 ;  /* 0x000000501b2f7836 */ /* 0x040fe20000000000 */
[----:B------:R-:W-:Y:S01]  /*9a80*/  @!P0 LEA.HI R0, R0, R0, RZ, 0x1 ;  /* 0x0000000000008211 */ /* 0x000fe200078f08ff */
[----:B-1----:R-:W-:Y:S01]  /*9a90*/  VIADD R28, R27, 0x58 ;  /* 0x000000581b1c7836 */ /* 0x002fe20000000000 */
[----:B------:R-:W-:-:S02]  /*9aa0*/  ISETP.GE.AND P4, PT, R46, UR4, PT ;  /* 0x000000042e007c0c */ /* 0x000fc4000bf86270 */
[----:B------:R-:W-:Y:S02]  /*9ab0*/  ISETP.GE.AND P5, PT, R47, UR4, PT ;  /* 0x000000042f007c0c */ /* 0x000fe4000bfa6270 */
[----:B------:R-:W-:Y:S02]  /*9ac0*/  ISETP.GE.AND P6, PT, R28, UR4, PT ;  /* 0x000000041c007c0c */ /* 0x000fe4000bfc6270 */
[----:B------:R-:W-:Y:S02]  /*9ad0*/  @!P1 LEA.HI R26, R26, R26, RZ, 0x1 ;  /* 0x0000001a1a1a9211 */ /* 0x000fe400078f08ff */
[----:B------:R-:W-:Y:S02]  /*9ae0*/  @!P2 LEA.HI R60, R60, R60, RZ, 0x1 ;  /* 0x0000003c3c3ca211 */ /* 0x000fe400078f08ff */
[----:B------:R-:W-:Y:S02]  /*9af0*/  @!P3 LEA.HI R61, R61, R61, RZ, 0x1 ;  /* 0x0000003d3d3db211 */ /* 0x000fe400078f08ff */
[----:B--2---:R-:W-:-:S02]  /*9b00*/  @!P0 LOP3.LUT R23, R0, 0xfffffffe, RZ, 0xc0, !PT ;  /* 0xfffffffe00178812 */ /* 0x004fc400078ec0ff */
[----:B------:R-:W-:Y:S02]  /*9b10*/  @!P4 LEA.HI R46, R46, R46, RZ, 0x1 ;  /* 0x0000002e2e2ec211 */ /* 0x000fe400078f08ff */
[----:B------:R-:W-:Y:S02]  /*9b20*/  @!P5 LEA.HI R22, R47, R47, RZ, 0x1 ;  /* 0x0000002f2f16d211 */ /* 0x000fe400078f08ff */
[----:B------:R-:W-:Y:S02]  /*9b30*/  @!P6 LEA.HI R28, R28, R28, RZ, 0x1 ;  /* 0x0000001c1c1ce211 */ /* 0x000fe400078f08ff */
[----:B------:R-:W-:Y:S02]  /*9b40*/  @!P1 LOP3.LUT R29, R26, 0xfffffffe, RZ, 0xc0, !PT ;  /* 0xfffffffe1a1d9812 */ /* 0x000fe400078ec0ff */
[----:B---3--:R-:W-:Y:S02]  /*9b50*/  @!P2 LOP3.LUT R37, R60, 0xfffffffe, RZ, 0xc0, !PT ;  /* 0xfffffffe3c25a812 */ /* 0x008fe400078ec0ff */
[----:B------:R-:W-:-:S02]  /*9b60*/  @!P3 LOP3.LUT R47, R61, 0xfffffffe, RZ, 0xc0, !PT ;  /* 0xfffffffe3d2fb812 */ /* 0x000fc400078ec0ff */
[----:B------:R-:W-:Y:S01]  /*9b70*/  @!P4 LOP3.LUT R51, R46, 0xfffffffe, RZ, 0xc0, !PT ;  /* 0xfffffffe2e33c812 */ /* 0x000fe200078ec0ff */
[--C-:B------:R-:W-:Y:S01]  /*9b80*/  @!P2 IMAD.WIDE R36, R37, 0x4, R16.reuse ;  /* 0x000000042524a825 */ /* 0x100fe200078e0210 */
[----:B------:R-:W-:Y:S02]  /*9b90*/  @!P5 LOP3.LUT R53, R22, 0xfffffffe, RZ, 0xc0, !PT ;  /* 0xfffffffe1635d812 */ /* 0x000fe400078ec0ff */
[----:B------:R-:W-:Y:S01]  /*9ba0*/  @!P6 LOP3.LUT R55, R28, 0xfffffffe, RZ, 0xc0, !PT ;  /* 0xfffffffe1c37e812 */ /* 0x000fe200078ec0ff */
[----:B------:R-:W-:-:S04]  /*9bb0*/  @!P0 IMAD.WIDE R22, R23, 0x4, R16 ;  /* 0x0000000417168825 */ /* 0x000fc800078e0210 */
[--C-:B------:R-:W-:Y:S01]  /*9bc0*/  @!P1 IMAD.WIDE R28, R29, 0x4, R16.reuse ;  /* 0x000000041d1c9825 */ /* 0x100fe200078e0210 */
[----:B------:R0:W-:Y:S03]  /*9bd0*/  @!P0 ST.E.64 desc[UR38][R22.64], R2 ;  /* 0x0000000216008985 */ /* 0x0001e6000c101b26 */
[--C-:B------:R-:W-:Y:S01]  /*9be0*/  @!P3 IMAD.WIDE R46, R47, 0x4, R16.reuse ;  /* 0x000000042f2eb825 */ /* 0x100fe200078e0210 */
[----:B------:R0:W-:Y:S03]  /*9bf0*/  @!P1 ST.E.64 desc[UR38][R28.64], R4 ;  /* 0x000000041c009985 */ /* 0x0001e6000c101b26 */
[--C-:B------:R-:W-:Y:S01]  /*9c00*/  @!P4 IMAD.WIDE R50, R51, 0x4, R16.reuse ;  /* 0x000000043332c825 */ /* 0x100fe200078e0210 */
[----:B------:R0:W-:Y:S03]  /*9c10*/  @!P2 ST.E.64 desc[UR38][R36.64], R6 ;  /* 0x000000062400a985 */ /* 0x0001e6000c101b26 */
[--C-:B------:R-:W-:Y:S01]  /*9c20*/  @!P5 IMAD.WIDE R52, R53, 0x4, R16.reuse ;  /* 0x000000043534d825 */ /* 0x100fe200078e0210 */
[----:B------:R0:W-:Y:S03]  /*9c30*/  @!P3 ST.E.64 desc[UR38][R46.64], R10 ;  /* 0x0000000a2e00b985 */ /* 0x0001e6000c101b26 */
[----:B------:R-:W-:Y:S01]  /*9c40*/  @!P6 IMAD.WIDE R16, R55, 0x4, R16 ;  /* 0x000000043710e825 */ /* 0x000fe200078e0210 */
[----:B------:R0:W-:Y:S04]  /*9c50*/  @!P4 ST.E.64 desc[UR38][R50.64], R18 ;  /* 0x000000123200c985 */ /* 0x0001e8000c101b26 */
[----:B------:R0:W-:Y:S04]  /*9c60*/  @!P5 ST.E.64 desc[UR38][R52.64], R32 ;  /* 0x000000203400d985 */ /* 0x0001e8000c101b26 */
[----:B------:R0:W-:Y:S02]  /*9c70*/  @!P6 ST.E.64 desc[UR38][R16.64], R44 ;  /* 0x0000002c1000e985 */ /* 0x0001e4000c101b26 */
.L_x_35:
[----:B------:R-:W-:Y:S05]  /*9c80*/  BSYNC B0 ;  /* 0x0000000000007941 */ /* 0x000fea0003800000 */
.L_x_34:
[----:B------:R-:W-:Y:S01]  /*9c90*/  ISETP.GE.AND P0, PT, R59, R58, PT ;  /* 0x0000003a3b00720c */ /* 0x000fe20003f06270 */
[----:B0---4-:R4:W0:Y:S04]  /*9ca0*/  SHFL.IDX PT, R17, R63, 0x1, 0x1c1f ;  /* 0x003c1f003f117f89 */ /* 0x01182800000e0000 */
[----:B---3--:R4:W3:Y:S08]  /*9cb0*/  SHFL.IDX PT, R16, R62, 0x1, 0x1c1f ;  /* 0x003c1f003e107f89 */ /* 0x0088f000000e0000 */
[----:B----4-:R-:W-:Y:S05]  /*9cc0*/  @P0 BRA `(.L_x_10) ;  /* 0x0000004400dc0947 */ /* 0x010fea0003800000 */
        /* <DEDUP_REMOVED lines=8> */
[----:B------:R-:W-:Y:S01]  /*9d50*/  VIADD R19, R27, 0x28 ;  /* 0x000000281b137836 */ /* 0x000fe20000000000 */
[----:B------:R-:W-:Y:S01]  /*9d60*/  ISETP.GE.AND P5, PT, R3, UR4, PT ;  /* 0x0000000403007c0c */ /* 0x000fe2000bfa6270 */
[C---:B------:R-:W-:Y:S01]  /*9d70*/  VIADD R22, R27.reuse, 0x38 ;  /* 0x000000381b167836 */ /* 0x040fe20000000000 */
[----:B------:R-:W-:Y:S01]  /*9d80*/  ISETP.GE.AND P0, PT, R18, UR4, PT ;  /* 0x0000000412007c0c */ /* 0x000fe2000bf06270 */
[----:B------:R-:W-:Y:S01]  /*9d90*/  VIADD R23, R27, 0x40 ;  /* 0x000000401b177836 */ /* 0x000fe20000000000 */
[----:B------:R-:W-:Y:S01]  /*9da0*/  ISETP.GE.AND P1, PT, R19, UR4, PT ;  /* 0x0000000413007c0c */ /* 0x000fe2000bf26270 */
[----:B------:R-:W-:-:S02]  /*9db0*/  VIADD R26, R27, 0x48 ;  /* 0x000000481b1a7836 */ /* 0x000fc40000000000 */
[----:B------:R-:W-:Y:S02]  /*9dc0*/  VIADD R28, R27, 0x50 ;  /* 0x000000501b1c7836 */ /* 0x000fe40000000000 */
[----:B------:R-:W-:Y:S02]  /*9dd0*/  @!P3 LEA.HI R0, R0, R0, RZ, 0x1 ;  /* 0x000000000000b211 */ /* 0x000fe400078f08ff */
[----:B------:R-:W-:Y:S02]  /*9de0*/  @!P4 LEA.HI R2, R2, R2, RZ, 0x1 ;  /* 0x000000020202c211 */ /* 0x000fe400078f08ff */
[----:B------:R-:W-:Y:S02]  /*9df0*/  @!P5 LEA.HI R3, R3, R3, RZ, 0x1 ;  /* 0x000000030303d211 */ /* 0x000fe400078f08ff */
[----:B------:R-:W-:Y:S01]  /*9e00*/  @!P3 LOP3.LUT R5, R0, 0xfffffffe, RZ, 0xc0, !PT ;  /* 0xfffffffe0005b812 */ /* 0x000fe200078ec0ff */
[----:B------:R-:W-:Y:S01]  /*9e10*/  VIADD R0, R27, 0x30 ;  /* 0x000000301b007836 */ /* 0x000fe20000000000 */
[----:B------:R-:W-:-:S02]  /*9e20*/  @!P4 LOP3.LUT R7, R2, 0xfffffffe, RZ, 0xc0, !PT ;  /* 0xfffffffe0207c812 */ /* 0x000fc400078ec0ff */
[----:B------:R-:W-:Y:S01]  /*9e30*/  @!P5 LOP3.LUT R11, R3, 0xfffffffe, RZ, 0xc0, !PT ;  /* 0xfffffffe030bd812 */ /* 0x000fe200078ec0ff */
[--C-:B0--3--:R-:W-:Y:S01]  /*9e40*/  @!P2 IMAD.WIDE R2, R27, 0x4, R16.reuse ;  /* 0x000000041b02a825 */ /* 0x109fe200078e0210 */
[----:B------:R-:W-:Y:S02]  /*9e50*/  ISETP.GE.AND P6, PT, R28, UR4, PT ;  /* 0x000000041c007c0c */ /* 0x000fe4000bfc6270 */
[----:B------:R-:W-:Y:S01]  /*9e60*/  @!P0 LEA.HI R18, R18, R18, RZ, 0x1 ;  /* 0x0000001212128211 */ /* 0x000fe200078f08ff */
[--C-:B------:R-:W-:Y:S01]  /*9e70*/  @!P3 IMAD.WIDE R4, R5, 0x4, R16.reuse ;  /* 0x000000040504b825 */ /* 0x100fe200078e0210 */
[----:B------:R0:W-:Y:S01]  /*9e80*/  @!P2 ST.E.64 desc[UR38][R2.64], R14 ;  /* 0x0000000e0200a985 */ /* 0x0001e2000c101b26 */
[----:B------:R-:W-:Y:S02]  /*9e90*/  ISETP.GE.AND P2, PT, R0, UR4, PT ;  /* 0x0000000400007c0c */ /* 0x000fe4000bf46270 */
[----:B------:R-:W-:Y:S01]  /*9ea0*/  @!P4 IMAD.WIDE R6, R7, 0x4, R16 ;  /* 0x000000040706c825 */ /* 0x000fe200078e0210 */
[----:B------:R1:W-:Y:S01]  /*9eb0*/  @!P3 ST.E.64 desc[UR38][R4.64], R24 ;  /* 0x000000180400b985 */ /* 0x0003e2000c101b26 */
[----:B------:R-:W-:-:S02]  /*9ec0*/  ISETP.GE.AND P3, PT, R22, UR4, PT ;  /* 0x0000000416007c0c */ /* 0x000fc4000bf66270 */
[----:B------:R-:W-:Y:S01]  /*9ed0*/  @!P5 IMAD.WIDE R10, R11, 0x4, R16 ;  /* 0x000000040b0ad825 */ /* 0x000fe200078e0210 */
[----:B------:R2:W-:Y:S01]  /*9ee0*/  @!P4 ST.E.64 desc[UR38][R6.64], R40 ;  /* 0x000000280600c985 */ /* 0x0005e2000c101b26 */
[----:B------:R-:W-:Y:S02]  /*9ef0*/  ISETP.GE.AND P4, PT, R23, UR4, PT ;  /* 0x0000000417007c0c */ /* 0x000fe4000bf86270 */
[----:B------:R-:W-:Y:S01]  /*9f00*/  @!P1 LEA.HI R19, R19, R19, RZ, 0x1 ;  /* 0x0000001313139211 */ /* 0x000fe200078f08ff */
[----:B------:R3:W-:Y:S01]  /*9f10*/  @!P5 ST.E.64 desc[UR38][R10.64], R48 ;  /* 0x000000300a00d985 */ /* 0x0007e2000c101b26 */
[----:B------:R-:W-:Y:S01]  /*9f20*/  ISETP.GE.AND P5, PT, R26, UR4, PT ;  /* 0x000000041a007c0c */ /* 0x000fe2000bfa6270 */
[----:B------:R-:W-:Y:S01]  /*9f30*/  VIADD R27, R27, 0x58 ;  /* 0x000000581b1b7836 */ /* 0x000fe20000000000 */
[----:B0-----:R-:W-:Y:S02]  /*9f40*/  @!P0 LOP3.LUT R3, R18, 0xfffffffe, RZ, 0xc0, !PT ;  /* 0xfffffffe12038812 */ /* 0x001fe400078ec0ff */
[----:B------:R-:W-:-:S02]  /*9f50*/  @!P2 LEA.HI R0, R0, R0, RZ, 0x1 ;  /* 0x000000000000a211 */ /* 0x000fc400078f08ff */
[----:B-1----:R-:W-:Y:S01]  /*9f60*/  @!P1 LOP3.LUT R5, R19, 0xfffffffe, RZ, 0xc0, !PT ;  /* 0xfffffffe13059812 */ /* 0x002fe200078ec0ff */
[--C-:B------:R-:W-:Y:S01]  /*9f70*/  @!P0 IMAD.WIDE R2, R3, 0x4, R16.reuse ;  /* 0x0000000403028825 */ /* 0x100fe200078e0210 */
[----:B------:R-:W-:Y:S02]  /*9f80*/  @!P3 LEA.HI R22, R22, R22, RZ, 0x1 ;  /* 0x000000161616b211 */ /* 0x000fe400078f08ff */
[----:B------:R-:W-:Y:S01]  /*9f90*/  @!P4 LEA.HI R23, R23, R23, RZ, 0x1 ;  /* 0x000000171717c211 */ /* 0x000fe200078f08ff */
[----:B------:R-:W-:Y:S01]  /*9fa0*/  @!P1 IMAD.WIDE R4, R5, 0x4, R16 ;  /* 0x0000000405049825 */ /* 0x000fe200078e0210 */
[----:B------:R-:W-:Y:S01]  /*9fb0*/  @!P6 LEA.HI R28, R28, R28, RZ, 0x1 ;  /* 0x0000001c1c1ce211 */ /* 0x000fe200078f08ff */
[----:B------:R0:W-:Y:S01]  /*9fc0*/  @!P0 ST.E.64 desc[UR38][R2.64], R34 ;  /* 0x0000002202008985 */ /* 0x0001e2000c101b26 */
[----:B------:R-:W-:Y:S02]  /*9fd0*/  @!P5 LEA.HI R26, R26, R26, RZ, 0x1 ;  /* 0x0000001a1a1ad211 */ /* 0x000fe400078f08ff */
[----:B--2---:R-:W-:Y:S01]  /*9fe0*/  @!P2 LOP3.LUT R7, R0, 0xfffffffe, RZ, 0xc0, !PT ;  /* 0xfffffffe0007a812 */ /* 0x004fe200078ec0ff */
[----:B------:R1:W-:Y:S01]  /*9ff0*/  @!P1 ST.E.64 desc[UR38][R4.64], R42 ;  /* 0x0000002a04009985 */ /* 0x0003e2000c101b26 */
[----:B---3--:R-:W-:-:S02]  /*a000*/  @!P3 LOP3.LUT R11, R22, 0xfffffffe, RZ, 0xc0, !PT ;  /* 0xfffffffe160bb812 */ /* 0x008fc400078ec0ff */
[----:B------:R-:W-:Y:S02]  /*a010*/  @!P4 LOP3.LUT R23, R23, 0xfffffffe, RZ, 0xc0, !PT ;  /* 0xfffffffe1717c812 */ /* 0x000fe400078ec0ff */
[----:B------:R-:W-:Y:S02]  /*a020*/  @!P5 LOP3.LUT R15, R26, 0xfffffffe, RZ, 0xc0, !PT ;  /* 0xfffffffe1a0fd812 */ /* 0x000fe400078ec0ff */
[----:B------:R-:W-:Y:S02]  /*a030*/  @!P6 LOP3.LUT R19, R28, 0xfffffffe, RZ, 0xc0, !PT ;  /* 0xfffffffe1c13e812 */ /* 0x000fe400078ec0ff */
[----:B------:R-:W-:Y:S01]  /*a040*/  ISETP.GE.AND P0, PT, R27, UR4, PT ;  /* 0x000000041b007c0c */ /* 0x000fe2000bf06270 */
[----:B0-----:R-:W-:-:S04]  /*a050*/  @!P2 IMAD.WIDE R2, R7, 0x4, R16 ;  /* 0x000000040702a825 */ /* 0x001fc800078e0210 */
[--C-:B-1----:R-:W-:Y:S01]  /*a060*/  @!P3 IMAD.WIDE R4, R11, 0x4, R16.reuse ;  /* 0x000000040b04b825 */ /* 0x102fe200078e0210 */
[----:B------:R4:W-:Y:S03]  /*a070*/  @!P2 ST.E.64 desc[UR38][R2.64], R8 ;  /* 0x000000080200a985 */ /* 0x0009e6000c101b26 */
[--C-:B------:R-:W-:Y:S01]  /*a080*/  @!P4 IMAD.WIDE R6, R23, 0x4, R16.reuse ;  /* 0x000000041706c825 */ /* 0x100fe200078e0210 */
[----:B------:R4:W-:Y:S03]  /*a090*/  @!P3 ST.E.64 desc[UR38][R4.64], R12 ;  /* 0x0000000c0400b985 */ /* 0x0009e6000c101b26 */
[--C-:B------:R-:W-:Y:S01]  /*a0a0*/  @!P5 IMAD.WIDE R10, R15, 0x4, R16.reuse ;  /* 0x000000040f0ad825 */ /* 0x100fe200078e0210 */
[----:B------:R4:W-:Y:S03]  /*a0b0*/  @!P4 ST.E.64 desc[UR38][R6.64], R20 ;  /* 0x000000140600c985 */ /* 0x0009e6000c101b26 */
[----:B------:R-:W-:Y:S01]  /*a0c0*/  @!P6 IMAD.WIDE R14, R19, 0x4, R16 ;  /* 0x00000004130ee825 */ /* 0x000fe200078e0210 */
[----:B------:R4:W-:Y:S04]  /*a0d0*/  @!P5 ST.E.64 desc[UR38][R10.64], R30 ;  /* 0x0000001e0a00d985 */ /* 0x0009e8000c101b26 */
[----:B------:R4:W-:Y:S01]  /*a0e0*/  @!P6 ST.E.64 desc[UR38][R14.64], R38 ;  /* 0x000000260e00e985 */ /* 0x0009e2000c101b26 */
[----:B------:R-:W-:Y:S05]  /*a0f0*/  @P0 BRA `(.L_x_10) ;  /* 0x0000004000d00947 */ /* 0x000fea0003800000 */
[----:B------:R-:W-:-:S04]  /*a100*/  LEA.HI R27, R27, R27, RZ, 0x1 ;  /* 0x0000001b1b1b7211 */ /* 0x000fc800078f08ff */
[----:B----4-:R-:W-:-:S05]  /*a110*/  LOP3.LUT R3, R27, 0xfffffffe, RZ, 0xc0, !PT ;  /* 0xfffffffe1b037812 */ /* 0x010fca00078ec0ff */
[----:B------:R-:W-:-:S05]  /*a120*/  IMAD.WIDE R2, R3, 0x4, R16 ;  /* 0x0000000403027825 */ /* 0x000fca00078e0210 */
[----:B------:R0:W-:Y:S01]  /*a130*/  ST.E.64 desc[UR38][R2.64], R70 ;  /* 0x0000004602007985 */ /* 0x0001e2000c101b26 */
[----:B------:R-:W-:Y:S05]  /*a140*/  BRA `(.L_x_10) ;  /* 0x0000004000bc7947 */ /* 0x000fea0003800000 */
.L_x_33:
[----:B------:R-:W0:Y:S02]  /*a150*/  S2R R2, SR_TID.X ;  /* 0x0000000000027919 */ /* 0x000e240000002100 */
[----:B0-----:R-:W-:-:S05]  /*a160*/  VIADD R0, R2, 0xffffff80 ;  /* 0xffffff8002007836 */ /* 0x001fca0000000000 */
[----:B------:R-:W-:-:S13]  /*a170*/  ISETP.GT.AND P0, PT, R0, 0xbf, PT ;  /* 0x000000bf0000780c */ /* 0x000fda0003f04270 */
[----:B------:R-:W-:Y:S05]  /*a180*/  @P0 BRA `(.L_x_10) ;  /* 0x0000004000ac0947 */ /* 0x000fea0003800000 */
[----:B------:R-:W0:Y:S01]  /*a190*/  S2R R0, SR_CTAID.X ;  /* 0x0000000000007919 */ /* 0x000e220000002500 */
[----:B------:R-:W1:Y:S01]  /*a1a0*/  LDC R6, c[0x0][0xbe8] ;  /* 0x0002fa00ff067b82 */ /* 0x000e620000000800 */
[----:B------:R-:W-:Y:S02]  /*a1b0*/  ULDC UR4, c[0x0][0xa88] ;  /* 0x0002a20000047ab9 */ /* 0x000fe40000000800 */
[----:B-1----:R-:W-:Y:S02]  /*a1c0*/  IMAD R3, R6, UR4, RZ ;  /* 0x0000000406037c24 */ /* 0x002fe4000f8e02ff */
[----:B0-----:R-:W-:-:S04]  /*a1d0*/  IMAD R0, R0, 0xc0, R2 ;  /* 0x000000c000007824 */ /* 0x001fc800078e0202 */
[----:B------:R-:W-:-:S05]  /*a1e0*/  VIADD R0, R0, 0xffffff80 ;  /* 0xffffff8000007836 */ /* 0x000fca0000000000 */
[----:B------:R-:W-:-:S13]  /*a1f0*/  ISETP.GE.AND P0, PT, R0, R3, PT ;  /* 0x000000030000720c */ /* 0x000fda0003f06270 */
[----:B------:R-:W-:Y:S05]  /*a200*/  @P0 BRA `(.L_x_10) ;  /* 0x00000040008c0947 */ /* 0x000fea0003800000 */
[----:B------:R-:W-:Y:S01]  /*a210*/  ISETP.NE.AND P0, PT, R6, 0x1, PT ;  /* 0x000000010600780c */ /* 0x000fe20003f05270 */
[----:B------:R-:W0:Y:S01]  /*a220*/  S2UR UR4, SR_CTAID.Z ;  /* 0x00000000000479c3 */ /* 0x000e220000002700 */
[----:B------:R-:W-:Y:S01]  /*a230*/  SHF.R.S32.HI R4, RZ, 0x1f, R145 ;  /* 0x0000001fff047819 */ /* 0x000fe20000011491 */
[----:B------:R-:W-:Y:S02]  /*a240*/  ULDC.64 UR6, c[0x0][0xbd0] ;  /* 0x0002f40000067ab9 */ /* 0x000fe40000000a00 */
[----:B------:R-:W-:-:S04]  /*a250*/  IMAD.WIDE.U32 R2, R145, UR6, RZ ;  /* 0x0000000691027c25 */ /* 0x000fc8000f8e00ff */
[----:B------:R-:W1:Y:S01]  /*a260*/  LDC.64 R10, c[0x0][0xbd8] ;  /* 0x0002f600ff0a7b82 */ /* 0x000e620000000a00 */
[----:B------:R-:W-:-:S04]  /*a270*/  IMAD R4, R4, UR6, RZ ;  /* 0x0000000604047c24 */ /* 0x000fc8000f8e02ff */
[----:B------:R-:W-:Y:S02]  /*a280*/  IMAD R5, R145, UR7, R4 ;  /* 0x0000000791057c24 */ /* 0x000fe4000f8e0204 */
[----:B------:R-:W-:Y:S01]  /*a290*/  IMAD.MOV R145, RZ, RZ, -R145 ;  /* 0x000000ffff917224 */ /* 0x000fe200078e0a91 */
[----:B------:R-:W2:Y:S01]  /*a2a0*/  @P0 LDC R7, c[0x0][0xbec] ;  /* 0x0002fb00ff070b82 */ /* 0x000ea20000000800 */
[----:B------:R-:W-:Y:S02]  /*a2b0*/  IMAD.IADD R3, R3, 0x1, R5 ;  /* 0x0000000103037824 */ /* 0x000fe400078e0205 */
[----:B------:R-:W-:-:S05]  /*a2c0*/  IMAD.MOV.U32 R5, RZ, RZ, R0 ;  /* 0x000000ffff057224 */ /* 0x000fca00078e0000 */
[----:B------:R-:W3:Y:S01]  /*a2d0*/  S2UR UR8, SR_CTAID.Y ;  /* 0x00000000000879c3 */ /* 0x000ee20000002600 */
[----:B0-----:R-:W-:-:S07]  /*a2e0*/  USHF.R.S32.HI UR5, URZ, 0x1f, UR4 ;  /* 0x0000001f3f057899 */ /* 0x001fce0008011404 */
[----:B------:R-:W3:Y:S01]  /*a2f0*/  LDC R8, c[0x0][0xc50] ;  /* 0x00031400ff087b82 */ /* 0x000ee20000000800 */
[C---:B-1----:R-:W-:Y:S02]  /*a300*/  IMAD R12, R10.reuse, UR5, RZ ;  /* 0x000000050a0c7c24 */ /* 0x042fe4000f8e02ff */
[----:B------:R-:W-:-:S04]  /*a310*/  IMAD.WIDE.U32 R2, R10, UR4, R2 ;  /* 0x000000040a027c25 */ /* 0x000fc8000f8e0002 */
[----:B------:R-:W-:Y:S01]  /*a320*/  IMAD R11, R11, UR4, R12 ;  /* 0x000000040b0b7c24 */ /* 0x000fe2000f8e020c */
[----:B------:R-:W0:Y:S01]  /*a330*/  @P0 LDC R9, c[0x0][0xbf0] ;  /* 0x0002fc00ff090b82 */ /* 0x000e220000000800 */
[----:B--2---:R-:W-:Y:S01]  /*a340*/  @P0 IMAD.HI.U32 R4, R0, R7, RZ ;  /* 0x0000000700040227 */ /* 0x004fe200078e00ff */
[----:B------:R-:W-:-:S03]  /*a350*/  ULDC.64 UR4, c[0x0][0xbe0] ;  /* 0x0002f80000047ab9 */ /* 0x000fc60000000a00 */
[----:B------:R-:W-:Y:S02]  /*a360*/  IMAD.IADD R3, R11, 0x1, R3 ;  /* 0x000000010b037824 */ /* 0x000fe400078e0203 */
[----:B---3--:R-:W-:-:S04]  /*a370*/  IMAD R145, R8, R145, UR8 ;  /* 0x0000000808917e24 */ /* 0x008fc8000f8e0291 */
[----:B------:R-:W-:Y:S01]  /*a380*/  IMAD.WIDE.U32 R2, R145, UR4, R2 ;  /* 0x0000000491027c25 */ /* 0x000fe2000f8e0002 */
[----:B0-----:R-:W-:Y:S02]  /*a390*/  @P0 SHF.R.U32.HI R5, RZ, R9, R4 ;  /* 0x00000009ff050219 */ /* 0x001fe40000011604 */
[----:B------:R-:W-:Y:S02]  /*a3a0*/  SHF.R.S32.HI R4, RZ, 0x1f, R145 ;  /* 0x0000001fff047819 */ /* 0x000fe40000011491 */
[--C-:B------:R-:W-:Y:S01]  /*a3b0*/  SHF.R.S32.HI R9, RZ, 0x1f, R5.reuse ;  /* 0x0000001fff097819 */ /* 0x100fe20000011405 */
[----:B------:R-:W-:Y:S01]  /*a3c0*/  IMAD.MOV R7, RZ, RZ, -R5 ;  /* 0x000000ffff077224 */ /* 0x000fe200078e0a05 */
[----:B------:R-:W-:Y:S01]  /*a3d0*/  IADD3 R2, P0, R5, R2, RZ ;  /* 0x0000000205027210 */ /* 0x000fe20007f1e0ff */
[----:B------:R-:W-:Y:S02]  /*a3e0*/  IMAD R4, R4, UR4, RZ ;  /* 0x0000000404047c24 */ /* 0x000fe4000f8e02ff */
[----:B------:R-:W-:-:S02]  /*a3f0*/  IMAD R7, R6, R7, R0 ;  /* 0x0000000706077224 */ /* 0x000fc400078e0200 */
[----:B------:R-:W-:Y:S01]  /*a400*/  IMAD R4, R145, UR5, R4 ;  /* 0x0000000591047c24 */ /* 0x000fe2000f8e0204 */
[----:B------:R-:W-:Y:S02]  /*a410*/  ULDC.64 UR4, c[0x0][0xbc8] ;  /* 0x0002f20000047ab9 */ /* 0x000fe40000000a00 */
[----:B------:R-:W-:Y:S02]  /*a420*/  SHF.R.S32.HI R0, RZ, 0x1f, R7 ;  /* 0x0000001fff007819 */ /* 0x000fe40000011407 */
[----:B------:R-:W-:-:S03]  /*a430*/  IADD3.X R3, R9, R3, R4, P0, !PT ;  /* 0x0000000309037210 */ /* 0x000fc600007fe404 */
[----:B------:R-:W-:Y:S02]  /*a440*/  IMAD R0, R0, UR4, RZ ;  /* 0x0000000400007c24 */ /* 0x000fe4000f8e02ff */
[----:B------:R-:W-:-:S04]  /*a450*/  IMAD.WIDE.U32 R2, R7, UR4, R2 ;  /* 0x0000000407027c25 */ /* 0x000fc8000f8e0002 */
[----:B------:R-:W-:Y:S01]  /*a460*/  IMAD R5, R7, UR5, R0 ;  /* 0x0000000507057c24 */ /* 0x000fe2000f8e0200 */
[----:B------:R-:W-:Y:S02]  /*a470*/  ULDC.64 UR4, c[0x0][0xba8] ;  /* 0x0002ea0000047ab9 */ /* 0x000fe40000000a00 */
[----:B------:R-:W-:Y:S01]  /*a480*/  LEA R4, P0, R2, UR4, 0x2 ;  /* 0x0000000402047c11 */ /* 0x000fe2000f8010ff */
[----:B------:R-:W-:-:S05]  /*a490*/  IMAD.IADD R3, R3, 0x1, R5 ;  /* 0x0000000103037824 */ /* 0x000fca00078e0205 */
[----:B------:R-:W-:Y:S01]  /*a4a0*/  LEA.HI.X R5, R2, UR5, R3, 0x2, P0 ;  /* 0x0000000502057c11 */ /* 0x000fe200080f1403 */
[----:B------:R-:W-:-:S05]  /*a4b0*/  IMAD.MOV.U32 R3, RZ, RZ, -0x800000 ;  /* 0xff800000ff037424 */ /* 0x000fca00078e00ff */
[----:B------:R0:W-:Y:S01]  /*a4c0*/  STG.E desc[UR38][R4.64], R3 ;  /* 0x0000000304007986 */ /* 0x0001e2000c101926 */
[----:B------:R-:W-:Y:S05]  /*a4d0*/  BRA `(.L_x_10) ;  /* 0x0000003c00d87947 */ /* 0x000fea0003800000 */
.L_x_8:
[----:B------:R-:W-:-:S08]  /*a4e0*/  NOP ;  /* 0x0000000000007918 */ /* 0x000fd00000000000 */
[----:B------:R-:W0:-:S00]  /*a4f0*/  USETMAXREG.DEALLOC.CTAPOOL 0x20 ;  /* 0x00000020000079c8 */ /* 0x000e0000080e0500 */
[----:B0-----:R-:W-:Y:S01]  /*a500*/  LOP3.LUT R29, R29, 0x3, RZ, 0xc0, !PT ;  /* 0x000000031d1d7812 */ /* 0x001fe200078ec0ff */
[----:B------:R-:W0:Y:S05]  /*a510*/  S2R R18, SR_CTAID.Z ;  /* 0x0000000000127919 */ /* 0x000e2a0000002700 */
[----:B------:R-:W1:Y:S01]  /*a520*/  S2UR UR6, SR_CTAID.Y ;  /* 0x00000000000679c3 */ /* 0x000e620000002600 */
[----:B------:R-:W2:Y:S02]  /*a530*/  SHFL.IDX PT, R0, R29, RZ, 0x1f ;  /* 0x00001fff1d007589 */ /* 0x000ea400000e0000 */
[----:B--2---:R-:W-:-:S13]  /*a540*/  ISETP.NE.AND P0, PT, R0, RZ, PT ;  /* 0x000000ff0000720c */ /* 0x004fda0003f05270 */
[----:B01----:R-:W-:Y:S05]  /*a550*/  @!P0 BRA `(.L_x_36) ;  /* 0x0000000000288947 */ /* 0x003fea0003800000 */
[----:B------:R-:W-:Y:S01]  /*a560*/  ULDC UR7, c[0x0][0xc50] ;  /* 0x0003140000077ab9 */ /* 0x000fe20000000800 */
[----:B------:R-:W-:Y:S01]  /*a570*/  UMOV UR36, UR6 ;  /* 0x0000000600247c82 */ /* 0x000fe20008000000 */
[----:B------:R-:W-:-:S06]  /*a580*/  UISETP.NE.AND UP0, UPT, UR7, 0x1, UPT ;  /* 0x000000010700788c */ /* 0x000fcc000bf05270 */
[----:B------:R-:W-:-:S13]  /*a590*/  PLOP3.LUT P0, PT, PT, PT, UP0, 0x80, 0x0 ;  /* 0x000000000000781c */ /* 0x000fda0003f0f008 */
[----:B------:R-:W-:Y:S05]  /*a5a0*/  @!P0 BRA `(.L_x_37) ;  /* 0x0000000000308947 */ /* 0x000fea0003800000 */
[----:B------:R-:W-:Y:S01]  /*a5b0*/  ULDC UR4, c[0x0][0xc54] ;  /* 0x0003150000047ab9 */ /* 0x000fe20000000800 */
[----:B------:R-:W-:Y:S01]  /*a5c0*/  ULDC UR36, c[0x0][0xc58] ;  /* 0x0003160000247ab9 */ /* 0x000fe20000000800 */
[----:B------:R-:W-:-:S04]  /*a5d0*/  UIMAD.WIDE.U32 UR4, UR6, UR4, URZ ;  /* 0x00000004060472a5 */ /* 0x000fc8000f8e003f */
[----:B------:R-:W-:Y:S01]  /*a5e0*/  USHF.R.U32.HI UR36, URZ, UR36, UR5 ;  /* 0x000000243f247299 */ /* 0x000fe20008011605 */
[----:B------:R-:W-:Y:S11]  /*a5f0*/  BRA `(.L_x_37) ;  /* 0x00000000001c7947 */ /* 0x000ff60003800000 */
.L_x_36:
[----:B------:R-:W-:Y:S01]  /*a600*/  ULDC UR7, c[0x0][0xc50] ;  /* 0x0003140000077ab9 */ /* 0x000fe20000000800 */
[----:B------:R-:W-:Y:S01]  /*a610*/  UMOV UR36, UR6 ;  /* 0x0000000600247c82 */ /* 0x000fe20008000000 */
[----:B------:R-:W-:-:S11]  /*a620*/  UISETP.NE.AND UP0, UPT, UR7, 0x1, UPT ;  /* 0x000000010700788c */ /* 0x000fd6000bf05270 */
[----:B------:R-:W-:Y:S01]  /*a630*/  @UP0 ULDC UR4, c[0x0][0xc54] ;  /* 0x0003150000040ab9 */ /* 0x000fe20000000800 */
[----:B------:R-:W-:Y:S01]  /*a640*/  @UP0 ULDC UR8, c[0x0][0xc58] ;  /* 0x0003160000080ab9 */ /* 0x000fe20000000800 */
[----:B------:R-:W-:-:S04]  /*a650*/  UIMAD.WIDE.U32 UR4, UR6, UR4, URZ ;  /* 0x00000004060472a5 */ /* 0x000fc8000f8e003f */
[----:B------:R-:W-:-:S12]  /*a660*/  @UP0 USHF.R.U32.HI UR36, URZ, UR8, UR5 ;  /* 0x000000083f240299 */ /* 0x000fd80008011605 */
.L_x_37:
[----:B------:R-:W-:Y:S01]  /*a670*/  ISETP.GE.AND P0, PT, R18, RZ, PT ;  /* 0x000000ff1200720c */ /* 0x000fe20003f06270 */
[----:B------:R-:W-:Y:S01]  /*a680*/  UIADD3 UR4, -UR36, URZ, URZ ;  /* 0x0000003f24047290 */ /* 0x000fe2000fffe13f */
[----:B------:R-:W-:Y:S02]  /*a690*/  IMAD.MOV.U32 R6, RZ, RZ, 0x1 ;  /* 0x00000001ff067424 */ /* 0x000fe400078e00ff */
[----:B------:R-:W-:Y:S01]  /*a6a0*/  IMAD.MOV.U32 R0, RZ, RZ, RZ ;  /* 0x000000ffff007224 */ /* 0x000fe200078e00ff */
[----:B------:R-:W-:Y:S01]  /*a6b0*/  UIMAD UR6, UR7, UR4, UR6 ;  /* 0x00000004070672a4 */ /* 0x000fe2000f8e0206 */
[----:B------:R-:W-:-:S07]  /*a6c0*/  IMAD.MOV.U32 R2, RZ, RZ, 0x1 ;  /* 0x00000001ff027424 */ /* 0x000fce00078e00ff */
[----:B------:R-:W-:Y:S05]  /*a6d0*/  @!P0 BRA `(.L_x_38) ;  /* 0x0000003800a88947 */ /* 0x000fea0003800000 */
[----:B------:R-:W-:Y:S01]  /*a6e0*/  ULDC.64 UR4, c[0x0][0x418] ;  /* 0x0001060000047ab9 */ /* 0x000fe20000000a00 */
[----:B------:R-:W-:Y:S01]  /*a6f0*/  ULOP3.LUT UR42, UR6, 0xffff, URZ, 0xc0, !UPT ;  /* 0x0000ffff062a7892 */ /* 0x000fe2000f8ec03f */
[----:B------:R-:W-:Y:S01]  /*a700*/  IMAD.MOV.U32 R24, RZ, RZ, RZ ;  /* 0x000000ffff187224 */ /* 0x000fe200078e00ff */
[----:B------:R-:W-:-:S03]  /*a710*/  UISETP.NE.U32.AND UP0, UPT, UR4, URZ, UPT ;  /* 0x0000003f0400728c */ /* 0x000fc6000bf05070 */
[----:B------:R-:W-:Y:S01]  /*a720*/  ULDC UR4, c[0x0][0x424] ;  /* 0x0001090000047ab9 */ /* 0x000fe20000000800 */
[----:B------:R-:W-:-:S03]  /*a730*/  UISETP.NE.AND.EX UP0, UPT, UR5, URZ, UPT, UP0 ;  /* 0x0000003f0500728c */ /* 0x000fc6000bf05300 */
[----:B------:R-:W-:Y:S01]  /*a740*/  ULDC UR5, c[0x0][0x2f0] ;  /* 0x0000bc0000057ab9 */ /* 0x000fe20000000800 */
[----:B------:R-:W-:-:S04]  /*a750*/  USEL UR4, UR4, 0x1, UP0 ;  /* 0x0000000104047887 */ /* 0x000fc80008000000 */
[----:B------:R-:W-:-:S04]  /*a760*/  UIMAD UR4, UR4, UR5, URZ ;  /* 0x00000005040472a4 */ /* 0x000fc8000f8e023f */
[----:B------:R-:W-:Y:S02]  /*a770*/  UISETP.GE.AND UP0, UPT, UR4, 0x1, UPT ;  /* 0x000000010400788c */ /* 0x000fe4000bf06270 */
[----:B------:R-:W-:-:S04]  /*a780*/  UIADD3 UR5, UR4, 0x8f, URZ ;  /* 0x0000008f04057890 */ /* 0x000fc8000fffe03f */
[----:B------:R-:W-:Y:S01]  /*a790*/  PLOP3.LUT P0, PT, PT, PT, UP0, 0x80, 0x0 ;  /* 0x000000000000781c */ /* 0x000fe20003f0f008 */
[----:B------:R-:W-:-:S04]  /*a7a0*/  UIMAD.WIDE UR4, UR5, 0x38e38e39, URZ ;  /* 0x38e38e39050478a5 */ /* 0x000fc8000f8e023f */
[----:B------:R-:W-:-:S04]  /*a7b0*/  USHF.R.U32.HI UR41, URZ, 0x1f, UR5 ;  /* 0x0000001f3f297899 */ /* 0x000fc80008011605 */
[----:B------:R-:W-:-:S04]  /*a7c0*/  ULEA.HI.SX32 UR41, UR5, UR41, 0x1b ;  /* 0x0000002905297291 */ /* 0x000fc8000f8fda3f */
[----:B------:R-:W-:Y:S08]  /*a7d0*/  @!P0 BRA `(.L_x_39) ;  /* 0x0000000000808947 */ /* 0x000ff00003800000 */
[----:B------:R-:W-:-:S04]  /*a7e0*/  USHF.R.U32.HI UR4, URZ, 0x10, UR6 ;  /* 0x000000103f047899 */ /* 0x000fc80008011606 */
[----:B------:R-:W-:-:S11]  /*a7f0*/  UISETP.NE.AND UP0, UPT, UR4, URZ, UPT ;  /* 0x0000003f0400728c */ /* 0x000fd6000bf05270 */
[----:B------:R-:W-:Y:S02]  /*a800*/  @!UP0 ULDC UR4, c[0x0][0x9f0] ;  /* 0x00027c0000048ab9 */ /* 0x000fe40000000800 */
[----:B------:R-:W-:Y:S01]  /*a810*/  IMAD.U32 R4, RZ, RZ, UR4 ;  /* 0x00000004ff047e24 */ /* 0x000fe2000f8e00ff */
[----:B------:R-:W-:-:S04]  /*a820*/  UIADD3 UR5, UR41, -0x1, UR4 ;  /* 0xffffffff29057890 */ /* 0x000fc8000fffe004 */
[-C--:B------:R-:W-:Y:S02]  /*a830*/  IABS R5, R4.reuse ;  /* 0x0000000400057213 */ /* 0x080fe40000000000 */
[----:B------:R-:W-:Y:S01]  /*a840*/  IMAD.U32 R8, RZ, RZ, UR5 ;  /* 0x00000005ff087e24 */ /* 0x000fe2000f8e00ff */
[----:B------:R-:W-:Y:S01]  /*a850*/  IABS R4, R4 ;  /* 0x0000000400047213 */ /* 0x000fe20000000000 */
[----:B------:R-:W0:Y:S01]  /*a860*/  I2F.RP R0, R5 ;  /* 0x0000000500007306 */ /* 0x000e220000209400 */
[----:B------:R-:W-:-:S03]  /*a870*/  ULOP3.LUT UR5, UR5, UR4, URZ, 0x3c, !UPT ;  /* 0x0000000405057292 */ /* 0x000fc6000f8e3c3f */
[----:B------:R-:W-:-:S03]  /*a880*/  IMAD.MOV R4, RZ, RZ, -R4 ;  /* 0x000000ffff047224 */ /* 0x000fc600078e0a04 */
[----:B------:R-:W-:Y:S01]  /*a890*/  ISETP.LE.AND P2, PT, RZ, UR5, PT ;  /* 0x00000005ff007c0c */ /* 0x000fe2000bf43270 */
[----:B0-----:R-:W0:Y:S02]  /*a8a0*/  MUFU.RCP R0, R0 ;  /* 0x0000000000007308 */ /* 0x001e240000001000 */
[----:B0-----:R-:W-:Y:S01]  /*a8b0*/  VIADD R2, R0, 0xffffffe ;  /* 0x0ffffffe00027836 */ /* 0x001fe20000000000 */
[----:B------:R-:W-:-:S05]  /*a8c0*/  IABS R0, R8 ;  /* 0x0000000800007213 */ /* 0x000fca0000000000 */
[----:B------:R0:W1:Y:S02]  /*a8d0*/  F2I.FTZ.U32.TRUNC.NTZ R3, R2 ;  /* 0x0000000200037305 */ /* 0x000064000021f000 */
        /* <DEDUP_REMOVED lines=10> */
[----:B------:R-:W-:Y:S02]  /*a980*/  ISETP.NE.AND P1, PT, RZ, UR4, PT ;  /* 0x00000004ff007c0c */ /* 0x000fe4000bf25270 */
[----:B------:R-:W-:-:S13]  /*a990*/  ISETP.GE.U32.AND P0, PT, R0, R5, PT ;  /* 0x000000050000720c */ /* 0x000fda0003f06070 */
[----:B------:R-:W-:-:S04]  /*a9a0*/  @P0 VIADD R3, R3, 0x1 ;  /* 0x0000000103030836 */ /* 0x000fc80000000000 */
[----:B------:R-:W-:Y:S01]  /*a9b0*/  @!P2 IMAD.MOV R3, RZ, RZ, -R3 ;  /* 0x000000ffff03a224 */ /* 0x000fe200078e0a03 */
[----:B------:R-:W-:-:S05]  /*a9c0*/  @!P1 LOP3.LUT R3, RZ, UR4, RZ, 0x33, !PT ;  /* 0x00000004ff039c12 */ /* 0x000fca000f8e33ff */
[----:B------:R-:W-:-:S07]  /*a9d0*/  IMAD.MOV.U32 R24, RZ, RZ, R3 ;  /* 0x000000ffff187224 */ /* 0x000fce00078e0003 */
.L_x_39:
[----:B------:R-:W-:Y:S02]  /*a9e0*/  IMAD R23, R24, UR42, RZ ;  /* 0x0000002a18177c24 */ /* 0x000fe4000f8e02ff */
[----:B------:R-:W-:Y:S02]  /*a9f0*/  IMAD.MOV.U32 R0, RZ, RZ, RZ ;  /* 0x000000ffff007224 */ /* 0x000fe400078e00ff */
[----:B------:R-:W-:Y:S01]  /*aa00*/  IMAD.MOV.U32 R2, RZ, RZ, 0x1 ;  /* 0x00000001ff027424 */ /* 0x000fe200078e00ff */
[----:B------:R-:W-:-:S04]  /*aa10*/  VIADDMNMX R25, R23, R24, UR41, PT ;  /* 0x0000002917197e46 */ /* 0x000fc8000b800118 */
[----:B------:R-:W-:-:S13]  /*aa20*/  ISETP.GT.AND P0, PT, R25, R23, PT ;  /* 0x000000171900720c */ /* 0x000fda0003f04270 */
[----:B------:R-:W-:Y:S05]  /*aa30*/  @!P0 BRA `(.L_x_38) ;  /* 0x0000003400d08947 */ /* 0x000fea0003800000 */
[----:B------:R-:W0:Y:S01]  /*aa40*/  S2UR UR4, SR_CgaCtaId ;  /* 0x00000000000479c3 */ /* 0x000e220000008800 */
[----:B------:R-:W-:Y:S02]  /*aa50*/  UMOV UR40, 0x400 ;  /* 0x0000040000287882 */ /* 0x000fe40000000000 */
[----:B0-----:R-:W-:-:S04]  /*aa60*/  ULEA UR40, UR4, UR40, 0x18 ;  /* 0x0000002804287291 */ /* 0x001fc8000f8ec03f */
[----:B------:R-:W-:-:S04]  /*aa70*/  UIADD3 UR4, UR40, 0x16a00, URZ ;  /* 0x00016a0028047890 */ /* 0x000fc8000fffe03f */
[----:B------:R-:W-:-:S06]  /*aa80*/  ULOP3.LUT UP0, URZ, UR4, 0x1bf, URZ, 0xc0, !UPT ;  /* 0x000001bf043f7892 */ /* 0x000fcc000f80c03f */
[----:B------:R-:W-:-:S13]  /*aa90*/  PLOP3.LUT P0, PT, PT, PT, UP0, 0x80, 0x0 ;  /* 0x000000000000781c */ /* 0x000fda0003f0f008 */
[----:B------:R-:W-:Y:S05]  /*aaa0*/  @!P0 BRA `(.L_x_40) ;  /* 0x0000000000408947 */ /* 0x000fea0003800000 */
[----:B------:R-:W-:Y:S01]  /*aab0*/  MOV R2, 0x0 ;  /* 0x0000000000027802 */ /* 0x000fe20000000f00 */
[----:B------:R-:W-:Y:S01]  /*aac0*/  ULDC.64 UR4, c[0x4][0xa8] ;  /* 0x01002a0000047ab9 */ /* 0x000fe20000000a00 */
[----:B------:R-:W-:Y:S01]  /*aad0*/  ULDC.64 UR6, c[0x4][0xb0] ;  /* 0x01002c0000067ab9 */ /* 0x000fe20000000a00 */
[----:B------:R-:W-:Y:S02]  /*aae0*/  IMAD.U32 R4, RZ, RZ, UR4 ;  /* 0x00000004ff047e24 */ /* 0x000fe4000f8e00ff */
[----:B------:R-:W-:Y:S01]  /*aaf0*/  IMAD.U32 R5, RZ, RZ, UR5 ;  /* 0x00000005ff057e24 */ /* 0x000fe2000f8e00ff */
[----:B------:R-:W0:Y:S01]  /*ab00*/  LDC.64 R2, c[0x4][R2] ;  /* 0x0100000002027b82 */ /* 0x000e220000000a00 */
[----:B------:R-:W-:Y:S01]  /*ab10*/  ULDC.64 UR4, c[0x4][0x8] ;  /* 0x0100020000047ab9 */ /* 0x000fe20000000a00 */
[----:B------:R-:W-:Y:S02]  /*ab20*/  IMAD.U32 R6, RZ, RZ, UR6 ;  /* 0x00000006ff067e24 */ /* 0x000fe4000f8e00ff */
[----:B------:R-:W-:-:S02]  /*ab30*/  IMAD.U32 R7, RZ, RZ, UR7 ;  /* 0x00000007ff077e24 */ /* 0x000fc4000f8e00ff */
[----:B------:R-:W-:Y:S02]  /*ab40*/  IMAD.U32 R10, RZ, RZ, UR4 ;  /* 0x00000004ff0a7e24 */ /* 0x000fe4000f8e00ff */
[----:B------:R-:W-:Y:S02]  /*ab50*/  IMAD.U32 R11, RZ, RZ, UR5 ;  /* 0x00000005ff0b7e24 */ /* 0x000fe4000f8e00ff */
[----:B------:R-:W-:Y:S02]  /*ab60*/  IMAD.MOV.U32 R8, RZ, RZ, 0x70 ;  /* 0x00000070ff087424 */ /* 0x000fe400078e00ff */
[----:B------:R-:W-:Y:S02]  /*ab70*/  IMAD.MOV.U32 R12, RZ, RZ, 0x1 ;  /* 0x00000001ff0c7424 */ /* 0x000fe400078e00ff */
[----:B------:R-:W-:-:S07]  /*ab80*/  IMAD.MOV.U32 R13, RZ, RZ, RZ ;  /* 0x000000ffff0d7224 */ /* 0x000fce00078e00ff */
[----:B------:R-:W-:-:S07]  /*ab90*/  LEPC R20, `(.L_x_40) ;  /* 0x000000001014794e */ /* 0x000fce0000000000 */
[----:B0-----:R-:W-:Y:S05]  /*aba0*/  CALL.ABS.NOINC R2 ;  /* 0x0000000002007343 */ /* 0x001fea0003c00000 */
.L_x_40:
[----:B------:R-:W-:-:S04]  /*abb0*/  UIADD3 UR4, UR40, 0x200, URZ ;  /* 0x0000020028047890 */ /* 0x000fc8000fffe03f */
[----:B------:R-:W-:-:S06]  /*abc0*/  ULOP3.LUT UP0, URZ, UR4, 0x1bf, URZ, 0xc0, !UPT ;  /* 0x000001bf043f7892 */ /* 0x000fcc000f80c03f */
[----:B------:R-:W-:-:S13]  /*abd0*/  PLOP3.LUT P0, PT, PT, PT, UP0, 0x80, 0x0 ;  /* 0x000000000000781c */ /* 0x000fda0003f0f008 */
[----:B------:R-:W-:Y:S05]  /*abe0*/  @!P0 BRA `(.L_x_41) ;  /* 0x00000000007c8947 */ /* 0x000fea0003800000 */
        /* <DEDUP_REMOVED lines=16> */
.L_x_42:
[----:B------:R0:W1:Y:S01]  /*acf0*/  LDC.64 R2, c[0x4][R16] ;  /* 0x0100000010027b82 */ /* 0x0000620000000a00 */
[----:B------:R-:W-:Y:S01]  /*ad00*/  ULDC.64 UR4, c[0x4][0xa8] ;  /* 0x01002a0000047ab9 */ /* 0x000fe20000000a00 */
[----:B------:R-:W-:Y:S01]  /*ad10*/  ULDC.64 UR6, c[0x4][0xb0] ;  /* 0x01002c0000067ab9 */ /* 0x000fe20000000a00 */
[----:B------:R-:W-:Y:S02]  /*ad20*/  IMAD.U32 R4, RZ, RZ, UR4 ;  /* 0x00000004ff047e24 */ /* 0x000fe4000f8e00ff */
        /* <DEDUP_REMOVED lines=11> */
.L_x_41:
[----:B------:R-:W0:Y:S01]  /*ade0*/  LDC.64 R2, c[0x0][0x9f8] ;  /* 0x00027e00ff027b82 */ /* 0x000e220000000a00 */
[----:B------:R-:W-:-:S07]  /*adf0*/  IMAD.MOV.U32 R19, RZ, RZ, R18 ;  /* 0x000000ffff137224 */ /* 0x000fce00078e0012 */
[----:B------:R-:W1:Y:S01]  /*ae00*/  LDC.64 R4, c[0x0][0x418] ;  /* 0x00010600ff047b82 */ /* 0x000e620000000a00 */
[----:B0-----:R-:W-:-:S04]  /*ae10*/  ISETP.NE.U32.AND P0, PT, R2, RZ, PT ;  /* 0x000000ff0200720c */ /* 0x001fc80003f05070 */
[----:B------:R-:W-:-:S13]  /*ae20*/  ISETP.NE.AND.EX P0, PT, R3, RZ, PT, P0 ;  /* 0x000000ff0300720c */ /* 0x000fda0003f05300 */
[----:B------:R-:W0:Y:S02]  /*ae30*/  @P0 LDC.64 R2, c[0x0][0x9f8] ;  /* 0x00027e00ff020b82 */ /* 0x000e240000000a00 */
[----:B0-----:R-:W-:-:S05]  /*ae40*/  @P0 IMAD.WIDE R2, R18, 0x4, R2 ;  /* 0x0000000412020825 */ /* 0x001fca00078e0202 */
[----:B------:R-:W2:Y:S01]  /*ae50*/  @P0 LDG.E R19, desc[UR38][R2.64] ;  /* 0x0000002602130981 */ /* 0x000ea2000c1e1900 */
[----:B-1----:R-:W-:Y:S01]  /*ae60*/  ISETP.NE.U32.AND P0, PT, R4, RZ, PT ;  /* 0x000000ff0400720c */ /* 0x002fe20003f05070 */
[----:B------:R-:W-:Y:S01]  /*ae70*/  UMOV UR4, 0xffffffff ;  /* 0xffffffff00047882 */ /* 0x000fe20000000000 */
[----:B------:R-:W-:Y:S01]  /*ae80*/  LOP3.LUT R17, R17, 0xfffffffe, RZ, 0xc0, !PT ;  /* 0xfffffffe11117812 */ /* 0x000fe200078ec0ff */
[----:B------:R-:W-:Y:S01]  /*ae90*/  VIADD R18, R25, 0xffffffff ;  /* 0xffffffff19127836 */ /* 0x000fe20000000000 */
[----:B------:R-:W-:-:S13]  /*aea0*/  ISETP.NE.AND.EX P1, PT, R5, RZ, PT, P0 ;  /* 0x000000ff0500720c */ /* 0x000fda0003f25300 */
[----:B------:R-:W-:Y:S02]  /*aeb0*/  @P1 LOP3.LUT R17, R17, 0x1, RZ, 0xfc, !PT ;  /* 0x0000000111111812 */ /* 0x000fe400078efcff */
[----:B--2---:R-:W-:Y:S02]  /*aec0*/  SHF.R.S32.HI R22, RZ, 0x1f, R19 ;  /* 0x0000001fff167819 */ /* 0x004fe40000011413 */
[----:B------:R-:W-:Y:S01]  /*aed0*/  SEL R16, R19, RZ, !P1 ;  /* 0x000000ff13107207 */ /* 0x000fe20004800000 */
[----:B------:R-:W-:Y:S06]  /*aee0*/  BRA.DIV UR4, `(.L_x_43) ;  /* 0x0000003604cc7947 */ /* 0x000fec000b800000 */
[----:B------:R0:W1:Y:S02]  /*aef0*/  SHFL.IDX PT, R14, R29, RZ, 0x1f ;  /* 0x00001fff1d0e7589 */ /* 0x00006400000e0000 */
.L_x_127:
[----:B-1----:R-:W-:Y:S02]  /*af00*/  ISETP.NE.AND P0, PT, R14, RZ, PT ;  /* 0x000000ff0e00720c */ /* 0x002fe40003f05270 */
[----:B------:R-:W-:Y:S02]  /*af10*/  PLOP3.LUT P2, PT, PT, PT, PT, 0x8, 0x0 ;  /* 0x000000000000781c */ /* 0x000fe40003f4e170 */
[----:B------:R-:W-:-:S11]  /*af20*/  LOP3.LUT R17, R17, 0xfffffffd, RZ, 0xc0, !PT ;  /* 0xfffffffd11117812 */ /* 0x000fd600078ec0ff */
[----:B------:R-:W-:Y:S01]  /*af30*/  @P2 LOP3.LUT R17, R17, 0x2, RZ, 0xfc, !PT ;  /* 0x0000000211112812 */ /* 0x000fe200078efcff */
[----:B------:R-:W-:Y:S06]  /*af40*/  @P0 BRA `(.L_x_44) ;  /* 0x0000000400080947 */ /* 0x000fec0003800000 */
[----:B------:R-:W-:-:S03]  /*af50*/  UMOV UR4, 0xffffffff ;  /* 0xffffffff00047882 */ /* 0x000fc60000000000 */
[----:B------:R-:W-:Y:S05]  /*af60*/  BRA.DIV UR4, `(.L_x_45) ;  /* 0x0000003604cc7947 */ /* 0x000fea000b800000 */
[----:B------:R-:W-:-:S13]  /*af70*/  ELECT P6, URZ, PT ;  /* 0x00000000003f782f */ /* 0x000fda00038c0000 */
.L_x_130:
[----:B------:R-:W-:Y:S05]  /*af80*/  @!P6 BRA `(.L_x_44) ;  /* 0x0000000000f8e947 */ /* 0x000fea0003800000 */
[----:B------:R-:W-:Y:S02]  /*af90*/  IMAD.MOV.U32 R0, RZ, RZ, 0x1 ;  /* 0x00000001ff007424 */ /* 0x000fe400078e00ff */
[----:B------:R-:W-:-:S03]  /*afa0*/  IMAD.MOV.U32 R16, RZ, RZ, R19 ;  /* 0x000000ffff107224 */ /* 0x000fc600078e0013 */
[----:B------:R-:W-:Y:S01]  /*afb0*/  SHF.L.U32 R0, R0, 0x1f, RZ ;  /* 0x0000001f00007819 */ /* 0x000fe200000006ff */
[----:B------:R-:W-:Y:S06]  /*afc0*/  @!P1 BRA `(.L_x_46) ;  /* 0x0000000000489947 */ /* 0x000fec0003800000 */
[----:B------:R-:W1:Y:S01]  /*afd0*/  LDC R7, c[0x0][0x43c] ;  /* 0x00010f00ff077b82 */ /* 0x000e620000000800 */
[----:B------:R-:W-:Y:S01]  /*afe0*/  IMAD.MOV.U32 R9, RZ, RZ, R18 ;  /* 0x000000ffff097224 */ /* 0x000fe200078e0012 */
[----:B------:R-:W-:Y:S02]  /*aff0*/  ULDC.64 UR4, c[0x0][0x428] ;  /* 0x00010a0000047ab9 */ /* 0x000fe40000000a00 */
[----:B------:R-:W-:-:S04]  /*b000*/  IMAD R6, R22, UR4, RZ ;  /* 0x0000000416067c24 */ /* 0x000fc8000f8e02ff */
[----:B------:R-:W-:Y:S01]  /*b010*/  IMAD R11, R19, UR5, R6 ;  /* 0x00000005130b7c24 */ /* 0x000fe2000f8e0206 */
[----:B-1----:R-:W-:-:S13]  /*b020*/  ISETP.NE.AND P0, PT, R7, 0x1, PT ;  /* 0x000000010700780c */ /* 0x002fda0003f05270 */
[----:B------:R-:W1:Y:S02]  /*b030*/  @P0 LDC.64 R2, c[0x0][0x440] ;  /* 0x00011000ff020b82 */ /* 0x000e640000000a00 */
[----:B-1----:R-:W-:-:S05]  /*b040*/  @P0 IMAD.HI.U32 R2, R18, R2, RZ ;  /* 0x0000000212020227 */ /* 0x002fca00078e00ff */
[----:B------:R-:W-:-:S04]  /*b050*/  @P0 SHF.R.U32.HI R9, RZ, R3, R2 ;  /* 0x00000003ff090219 */ /* 0x000fc80000011602 */
[--C-:B------:R-:W-:Y:S01]  /*b060*/  SHF.R.S32.HI R3, RZ, 0x1f, R9.reuse ;  /* 0x0000001fff037819 */ /* 0x100fe20000011409 */
[----:B------:R-:W-:-:S04]  /*b070*/  IMAD.MOV.U32 R2, RZ, RZ, R9 ;  /* 0x000000ffff027224 */ /* 0x000fc800078e0009 */
[----:B------:R-:W-:-:S04]  /*b080*/  IMAD.WIDE.U32 R2, R19, UR4, R2 ;  /* 0x0000000413027c25 */ /* 0x000fc8000f8e0002 */
[----:B------:R-:W-:Y:S01]  /*b090*/  IMAD.IADD R3, R3, 0x1, R11 ;  /* 0x0000000103037824 */ /* 0x000fe200078e020b */
[----:B------:R-:W-:-:S04]  /*b0a0*/  LEA R4, P0, R2, R4, 0x2 ;  /* 0x0000000402047211 */ /* 0x000fc800078010ff */
[----:B------:R-:W-:-:S05]  /*b0b0*/  LEA.HI.X R5, R2, R5, R3, 0x2, P0 ;  /* 0x0000000502057211 */ /* 0x000fca00000f1403 */
[----:B------:R1:W5:Y:S01]  /*b0c0*/  LDG.E R16, desc[UR38][R4.64] ;  /* 0x0000002604107981 */ /* 0x000362000c1e1900 */
[----:B------:R-:W-:-:S04]  /*b0d0*/  IMAD.MOV R2, RZ, RZ, -R9 ;  /* 0x000000ffff027224 */ /* 0x000fc800078e0a09 */
[----:B------:R-:W-:-:S07]  /*b0e0*/  IMAD R18, R7, R2, R18 ;  /* 0x0000000207127224 */ /* 0x000fce00078e0212 */
.L_x_46:
[----:B------:R-:W2:Y:S01]  /*b0f0*/  SYNCS.PHASECHK.TRANS64.TRYWAIT P0, [UR40+0x31c40], R0 ;  /* 0x031c4000ff0075a7 */ /* 0x000ea20008000168 */
[----:B------:R-:W-:Y:S01]  /*b100*/  ISETP.NE.AND P1, PT, R27, RZ, PT ;  /* 0x000000ff1b00720c */ /* 0x000fe20003f25270 */
[----:B--2---:R-:W-:-:S12]  /*b110*/  @!P0 BRA `(.L_x_47) ;  /* 0x0000003400808947 */ /* 0x004fd80003800000 */
.L_x_131:
[----:B------:R-:W-:Y:S05]  /*b120*/  @P1 BRA `(.L_x_48) ;  /* 0x0000000000181947 */ /* 0x000fea0003800000 */
[----:B------:R-:W3:Y:S01]  /*b130*/  S2R R2, SR_TID.X ;  /* 0x0000000000027919 */ /* 0x000ee20000002100 */
[----:B--2---:R-:W-:-:S04]  /*b140*/  IMAD.MOV.U32 R0, RZ, RZ, 0x6c00 ;  /* 0x00006c00ff007424 */ /* 0x004fc800078e00ff */
[----:B------:R4:W-:Y:S01]  /*b150*/  SYNCS.ARRIVE.TRANS64 RZ, [UR40+0x31c30], R0 ;  /* 0x031c3000ffff79a7 */ /* 0x0009e20008000028 */
[----:B---3--:R-:W-:-:S13]  /*b160*/  LOP3.LUT P0, RZ, R2, 0x1f, RZ, 0xc0, !PT ;  /* 0x0000001f02ff7812 */ /* 0x008fda000780c0ff */
[----:B----4-:R-:W-:Y:S05]  /*b170*/  @!P0 BRA `(.L_x_48) ;  /* 0x0000000000048947 */ /* 0x010fea0003800000 */
[----:B------:R-:W-:Y:S01]  /*b180*/  BPT.TRAP 0x1 ;  /* 0x000000040000795c */ /* 0x000fe20000300000 */
.L_x_48:
[----:B------:R-:W-:Y:S01]  /*b190*/  R2UR UR11, R18 ;  /* 0x00000000120b72ca */ /* 0x000fe200000e0000 */
[----:B------:R-:W-:Y:S01]  /*b1a0*/  ULDC.64 UR4, c[0x0][0x198] ;  /* 0x0000660000047ab9 */ /* 0x000fe20000000a00 */
[----:B-----5:R-:W-:Y:S01]  /*b1b0*/  R2UR UR13, R16 ;  /* 0x00000000100d72ca */ /* 0x020fe200000e0000 */
[----:B------:R-:W-:Y:S01]  /*b1c0*/  UIADD3 UR4, UP0, UR4, 0x370, URZ ;  /* 0x0000037004047890 */ /* 0x000fe2000ff1e03f */
[----:B------:R-:W-:Y:S01]  /*b1d0*/  PLOP3.LUT P0, PT, PT, PT, PT, 0x80, 0x0 ;  /* 0x000000000000781c */ /* 0x000fe20003f0f070 */
[----:B------:R-:W-:Y:S01]  /*b1e0*/  UIADD3 UR8, UR40, 0x16a00, URZ ;  /* 0x00016a0028087890 */ /* 0x000fe2000fffe03f */
[----:B------:R-:W-:Y:S01]  /*b1f0*/  LOP3.LUT R17, R17, 0xfffffffd, RZ, 0xc0, !PT ;  /* 0xfffffffd11117812 */ /* 0x000fe200078ec0ff */
[----:B------:R-:W-:Y:S02]  /*b200*/  UIADD3 UR9, UR40, 0x31c30, URZ ;  /* 0x00031c3028097890 */ /* 0x000fe4000fffe03f */
[----:B------:R-:W-:Y:S02]  /*b210*/  UIADD3.X UR5, URZ, UR5, URZ, UP0, !UPT ;  /* 0x000000053f057290 */ /* 0x000fe400087fe43f */
[----:B------:R-:W-:-:S02]  /*b220*/  UIADD3 UR16, UR40, 0x18e00, URZ ;  /* 0x00018e0028107890 */ /* 0x000fc4000fffe03f */
[----:B------:R-:W-:Y:S02]  /*b230*/  UIMAD UR11, UR11, 0x90, URZ ;  /* 0x000000900b0b78a4 */ /* 0x000fe4000f8e023f */
[----:B------:R-:W-:Y:S01]  /*b240*/  UIADD3 UR32, UR40, 0x1b200, URZ ;  /* 0x0001b20028207890 */ /* 0x000fe2000fffe03f */
[----:B------:R-:W-:Y:S01]  /*b250*/  UMOV UR6, 0x0 ;  /* 0x0000000000067882 */ /* 0x000fe20000000000 */
[----:B------:R-:W-:Y:S01]  /*b260*/  UMOV UR7, 0x14f00000 ;  /* 0x14f0000000077882 */ /* 0x000fe20000000000 */
[----:B------:R-:W-:Y:S01]  /*b270*/  UMOV UR10, URZ ;  /* 0x0000003f000a7c82 */ /* 0x000fe20008000000 */
[----:B------:R-:W-:Y:S01]  /*b280*/  UMOV UR12, UR36 ;  /* 0x00000024000c7c82 */ /* 0x000fe20008000000 */
[----:B------:R-:W-:Y:S01]  /*b290*/  UMOV UR18, 0x20 ;  /* 0x0000002000127882 */ /* 0x000fe20000000000 */
[----:B------:R-:W-:Y:S01]  /*b2a0*/  UMOV UR20, UR36 ;  /* 0x0000002400147c82 */ /* 0x000fe20008000000 */
[----:B------:R-:W-:Y:S01]  /*b2b0*/  UMOV UR17, UR9 ;  /* 0x0000000900117c82 */ /* 0x000fe20008000000 */
[----:B------:R-:W-:Y:S01]  /*b2c0*/  UMOV UR21, UR13 ;  /* 0x0000000d00157c82 */ /* 0x000fe20008000000 */
[----:B------:R-:W-:Y:S01]  /*b2d0*/  UMOV UR19, UR11 ;  /* 0x0000000b00137c82 */ /* 0x000fe20008000000 */
[----:B------:R-:W-:Y:S01]  /*b2e0*/  UMOV UR34, 0x40 ;  /* 0x0000004000227882 */ /* 0x000fe20000000000 */
[----:B------:R-:W-:Y:S01]  /*b2f0*/  UMOV UR33, UR9 ;  /* 0x0000000900217c82 */ /* 0x000fe20008000000 */
[----:B------:R-:W-:Y:S01]  /*b300*/  UMOV UR37, UR13 ;  /* 0x0000000d00257c82 */ /* 0x000fe20008000000 */
[----:B------:R3:W-:Y:S01]  /*b310*/  UTMALDG.4D [UR8], [UR4], desc[UR6] ;  /* 0x00000608040075b4 */ /* 0x0007e20008019000 */
[----:B------:R-:W-:Y:S01]  /*b320*/  UMOV UR35, UR11 ;  /* 0x0000000b00237c82 */ /* 0x000fe20008000000 */
[----:B------:R-:W-:Y:S01]  /*b330*/  @P0 LOP3.LUT R17, R17, 0x2, RZ, 0xfc, !PT ;  /* 0x0000000211110812 */ /* 0x000fe200078efcff */
[----:B------:R3:W-:Y:S01]  /*b340*/  UTMALDG.4D [UR16], [UR4], desc[UR6] ;  /* 0x00000610040075b4 */ /* 0x0007e20008019000 */
[----:B------:R3:W-:Y:S02]  /*b350*/  UTMALDG.4D [UR32], [UR4], desc[UR6] ;  /* 0x00000620040075b4 */ /* 0x0007e40008019000 */
[----:B---3--:R-:W-:-:S03]  /*b360*/  NOP ;  /* 0x0000000000007918 */ /* 0x008fc60000000000 */
.L_x_44:
[----:B------:R-:W-:Y:S05]  /*b370*/  WARPSYNC.ALL ;  /* 0x0000000000007948 */ /* 0x000fea0003800000 */
[----:B--2---:R-:W2:Y:S01]  /*b380*/  S2R R0, SR_CTAID.Z ;  /* 0x0000000000007919 */ /* 0x004ea20000002700 */
[----:B------:R-:W-:Y:S02]  /*b390*/  UIADD3 UR5, UR40, 0xda00, URZ ;  /* 0x0000da0028057890 */ /* 0x000fe4000fffe03f */
[----:B------:R-:W-:Y:S01]  /*b3a0*/  USHF.R.S32.HI UR4, URZ, 0x1f, UR36 ;  /* 0x0000001f3f047899 */ /* 0x000fe20008011424 */
[----:B------:R-:W-:Y:S01]  /*b3b0*/  BAR.SYNC.DEFER_BLOCKING 0x8, 0x200 ;  /* 0x0208000000007b1d */ /* 0x000fe20000010000 */
[----:B------:R-:W-:-:S05]  /*b3c0*/  ULOP3.LUT UP0, URZ, UR5, 0x1bf, URZ, 0xc0, !UPT ;  /* 0x000001bf053f7892 */ /* 0x000fca000f80c03f */
[----:B------:R-:W-:Y:S01]  /*b3d0*/  ULDC.64 UR6, c[0x0][0x2d8] ;  /* 0x0000b60000067ab9 */ /* 0x000fe20000000a00 */
[----:B------:R-:W-:Y:S01]  /*b3e0*/  PLOP3.LUT P0, PT, PT, PT, UP0, 0x80, 0x0 ;  /* 0x000000000000781c */ /* 0x000fe20003f0f008 */
[----:B------:R-:W-:Y:S02]  /*b3f0*/  UIMAD UR4, UR4, UR6, URZ ;  /* 0x00000006040472a4 */ /* 0x000fe4000f8e023f */
[----:B------:R-:W-:Y:S02]  /*b400*/  UIMAD.WIDE.U32 UR44, UR36, UR6, URZ ;  /* 0x00000006242c72a5 */ /* 0x000fe4000f8e003f */
[----:B------:R-:W-:-:S04]  /*b410*/  UIMAD UR4, UR36, UR7, UR4 ;  /* 0x00000007240472a4 */ /* 0x000fc8000f8e0204 */
[----:B------:R-:W-:Y:S01]  /*b420*/  UIADD3 UR43, UR45, UR4, URZ ;  /* 0x000000042d2b7290 */ /* 0x000fe2000fffe03f */
[----:B--2---:R-:W-:-:S03]  /*b430*/  SHF.R.S32.HI R28, RZ, 0x1f, R0 ;  /* 0x0000001fff1c7819 */ /* 0x004fc60000011400 */
[----:B------:R-:W-:Y:S08]  /*b440*/  @!P0 BRA `(.L_x_49) ;  /* 0x0000000000408947 */ /* 0x000ff00003800000 */
[----:B------:R-:W-:Y:S01]  /*b450*/  MOV R2, 0x0 ;  /* 0x0000000000027802 */ /* 0x000fe20000000f00 */
[----:B------:R-:W-:Y:S01]  /*b460*/  ULDC.64 UR6, c[0x4][0xa8] ;  /* 0x01002a0000067ab9 */ /* 0x000fe20000000a00 */
[----:B------:R-:W-:Y:S01]  /*b470*/  ULDC.64 UR8, c[0x4][0xb0] ;  /* 0x01002c0000087ab9 */ /* 0x000fe20000000a00 */
[----:B------:R-:W-:Y:S01]  /*b480*/  ULDC.64 UR4, c[0x4][0x20] ;  /* 0x0100080000047ab9 */ /* 0x000fe20000000a00 */
[----:B-1----:R-:W-:Y:S02]  /*b490*/  IMAD.U32 R4, RZ, RZ, UR6 ;  /* 0x00000006ff047e24 */ /* 0x002fe4000f8e00ff */
[----:B------:R-:W1:Y:S01]  /*b4a0*/  LDC.64 R2, c[0x4][R2] ;  /* 0x0100000002027b82 */ /* 0x000e620000000a00 */
[----:B------:R-:W-:Y:S02]  /*b4b0*/  IMAD.U32 R5, RZ, RZ, UR7 ;  /* 0x00000007ff057e24 */ /* 0x000fe4000f8e00ff */
        /* <DEDUP_REMOVED lines=8> */
[----:B01----:R-:W-:Y:S05]  /*b540*/  CALL.ABS.NOINC R2 ;  /* 0x0000000002007343 */ /* 0x003fea0003c00000 */
.L_x_49:
[----:B------:R-:W2:Y:S01]  /*b550*/  LDC R14, c[0x0][0x448] ;  /* 0x00011200ff0e7b82 */ /* 0x000ea20000000800 */
[----:B------:R-:W3:Y:S01]  /*b560*/  S2R R20, SR_TID.X ;  /* 0x0000000000147919 */ /* 0x000ee20000002100 */
[----:B------:R-:W-:Y:S01]  /*b570*/  SHF.R.U32.HI R10, RZ, 0x2, R27 ;  /* 0x00000002ff0a7819 */ /* 0x000fe2000001161b */
[----:B------:R-:W-:Y:S01]  /*b580*/  UMOV UR4, UR44 ;  /* 0x0000002c00047c82 */ /* 0x000fe20008000000 */
[----:B------:R-:W-:Y:S01]  /*b590*/  UMOV UR5, UR43 ;  /* 0x0000002b00057c82 */ /* 0x000fe20008000000 */
[----:B------:R-:W4:Y:S01]  /*b5a0*/  S2R R13, SR_CTAID.X ;  /* 0x00000000000d7919 */ /* 0x000f220000002500 */
[----:B------:R-:W-:Y:S01]  /*b5b0*/  ULDC.64 UR6, c[0x0][0x2c8] ;  /* 0x0000b20000067ab9 */ /* 0x000fe20000000a00 */
[----:B------:R-:W-:Y:S01]  /*b5c0*/  ULDC.64 UR8, c[0x0][0x280] ;  /* 0x0000a00000087ab9 */ /* 0x000fe20000000a00 */
[----:B------:R-:W5:Y:S01]  /*b5d0*/  S2R R21, SR_CTAID.Z ;  /* 0x0000000000157919 */ /* 0x000f620000002700 */
[----:B--2---:R-:W-:Y:S01]  /*b5e0*/  ISETP.NE.AND P0, PT, R14, 0x1, PT ;  /* 0x000000010e00780c */ /* 0x004fe20003f05270 */
[----:B---3--:R-:W-:-:S12]  /*b5f0*/  IMAD.SHL.U32 R3, R20, 0x20, RZ ;  /* 0x0000002014037824 */ /* 0x008fd800078e00ff */
[----:B-1----:R-:W1:Y:S01]  /*b600*/  @P0 LDC R5, c[0x0][0x44c] ;  /* 0x00011300ff050b82 */ /* 0x002e620000000800 */
[----:B------:R-:W-:-:S05]  /*b610*/  LOP3.LUT R0, R10, 0x60, R3, 0xf8, !PT ;  /* 0x000000600a007812 */ /* 0x000fca00078ef803 */
[----:B----4-:R-:W-:Y:S02]  /*b620*/  IMAD R0, R13, 0xc0, R0 ;  /* 0x000000c00d007824 */ /* 0x010fe400078e0200 */
[----:B------:R-:W2:Y:S02]  /*b630*/  @P0 LDC R7, c[0x0][0x450] ;  /* 0x00011400ff070b82 */ /* 0x000ea40000000800 */
[----:B------:R-:W-:-:S04]  /*b640*/  VIADD R9, R0, 0x80 ;  /* 0x0000008000097836 */ /* 0x000fc80000000000 */
[----:B------:R-:W-:Y:S02]  /*b650*/  IMAD.MOV.U32 R8, RZ, RZ, R9 ;  /* 0x000000ffff087224 */ /* 0x000fe400078e0009 */
[----:B------:R-:W3:Y:S08]  /*b660*/  @P0 LDC R6, c[0x0][0x44c] ;  /* 0x00011300ff060b82 */ /* 0x000ef00000000800 */
[----:B------:R-:W4:Y:S01]  /*b670*/  @P0 LDC R11, c[0x0][0x450] ;  /* 0x00011400ff0b0b82 */ /* 0x000f220000000800 */
[----:B-1----:R-:W-:-:S04]  /*b680*/  @P0 IMAD.HI.U32 R4, R0, R5, RZ ;  /* 0x0000000500040227 */ /* 0x002fc800078e00ff */
[----:B------:R-:W-:-:S03]  /*b690*/  IMAD.MOV.U32 R5, RZ, RZ, R0 ;  /* 0x000000ffff057224 */ /* 0x000fc600078e0000 */
[----:B------:R-:W1:Y:S01]  /*b6a0*/  LDC.64 R2, c[0x0][0x2e0] ;  /* 0x0000b800ff027b82 */ /* 0x000e620000000a00 */
[----:B--2---:R-:W-:Y:S01]  /*b6b0*/  @P0 SHF.R.U32.HI R5, RZ, R7, R4 ;  /* 0x00000007ff050219 */ /* 0x004fe20000011604 */
[----:B---3--:R-:W-:Y:S01]  /*b6c0*/  @P0 IMAD.HI.U32 R4, R9, R6, RZ ;  /* 0x0000000609040227 */ /* 0x008fe200078e00ff */
[----:B------:R-:W-:-:S04]  /*b6d0*/  SHF.R.U32.HI R6, RZ, 0x3, R20 ;  /* 0x00000003ff067819 */ /* 0x000fc80000011614 */
[----:B------:R-:W-:Y:S02]  /*b6e0*/  LOP3.LUT R6, R6, 0x3, RZ, 0xc0, !PT ;  /* 0x0000000306067812 */ /* 0x000fe400078ec0ff */
[----:B----4-:R-:W-:Y:S01]  /*b6f0*/  @P0 SHF.R.U32.HI R8, RZ, R11, R4 ;  /* 0x0000000bff080219 */ /* 0x010fe20000011604 */
[--C-:B------:R-:W-:Y:S01]  /*b700*/  IMAD.MOV R11, RZ, RZ, -R5.reuse ;  /* 0x000000ffff0b7224 */ /* 0x100fe200078e0a05 */
[----:B------:R-:W-:-:S03]  /*b710*/  SHF.R.S32.HI R4, RZ, 0x1f, R5 ;  /* 0x0000001fff047819 */ /* 0x000fc60000011405 */
[----:B------:R-:W-:Y:S02]  /*b720*/  IMAD R11, R14, R11, R0 ;  /* 0x0000000b0e0b7224 */ /* 0x000fe400078e0200 */
[----:B------:R-:W-:Y:S02]  /*b730*/  IMAD.MOV R12, RZ, RZ, -R8 ;  /* 0x000000ffff0c7224 */ /* 0x000fe400078e0a08 */
[----:B-1----:R-:W-:Y:S01]  /*b740*/  IMAD R28, R28, R2, RZ ;  /* 0x000000021c1c7224 */ /* 0x002fe200078e02ff */
[----:B------:R-:W-:-:S03]  /*b750*/  SHF.R.S32.HI R0, RZ, 0x1f, R11 ;  /* 0x0000001fff007819 */ /* 0x000fc6000001140b */
[C---:B-----5:R-:W-:Y:S02]  /*b760*/  IMAD R7, R21.reuse, R3, R28 ;  /* 0x0000000315077224 */ /* 0x060fe400078e021c */
[----:B------:R-:W-:Y:S01]  /*b770*/  IMAD.WIDE.U32 R2, R21, R2, UR4 ;  /* 0x0000000415027e25 */ /* 0x000fe2000f8e0002 */
[----:B------:R-:W-:-:S03]  /*b780*/  ULDC.64 UR4, c[0x0][0x2d0] ;  /* 0x0000b40000047ab9 */ /* 0x000fc60000000a00 */
[----:B------:R-:W-:Y:S02]  /*b790*/  IMAD R4, R4, UR4, RZ ;  /* 0x0000000404047c24 */ /* 0x000fe4000f8e02ff */
[----:B------:R-:W-:Y:S02]  /*b7a0*/  IMAD.IADD R3, R3, 0x1, R7 ;  /* 0x0000000103037824 */ /* 0x000fe400078e0207 */
[C---:B------:R-:W-:Y:S02]  /*b7b0*/  IMAD R7, R5.reuse, UR5, R4 ;  /* 0x0000000505077c24 */ /* 0x040fe4000f8e0204 */
[----:B------:R-:W-:-:S04]  /*b7c0*/  IMAD.WIDE.U32 R4, R5, UR4, R2 ;  /* 0x0000000405047c25 */ /* 0x000fc8000f8e0002 */
[----:B------:R-:W-:Y:S02]  /*b7d0*/  IMAD R0, R0, UR6, RZ ;  /* 0x0000000600007c24 */ /* 0x000fe4000f8e02ff */
[----:B------:R-:W-:Y:S02]  /*b7e0*/  IMAD.IADD R5, R5, 0x1, R7 ;  /* 0x0000000105057824 */ /* 0x000fe400078e0207 */
[C---:B------:R-:W-:Y:S02]  /*b7f0*/  IMAD R7, R11.reuse, UR7, R0 ;  /* 0x000000070b077c24 */ /* 0x040fe4000f8e0200 */
[----:B------:R-:W-:Y:S02]  /*b800*/  IMAD.SHL.U32 R0, R20, 0x8, RZ ;  /* 0x0000000814007824 */ /* 0x000fe400078e00ff */
[----:B------:R-:W-:-:S03]  /*b810*/  IMAD.WIDE.U32 R4, R11, UR6, R4 ;  /* 0x000000060b047c25 */ /* 0x000fc6000f8e0004 */
[C---:B------:R-:W-:Y:S01]  /*b820*/  LOP3.LUT R21, R0.reuse, 0x18, RZ, 0xc0, !PT ;  /* 0x0000001800157812 */ /* 0x040fe200078ec0ff */
[----:B------:R-:W-:Y:S01]  /*b830*/  IMAD.SHL.U32 R11, R27, 0x8, RZ ;  /* 0x000000081b0b7824 */ /* 0x000fe200078e00ff */
[----:B------:R-:W-:Y:S01]  /*b840*/  LOP3.LUT R0, R0, 0x20, RZ, 0xc0, !PT ;  /* 0x0000002000007812 */ /* 0x000fe200078ec0ff */
[----:B------:R-:W-:Y:S02]  /*b850*/  IMAD.IADD R7, R5, 0x1, R7 ;  /* 0x0000000105077824 */ /* 0x000fe400078e0207 */
[----:B------:R-:W-:Y:S01]  /*b860*/  IMAD R5, R14, R12, R9 ;  /* 0x0000000c0e057224 */ /* 0x000fe200078e0209 */
[----:B------:R-:W-:Y:S01]  /*b870*/  LOP3.LUT R0, R0, 0x300, R11, 0xf8, !PT ;  /* 0x0000030000007812 */ /* 0x000fe200078ef80b */
[C---:B------:R-:W-:Y:S02]  /*b880*/  IMAD R11, R6.reuse, 0x40, R21 ;  /* 0x00000040060b7824 */ /* 0x040fe400078e0215 */
[----:B------:R-:W-:Y:S02]  /*b890*/  IMAD.SHL.U32 R6, R6, 0x8, RZ ;  /* 0x0000000806067824 */ /* 0x000fe400078e00ff */
[----:B------:R-:W-:-:S03]  /*b8a0*/  IMAD.WIDE.U32 R2, R8, UR4, R2 ;  /* 0x0000000408027c25 */ /* 0x000fc6000f8e0002 */
[----:B------:R-:W-:Y:S02]  /*b8b0*/  LOP3.LUT R0, R0, R11, R6, 0xf6, !PT ;  /* 0x0000000b00007212 */ /* 0x000fe400078ef606 */
[----:B------:R-:W-:-:S04]  /*b8c0*/  LEA R6, P0, R4, UR8, 0x1 ;  /* 0x0000000804067c11 */ /* 0x000fc8000f8008ff */
[----:B------:R-:W-:Y:S02]  /*b8d0*/  LEA.HI.X R7, R4, UR9, R7, 0x1, P0 ;  /* 0x0000000904077c11 */ /* 0x000fe400080f0c07 */
[----:B------:R-:W-:-:S05]  /*b8e0*/  SHF.R.S32.HI R4, RZ, 0x1f, R8 ;  /* 0x0000001fff047819 */ /* 0x000fca0000011408 */
[----:B------:R-:W-:Y:S01]  /*b8f0*/  IMAD R9, R4, UR4, RZ ;  /* 0x0000000404097c24 */ /* 0x000fe2000f8e02ff */
[----:B------:R-:W-:Y:S01]  /*b900*/  SHF.R.S32.HI R4, RZ, 0x1f, R5 ;  /* 0x0000001fff047819 */ /* 0x000fe20000011405 */
[----:B------:R-:W-:Y:S02]  /*b910*/  ULDC UR4, c[0x0][0x2b8] ;  /* 0x0000ae0000047ab9 */ /* 0x000fe40000000800 */
[----:B------:R-:W-:Y:S01]  /*b920*/  IMAD R9, R8, UR5, R9 ;  /* 0x0000000508097c24 */ /* 0x000fe2000f8e0209 */
[----:B------:R-:W-:Y:S01]  /*b930*/  ISETP.GE.AND P2, PT, R21, UR4, PT ;  /* 0x0000000415007c0c */ /* 0x000fe2000bf46270 */
[----:B------:R-:W-:Y:S02]  /*b940*/  IMAD R4, R4, UR6, RZ ;  /* 0x0000000604047c24 */ /* 0x000fe4000f8e02ff */
[----:B------:R-:W-:Y:S02]  /*b950*/  IMAD.IADD R3, R3, 0x1, R9 ;  /* 0x0000000103037824 */ /* 0x000fe400078e0209 */
[----:B------:R-:W-:Y:S01]  /*b960*/  IMAD R9, R5, UR7, R4 ;  /* 0x0000000705097c24 */ /* 0x000fe2000f8e0204 */
[----:B------:R-:W-:Y:S01]  /*b970*/  LOP3.LUT R4, R21, 0x20, RZ, 0xfc, !PT ;  /* 0x0000002015047812 */ /* 0x000fe200078efcff */
[----:B------:R-:W-:-:S03]  /*b980*/  IMAD.WIDE.U32 R2, R5, UR6, R2 ;  /* 0x0000000605027c25 */ /* 0x000fc6000f8e0002 */
[----:B------:R-:W-:Y:S01]  /*b990*/  ISETP.GE.AND P0, PT, R4, UR4, PT ;  /* 0x0000000404007c0c */ /* 0x000fe2000bf06270 */
[----:B------:R-:W-:Y:S01]  /*b9a0*/  IMAD.IADD R3, R3, 0x1, R9 ;  /* 0x0000000103037824 */ /* 0x000fe200078e0209 */
[----:B------:R-:W-:Y:S02]  /*b9b0*/  LOP3.LUT R4, R21, 0x40, RZ, 0xfc, !PT ;  /* 0x0000004015047812 */ /* 0x000fe400078efcff */
[----:B------:R-:W-:Y:S02]  /*b9c0*/  LEA R20, P3, R2, UR8, 0x1 ;  /* 0x0000000802147c11 */ /* 0x000fe4000f8608ff */
[----:B------:R-:W-:Y:S01]  /*b9d0*/  ISETP.GE.AND P1, PT, R4, UR4, PT ;  /* 0x0000000404007c0c */ /* 0x000fe2000bf26270 */
[----:B------:R-:W-:Y:S01]  /*b9e0*/  UMOV UR4, 0xffffffff ;  /* 0xffffffff00047882 */ /* 0x000fe20000000000 */
[----:B------:R-:W-:Y:S02]  /*b9f0*/  LEA.HI.X R8, R2, UR9, R3, 0x1, P3 ;  /* 0x0000000902087c11 */ /* 0x000fe400098f0c03 */
[----:B------:R-:W-:Y:S09]  /*ba00*/  BRA.DIV UR4, `(.L_x_50) ;  /* 0x0000002e045c7947 */ /* 0x000ff2000b800000 */
[----:B------:R-:W1:Y:S01]  /*ba10*/  S2R R2, SR_CTAID.X ;  /* 0x0000000000027919 */ /* 0x000e620000002500 */
[----:B------:R-:W2:Y:S01]  /*ba20*/  LDC R4, c[0x0][0x448] ;  /* 0x00011200ff047b82 */ /* 0x000ea20000000800 */
[----:B------:R-:W-:Y:S01]  /*ba30*/  ULDC UR4, c[0x0][0x288] ;  /* 0x0000a20000047ab9 */ /* 0x000fe20000000800 */
[----:B------:R-:W-:Y:S04]  /*ba40*/  SHFL.IDX PT, R3, R7, RZ, 0x1c1f ;  /* 0x001c1fff07037589 */ /* 0x000fe800000e0000 */
[----:B------:R-:W-:Y:S04]  /*ba50*/  SHFL.IDX PT, R5, R7, 0x1, 0x1c1f ;  /* 0x003c1f0007057f89 */ /* 0x000fe800000e0000 */
[----:B------:R-:W-:Y:S01]  /*ba60*/  SHFL.IDX PT, R14, R6, 0x2, 0x1c1f ;  /* 0x005c1f00060e7f89 */ /* 0x000fe200000e0000 */
[----:B-1----:R-:W-:-:S03]  /*ba70*/  IMAD R9, R2, 0xc0, R10 ;  /* 0x000000c002097824 */ /* 0x002fc600078e020a */
[----:B------:R-:W1:Y:S01]  /*ba80*/  SHFL.IDX PT, R2, R6, RZ, 0x1c1f ;  /* 0x001c1fff06027589 */ /* 0x000e6200000e0000 */
[----:B--2---:R-:W-:Y:S02]  /*ba90*/  IMAD R10, R4, UR4, RZ ;  /* 0x00000004040a7c24 */ /* 0x004fe4000f8e02ff */
[C---:B------:R-:W-:Y:S01]  /*baa0*/  VIADD R11, R9.reuse, 0x20 ;  /* 0x00000020090b7836 */ /* 0x040fe20000000000 */
[----:B------:R-:W2:Y:S02]  /*bab0*/  SHFL.IDX PT, R4, R6, 0x1, 0x1c1f ;  /* 0x003c1f0006047f89 */ /* 0x000ea400000e0000 */
[----:B------:R-:W-:-:S13]  /*bac0*/  ISETP.GE.AND P3, PT, R9, R10, PT ;  /* 0x0000000a0900720c */ /* 0x000fda0003f66270 */
[----:B------:R-:W-:Y:S01]  /*bad0*/  @!P3 LEA R28, R0, UR40, 0x1 ;  /* 0x00000028001cbc11 */ /* 0x000fe2000f8e08ff */
[----:B-1----:R-:W-:-:S05]  /*bae0*/  @!P3 IMAD.WIDE.U32 R2, R21, 0x2, R2 ;  /* 0x000000021502b825 */ /* 0x002fca00078e0002 */
[----:B------:R-:W-:Y:S04]  /*baf0*/  @!P3 LDGSTS.E.BYPASS.LTC128B.128 [R28+0xda00], desc[UR38][R2.64], !P2 ;  /* 0x0da00000021cbfae */ /* 0x000fe8000d101d66 */
[----:B------:R-:W-:Y:S04]  /*bb00*/  @!P3 LDGSTS.E.BYPASS.LTC128B.128 [R28+0x10a00], desc[UR38][R2.64+0x40], !P0 ;  /* 0x10a00040021cbfae */ /* 0x000fe8000c101d66 */
[----:B------:R1:W-:Y:S01]  /*bb10*/  @!P3 LDGSTS.E.BYPASS.LTC128B.128 [R28+0x13a00], desc[UR38][R2.64+0x80], !P1 ;  /* 0x13a00080021cbfae */ /* 0x0003e2000c901d66 */
[----:B------:R-:W-:Y:S01]  /*bb20*/  ISETP.GE.AND P3, PT, R11, R10, PT ;  /* 0x0000000a0b00720c */ /* 0x000fe20003f66270 */
[----:B------:R-:W-:-:S05]  /*bb30*/  VIADD R11, R9, 0x40 ;  /* 0x00000040090b7836 */ /* 0x000fca0000000000 */
[-C--:B------:R-:W-:Y:S01]  /*bb40*/  ISETP.GE.AND P4, PT, R11, R10.reuse, PT ;  /* 0x0000000a0b00720c */ /* 0x080fe20003f86270 */
[----:B------:R-:W-:Y:S01]  /*bb50*/  VIADD R11, R9, 0x60 ;  /* 0x00000060090b7836 */ /* 0x000fe20000000000 */
[----:B-1----:R-:W1:Y:S05]  /*bb60*/  SHFL.IDX PT, R2, R7, 0x2, 0x1c1f ;  /* 0x005c1f0007027f89 */ /* 0x002e6a00000e0000 */
[----:B--2---:R-:W-:Y:S01]  /*bb70*/  @!P3 IMAD.WIDE.U32 R4, R21, 0x2, R4 ;  /* 0x000000021504b825 */ /* 0x004fe200078e0004 */
[----:B------:R-:W-:Y:S01]  /*bb80*/  @!P3 LEA R28, R0, UR40, 0x1 ;  /* 0x00000028001cbc11 */ /* 0x000fe2000f8e08ff */
[----:B------:R-:W-:Y:S04]  /*bb90*/  SHFL.IDX PT, R7, R7, 0x3, 0x1c1f ;  /* 0x007c1f0007077f89 */ /* 0x000fe800000e0000 */
[----:B------:R-:W-:Y:S04]  /*bba0*/  @!P3 LDGSTS.E.BYPASS.LTC128B.128 [R28+0xe200], desc[UR38][R4.64], !P2 ;  /* 0x0e200000041cbfae */ /* 0x000fe8000d101d66 */
[----:B------:R-:W-:Y:S04]  /*bbb0*/  @!P3 LDGSTS.E.BYPASS.LTC128B.128 [R28+0x11200], desc[UR38][R4.64+0x40], !P0 ;  /* 0x11200040041cbfae */ /* 0x000fe8000c101d66 */
[----:B------:R2:W-:Y:S01]  /*bbc0*/  @!P3 LDGSTS.E.BYPASS.LTC128B.128 [R28+0x14200], desc[UR38][R4.64+0x80], !P1 ;  /* 0x14200080041cbfae */ /* 0x0005e2000c901d66 */
[----:B------:R-:W-:Y:S01]  /*bbd0*/  ISETP.GE.AND P3, PT, R11, R10, PT ;  /* 0x0000000a0b00720c */ /* 0x000fe20003f66270 */
[----:B------:R-:W-:-:S02]  /*bbe0*/  VIADD R11, R9, 0x80 ;  /* 0x00000080090b7836 */ /* 0x000fc40000000000 */
[----:B-1----:R-:W-:Y:S02]  /*bbf0*/  IMAD.MOV.U32 R3, RZ, RZ, R2 ;  /* 0x000000ffff037224 */ /* 0x002fe400078e0002 */
[----:B------:R-:W-:Y:S02]  /*bc00*/  IMAD.MOV.U32 R2, RZ, RZ, R14 ;  /* 0x000000ffff027224 */ /* 0x000fe400078e000e */
[----:B------:R-:W1:Y:S01]  /*bc10*/  SHFL.IDX PT, R14, R6, 0x3, 0x1c1f ;  /* 0x007c1f00060e7f89 */ /* 0x000e6200000e0000 */
[----:B--2---:R-:W-:Y:S01]  /*bc20*/  @!P4 LEA R5, R0, UR40, 0x1 ;  /* 0x000000280005cc11 */ /* 0x004fe2000f8e08ff */
[----:B------:R-:W-:Y:S02]  /*bc30*/  @!P4 IMAD.WIDE.U32 R2, R21, 0x2, R2 ;  /* 0x000000021502c825 */ /* 0x000fe400078e0002 */
[----:B------:R-:W-:Y:S04]  /*bc40*/  SHFL.IDX PT, R28, R8, RZ, 0x1c1f ;  /* 0x001c1fff081c7589 */ /* 0x000fe800000e0000 */
[----:B------:R-:W2:Y:S04]  /*bc50*/  SHFL.IDX PT, R6, R20, RZ, 0x1c1f ;  /* 0x001c1fff14067589 */ /* 0x000ea800000e0000 */
[----:B------:R-:W-:Y:S04]  /*bc60*/  @!P4 LDGSTS.E.BYPASS.LTC128B.128 [R5+0xea00], desc[UR38][R2.64], !P2 ;  /* 0x0ea000000205cfae */ /* 0x000fe8000d101d66 */
[----:B------:R-:W-:Y:S04]  /*bc70*/  @!P4 LDGSTS.E.BYPASS.LTC128B.128 [R5+0x11a00], desc[UR38][R2.64+0x40], !P0 ;  /* 0x11a000400205cfae */ /* 0x000fe8000c101d66 */
[----:B------:R3:W-:Y:S01]  /*bc80*/  @!P4 LDGSTS.E.BYPASS.LTC128B.128 [R5+0x14a00], desc[UR38][R2.64+0x80], !P1 ;  /* 0x14a000800205cfae */ /* 0x0007e2000c901d66 */
[----:B------:R-:W-:Y:S01]  /*bc90*/  ISETP.GE.AND P4, PT, R11, R10, PT ;  /* 0x0000000a0b00720c */ /* 0x000fe20003f86270 */
[----:B-1----:R-:W-:-:S02]  /*bca0*/  IMAD.MOV.U32 R4, RZ, RZ, R14 ;  /* 0x000000ffff047224 */ /* 0x002fc400078e000e */
[----:B------:R-:W1:Y:S04]  /*bcb0*/  SHFL.IDX PT, R8, R8, 0x1, 0x1c1f ;  /* 0x003c1f0008087f89 */ /* 0x000e6800000e0000 */
[----:B------:R4:W0:Y:S01]  /*bcc0*/  SHFL.IDX PT, R14, R20, 0x1, 0x1c1f ;  /* 0x003c1f00140e7f89 */ /* 0x00082200000e0000 */
[----:B---3--:R-:W-:Y:S01]  /*bcd0*/  IMAD.MOV.U32 R5, RZ, RZ, R7 ;  /* 0x000000ffff057224 */ /* 0x008fe200078e0007 */
[C---:B------:R-:W-:Y:S01]  /*bce0*/  @!P3 LEA R7, R0.reuse, UR40, 0x1 ;  /* 0x000000280007bc11 */ /* 0x040fe2000f8e08ff */
[----:B--2---:R-:W-:Y:S02]  /*bcf0*/  IMAD.MOV.U32 R2, RZ, RZ, R6 ;  /* 0x000000ffff027224 */ /* 0x004fe400078e0006 */
[----:B------:R-:W-:Y:S01]  /*bd00*/  IMAD.MOV.U32 R3, RZ, RZ, R28 ;  /* 0x000000ffff037224 */ /* 0x000fe200078e001c */
[----:B------:R-:W-:Y:S01]  /*bd10*/  @!P4 LEA R28, R0, UR40, 0x1 ;  /* 0x00000028001ccc11 */ /* 0x000fe2000f8e08ff */
[----:B------:R-:W-:-:S04]  /*bd20*/  @!P3 IMAD.WIDE.U32 R4, R21, 0x2, R4 ;  /* 0x000000021504b825 */ /* 0x000fc800078e0004 */
[----:B------:R-:W-:Y:S01]  /*bd30*/  @!P4 IMAD.WIDE.U32 R2, R21, 0x2, R2 ;  /* 0x000000021502c825 */ /* 0x000fe200078e0002 */
[----:B------:R4:W-:Y:S03]  /*bd40*/  @!P3 LDGSTS.E.BYPASS.LTC128B.128 [R7+0xf200], desc[UR38][R4.64], !P2 ;  /* 0x0f2000000407bfae */ /* 0x0009e6000d101d66 */
[----:B------:R-:W-:Y:S01]  /*bd50*/  IMAD.MOV.U32 R6, RZ, RZ, 0x1 ;  /* 0x00000001ff067424 */ /* 0x000fe200078e00ff */
[----:B------:R4:W-:Y:S04]  /*bd60*/  @!P3 LDGSTS.E.BYPASS.LTC128B.128 [R7+0x12200], desc[UR38][R4.64+0x40], !P0 ;  /* 0x122000400407bfae */ /* 0x0009e8000c101d66 */
[----:B------:R4:W-:Y:S04]  /*bd70*/  @!P3 LDGSTS.E.BYPASS.LTC128B.128 [R7+0x15200], desc[UR38][R4.64+0x80], !P1 ;  /* 0x152000800407bfae */ /* 0x0009e8000c901d66 */
[----:B------:R4:W-:Y:S04]  /*bd80*/  @!P4 LDGSTS.E.BYPASS.LTC128B.128 [R28+0xfa00], desc[UR38][R2.64], !P2 ;  /* 0x0fa00000021ccfae */ /* 0x0009e8000d101d66 */
[----:B------:R4:W-:Y:S04]  /*bd90*/  @!P4 LDGSTS.E.BYPASS.LTC128B.128 [R28+0x12a00], desc[UR38][R2.64+0x40], !P0 ;  /* 0x12a00040021ccfae */ /* 0x0009e8000c101d66 */
[----:B01----:R4:W-:Y:S02]  /*bda0*/  @!P4 LDGSTS.E.BYPASS.LTC128B.128 [R28+0x15a00], desc[UR38][R2.64+0x80], !P1 ;  /* 0x15a00080021ccfae */ /* 0x0039e4000c901d66 */
.L_x_144:
[----:B------:R-:W-:Y:S01]  /*bdb0*/  VIADD R9, R9, 0xa0 ;  /* 0x000000a009097836 */ /* 0x000fe20000000000 */
[----:B------:R-:W-:Y:S01]  /*bdc0*/  BSSY B0, `(.L_x_51) ;  /* 0x000000e000007945 */ /* 0x000fe20003800000 */
[----:B----4-:R-:W-:Y:S02]  /*bdd0*/  IMAD.MOV.U32 R4, RZ, RZ, 0x1 ;  /* 0x00000001ff047424 */ /* 0x010fe400078e00ff */
[----:B------:R-:W-:Y:S01]  /*bde0*/  IMAD.MOV.U32 R2, RZ, RZ, R14 ;  /* 0x000000ffff027224 */ /* 0x000fe200078e000e */
[----:B------:R-:W-:Y:S01]  /*bdf0*/  ISETP.GE.AND P3, PT, R9, R10, PT ;  /* 0x0000000a0900720c */ /* 0x000fe20003f66270 */
[----:B------:R-:W-:-:S12]  /*be00*/  IMAD.MOV.U32 R3, RZ, RZ, R8 ;  /* 0x000000ffff037224 */ /* 0x000fd800078e0008 */
[----:B------:R-:W-:Y:S05]  /*be10*/  @P3 BRA `(.L_x_52) ;  /* 0x0000000000203947 */ /* 0x000fea0003800000 */
[----:B------:R-:W-:Y:S01]  /*be20*/  IMAD.WIDE.U32 R2, R21, 0x2, R2 ;  /* 0x0000000215027825 */ /* 0x000fe200078e0002 */
[----:B------:R-:W-:-:S05]  /*be30*/  LEA R5, R0, UR40, 0x1 ;  /* 0x0000002800057c11 */ /* 0x000fca000f8e08ff */
[----:B------:R-:W-:Y:S01]  /*be40*/  @!PT LDS RZ, [RZ] ;  /* 0x00000000fffff984 */ /* 0x000fe20000000800 */
[----:B------:R-:W-:Y:S01]  /*be50*/  @!PT LDS RZ, [RZ] ;  /* 0x00000000fffff984 */ /* 0x000fe20000000800 */
[----:B------:R-:W-:Y:S01]  /*be60*/  @!PT LDS RZ, [RZ] ;  /* 0x00000000fffff984 */ /* 0x000fe20000000800 */
[----:B------:R0:W-:Y:S04]  /*be70*/  LDGSTS.E.BYPASS.LTC128B.128 [R5+0x10200], desc[UR38][R2.64], !P2 ;  /* 0x1020000002057fae */ /* 0x0001e8000d101d66 */
[----:B------:R0:W-:Y:S04]  /*be80*/  LDGSTS.E.BYPASS.LTC128B.128 [R5+0x13200], desc[UR38][R2.64+0x40], !P0 ;  /* 0x1320004002057fae */ /* 0x0001e8000c101d66 */
[----:B------:R0:W-:Y:S02]  /*be90*/  LDGSTS.E.BYPASS.LTC128B.128 [R5+0x16200], desc[UR38][R2.64+0x80], !P1 ;  /* 0x1620008002057fae */ /* 0x0001e4000c901d66 */
.L_x_52:
[----:B------:R-:W-:Y:S05]  /*bea0*/  BSYNC B0 ;  /* 0x0000000000007941 */ /* 0x000fea0003800000 */
.L_x_51:
[----:B------:R-:W-:Y:S01]  /*beb0*/  NOP ;  /* 0x0000000000007918 */ /* 0x000fe20000000000 */
[----:B------:R-:W-:Y:S01]  /*bec0*/  SYNCS.ARRIVE.TRANS64.RED.A0T1 RZ, [UR40+0x31c00], RZ ;  /* 0x031c00ffffff79a7 */ /* 0x000fe20008200428 */
[----:B------:R-:W-:Y:S01]  /*bed0*/  SHF.L.U32 R0, R4, 0x1f, RZ ;  /* 0x0000001f04007819 */ /* 0x000fe200000006ff */
[----:B------:R-:W-:Y:S01]  /*bee0*/  ARRIVES.LDGSTSBAR.64.TRANSCNT [UR40+0x31c00] ;  /* 0x031c0000ff0079b0 */ /* 0x000fe20008000aa8 */
[----:B------:R-:W-:Y:S01]  /*bef0*/  NOP ;  /* 0x0000000000007918 */ /* 0x000fe20000000000 */
[----:B------:R-:W-:Y:S01]  /*bf00*/  SYNCS.ARRIVE.TRANS64.A1T0 RZ, [UR40+0x31c00], RZ ;  /* 0x031c00ffffff79a7 */ /* 0x000fe20008100028 */
[----:B------:R-:W-:-:S05]  /*bf10*/  VIADD R8, R25, 0xfffffffe ;  /* 0xfffffffe19087836 */ /* 0x000fca0000000000 */
[----:B------:R-:W-:Y:S01]  /*bf20*/  ISETP.GE.AND P1, PT, R8, R23, PT ;  /* 0x000000170800720c */ /* 0x000fe20003f26270 */
[----:B------:R-:W1:Y:S02]  /*bf30*/  SYNCS.PHASECHK.TRANS64.TRYWAIT P0, [UR40+0x31c20], R0 ;  /* 0x031c2000ff0075a7 */ /* 0x000e640008000168 */
[----:B-1----:R-:W-:Y:S10]  /*bf40*/  @!P0 BRA `(.L_x_53) ;  /* 0x0000003000048947 */ /* 0x002ff40003800000 */
.L_x_145:
[----:B0-----:R-:W-:Y:S01]  /*bf50*/  IMAD.MOV.U32 R0, RZ, RZ, RZ ;  /* 0x000000ffff007224 */ /* 0x001fe200078e00ff */
[----:B------:R-:W-:Y:S06]  /*bf60*/  @!P1 BRA `(.L_x_54) ;  /* 0x0000001c00609947 */ /* 0x000fec0003800000 */
[----:B------:R-:W-:Y:S01]  /*bf70*/  UIADD3 UR4, UR42, 0x1, URZ ;  /* 0x000000012a047890 */ /* 0x000fe2000fffe03f */
[----:B------:R-:W0:Y:S01]  /*bf80*/  S2R R4, SR_TID.X ;  /* 0x0000000000047919 */ /* 0x000e220000002100 */
[----:B------:R-:W-:Y:S01]  /*bf90*/  LOP3.LUT R23, RZ, R23, RZ, 0x33, !PT ;  /* 0x00000017ff177212 */ /* 0x000fe200078e33ff */
[----:B------:R-:W-:-:S03]  /*bfa0*/  IMAD.MOV.U32 R6, RZ, RZ, 0x1 ;  /* 0x00000001ff067424 */ /* 0x000fc600078e00ff */
[----:B------:R-:W-:-:S05]  /*bfb0*/  IMAD R24, R24, UR4, RZ ;  /* 0x0000000418187c24 */ /* 0x000fca000f8e02ff */
[----:B------:R-:W-:-:S05]  /*bfc0*/  VIMNMX R24, R24, UR41, PT ;  /* 0x0000002918187c48 */ /* 0x000fca000bfe0100 */
[----:B------:R-:W-:-:S05]  /*bfd0*/  IMAD.MOV R2, RZ, RZ, -R24 ;  /* 0x000000ffff027224 */ /* 0x000fca00078e0a18 */
[----:B------:R-:W-:Y:S02]  /*bfe0*/  VIADDMNMX R23, R2, 0x1, R23, !PT ;  /* 0x0000000102177846 */ /* 0x000fe40007800117 */
[----:B------:R-:W-:-:S03]  /*bff0*/  LOP3.LUT R2, RZ, R24, RZ, 0x33, !PT ;  /* 0x00000018ff027212 */ /* 0x000fc600078e33ff */
[----:B------:R-:W-:Y:S02]  /*c000*/  VIADD R3, R23, 0xfffffffe ;  /* 0xfffffffe17037836 */ /* 0x000fe40000000000 */
[----:B------:R-:W-:-:S03]  /*c010*/  IMAD.IADD R10, R24, 0x1, R23 ;  /* 0x00000001180a7824 */ /* 0x000fc600078e0217 */
[----:B------:R-:W-:Y:S02]  /*c020*/  ISETP.NE.AND P0, PT, R3, R2, PT ;  /* 0x000000020300720c */ /* 0x000fe40003f05270 */
[----:B0-----:R-:W-:Y:S01]  /*c030*/  LOP3.LUT R7, R4, 0x1f, RZ, 0xc0, !PT ;  /* 0x0000001f04077812 */ /* 0x001fe200078ec0ff */
[----:B------:R-:W-:Y:S01]  /*c040*/  IMAD.MOV.U32 R4, RZ, RZ, R16 ;  /* 0x000000ffff047224 */ /* 0x000fe200078e0010 */
[----:B------:R-:W-:-:S09]  /*c050*/  LOP3.LUT R9, R10, 0x1, RZ, 0xc0, !PT ;  /* 0x000000010a097812 */ /* 0x000fd200078ec0ff */
[----:B------:R-:W-:Y:S05]  /*c060*/  @!P0 BRA `(.L_x_55) ;  /* 0x0000001000cc8947 */ /* 0x000fea0003800000 */
[----:B------:R-:W-:Y:S01]  /*c070*/  BSSY B0, `(.L_x_55) ;  /* 0x0000132000007945 */ /* 0x000fe20003800000 */
[----:B------:R-:W-:Y:S02]  /*c080*/  IMAD.IADD R10, R10, 0x1, -R9 ;  /* 0x000000010a0a7824 */ /* 0x000fe400078e0a09 */
[----:B------:R-:W-:Y:S02]  /*c090*/  IMAD.MOV.U32 R11, RZ, RZ, 0x1 ;  /* 0x00000001ff0b7424 */ /* 0x000fe400078e00ff */
[----:B------:R-:W-:-:S07]  /*c0a0*/  IMAD.MOV.U32 R4, RZ, RZ, R16 ;  /* 0x000000ffff047224 */ /* 0x000fce00078e0010 */
.L_x_90:
[----:B------:R-:W-:Y:S01]  /*c0b0*/  LOP3.LUT P0, RZ, R17, 0x2, RZ, 0xc0, !PT ;  /* 0x0000000211ff7812 */ /* 0x000fe2000780c0ff */
[----:B------:R-:W-:Y:S01]  /*c0c0*/  VIADD R10, R10, 0xfffffffe ;  /* 0xfffffffe0a0a7836 */ /* 0x000fe20000000000 */
[----:B------:R-:W-:Y:S04]  /*c0d0*/  BSSY B1, `(.L_x_56) ;  /* 0x0000093000017945 */ /* 0x000fe80003800000 */
[----:B------:R-:W-:-:S07]  /*c0e0*/  ISETP.NE.AND P1, PT, R10, RZ, PT ;  /* 0x000000ff0a00720c */ /* 0x000fce0003f25270 */
[----:B------:R-:W-:Y:S06]  /*c0f0*/  @!P0 BRA `(.L_x_57) ;  /* 0x0000000800408947 */ /* 0x000fec0003800000 */
[----:B------:R-:W-:Y:S01]  /*c100*/  LOP3.LUT P0, RZ, R17, 0x1, RZ, 0xc0, !PT ;  /* 0x0000000111ff7812 */ /* 0x000fe2000780c0ff */
[----:B------:R-:W-:Y:S01]  /*c110*/  IMAD.MOV.U32 R13, RZ, RZ, R8 ;  /* 0x000000ffff0d7224 */ /* 0x000fe200078e0008 */
[----:B------:R-:W-:-:S11]  /*c120*/  SHF.L.U32 R6, R11, 0x1f, RZ ;  /* 0x0000001f0b067819 */ /* 0x000fd600000006ff */
[----:B------:R-:W-:Y:S05]  /*c130*/  @!P0 BRA `(.L_x_58) ;  /* 0x00000000004c8947 */ /* 0x000fea0003800000 */
[----:B------:R-:W0:Y:S01]  /*c140*/  LDC R13, c[0x0][0x43c] ;  /* 0x00010f00ff0d7b82 */ /* 0x000e220000000800 */
[----:B------:R-:W-:Y:S01]  /*c150*/  IMAD.MOV.U32 R15, RZ, RZ, R8 ;  /* 0x000000ffff0f7224 */ /* 0x000fe200078e0008 */
[----:B------:R-:W-:Y:S01]  /*c160*/  ULDC.64 UR4, c[0x0][0x428] ;  /* 0x00010a0000047ab9 */ /* 0x000fe20000000a00 */
[----:B0-----:R-:W-:-:S13]  /*c170*/  ISETP.NE.AND P0, PT, R13, 0x1, PT ;  /* 0x000000010d00780c */ /* 0x001fda0003f05270 */
[----:B------:R-:W0:Y:S02]  /*c180*/  @P0 LDC.64 R2, c[0x0][0x440] ;  /* 0x00011000ff020b82 */ /* 0x000e240000000a00 */
[----:B0-----:R-:W-:-:S05]  /*c190*/  @P0 IMAD.HI.U32 R2, R8, R2, RZ ;  /* 0x0000000208020227 */ /* 0x001fca00078e00ff */
[----:B------:R-:W-:Y:S01]  /*c1a0*/  @P0 SHF.R.U32.HI R15, RZ, R3, R2 ;  /* 0x00000003ff0f0219 */ /* 0x000fe20000011602 */
[----:B------:R-:W-:-:S03]  /*c1b0*/  IMAD R2, R22, UR4, RZ ;  /* 0x0000000416027c24 */ /* 0x000fc6000f8e02ff */
[--C-:B------:R-:W-:Y:S01]  /*c1c0*/  SHF.R.S32.HI R3, RZ, 0x1f, R15.reuse ;  /* 0x0000001fff037819 */ /* 0x100fe2000001140f */
[----:B------:R-:W-:Y:S02]  /*c1d0*/  IMAD R5, R19, UR5, R2 ;  /* 0x0000000513057c24 */ /* 0x000fe4000f8e0202 */
[----:B------:R-:W-:-:S04]  /*c1e0*/  IMAD.MOV.U32 R2, RZ, RZ, R15 ;  /* 0x000000ffff027224 */ /* 0x000fc800078e000f */
[----:B------:R-:W-:Y:S01]  /*c1f0*/  IMAD.WIDE.U32 R2, R19, UR4, R2 ;  /* 0x0000000413027c25 */ /* 0x000fe2000f8e0002 */
[----:B------:R-:W-:-:S03]  /*c200*/  ULDC.64 UR4, c[0x0][0x418] ;  /* 0x0001060000047ab9 */ /* 0x000fc60000000a00 */
[----:B------:R-:W-:Y:S01]  /*c210*/  IMAD.IADD R3, R5, 0x1, R3 ;  /* 0x0000000105037824 */ /* 0x000fe200078e0203 */
[----:B------:R-:W-:-:S04]  /*c220*/  LEA R4, P0, R2, UR4, 0x2 ;  /* 0x0000000402047c11 */ /* 0x000fc8000f8010ff */
[----:B------:R-:W-:-:S05]  /*c230*/  LEA.HI.X R5, R2, UR5, R3, 0x2, P0 ;  /* 0x0000000502057c11 */ /* 0x000fca00080f1403 */
[----:B------:R0:W5:Y:S01]  /*c240*/  LDG.E R4, desc[UR38][R4.64] ;  /* 0x0000002604047981 */ /* 0x000162000c1e1900 */
[----:B------:R-:W-:-:S04]  /*c250*/  IMAD.MOV R2, RZ, RZ, -R15 ;  /* 0x000000ffff027224 */ /* 0x000fc800078e0a0f */
[----:B------:R-:W-:-:S07]  /*c260*/  IMAD R13, R13, R2, R8 ;  /* 0x000000020d0d7224 */ /* 0x000fce00078e0208 */
.L_x_58:
[----:B------:R-:W1:Y:S01]  /*c270*/  SYNCS.PHASECHK.TRANS64.TRYWAIT P0, [UR40+0x31c48], R6 ;  /* 0x031c4806ff0075a7 */ /* 0x000e620008000168 */
[----:B------:R-:W-:Y:S01]  /*c280*/  BSSY B2, `(.L_x_59) ;  /* 0x0000003000027945 */ /* 0x000fe20003800000 */
[----:B------:R-:W-:-:S03]  /*c290*/  ISETP.NE.AND P2, PT, R27, RZ, PT ;  /* 0x000000ff1b00720c */ /* 0x000fc60003f45270 */
[----:B-1----:R-:W-:Y:S10]  /*c2a0*/  @!P0 BRA `(.L_x_60) ;  /* 0x0000002c00448947 */ /* 0x002ff40003800000 */
.L_x_146:
[----:B------:R-:W-:Y:S05]  /*c2b0*/  BSYNC B2 ;  /* 0x0000000000027941 */ /* 0x000fea0003800000 */
.L_x_59:
[----:B------:R-:W-:Y:S04]  /*c2c0*/  BSSY B2, `(.L_x_61) ;  /* 0x0000007000027945 */ /* 0x000fe80003800000 */
[----:B------:R-:W-:Y:S05]  /*c2d0*/  @P2 BRA `(.L_x_62) ;  /* 0x0000000000142947 */ /* 0x000fea0003800000 */
[----:B------:R-:W-:Y:S01]  /*c2e0*/  ISETP.NE.AND P0, PT, R7, RZ, PT ;  /* 0x000000ff0700720c */ /* 0x000fe20003f05270 */
[----:B------:R-:W-:-:S04]  /*c2f0*/  IMAD.MOV.U32 R2, RZ, RZ, 0x6c00 ;  /* 0x00006c00ff027424 */ /* 0x000fc800078e00ff */
[----:B------:R2:W-:Y:S08]  /*c300*/  SYNCS.ARRIVE.TRANS64 RZ, [UR40+0x31c38], R2 ;  /* 0x031c3802ffff79a7 */ /* 0x0005f00008000028 */
[----:B--2---:R-:W-:Y:S05]  /*c310*/  @!P0 BRA `(.L_x_62) ;  /* 0x0000000000048947 */ /* 0x004fea0003800000 */
[----:B------:R-:W-:Y:S01]  /*c320*/  BPT.TRAP 0x1 ;  /* 0x000000040000795c */ /* 0x000fe20000300000 */
.L_x_62:
[----:B------:R-:W-:Y:S05]  /*c330*/  BSYNC B2 ;  /* 0x0000000000027941 */ /* 0x000fea0003800000 */
.L_x_61:
[----:B0-----:R-:W-:Y:S01]  /*c340*/  IMAD.MOV.U32 R5, RZ, RZ, RZ ;  /* 0x000000ffff057224 */ /* 0x001fe200078e00ff */
[----:B------:R-:W-:Y:S01]  /*c350*/  ULDC.64 UR4, c[0x0][0x198] ;  /* 0x0000660000047ab9 */ /* 0x000fe20000000a00 */
[----:B------:R-:W-:Y:S01]  /*c360*/  PLOP3.LUT P0, PT, PT, PT, PT, 0x80, 0x0 ;  /* 0x000000000000781c */ /* 0x000fe20003f0f070 */
[----:B------:R-:W-:Y:S01]  /*c370*/  UIADD3 UR4, UP0, UR4, 0x370, URZ ;  /* 0x0000037004047890 */ /* 0x000fe2000ff1e03f */
[----:B------:R-:W-:Y:S01]  /*c380*/  IMAD R2, R13, 0x90, RZ ;  /* 0x000000900d027824 */ /* 0x000fe200078e02ff */
[----:B------:R-:W-:Y:S01]  /*c390*/  R2UR UR34, R5 ;  /* 0x00000000052272ca */ /* 0x000fe200000e0000 */
[----:B------:R-:W-:Y:S02]  /*c3a0*/  UIADD3 UR32, UR40, 0x1d600, URZ ;  /* 0x0001d60028207890 */ /* 0x000fe4000fffe03f */
[----:B------:R-:W-:Y:S02]  /*c3b0*/  UIADD3 UR33, UR40, 0x31c38, URZ ;  /* 0x00031c3828217890 */ /* 0x000fe4000fffe03f */
[----:B------:R-:W-:Y:S01]  /*c3c0*/  UIADD3.X UR5, URZ, UR5, URZ, UP0, !UPT ;  /* 0x000000053f057290 */ /* 0x000fe200087fe43f */
[----:B------:R-:W-:Y:S01]  /*c3d0*/  UMOV UR6, 0x0 ;  /* 0x0000000000067882 */ /* 0x000fe20000000000 */
[----:B------:R-:W-:-:S10]  /*c3e0*/  UMOV UR7, 0x14f00000 ;  /* 0x14f0000000077882 */ /* 0x000fd40000000000 */
.L_x_63:
[----:B------:R-:W-:-:S13]  /*c3f0*/  @P0 ELECT P3, URZ, PT ;  /* 0x00000000003f082f */ /* 0x000fda0003860000 */
[----:B-----5:R-:W-:Y:S02]  /*c400*/  @P3 R2UR UR37, R4 ;  /* 0x00000000042532ca */ /* 0x020fe400000e0000 */
[----:B------:R-:W-:Y:S02]  /*c410*/  @P3 R2UR UR35, R2 ;  /* 0x00000000022332ca */ /* 0x000fe400000e0000 */
[----:B------:R-:W-:Y:S02]  /*c420*/  @P3 PLOP3.LUT P0, PT, P3, PT, PT, 0x8, 0x0 ;  /* 0x000000000000381c */ /* 0x000fe40001f0e170 */
[----:B------:R-:W-:-:S09]  /*c430*/  PLOP3.LUT P3, PT, PT, PT, PT, 0x8, 0x0 ;  /* 0x000000000000781c */ /* 0x000fd20003f6e170 */
[----:B------:R0:W-:Y:S02]  /*c440*/  UTMALDG.4D [UR32], [UR4], desc[UR6] ;  /* 0x00000620040075b4 */ /* 0x0001e40008019000 */
[----:B0-----:R-:W-:Y:S05]  /*c450*/  @P0 BRA.U.ANY `(.L_x_63) ;  /* 0xfffffffd00e40947 */ /* 0x001fea000393ffff */
[----:B------:R-:W-:Y:S01]  /*c460*/  IMAD.MOV.U32 R12, RZ, RZ, 0x20 ;  /* 0x00000020ff0c7424 */ /* 0x000fe200078e00ff */
[----:B------:R-:W-:Y:S01]  /*c470*/  PLOP3.LUT P0, PT, PT, PT, PT, 0x80, 0x0 ;  /* 0x000000000000781c */ /* 0x000fe20003f0f070 */
[----:B------:R-:W-:Y:S01]  /*c480*/  UIADD3 UR8, UR40, 0x1fa00, URZ ;  /* 0x0001fa0028087890 */ /* 0x000fe2000fffe03f */
[----:B------:R-:W-:Y:S02]  /*c490*/  UMOV UR6, 0x0 ;  /* 0x0000000000067882 */ /* 0x000fe40000000000 */
[----:B------:R-:W-:Y:S01]  /*c4a0*/  R2UR UR10, R12 ;  /* 0x000000000c0a72ca */ /* 0x000fe200000e0000 */
[----:B------:R-:W-:-:S14]  /*c4b0*/  UMOV UR7, 0x14f00000 ;  /* 0x14f0000000077882 */ /* 0x000fdc0000000000 */
.L_x_64:
[----:B------:R-:W-:-:S13]  /*c4c0*/  @P0 ELECT P3, URZ, PT ;  /* 0x00000000003f082f */ /* 0x000fda0003860000 */
[----:B------:R-:W-:Y:S01]  /*c4d0*/  @P3 R2UR UR13, R4 ;  /* 0x00000000040d32ca */ /* 0x000fe200000e0000 */
[----:B------:R-:W-:Y:S01]  /*c4e0*/  UMOV UR9, UR33 ;  /* 0x0000002100097c82 */ /* 0x000fe20008000000 */
[----:B------:R-:W-:Y:S01]  /*c4f0*/  @P3 R2UR UR11, R2 ;  /* 0x00000000020b32ca */ /* 0x000fe200000e0000 */
[----:B------:R-:W-:Y:S01]  /*c500*/  UMOV UR12, UR36 ;  /* 0x00000024000c7c82 */ /* 0x000fe20008000000 */
        /* <DEDUP_REMOVED lines=10> */
.L_x_65:
        /* <DEDUP_REMOVED lines=9> */
[----:B------:R-:W0:Y:S01]  /*c640*/  SYNCS.PHASECHK.TRANS64.TRYWAIT P0, [UR40+0x31c60], R6 ;  /* 0x031c6006ff0075a7 */ /* 0x000e220008000168 */
[----:B------:R-:W-:Y:S04]  /*c650*/  BSSY B2, `(.L_x_66) ;  /* 0x0000002000027945 */ /* 0x000fe80003800000 */
[----:B0-----:R-:W-:Y:S05]  /*c660*/  @!P0 BRA `(.L_x_67) ;  /* 0x00000028006c8947 */ /* 0x001fea0003800000 */
.L_x_147:
[----:B------:R-:W-:Y:S05]  /*c670*/  BSYNC B2 ;  /* 0x0000000000027941 */ /* 0x000fea0003800000 */
.L_x_66:
[----:B------:R-:W-:Y:S01]  /*c680*/  BSSY B2, `(.L_x_68) ;  /* 0x0000009000027945 */ /* 0x000fe20003800000 */
[----:B------:R-:W-:Y:S02]  /*c690*/  IMAD.MOV.U32 R2, RZ, RZ, 0x0 ;  /* 0x00000000ff027424 */ /* 0x000fe400078e00ff */
[----:B01----:R-:W-:Y:S01]  /*c6a0*/  IMAD.MOV.U32 R3, RZ, RZ, 0x14f00000 ;  /* 0x14f00000ff037424 */ /* 0x003fe200078e00ff */
[----:B------:R-:W-:Y:S06]  /*c6b0*/  @P2 BRA `(.L_x_69) ;  /* 0x0000000000142947 */ /* 0x000fec0003800000 */
[----:B------:R-:W-:Y:S01]  /*c6c0*/  ISETP.NE.AND P0, PT, R7, RZ, PT ;  /* 0x000000ff0700720c */ /* 0x000fe20003f05270 */
[----:B------:R-:W-:-:S04]  /*c6d0*/  IMAD.MOV.U32 R6, RZ, RZ, 0x6c00 ;  /* 0x00006c00ff067424 */ /* 0x000fc800078e00ff */
[----:B------:R0:W-:Y:S08]  /*c6e0*/  SYNCS.ARRIVE.TRANS64 RZ, [UR40+0x31c50], R6 ;  /* 0x031c5006ffff79a7 */ /* 0x0001f00008000028 */
[----:B0-----:R-:W-:Y:S05]  /*c6f0*/  @!P0 BRA `(.L_x_69) ;  /* 0x0000000000048947 */ /* 0x001fea0003800000 */
[----:B------:R-:W-:Y:S01]  /*c700*/  BPT.TRAP 0x1 ;  /* 0x000000040000795c */ /* 0x000fe20000300000 */
.L_x_69:
[----:B------:R-:W-:Y:S05]  /*c710*/  BSYNC B2 ;  /* 0x0000000000027941 */ /* 0x000fea0003800000 */
.L_x_68:
[----:B------:R-:W-:Y:S01]  /*c720*/  R2UR UR6, R2 ;  /* 0x00000000020672ca */ /* 0x000fe200000e0000 */
[----:B------:R-:W-:Y:S01]  /*c730*/  ULDC.64 UR4, c[0x0][0x198] ;  /* 0x0000660000047ab9 */ /* 0x000fe20000000a00 */
[----:B------:R-:W-:Y:S01]  /*c740*/  R2UR UR7, R3 ;  /* 0x00000000030772ca */ /* 0x000fe200000e0000 */
[----:B------:R-:W-:Y:S01]  /*c750*/  UIADD3 UR4, UP0, UR4, 0x470, URZ ;  /* 0x0000047004047890 */ /* 0x000fe2000ff1e03f */
[----:B------:R-:W-:Y:S01]  /*c760*/  R2UR UR10, R5 ;  /* 0x00000000050a72ca */ /* 0x000fe200000e0000 */
[----:B------:R-:W-:Y:S01]  /*c770*/  IMAD R5, R18, 0x90, RZ ;  /* 0x0000009012057824 */ /* 0x000fe200078e02ff */
[----:B------:R-:W-:Y:S01]  /*c780*/  PLOP3.LUT P0, PT, PT, PT, PT, 0x80, 0x0 ;  /* 0x000000000000781c */ /* 0x000fe20003f0f070 */
[----:B------:R-:W-:Y:S02]  /*c790*/  UIADD3 UR8, UR40, 0x200, URZ ;  /* 0x0000020028087890 */ /* 0x000fe4000fffe03f */
[----:B------:R-:W-:Y:S02]  /*c7a0*/  UIADD3 UR9, UR40, 0x31c50, URZ ;  /* 0x00031c5028097890 */ /* 0x000fe4000fffe03f */
[----:B------:R-:W-:-:S12]  /*c7b0*/  UIADD3.X UR5, URZ, UR5, URZ, UP0, !UPT ;  /* 0x000000053f057290 */ /* 0x000fd800087fe43f */
.L_x_70:
[----:B------:R-:W-:-:S13]  /*c7c0*/  @P0 ELECT P2, URZ, PT ;  /* 0x00000000003f082f */ /* 0x000fda0003840000 */
[----:B------:R-:W-:Y:S01]  /*c7d0*/  @P2 R2UR UR13, R16 ;  /* 0x00000000100d22ca */ /* 0x000fe200000e0000 */
[----:B------:R-:W-:Y:S01]  /*c7e0*/  UMOV UR12, UR36 ;  /* 0x00000024000c7c82 */ /* 0x000fe20008000000 */
[----:B------:R-:W-:Y:S02]  /*c7f0*/  @P2 R2UR UR11, R5 ;  /* 0x00000000050b22ca */ /* 0x000fe400000e0000 */
[----:B------:R-:W-:Y:S02]  /*c800*/  @P2 PLOP3.LUT P0, PT, P2, PT, PT, 0x8, 0x0 ;  /* 0x000000000000281c */ /* 0x000fe4000170e170 */
[----:B------:R-:W-:-:S09]  /*c810*/  PLOP3.LUT P2, PT, PT, PT, PT, 0x8, 0x0 ;  /* 0x000000000000781c */ /* 0x000fd20003f4e170 */
[----:B------:R0:W-:Y:S02]  /*c820*/  UTMALDG.4D [UR8], [UR4], desc[UR6] ;  /* 0x00000608040075b4 */ /* 0x0001e40008019000 */
[----:B0-----:R-:W-:Y:S05]  /*c830*/  @P0 BRA.U.ANY `(.L_x_70) ;  /* 0xfffffffd00e00947 */ /* 0x001fea000393ffff */
[----:B------:R-:W-:Y:S01]  /*c840*/  R2UR UR10, R12 ;  /* 0x000000000c0a72ca */ /* 0x000fe200000e0000 */
[----:B------:R-:W-:Y:S01]  /*c850*/  UIADD3 UR8, UR40, 0x2600, URZ ;  /* 0x0000260028087890 */ /* 0x000fe2000fffe03f */
[----:B------:R-:W-:Y:S02]  /*c860*/  R2UR UR6, R2 ;  /* 0x00000000020672ca */ /* 0x000fe400000e0000 */
[----:B------:R-:W-:Y:S02]  /*c870*/  R2UR UR7, R3 ;  /* 0x00000000030772ca */ /* 0x000fe400000e0000 */
[----:B------:R-:W-:-:S13]  /*c880*/  PLOP3.LUT P0, PT, PT, PT, PT, 0x80, 0x0 ;  /* 0x000000000000781c */ /* 0x000fda0003f0f070 */
.L_x_71:
        /* <DEDUP_REMOVED lines=13> */
.L_x_72:
        /* <DEDUP_REMOVED lines=8> */
[----:B------:R-:W-:Y:S02]  /*c9e0*/  IMAD.MOV.U32 R18, RZ, RZ, R13 ;  /* 0x000000ffff127224 */ /* 0x000fe400078e000d */
[----:B------:R-:W-:-:S07]  /*c9f0*/  IMAD.MOV.U32 R16, RZ, RZ, R4 ;  /* 0x000000ffff107224 */ /* 0x000fce00078e0004 */
.L_x_57:
[----:B------:R-:W-:Y:S05]  /*ca00*/  BSYNC B1 ;  /* 0x0000000000017941 */ /* 0x000fea0003800000 */
.L_x_56:
[----:B------:R-:W-:Y:S01]  /*ca10*/  LOP3.LUT P0, RZ, R17, 0x2, RZ, 0xc0, !PT ;  /* 0x0000000211ff7812 */ /* 0x000fe2000780c0ff */
[----:B------:R-:W-:Y:S01]  /*ca20*/  BSSY B1, `(.L_x_73) ;  /* 0x0000093000017945 */ /* 0x000fe20003800000 */
[----:B------:R-:W-:-:S11]  /*ca30*/  LOP3.LUT R6, R11, 0x1, RZ, 0x3c, !PT ;  /* 0x000000010b067812 */ /* 0x000fd600078e3cff */
[----:B------:R-:W-:Y:S05]  /*ca40*/  @!P0 BRA `(.L_x_74) ;  /* 0x0000000800408947 */ /* 0x000fea0003800000 */
[----:B------:R-:W-:Y:S01]  /*ca50*/  LOP3.LUT P0, RZ, R17, 0x1, RZ, 0xc0, !PT ;  /* 0x0000000111ff7812 */ /* 0x000fe2000780c0ff */
[----:B------:R-:W-:Y:S01]  /*ca60*/  VIADD R13, R8, 0xffffffff ;  /* 0xffffffff080d7836 */ /* 0x000fe20000000000 */
        /* <DEDUP_REMOVED lines=21> */
.L_x_75:
[----:B------:R-:W1:Y:S01]  /*cbc0*/  SYNCS.PHASECHK.TRANS64.TRYWAIT P0, [UR40+0x31c40], R12 ;  /* 0x031c400cff0075a7 */ /* 0x000e620008000168 */
[----:B------:R-:W-:Y:S01]  /*cbd0*/  BSSY B2, `(.L_x_76) ;  /* 0x0000003000027945 */ /* 0x000fe20003800000 */
[----:B------:R-:W-:-:S03]  /*cbe0*/  ISETP.NE.AND P2, PT, R27, RZ, PT ;  /* 0x000000ff1b00720c */ /* 0x000fc60003f45270 */
[----:B-1----:R-:W-:Y:S10]  /*cbf0*/  @!P0 BRA `(.L_x_77) ;  /* 0x0000002400208947 */ /* 0x002ff40003800000 */
.L_x_148:
[----:B------:R-:W-:Y:S05]  /*cc00*/  BSYNC B2 ;  /* 0x0000000000027941 */ /* 0x000fea0003800000 */
.L_x_76:
[----:B------:R-:W-:Y:S04]  /*cc10*/  BSSY B2, `(.L_x_78) ;  /* 0x0000007000027945 */ /* 0x000fe80003800000 */
[----:B------:R-:W-:Y:S05]  /*cc20*/  @P2 BRA `(.L_x_79) ;  /* 0x0000000000142947 */ /* 0x000fea0003800000 */
[----:B------:R-:W-:Y:S01]  /*cc30*/  ISETP.NE.AND P0, PT, R7, RZ, PT ;  /* 0x000000ff0700720c */ /* 0x000fe20003f05270 */
[----:B------:R-:W-:-:S04]  /*cc40*/  IMAD.MOV.U32 R2, RZ, RZ, 0x6c00 ;  /* 0x00006c00ff027424 */ /* 0x000fc800078e00ff */
[----:B------:R2:W-:Y:S08]  /*cc50*/  SYNCS.ARRIVE.TRANS64 RZ, [UR40+0x31c30], R2 ;  /* 0x031c3002ffff79a7 */ /* 0x0005f00008000028 */
[----:B--2---:R-:W-:Y:S05]  /*cc60*/  @!P0 BRA `(.L_x_79) ;  /* 0x0000000000048947 */ /* 0x004fea0003800000 */
[----:B------:R-:W-:Y:S01]  /*cc70*/  BPT.TRAP 0x1 ;  /* 0x000000040000795c */ /* 0x000fe20000300000 */
.L_x_79:
[----:B------:R-:W-:Y:S05]  /*cc80*/  BSYNC B2 ;  /* 0x0000000000027941 */ /* 0x000fea0003800000 */
.L_x_78:
        /* <DEDUP_REMOVED lines=11> */
.L_x_80:
[----:B------:R-:W-:-:S13]  /*cd40*/  @P0 ELECT P3, URZ, PT ;  /* 0x00000000003f082f */ /* 0x000fda0003860000 */
[----:B-----5:R-:W-:Y:S01]  /*cd50*/  @P3 R2UR UR13, R4 ;  /* 0x00000000040d32ca */ /* 0x020fe200000e0000 */
[----:B------:R-:W-:Y:S01]  /*cd60*/  UMOV UR12, UR36 ;  /* 0x00000024000c7c82 */ /* 0x000fe20008000000 */
[----:B------:R-:W-:Y:S02]  /*cd70*/  @P3 R2UR UR11, R2 ;  /* 0x00000000020b32ca */ /* 0x000fe400000e0000 */
[----:B------:R-:W-:Y:S02]  /*cd80*/  @P3 PLOP3.LUT P0, PT, P3, PT, PT, 0x8, 0x0 ;  /* 0x000000000000381c */ /* 0x000fe40001f0e170 */
[----:B------:R-:W-:-:S09]  /*cd90*/  PLOP3.LUT P3, PT, PT, PT, PT, 0x8, 0x0 ;  /* 0x000000000000781c */ /* 0x000fd20003f6e170 */
[----:B------:R0:W-:Y:S02]  /*cda0*/  UTMALDG.4D [UR8], [UR4], desc[UR6] ;  /* 0x00000608040075b4 */ /* 0x0001e40008019000 */
[----:B0-----:R-:W-:Y:S05]  /*cdb0*/  @P0 BRA.U.ANY `(.L_x_80) ;  /* 0xfffffffd00e00947 */ /* 0x001fea000393ffff */
[----:B-1----:R-:W-:Y:S01]  /*cdc0*/  IMAD.MOV.U32 R12, RZ, RZ, 0x20 ;  /* 0x00000020ff0c7424 */ /* 0x002fe200078e00ff */
[----:B------:R-:W-:Y:S01]  /*cdd0*/  PLOP3.LUT P0, PT, PT, PT, PT, 0x80, 0x0 ;  /* 0x000000000000781c */ /* 0x000fe20003f0f070 */
[----:B------:R-:W-:Y:S01]  /*cde0*/  UIADD3 UR8, UR40, 0x18e00, URZ ;  /* 0x00018e0028087890 */ /* 0x000fe2000fffe03f */
[----:B------:R-:W-:Y:S02]  /*cdf0*/  UMOV UR6, 0x0 ;  /* 0x0000000000067882 */ /* 0x000fe40000000000 */
[----:B------:R-:W-:Y:S01]  /*ce00*/  R2UR UR10, R12 ;  /* 0x000000000c0a72ca */ /* 0x000fe200000e0000 */
[----:B------:R-:W-:-:S14]  /*ce10*/  UMOV UR7, 0x14f00000 ;  /* 0x14f0000000077882 */ /* 0x000fdc0000000000 */
.L_x_81:
        /* <DEDUP_REMOVED lines=14> */
.L_x_82:
        /* <DEDUP_REMOVED lines=8> */
[----:B------:R-:W-:Y:S01]  /*cf80*/  SHF.L.U32 R2, R11, 0x1f, RZ ;  /* 0x0000001f0b027819 */ /* 0x000fe200000006ff */
[----:B------:R-:W-:Y:S03]  /*cf90*/  BSSY B2, `(.L_x_83) ;  /* 0x0000003000027945 */ /* 0x000fe60003800000 */
[----:B------:R-:W0:Y:S02]  /*cfa0*/  SYNCS.PHASECHK.TRANS64.TRYWAIT P0, [UR40+0x31c68], R2 ;  /* 0x031c6802ff0075a7 */ /* 0x000e240008000168 */
[----:B0-----:R-:W-:Y:S05]  /*cfb0*/  @!P0 BRA `(.L_x_84) ;  /* 0x0000002000488947 */ /* 0x001fea0003800000 */
.L_x_149:
[----:B------:R-:W-:Y:S05]  /*cfc0*/  BSYNC B2 ;  /* 0x0000000000027941 */ /* 0x000fea0003800000 */
.L_x_83:
[----:B------:R-:W-:Y:S01]  /*cfd0*/  BSSY B2, `(.L_x_85) ;  /* 0x0000009000027945 */ /* 0x000fe20003800000 */
[----:B0-----:R-:W-:Y:S02]  /*cfe0*/  IMAD.MOV.U32 R2, RZ, RZ, 0x0 ;  /* 0x00000000ff027424 */ /* 0x001fe400078e00ff */
[----:B------:R-:W-:Y:S01]  /*cff0*/  IMAD.MOV.U32 R3, RZ, RZ, 0x14f00000 ;  /* 0x14f00000ff037424 */ /* 0x000fe200078e00ff */
[----:B------:R-:W-:Y:S06]  /*d000*/  @P2 BRA `(.L_x_86) ;  /* 0x0000000000142947 */ /* 0x000fec0003800000 */
[----:B------:R-:W-:Y:S01]  /*d010*/  ISETP.NE.AND P0, PT, R7, RZ, PT ;  /* 0x000000ff0700720c */ /* 0x000fe20003f05270 */
[----:B------:R-:W-:-:S04]  /*d020*/  IMAD.MOV.U32 R11, RZ, RZ, 0x6c00 ;  /* 0x00006c00ff0b7424 */ /* 0x000fc800078e00ff */
[----:B------:R0:W-:Y:S08]  /*d030*/  SYNCS.ARRIVE.TRANS64 RZ, [UR40+0x31c58], R11 ;  /* 0x031c580bffff79a7 */ /* 0x0001f00008000028 */
[----:B0-----:R-:W-:Y:S05]  /*d040*/  @!P0 BRA `(.L_x_86) ;  /* 0x0000000000048947 */ /* 0x001fea0003800000 */
[----:B------:R-:W-:Y:S01]  /*d050*/  BPT.TRAP 0x1 ;  /* 0x000000040000795c */ /* 0x000fe20000300000 */
.L_x_86:
[----:B------:R-:W-:Y:S05]  /*d060*/  BSYNC B2 ;  /* 0x0000000000027941 */ /* 0x000fea0003800000 */
.L_x_85:
        /* <DEDUP_REMOVED lines=10> */
.L_x_87:
        /* <DEDUP_REMOVED lines=13> */
.L_x_88:
        /* <DEDUP_REMOVED lines=13> */
.L_x_89:
        /* <DEDUP_REMOVED lines=10> */
.L_x_74:
[----:B------:R-:W-:Y:S05]  /*d350*/  BSYNC B1 ;  /* 0x0000000000017941 */ /* 0x000fea0003800000 */
.L_x_73:
[----:B------:R-:W-:Y:S02]  /*d360*/  VIADD R8, R8, 0xfffffffe ;  /* 0xfffffffe08087836 */ /* 0x000fe40000000000 */
[----:B------:R-:W-:Y:S01]  /*d370*/  IMAD.MOV.U32 R11, RZ, RZ, R6 ;  /* 0x000000ffff0b7224 */ /* 0x000fe200078e0006 */
[----:B------:R-:W-:Y:S06]  /*d380*/  @P1 BRA `(.L_x_90) ;  /* 0xffffffec00481947 */ /* 0x000fec000383ffff */
[----:B------:R-:W-:Y:S05]  /*d390*/  BSYNC B0 ;  /* 0x0000000000007941 */ /* 0x000fea0003800000 */
.L_x_55:
[----:B------:R-:W-:Y:S01]  /*d3a0*/  ISETP.NE.AND P0, PT, R9, RZ, PT ;  /* 0x000000ff0900720c */ /* 0x000fe20003f05270 */
[----:B------:R-:W-:-:S12]  /*d3b0*/  BSSY B0, `(.L_x_54) ;  /* 0x0000093000007945 */ /* 0x000fd80003800000 */
[----:B------:R-:W-:Y:S05]  /*d3c0*/  @!P0 BRA `(.L_x_91) ;  /* 0x0000000800448947 */ /* 0x000fea0003800000 */
[----:B------:R-:W-:Y:S01]  /*d3d0*/  LOP3.LUT P1, RZ, R17, 0x2, RZ, 0xc0, !PT ;  /* 0x0000000211ff7812 */ /* 0x000fe2000782c0ff */
[----:B------:R-:W-:-:S12]  /*d3e0*/  IMAD.MOV.U32 R0, RZ, RZ, 0x1 ;  /* 0x00000001ff007424 */ /* 0x000fd800078e00ff */
[----:B------:R-:W-:Y:S05]  /*d3f0*/  @!P1 BRA `(.L_x_91) ;  /* 0x0000000800389947 */ /* 0x000fea0003800000 */
[----:B------:R-:W-:Y:S02]  /*d400*/  LOP3.LUT P1, RZ, R17, 0x1, RZ, 0xc0, !PT ;  /* 0x0000000111ff7812 */ /* 0x000fe4000782c0ff */
[----:B------:R-:W-:-:S11]  /*d410*/  SHF.L.U32 R9, R6, 0x1f, RZ ;  /* 0x0000001f06097819 */ /* 0x000fd600000006ff */
[----:B------:R-:W-:Y:S05]  /*d420*/  @!P1 BRA `(.L_x_92) ;  /* 0x00000000004c9947 */ /* 0x000fea0003800000 */
[----:B------:R-:W0:Y:S01]  /*d430*/  LDC R11, c[0x0][0x43c] ;  /* 0x00010f00ff0b7b82 */ /* 0x000e220000000800 */
[----:B------:R-:W-:Y:S01]  /*d440*/  IMAD.MOV.U32 R13, RZ, RZ, R8 ;  /* 0x000000ffff0d7224 */ /* 0x000fe200078e0008 */
[----:B------:R-:W-:Y:S02]  /*d450*/  ULDC.64 UR4, c[0x0][0x428] ;  /* 0x00010a0000047ab9 */ /* 0x000fe40000000a00 */
[----:B------:R-:W-:-:S04]  /*d460*/  IMAD R22, R22, UR4, RZ ;  /* 0x0000000416167c24 */ /* 0x000fc8000f8e02ff */
[----:B------:R-:W-:Y:S01]  /*d470*/  IMAD R5, R19, UR5, R22 ;  /* 0x0000000513057c24 */ /* 0x000fe2000f8e0216 */
[----:B0-----:R-:W-:-:S13]  /*d480*/  ISETP.NE.AND P0, PT, R11, 0x1, PT ;  /* 0x000000010b00780c */ /* 0x001fda0003f05270 */
[----:B------:R-:W0:Y:S02]  /*d490*/  @P0 LDC.64 R2, c[0x0][0x440] ;  /* 0x00011000ff020b82 */ /* 0x000e240000000a00 */
[----:B0-----:R-:W-:-:S05]  /*d4a0*/  @P0 IMAD.HI.U32 R2, R8, R2, RZ ;  /* 0x0000000208020227 */ /* 0x001fca00078e00ff */
[----:B------:R-:W-:-:S04]  /*d4b0*/  @P0 SHF.R.U32.HI R13, RZ, R3, R2 ;  /* 0x00000003ff0d0219 */ /* 0x000fc80000011602 */
[--C-:B------:R-:W-:Y:S01]  /*d4c0*/  SHF.R.S32.HI R3, RZ, 0x1f, R13.reuse ;  /* 0x0000001fff037819 */ /* 0x100fe2000001140d */
        /* <DEDUP_REMOVED lines=9> */
.L_x_92:
[----:B------:R-:W1:Y:S01]  /*d560*/  SYNCS.PHASECHK.TRANS64.TRYWAIT P0, [UR40+0x31c48], R9 ;  /* 0x031c4809ff0075a7 */ /* 0x000e620008000168 */
[----:B------:R-:W-:Y:S01]  /*d570*/  BSSY B1, `(.L_x_93) ;  /* 0x0000003000017945 */ /* 0x000fe20003800000 */
[----:B------:R-:W-:-:S03]  /*d580*/  ISETP.NE.AND P1, PT, R27, RZ, PT ;  /* 0x000000ff1b00720c */ /* 0x000fc60003f25270 */
[----:B-1----:R-:W-:Y:S10]  /*d590*/  @!P0 BRA `(.L_x_94) ;  /* 0x0000001800e88947 */ /* 0x002ff40003800000 */
.L_x_150:
[----:B------:R-:W-:Y:S05]  /*d5a0*/  BSYNC B1 ;  /* 0x0000000000017941 */ /* 0x000fea0003800000 */
.L_x_93:
[----:B------:R-:W-:Y:S04]  /*d5b0*/  BSSY B1, `(.L_x_95) ;  /* 0x0000007000017945 */ /* 0x000fe80003800000 */
[----:B------:R-:W-:Y:S05]  /*d5c0*/  @P1 BRA `(.L_x_96) ;  /* 0x0000000000141947 */ /* 0x000fea0003800000 */
[----:B------:R-:W-:Y:S01]  /*d5d0*/  ISETP.NE.AND P0, PT, R7, RZ, PT ;  /* 0x000000ff0700720c */ /* 0x000fe20003f05270 */
[----:B-1----:R-:W-:-:S04]  /*d5e0*/  IMAD.MOV.U32 R2, RZ, RZ, 0x6c00 ;  /* 0x00006c00ff027424 */ /* 0x002fc800078e00ff */
[----:B------:R2:W-:Y:S08]  /*d5f0*/  SYNCS.ARRIVE.TRANS64 RZ, [UR40+0x31c38], R2 ;  /* 0x031c3802ffff79a7 */ /* 0x0005f00008000028 */
[----:B--2---:R-:W-:Y:S05]  /*d600*/  @!P0 BRA `(.L_x_96) ;  /* 0x0000000000048947 */ /* 0x004fea0003800000 */
[----:B------:R-:W-:Y:S01]  /*d610*/  BPT.TRAP 0x1 ;  /* 0x000000040000795c */ /* 0x000fe20000300000 */
.L_x_96:
[----:B------:R-:W-:Y:S05]  /*d620*/  BSYNC B1 ;  /* 0x0000000000017941 */ /* 0x000fea0003800000 */
.L_x_95:
[----:B0-----:R-:W-:Y:S01]  /*d630*/  IMAD.MOV.U32 R5, RZ, RZ, RZ ;  /* 0x000000ffff057224 */ /* 0x001fe200078e00ff */
[----:B------:R-:W-:Y:S01]  /*d640*/  ULDC.64 UR4, c[0x0][0x198] ;  /* 0x0000660000047ab9 */ /* 0x000fe20000000a00 */
[----:B------:R-:W-:Y:S01]  /*d650*/  PLOP3.LUT P0, PT, PT, PT, PT, 0x80, 0x0 ;  /* 0x000000000000781c */ /* 0x000fe20003f0f070 */
[----:B------:R-:W-:Y:S01]  /*d660*/  UIADD3 UR4, UP0, UR4, 0x370, URZ ;  /* 0x0000037004047890 */ /* 0x000fe2000ff1e03f */
[----:B-1----:R-:W-:Y:S01]  /*d670*/  IMAD R2, R8, 0x90, RZ ;  /* 0x0000009008027824 */ /* 0x002fe200078e02ff */
[----:B------:R-:W-:Y:S01]  /*d680*/  R2UR UR10, R5 ;  /* 0x00000000050a72ca */ /* 0x000fe200000e0000 */
[----:B------:R-:W-:Y:S02]  /*d690*/  UIADD3 UR8, UR40, 0x1d600, URZ ;  /* 0x0001d60028087890 */ /* 0x000fe4000fffe03f */
[----:B------:R-:W-:Y:S02]  /*d6a0*/  UIADD3 UR9, UR40, 0x31c38, URZ ;  /* 0x00031c3828097890 */ /* 0x000fe4000fffe03f */
[----:B------:R-:W-:Y:S01]  /*d6b0*/  UIADD3.X UR5, URZ, UR5, URZ, UP0, !UPT ;  /* 0x000000053f057290 */ /* 0x000fe200087fe43f */
[----:B------:R-:W-:Y:S01]  /*d6c0*/  UMOV UR6, 0x0 ;  /* 0x0000000000067882 */ /* 0x000fe20000000000 */
[----:B------:R-:W-:-:S10]  /*d6d0*/  UMOV UR7, 0x14f00000 ;  /* 0x14f0000000077882 */ /* 0x000fd40000000000 */
.L_x_97:
        /* <DEDUP_REMOVED lines=14> */
.L_x_98:
        /* <DEDUP_REMOVED lines=14> */
.L_x_99:
        /* <DEDUP_REMOVED lines=8> */
[----:B------:R-:W0:Y:S01]  /*d920*/  SYNCS.PHASECHK.TRANS64.TRYWAIT P0, [UR40+0x31c60], R9 ;  /* 0x031c6009ff0075a7 */ /* 0x000e220008000168 */
[----:B------:R-:W-:Y:S04]  /*d930*/  BSSY B1, `(.L_x_100) ;  /* 0x0000002000017945 */ /* 0x000fe80003800000 */
[----:B0-----:R-:W-:Y:S05]  /*d940*/  @!P0 BRA `(.L_x_101) ;  /* 0x0000001800148947 */ /* 0x001fea0003800000 */
.L_x_151:
[----:B------:R-:W-:Y:S05]  /*d950*/  BSYNC B1 ;  /* 0x0000000000017941 */ /* 0x000fea0003800000 */
.L_x_100:
        /* <DEDUP_REMOVED lines=9> */
.L_x_103:
[----:B------:R-:W-:Y:S05]  /*d9f0*/  BSYNC B1 ;  /* 0x0000000000017941 */ /* 0x000fea0003800000 */
.L_x_102:
        /* <DEDUP_REMOVED lines=10> */
.L_x_104:
        /* <DEDUP_REMOVED lines=13> */
.L_x_105:
        /* <DEDUP_REMOVED lines=13> */
.L_x_106:
        /* <DEDUP_REMOVED lines=10> */
.L_x_91:
[----:B------:R-:W-:Y:S05]  /*dce0*/  BSYNC B0 ;  /* 0x0000000000007941 */ /* 0x000fea0003800000 */
.L_x_54:
[----:B------:R-:W-:Y:S01]  /*dcf0*/  LOP3.LUT P0, RZ, R17, 0x2, RZ, 0xc0, !PT ;  /* 0x0000000211ff7812 */ /* 0x000fe2000780c0ff */
[----:B------:R-:W-:-:S12]  /*dd00*/  BSSY B0, `(.L_x_107) ;  /* 0x0000041000007945 */ /* 0x000fd80003800000 */
[----:B------:R-:W-:Y:S05]  /*dd10*/  @!P0 BRA `(.L_x_108) ;  /* 0x0000000000fc8947 */ /* 0x000fea0003800000 */
[----:B------:R-:W-:Y:S01]  /*dd20*/  LEA R3, R0, UR40, 0x3 ;  /* 0x0000002800037c11 */ /* 0x000fe2000f8e18ff */
[----:B------:R-:W-:Y:S01]  /*dd30*/  BSSY B1, `(.L_x_109) ;  /* 0x0000005000017945 */ /* 0x000fe20003800000 */
[----:B------:R-:W-:Y:S02]  /*dd40*/  SHF.L.U32 R2, R6, 0x1f, RZ ;  /* 0x0000001f06027819 */ /* 0x000fe400000006ff */
[----:B------:R-:W-:Y:S02]  /*dd50*/  ISETP.NE.AND P1, PT, R27, RZ, PT ;  /* 0x000000ff1b00720c */ /* 0x000fe40003f25270 */
[----:B------:R-:W0:Y:S02]  /*dd60*/  SYNCS.PHASECHK.TRANS64.TRYWAIT P0, [R3+URZ+0x31c60], R2 ;  /* 0x031c6002030075a7 */ /* 0x000e24000800017f */
[----:B0-----:R-:W-:Y:S09]  /*dd70*/  @!P0 BRA `(.L_x_110) ;  /* 0x0000001400208947 */ /* 0x001ff20003800000 */
.L_x_152:
[----:B------:R-:W-:Y:S05]  /*dd80*/  BSYNC B1 ;  /* 0x0000000000017941 */ /* 0x000fea0003800000 */
.L_x_109:
[----:B------:R-:W-:Y:S04]  /*dd90*/  BSSY B1, `(.L_x_111) ;  /* 0x0000008000017945 */ /* 0x000fe80003800000 */
[----:B------:R-:W-:Y:S05]  /*dda0*/  @P1 BRA `(.L_x_112) ;  /* 0x0000000000181947 */ /* 0x000fea0003800000 */
[----:B------:R-:W1:Y:S01]  /*ddb0*/  S2R R4, SR_TID.X ;  /* 0x0000000000047919 */ /* 0x000e620000002100 */
[----:B0-----:R-:W-:-:S04]  /*ddc0*/  IMAD.MOV.U32 R2, RZ, RZ, 0x6c00 ;  /* 0x00006c00ff027424 */ /* 0x001fc800078e00ff */
[----:B------:R2:W-:Y:S01]  /*ddd0*/  SYNCS.ARRIVE.TRANS64 RZ, [R3+URZ+0x31c50], R2 ;  /* 0x031c500203ff79a7 */ /* 0x0005e2000800003f */
[----:B-1----:R-:W-:-:S13]  /*dde0*/  LOP3.LUT P0, RZ, R4, 0x1f, RZ, 0xc0, !PT ;  /* 0x0000001f04ff7812 */ /* 0x002fda000780c0ff */
[----:B--2---:R-:W-:Y:S05]  /*ddf0*/  @!P0 BRA `(.L_x_112) ;  /* 0x0000000000048947 */ /* 0x004fea0003800000 */
[----:B------:R-:W-:Y:S01]  /*de00*/  BPT.TRAP 0x1 ;  /* 0x000000040000795c */ /* 0x000fe20000300000 */
.L_x_112:
[----:B------:R-:W-:Y:S05]  /*de10*/  BSYNC B1 ;  /* 0x0000000000017941 */ /* 0x000fea0003800000 */
.L_x_111:
[----:B------:R-:W-:Y:S01]  /*de20*/  R2UR UR4, R0 ;  /* 0x00000000000472ca */ /* 0x000fe200000e0000 */
[----:B------:R-:W-:Y:S01]  /*de30*/  ULDC.64 UR6, c[0x0][0x198] ;  /* 0x0000660000067ab9 */ /* 0x000fe20000000a00 */
[----:B------:R-:W-:Y:S01]  /*de40*/  R2UR UR9, R3 ;  /* 0x00000000030972ca */ /* 0x000fe200000e0000 */
[----:B------:R-:W-:Y:S01]  /*de50*/  UIADD3 UR6, UP0, UR6, 0x470, URZ ;  /* 0x0000047006067890 */ /* 0x000fe2000ff1e03f */
[----:B------:R-:W-:Y:S01]  /*de60*/  PLOP3.LUT P0, PT, PT, PT, PT, 0x80, 0x0 ;  /* 0x000000000000781c */ /* 0x000fe20003f0f070 */
[----:B------:R-:W-:Y:S01]  /*de70*/  IMAD R18, R18, 0x90, RZ ;  /* 0x0000009012127824 */ /* 0x000fe200078e02ff */
[----:B------:R-:W-:Y:S01]  /*de80*/  UMOV UR14, 0x0 ;  /* 0x00000000000e7882 */ /* 0x000fe20000000000 */
[----:B------:R-:W-:Y:S01]  /*de90*/  UIADD3.X UR7, URZ, UR7, URZ, UP0, !UPT ;  /* 0x000000073f077290 */ /* 0x000fe200087fe43f */
[----:B------:R-:W-:Y:S01]  /*dea0*/  UMOV UR15, 0x14f00000 ;  /* 0x14f00000000f7882 */ /* 0x000fe20000000000 */
[----:B------:R-:W-:-:S04]  /*deb0*/  UMOV UR10, URZ ;  /* 0x0000003f000a7c82 */ /* 0x000fc80008000000 */
[----:B------:R-:W-:Y:S02]  /*dec0*/  UIMAD UR4, UR4, 0x6c00, UR40 ;  /* 0x00006c00040478a4 */ /* 0x000fe4000f8e0228 */
[----:B------:R-:W-:Y:S02]  /*ded0*/  UIADD3 UR9, UR9, 0x31c50, URZ ;  /* 0x00031c5009097890 */ /* 0x000fe4000fffe03f */
[----:B------:R-:W-:-:S12]  /*dee0*/  UIADD3 UR8, UR4, 0x200, URZ ;  /* 0x0000020004087890 */ /* 0x000fd8000fffe03f */
.L_x_113:
[----:B------:R-:W-:-:S13]  /*def0*/  @P0 ELECT P1, URZ, PT ;  /* 0x00000000003f082f */ /* 0x000fda0003820000 */
[----:B------:R-:W-:Y:S01]  /*df00*/  @P1 R2UR UR13, R16 ;  /* 0x00000000100d12ca */ /* 0x000fe200000e0000 */
[----:B------:R-:W-:Y:S01]  /*df10*/  UMOV UR12, UR36 ;  /* 0x00000024000c7c82 */ /* 0x000fe20008000000 */
[----:B------:R-:W-:Y:S02]  /*df20*/  @P1 R2UR UR11, R18 ;  /* 0x00000000120b12ca */ /* 0x000fe400000e0000 */
[----:B------:R-:W-:Y:S02]  /*df30*/  @P1 PLOP3.LUT P0, PT, P1, PT, PT, 0x8, 0x0 ;  /* 0x000000000000181c */ /* 0x000fe40000f0e170 */
[----:B------:R-:W-:-:S09]  /*df40*/  PLOP3.LUT P1, PT, PT, PT, PT, 0x8, 0x0 ;  /* 0x000000000000781c */ /* 0x000fd20003f2e170 */
[----:B------:R1:W-:Y:S02]  /*df50*/  UTMALDG.4D [UR8], [UR6], desc[UR14] ;  /* 0x00000e08060075b4 */ /* 0x0003e40008019000 */
[----:B-1----:R-:W-:Y:S05]  /*df60*/  @P0 BRA.U.ANY `(.L_x_113) ;  /* 0xfffffffd00e00947 */ /* 0x002fea000393ffff */
[----:B------:R-:W-:Y:S01]  /*df70*/  PLOP3.LUT P0, PT, PT, PT, PT, 0x80, 0x0 ;  /* 0x000000000000781c */ /* 0x000fe20003f0f070 */
[----:B------:R-:W-:Y:S01]  /*df80*/  UIADD3 UR8, UR4, 0x2600, URZ ;  /* 0x0000260004087890 */ /* 0x000fe2000fffe03f */
[----:B------:R-:W-:Y:S01]  /*df90*/  UMOV UR14, 0x0 ;  /* 0x00000000000e7882 */ /* 0x000fe20000000000 */
[----:B------:R-:W-:Y:S01]  /*dfa0*/  UMOV UR15, 0x14f00000 ;  /* 0x14f00000000f7882 */ /* 0x000fe20000000000 */
[----:B------:R-:W-:-:S09]  /*dfb0*/  UMOV UR10, 0x20 ;  /* 0x00000020000a7882 */ /* 0x000fd20000000000 */
.L_x_114:
        /* <DEDUP_REMOVED lines=10> */
[----:B------:R-:W-:Y:S02]  /*e060*/  UMOV UR5, 0x14f00000 ;  /* 0x14f0000000057882 */ /* 0x000fe40000000000 */
[----:B------:R-:W-:Y:S01]  /*e070*/  UMOV UR4, 0x0 ;  /* 0x0000000000047882 */ /* 0x000fe20000000000 */
[----:B------:R-:W-:-:S08]  /*e080*/  UMOV UR10, 0x40 ;  /* 0x00000040000a7882 */ /* 0x000fd00000000000 */
.L_x_115:
        /* <DEDUP_REMOVED lines=8> */
.L_x_108:
[----:B------:R-:W-:Y:S05]  /*e110*/  BSYNC B0 ;  /* 0x0000000000007941 */ /* 0x000fea0003800000 */
.L_x_107:
[----:B------:R-:W-:Y:S02]  /*e120*/  VIADD R0, R0, 0x1 ;  /* 0x0000000100007836 */ /* 0x000fe40000000000 */
[----:B0-----:R-:W-:-:S03]  /*e130*/  IMAD.MOV.U32 R2, RZ, RZ, RZ ;  /* 0x000000ffff027224 */ /* 0x001fc600078e00ff */
[----:B------:R-:W-:-:S04]  /*e140*/  ISETP.NE.AND P0, PT, R0, 0x2, PT ;  /* 0x000000020000780c */ /* 0x000fc80003f05270 */
[----:B------:R-:W-:Y:S02]  /*e150*/  SEL R3, RZ, 0x1, P0 ;  /* 0x00000001ff037807 */ /* 0x000fe40000000000 */
[----:B------:R-:W-:Y:S02]  /*e160*/  SEL R0, R0, RZ, P0 ;  /* 0x000000ff00007207 */ /* 0x000fe40000000000 */
[----:B------:R-:W-:-:S07]  /*e170*/  LOP3.LUT R6, R6, R3, RZ, 0x3c, !PT ;  /* 0x0000000306067212 */ /* 0x000fce00078e3cff */
.L_x_38:
[----:B------:R-:W0:Y:S01]  /*e180*/  S2R R4, SR_CgaCtaId ;  /* 0x0000000000047919 */ /* 0x000e220000008800 */
[----:B------:R-:W-:Y:S02]  /*e190*/  MOV R3, 0x400 ;  /* 0x0000040000037802 */ /* 0x000fe40000000f00 */
[----:B------:R-:W-:Y:S02]  /*e1a0*/  SHF.L.U32 R2, R2, 0x1f, RZ ;  /* 0x0000001f02027819 */ /* 0x000fe400000006ff */
[----:B0-----:R-:W-:-:S04]  /*e1b0*/  LEA R7, R4, R3, 0x18 ;  /* 0x0000000304077211 */ /* 0x001fc800078ec0ff */
[----:B------:R-:W0:Y:S02]  /*e1c0*/  SYNCS.PHASECHK.TRANS64.TRYWAIT P0, [R7+URZ+0x31c20], R2 ;  /* 0x031c2002070075a7 */ /* 0x000e24000800017f */
[----:B0-----:R-:W-:Y:S05]  /*e1d0*/  @!P0 BRA `(.L_x_116) ;  /* 0x00000010001c8947 */ /* 0x001fea0003800000 */
.L_x_153:
[----:B------:R-:W-:-:S03]  /*e1e0*/  UMOV UR4, 0xffffffff ;  /* 0xffffffff00047882 */ /* 0x000fc60000000000 */
[----:B------:R-:W-:Y:S05]  /*e1f0*/  BRA.DIV UR4, `(.L_x_117) ;  /* 0x0000001204287947 */ /* 0x000fea000b800000 */
[----:B------:R1:W2:Y:S02]  /*e200*/  SHFL.IDX PT, R14, R29, RZ, 0x1f ;  /* 0x00001fff1d0e7589 */ /* 0x0002a400000e0000 */
.L_x_156:
[----:B--2---:R-:W-:-:S13]  /*e210*/  ISETP.NE.AND P0, PT, R14, RZ, PT ;  /* 0x000000ff0e00720c */ /* 0x004fda0003f05270 */
[----:B------:R-:W-:Y:S05]  /*e220*/  @P0 BRA `(.L_x_10) ;  /* 0x0000000000840947 */ /* 0x000fea0003800000 */
[----:B------:R-:W-:-:S03]  /*e230*/  UMOV UR4, 0xffffffff ;  /* 0xffffffff00047882 */ /* 0x000fc60000000000 */
[----:B------:R-:W-:Y:S05]  /*e240*/  BRA.DIV UR4, `(.L_x_118) ;  /* 0x00000012043c7947 */ /* 0x000fea000b800000 */
[----:B------:R-:W-:-:S13]  /*e250*/  ELECT P6, URZ, PT ;  /* 0x00000000003f782f */ /* 0x000fda00038c0000 */
.L_x_159:
[----:B------:R-:W-:Y:S05]  /*e260*/  @!P6 BRA `(.L_x_10) ;  /* 0x000000000074e947 */ /* 0x000fea0003800000 */
[----:B------:R-:W-:-:S04]  /*e270*/  LOP3.LUT R26, R26, 0x2, RZ, 0xfc, !PT ;  /* 0x000000021a1a7812 */ /* 0x000fc800078efcff */
[----:B------:R-:W-:-:S13]  /*e280*/  ISETP.NE.AND P2, PT, R26, 0x3, PT ;  /* 0x000000031a00780c */ /* 0x000fda0003f45270 */
[----:B------:R-:W-:Y:S05]  /*e290*/  @!P2 BRA `(.L_x_119) ;  /* 0x000000000004a947 */ /* 0x000fea0003800000 */
[----:B------:R-:W-:Y:S01]  /*e2a0*/  BPT.TRAP 0x1 ;  /* 0x000000040000795c */ /* 0x000fe20000300000 */
.L_x_119:
[----:B------:R-:W-:Y:S01]  /*e2b0*/  VIADD R9, R7, 0x31c40 ;  /* 0x00031c4007097836 */ /* 0x000fe20000000000 */
[----:B------:R-:W-:Y:S01]  /*e2c0*/  SHF.L.U32 R4, R6, 0x1f, RZ ;  /* 0x0000001f06047819 */ /* 0x000fe200000006ff */
[C---:B0-----:R-:W-:Y:S02]  /*e2d0*/  VIADD R2, R0.reuse, 0x1 ;  /* 0x0000000100027836 */ /* 0x041fe40000000000 */
[----:B------:R-:W-:-:S03]  /*e2e0*/  IMAD R5, R0, 0x8, R9 ;  /* 0x0000000800057824 */ /* 0x000fc600078e0209 */
[C---:B------:R-:W-:Y:S01]  /*e2f0*/  ISETP.NE.AND P1, PT, R2.reuse, 0x2, PT ;  /* 0x000000020200780c */ /* 0x040fe20003f25270 */
[----:B------:R-:W0:Y:S03]  /*e300*/  SYNCS.PHASECHK.TRANS64.TRYWAIT P0, [R5+URZ], R4 ;  /* 0x00000004050075a7 */ /* 0x000e26000800017f */
[----:B------:R-:W-:Y:S02]  /*e310*/  SEL R3, RZ, 0x1, P1 ;  /* 0x00000001ff037807 */ /* 0x000fe40000800000 */
[----:B------:R-:W-:Y:S02]  /*e320*/  SEL R8, R2, RZ, P1 ;  /* 0x000000ff02087207 */ /* 0x000fe40000800000 */
[----:B------:R-:W-:-:S03]  /*e330*/  LOP3.LUT R2, R6, R3, RZ, 0x3c, !PT ;  /* 0x0000000306027212 */ /* 0x000fc600078e3cff */
[----:B------:R-:W-:Y:S01]  /*e340*/  IMAD R3, R8, 0x8, R9 ;  /* 0x0000000808037824 */ /* 0x000fe200078e0209 */
[----:B------:R-:W-:Y:S01]  /*e350*/  SHF.L.U32 R2, R2, 0x1f, RZ ;  /* 0x0000001f02027819 */ /* 0x000fe200000006ff */
[----:B0-----:R-:W-:Y:S06]  /*e360*/  @!P0 BRA `(.L_x_120) ;  /* 0x0000001000148947 */ /* 0x001fec0003800000 */
.L_x_160:
[----:B------:R-:W2:Y:S02]  /*e370*/  SYNCS.PHASECHK.TRANS64.TRYWAIT P0, [R3+URZ], R2 ;  /* 0x00000002030075a7 */ /* 0x000ea4000800017f */
[----:B--2---:R-:W-:Y:S05]  /*e380*/  @!P0 BRA `(.L_x_121) ;  /* 0x0000001000208947 */ /* 0x004fea0003800000 */
.L_x_161:
[----:B------:R-:W-:Y:S05]  /*e390*/  @!P2 BRA `(.L_x_122) ;  /* 0x000000000004a947 */ /* 0x000fea0003800000 */
[----:B------:R-:W-:Y:S01]  /*e3a0*/  BPT.TRAP 0x1 ;  /* 0x000000040000795c */ /* 0x000fe20000300000 */
.L_x_122:
[----:B--2---:R-:W-:-:S04]  /*e3b0*/  VIADD R3, R7, 0x31c60 ;  /* 0x00031c6007037836 */ /* 0x004fc80000000000 */
[----:B0-----:R-:W-:-:S04]  /*e3c0*/  IMAD R5, R0, 0x8, R3 ;  /* 0x0000000800057824 */ /* 0x001fc800078e0203 */
[----:B------:R-:W0:Y:S02]  /*e3d0*/  SYNCS.PHASECHK.TRANS64.TRYWAIT P0, [R5+URZ], R4 ;  /* 0x00000004050075a7 */ /* 0x000e24000800017f */
[----:B0-----:R-:W-:Y:S05]  /*e3e0*/  @!P0 BRA `(.L_x_123) ;  /* 0x00000010001c8947 */ /* 0x001fea0003800000 */
.L_x_162:
[----:B------:R-:W-:-:S07]  /*e3f0*/  IMAD R3, R8, 0x8, R3 ;  /* 0x0000000808037824 */ /* 0x000fce00078e0203 */
.L_x_124:
[----:B--2---:R2:W3:Y:S02]  /*e400*/  SYNCS.PHASECHK.TRANS64.TRYWAIT P0, [R3+URZ], R2 ;  /* 0x00000002030075a7 */ /* 0x0044e4000800017f */
[----:B---3--:R-:W-:Y:S05]  /*e410*/  @!P0 NANOSLEEP.SYNCS 0x989680 ;  /* 0x009896800000895d */ /* 0x008fea0003900000 */
[----:B------:R-:W3:Y:S02]  /*e420*/  @!P0 SYNCS.PHASECHK.TRANS64 P0, [R3+URZ], R2 ;  /* 0x00000002030085a7 */ /* 0x000ee4000800007f */
[----:B---3--:R-:W-:Y:S05]  /*e430*/  @!P0 BRA `(.L_x_124) ;  /* 0xfffffffc00f08947 */ /* 0x008fea000383ffff */
.L_x_10:
[----:B------:R-:W-:Y:S05]  /*e440*/  BSYNC B6 ;  /* 0x0000000000067941 */ /* 0x000fea0003800000 */
.L_x_7:
[----:B------:R-:W-:Y:S05]  /*e450*/  EXIT ;  /* 0x000000000000794d */ /* 0x000fea0003800000 */
.L_x_14:
[----:B0-----:R-:W-:-:S04]  /*e460*/  IMAD.U32 R3, RZ, RZ, UR37 ;  /* 0x00000025ff037e24 */ /* 0x001fc8000f8e00ff */
[----:B------:R0:W1:Y:S03]  /*e470*/  SYNCS.PHASECHK.TRANS64.TRYWAIT P1, [R3+URZ+0x31c00], R0 ;  /* 0x031c0000030075a7 */ /* 0x000066000802017f */
[----:B-1----:R-:W-:Y:S05]  /*e480*/  @!P1 NANOSLEEP.SYNCS 0x989680 ;  /* 0x009896800000995d */ /* 0x002fea0003900000 */
[----:B------:R-:W1:Y:S02]  /*e490*/  @!P1 SYNCS.PHASECHK.TRANS64 P1, [R3+URZ+0x31c00], R0 ;  /* 0x031c0000030095a7 */ /* 0x000e64000802007f */
[----:B-1----:R-:W-:Y:S05]  /*e4a0*/  @!P1 BRA `(.L_x_14) ;  /* 0xfffffffc00ec9947 */ /* 0x002fea000383ffff */
[----:B------:R-:W-:Y:S05]  /*e4b0*/  BRA `(.L_x_125) ;  /* 0xffffff2c00547947 */ /* 0x000fea000383ffff */
.L_x_18:
[----:B0-----:R-:W-:-:S04]  /*e4c0*/  IMAD.U32 R3, RZ, RZ, UR37 ;  /* 0x00000025ff037e24 */ /* 0x001fc8000f8e00ff */
[----:B------:R0:W2:Y:S03]  /*e4d0*/  SYNCS.PHASECHK.TRANS64.TRYWAIT P1, [R3+URZ+0x31c30], R0 ;  /* 0x031c3000030075a7 */ /* 0x0000a6000802017f */
[----:B--2---:R-:W-:Y:S05]  /*e4e0*/  @!P1 NANOSLEEP.SYNCS 0x989680 ;  /* 0x009896800000995d */ /* 0x004fea0003900000 */
[----:B------:R-:W2:Y:S02]  /*e4f0*/  @!P1 SYNCS.PHASECHK.TRANS64 P1, [R3+URZ+0x31c30], R0 ;  /* 0x031c3000030095a7 */ /* 0x000ea4000802007f */
[----:B--2---:R-:W-:Y:S05]  /*e500*/  @!P1 BRA `(.L_x_18) ;  /* 0xfffffffc00ec9947 */ /* 0x004fea000383ffff */
[----:B------:R-:W-:Y:S05]  /*e510*/  BRA `(.L_x_17) ;  /* 0xffffff2c005c7947 */ /* 0x000fea000383ffff */
.L_x_23:
[----:B-1----:R1:W2:Y:S02]  /*e520*/  SYNCS.PHASECHK.TRANS64.TRYWAIT P2, [R5+URZ+0x31c30], R4 ;  /* 0x031c3004050075a7 */ /* 0x0022a4000804017f */
[----:B--2---:R-:W-:Y:S05]  /*e530*/  @!P2 NANOSLEEP.SYNCS 0x989680 ;  /* 0x009896800000a95d */ /* 0x004fea0003900000 */
[----:B------:R-:W2:Y:S02]  /*e540*/  @!P2 SYNCS.PHASECHK.TRANS64 P2, [R5+URZ+0x31c30], R4 ;  /* 0x031c30040500a5a7 */ /* 0x000ea4000804007f */
[----:B--2---:R-:W-:Y:S05]  /*e550*/  @!P2 BRA `(.L_x_23) ;  /* 0xfffffffc00f0a947 */ /* 0x004fea000383ffff */
[----:B------:R-:W-:Y:S05]  /*e560*/  BRA `(.L_x_20) ;  /* 0xffffff6800987947 */ /* 0x000fea000383ffff */
.L_x_27:
[----:B-1----:R-:W-:-:S04]  /*e570*/  IMAD.U32 R5, RZ, RZ, UR6 ;  /* 0x00000006ff057e24 */ /* 0x002fc8000f8e00ff */
[----:B------:R1:W2:Y:S03]  /*e580*/  SYNCS.PHASECHK.TRANS64.TRYWAIT P2, [R5+URZ+0x31c50], R4 ;  /* 0x031c5004050075a7 */ /* 0x0002a6000804017f */
[----:B--2---:R-:W-:Y:S05]  /*e590*/  @!P2 NANOSLEEP.SYNCS 0x989680 ;  /* 0x009896800000a95d */ /* 0x004fea0003900000 */
[----:B------:R-:W2:Y:S02]  /*e5a0*/  @!P2 SYNCS.PHASECHK.TRANS64 P2, [R5+URZ+0x31c50], R4 ;  /* 0x031c50040500a5a7 */ /* 0x000ea4000804007f */
[----:B--2---:R-:W-:Y:S05]  /*e5b0*/  @!P2 BRA `(.L_x_27) ;  /* 0xfffffffc00eca947 */ /* 0x004fea000383ffff */
[----:B------:R-:W-:Y:S05]  /*e5c0*/  BRA `(.L_x_24) ;  /* 0xffffff8000347947 */ /* 0x000fea000383ffff */
.L_x_32:
[----:B-1----:R1:W2:Y:S02]  /*e5d0*/  SYNCS.PHASECHK.TRANS64.TRYWAIT P0, [R12+URZ+0x31c50], R7 ;  /* 0x031c50070c0075a7 */ /* 0x0022a4000800017f */
[----:B--2---:R-:W-:Y:S05]  /*e5e0*/  @!P0 NANOSLEEP.SYNCS 0x989680 ;  /* 0x009896800000895d */ /* 0x004fea0003900000 */
[----:B------:R-:W2:Y:S02]  /*e5f0*/  @!P0 SYNCS.PHASECHK.TRANS64 P0, [R12+URZ+0x31c50], R7 ;  /* 0x031c50070c0085a7 */ /* 0x000ea4000800007f */
[----:B--2---:R-:W-:Y:S05]  /*e600*/  @!P0 BRA `(.L_x_32) ;  /* 0xfffffffc00f08947 */ /* 0x004fea000383ffff */
[----:B------:R-:W-:Y:S05]  /*e610*/  BRA `(.L_x_31) ;  /* 0xffffffa0000c7947 */ /* 0x000fea000383ffff */
.L_x_43:
[----:B------:R-:W-:Y:S02]  /*e620*/  IMAD.MOV.U32 R13, RZ, RZ, R29 ;  /* 0x000000ffff0d7224 */ /* 0x000fe400078e001d */
[----:B------:R-:W-:Y:S02]  /*e630*/  IMAD.MOV.U32 R12, RZ, RZ, RZ ;  /* 0x000000ffff0c7224 */ /* 0x000fe400078e00ff */
[----:B------:R-:W-:Y:S02]  /*e640*/  IMAD.MOV.U32 R11, RZ, RZ, 0x1f ;  /* 0x0000001fff0b7424 */ /* 0x000fe400078e00ff */
[----:B------:R-:W-:-:S07]  /*e650*/  IMAD.MOV.U32 R15, RZ, RZ, -0x1 ;  /* 0xffffffffff0f7424 */ /* 0x000fce00078e00ff */
[----:B------:R-:W-:Y:S05]  /*e660*/  WARPSYNC.COLLECTIVE R15, `(.L_x_126) ;  /* 0x000000000f087348 */ /* 0x000fea0003c00000 */
[----:B------:R0:W1:Y:S02]  /*e670*/  SHFL.IDX P6, R14, R13, R12, R11 ;  /* 0x0000000c0d0e7389 */ /* 0x00006400000c000b */
[----:B01----:R-:W-:Y:S01]  /*e680*/  ENDCOLLECTIVE ;  /* 0x000000000000791b */ /* 0x003fe20003800000 */
.L_x_126:
[----:B------:R-:W-:Y:S05]  /*e690*/  BRA `(.L_x_127) ;  /* 0xffffffc800187947 */ /* 0x000fea000383ffff */
.L_x_45:
[----:B------:R-:W-:Y:S01]  /*e6a0*/  BSSY B0, `(.L_x_128) ;  /* 0x0000006000007945 */ /* 0x000fe20003800000 */
[----:B------:R-:W-:-:S07]  /*e6b0*/  IMAD.MOV.U32 R15, RZ, RZ, -0x1 ;  /* 0xffffffffff0f7424 */ /* 0x000fce00078e00ff */
[----:B0-----:R-:W-:Y:S05]  /*e6c0*/  WARPSYNC.COLLECTIVE R15, `(.L_x_129) ;  /* 0x000000000f0c7348 */ /* 0x001fea0003c00000 */
[----:B------:R-:W-:Y:S02]  /*e6d0*/  ELECT P6, UR62, PT ;  /* 0x00000000003e782f */ /* 0x000fe400038c0000 */
[----:B------:R-:W-:Y:S01]  /*e6e0*/  MOV R14, UR62 ;  /* 0x0000003e000e7c02 */ /* 0x000fe20008000f00 */
[----:B0-----:R-:W-:Y:S10]  /*e6f0*/  ENDCOLLECTIVE ;  /* 0x000000000000791b */ /* 0x001ff40003800000 */
.L_x_129:
[----:B------:R-:W-:Y:S05]  /*e700*/  BSYNC B0 ;  /* 0x0000000000007941 */ /* 0x000fea0003800000 */
.L_x_128:
[----:B------:R-:W-:Y:S05]  /*e710*/  BRA `(.L_x_130) ;  /* 0xffffffc800187947 */ /* 0x000fea000383ffff */
.L_x_47:
[----:B--2---:R-:W-:-:S04]  /*e720*/  IMAD.U32 R3, RZ, RZ, UR40 ;  /* 0x00000028ff037e24 */ /* 0x004fc8000f8e00ff */
[----:B------:R2:W3:Y:S03]  /*e730*/  SYNCS.PHASECHK.TRANS64.TRYWAIT P0, [R3+URZ+0x31c40], R0 ;  /* 0x031c4000030075a7 */ /* 0x0004e6000800017f */
[----:B---3--:R-:W-:Y:S05]  /*e740*/  @!P0 NANOSLEEP.SYNCS 0x989680 ;  /* 0x009896800000895d */ /* 0x008fea0003900000 */
[----:B------:R-:W3:Y:S02]  /*e750*/  @!P0 SYNCS.PHASECHK.TRANS64 P0, [R3+URZ+0x31c40], R0 ;  /* 0x031c4000030085a7 */ /* 0x000ee4000800007f */
[----:B---3--:R-:W-:Y:S05]  /*e760*/  @!P0 BRA `(.L_x_47) ;  /* 0xfffffffc00ec8947 */ /* 0x008fea000383ffff */
[----:B------:R-:W-:Y:S05]  /*e770*/  BRA `(.L_x_131) ;  /* 0xffffffc800687947 */ /* 0x000fea000383ffff */
.L_x_50:
[----:B------:R-:W-:Y:S01]  /*e780*/  IMAD R9, R13, 0xc0, R10 ;  /* 0x000000c00d097824 */ /* 0x000fe200078e020a */
[----:B------:R-:W1:Y:S01]  /*e790*/  LDC R5, c[0x0][0x448] ;  /* 0x00011200ff057b82 */ /* 0x000e620000000800 */
[----:B------:R-:W-:Y:S02]  /*e7a0*/  IMAD.MOV.U32 R13, RZ, RZ, R7 ;  /* 0x000000ffff0d7224 */ /* 0x000fe400078e0007 */
[----:B------:R-:W-:Y:S02]  /*e7b0*/  IMAD.MOV.U32 R12, RZ, RZ, RZ ;  /* 0x000000ffff0c7224 */ /* 0x000fe400078e00ff */
[----:B------:R-:W-:Y:S02]  /*e7c0*/  IMAD.MOV.U32 R11, RZ, RZ, 0x1c1f ;  /* 0x00001c1fff0b7424 */ /* 0x000fe400078e00ff */
[----:B------:R-:W-:-:S07]  /*e7d0*/  IMAD.MOV.U32 R15, RZ, RZ, -0x1 ;  /* 0xffffffffff0f7424 */ /* 0x000fce00078e00ff */
[----:B01----:R-:W-:Y:S05]  /*e7e0*/  WARPSYNC.COLLECTIVE R15, `(.L_x_132) ;  /* 0x000000000f087348 */ /* 0x003fea0003c00000 */
[----:B------:R2:W3:Y:S02]  /*e7f0*/  SHFL.IDX P6, R14, R13, R12, R11 ;  /* 0x0000000c0d0e7389 */ /* 0x0004e400000c000b */
[----:B0123--:R-:W-:Y:S01]  /*e800*/  ENDCOLLECTIVE ;  /* 0x000000000000791b */ /* 0x00ffe20003800000 */
.L_x_132:
[----:B------:R-:W-:Y:S02]  /*e810*/  IMAD.MOV.U32 R13, RZ, RZ, R6 ;  /* 0x000000ffff0d7224 */ /* 0x000fe400078e0006 */
[----:B------:R-:W-:-:S07]  /*e820*/  IMAD.MOV.U32 R3, RZ, RZ, R14 ;  /* 0x000000ffff037224 */ /* 0x000fce00078e000e */
[----:B------:R-:W-:Y:S05]  /*e830*/  WARPSYNC.COLLECTIVE R15, `(.L_x_133) ;  /* 0x000000000f087348 */ /* 0x000fea0003c00000 */
[----:B------:R0:W1:Y:S02]  /*e840*/  SHFL.IDX P6, R14, R13, R12, R11 ;  /* 0x0000000c0d0e7389 */ /* 0x00006400000c000b */
[----:B01----:R-:W-:Y:S01]  /*e850*/  ENDCOLLECTIVE ;  /* 0x000000000000791b */ /* 0x003fe20003800000 */
.L_x_133:
[----:B------:R-:W-:Y:S02]  /*e860*/  ULDC UR4, c[0x0][0x288] ;  /* 0x0000a20000047ab9 */ /* 0x000fe40000000800 */
[----:B------:R-:W-:Y:S02]  /*e870*/  IMAD R10, R5, UR4, RZ ;  /* 0x00000004050a7c24 */ /* 0x000fe4000f8e02ff */
[----:B------:R-:W-:-:S03]  /*e880*/  VIADD R5, R9, 0x20 ;  /* 0x0000002009057836 */ /* 0x000fc60000000000 */
[----:B------:R-:W-:Y:S01]  /*e890*/  ISETP.GE.AND P3, PT, R9, R10, PT ;  /* 0x0000000a0900720c */ /* 0x000fe20003f66270 */
[----:B------:R-:W-:Y:S02]  /*e8a0*/  IMAD.MOV.U32 R13, RZ, RZ, R7 ;  /* 0x000000ffff0d7224 */ /* 0x000fe400078e0007 */
[----:B------:R-:W-:-:S10]  /*e8b0*/  IMAD.MOV.U32 R12, RZ, RZ, 0x1 ;  /* 0x00000001ff0c7424 */ /* 0x000fd400078e00ff */
[----:B------:R-:W-:Y:S01]  /*e8c0*/  @!P3 LEA R28, R0, UR40, 0x1 ;  /* 0x00000028001cbc11 */ /* 0x000fe2000f8e08ff */
[----:B------:R-:W-:-:S07]  /*e8d0*/  IMAD.MOV.U32 R2, RZ, RZ, R14 ;  /* 0x000000ffff027224 */ /* 0x000fce00078e000e */
[----:B------:R-:W-:Y:S05]  /*e8e0*/  WARPSYNC.COLLECTIVE R15, `(.L_x_134) ;  /* 0x000000000f087348 */ /* 0x000fea0003c00000 */
[----:B------:R0:W1:Y:S02]  /*e8f0*/  SHFL.IDX P6, R14, R13, R12, R11 ;  /* 0x0000000c0d0e7389 */ /* 0x00006400000c000b */
[----:B01----:R-:W-:Y:S01]  /*e900*/  ENDCOLLECTIVE ;  /* 0x000000000000791b */ /* 0x003fe20003800000 */
.L_x_134:
[----:B------:R-:W-:-:S05]  /*e910*/  @!P3 IMAD.WIDE.U32 R2, R21, 0x2, R2 ;  /* 0x000000021502b825 */ /* 0x000fca00078e0002 */
[----:B------:R-:W-:Y:S01]  /*e920*/  @!PT LDS RZ, [RZ] ;  /* 0x00000000fffff984 */ /* 0x000fe20000000800 */
[----:B------:R-:W-:Y:S01]  /*e930*/  @!PT LDS RZ, [RZ] ;  /* 0x00000000fffff984 */ /* 0x000fe20000000800 */
[----:B------:R-:W-:Y:S01]  /*e940*/  @!PT LDS RZ, [RZ] ;  /* 0x00000000fffff984 */ /* 0x000fe20000000800 */
[----:B------:R0:W-:Y:S04]  /*e950*/  @!P3 LDGSTS.E.BYPASS.LTC128B.128 [R28+0xda00], desc[UR38][R2.64], !P2 ;  /* 0x0da00000021cbfae */ /* 0x0001e8000d101d66 */
[----:B------:R0:W-:Y:S01]  /*e960*/  @!P3 LDGSTS.E.BYPASS.LTC128B.128 [R28+0x10a00], desc[UR38][R2.64+0x40], !P0 ;  /* 0x10a00040021cbfae */ /* 0x0001e2000c101d66 */
[----:B------:R-:W-:-:S03]  /*e970*/  IMAD.MOV.U32 R13, RZ, RZ, R6 ;  /* 0x000000ffff0d7224 */ /* 0x000fc600078e0006 */
[----:B------:R0:W-:Y:S01]  /*e980*/  @!P3 LDGSTS.E.BYPASS.LTC128B.128 [R28+0x13a00], desc[UR38][R2.64+0x80], !P1 ;  /* 0x13a00080021cbfae */ /* 0x0001e2000c901d66 */
[----:B------:R-:W-:Y:S01]  /*e990*/  ISETP.GE.AND P3, PT, R5, R10, PT ;  /* 0x0000000a0500720c */ /* 0x000fe20003f66270 */
[----:B------:R-:W-:-:S12]  /*e9a0*/  IMAD.MOV.U32 R5, RZ, RZ, R14 ;  /* 0x000000ffff057224 */ /* 0x000fd800078e000e */
[----:B0-----:R-:W-:Y:S05]  /*e9b0*/  WARPSYNC.COLLECTIVE R15, `(.L_x_135) ;  /* 0x000000000f087348 */ /* 0x001fea0003c00000 */
[----:B------:R1:W2:Y:S02]  /*e9c0*/  SHFL.IDX P6, R14, R13, R12, R11 ;  /* 0x0000000c0d0e7389 */ /* 0x0002a400000c000b */
[----:B012---:R-:W-:Y:S01]  /*e9d0*/  ENDCOLLECTIVE ;  /* 0x000000000000791b */ /* 0x007fe20003800000 */
.L_x_135:
[----:B------:R-:W-:Y:S01]  /*e9e0*/  VIADD R3, R9, 0x40 ;  /* 0x0000004009037836 */ /* 0x000fe20000000000 */
[----:B------:R-:W-:Y:S01]  /*e9f0*/  @!P3 LEA R28, R0, UR40, 0x1 ;  /* 0x00000028001cbc11 */ /* 0x000fe2000f8e08ff */
[----:B------:R-:W-:Y:S02]  /*ea00*/  IMAD.MOV.U32 R13, RZ, RZ, R7 ;  /* 0x000000ffff0d7224 */ /* 0x000fe400078e0007 */
[----:B------:R-:W-:Y:S02]  /*ea10*/  IMAD.MOV.U32 R12, RZ, RZ, 0x2 ;  /* 0x00000002ff0c7424 */ /* 0x000fe400078e00ff */
[----:B------:R-:W-:-:S07]  /*ea20*/  IMAD.MOV.U32 R4, RZ, RZ, R14 ;  /* 0x000000ffff047224 */ /* 0x000fce00078e000e */
[----:B------:R-:W-:Y:S05]  /*ea30*/  WARPSYNC.COLLECTIVE R15, `(.L_x_136) ;  /* 0x000000000f087348 */ /* 0x000fea0003c00000 */
[----:B------:R0:W1:Y:S02]  /*ea40*/  SHFL.IDX P6, R14, R13, R12, R11 ;  /* 0x0000000c0d0e7389 */ /* 0x00006400000c000b */
[----:B01----:R-:W-:Y:S01]  /*ea50*/  ENDCOLLECTIVE ;  /* 0x000000000000791b */ /* 0x003fe20003800000 */
.L_x_136:
        /* <DEDUP_REMOVED lines=13> */
.L_x_137:
[----:B------:R-:W-:Y:S01]  /*eb30*/  IMAD.MOV.U32 R3, RZ, RZ, R2 ;  /* 0x000000ffff037224 */ /* 0x000fe200078e0002 */
[----:B------:R-:W-:Y:S01]  /*eb40*/  @!P3 LEA R5, R0, UR40, 0x1 ;  /* 0x000000280005bc11 */ /* 0x000fe2000f8e08ff */
[----:B------:R-:W-:Y:S02]  /*eb50*/  IMAD.MOV.U32 R13, RZ, RZ, R7 ;  /* 0x000000ffff0d7224 */ /* 0x000fe400078e0007 */
[----:B------:R-:W-:Y:S02]  /*eb60*/  IMAD.MOV.U32 R12, RZ, RZ, 0x3 ;  /* 0x00000003ff0c7424 */ /* 0x000fe400078e00ff */
[----:B------:R-:W-:-:S07]  /*eb70*/  IMAD.MOV.U32 R2, RZ, RZ, R14 ;  /* 0x000000ffff027224 */ /* 0x000fce00078e000e */
[----:B------:R-:W-:Y:S05]  /*eb80*/  WARPSYNC.COLLECTIVE R15, `(.L_x_138) ;  /* 0x000000000f087348 */ /* 0x000fea0003c00000 */
[----:B------:R0:W1:Y:S02]  /*eb90*/  SHFL.IDX P6, R14, R13, R12, R11 ;  /* 0x0000000c0d0e7389 */ /* 0x00006400000c000b */
[----:B01----:R-:W-:Y:S01]  /*eba0*/  ENDCOLLECTIVE ;  /* 0x000000000000791b */ /* 0x003fe20003800000 */
.L_x_138:
        /* <DEDUP_REMOVED lines=8> */
[----:B------:R-:W-:-:S07]  /*ec30*/  IMAD.MOV.U32 R7, RZ, RZ, R14 ;  /* 0x000000ffff077224 */ /* 0x000fce00078e000e */
[----:B0-----:R-:W-:Y:S05]  /*ec40*/  WARPSYNC.COLLECTIVE R15, `(.L_x_139) ;  /* 0x000000000f087348 */ /* 0x001fea0003c00000 */
[----:B------:R1:W2:Y:S02]  /*ec50*/  SHFL.IDX P6, R14, R13, R12, R11 ;  /* 0x0000000c0d0e7389 */ /* 0x0002a400000c000b */
[----:B012---:R-:W-:Y:S01]  /*ec60*/  ENDCOLLECTIVE ;  /* 0x000000000000791b */ /* 0x007fe20003800000 */
.L_x_139:
[----:B------:R-:W-:Y:S02]  /*ec70*/  VIADD R3, R9, 0x60 ;  /* 0x0000006009037836 */ /* 0x000fe40000000000 */
[----:B------:R-:W-:-:S03]  /*ec80*/  IMAD.MOV.U32 R5, RZ, RZ, R7 ;  /* 0x000000ffff057224 */ /* 0x000fc600078e0007 */
[----:B------:R-:W-:Y:S01]  /*ec90*/  ISETP.GE.AND P3, PT, R3, R10, PT ;  /* 0x0000000a0300720c */ /* 0x000fe20003f66270 */
[----:B------:R-:W-:Y:S02]  /*eca0*/  VIADD R3, R9, 0x80 ;  /* 0x0000008009037836 */ /* 0x000fe40000000000 */
[----:B------:R-:W-:Y:S02]  /*ecb0*/  IMAD.MOV.U32 R13, RZ, RZ, R8 ;  /* 0x000000ffff0d7224 */ /* 0x000fe400078e0008 */
[----:B------:R-:W-:-:S08]  /*ecc0*/  IMAD.MOV.U32 R12, RZ, RZ, RZ ;  /* 0x000000ffff0c7224 */ /* 0x000fd000078e00ff */
[----:B------:R-:W-:Y:S01]  /*ecd0*/  @!P3 LEA R7, R0, UR40, 0x1 ;  /* 0x000000280007bc11 */ /* 0x000fe2000f8e08ff */
[----:B------:R-:W-:-:S07]  /*ece0*/  IMAD.MOV.U32 R4, RZ, RZ, R14 ;  /* 0x000000ffff047224 */ /* 0x000fce00078e000e */
[----:B------:R-:W-:Y:S05]  /*ecf0*/  WARPSYNC.COLLECTIVE R15, `(.L_x_140) ;  /* 0x000000000f087348 */ /* 0x000fea0003c00000 */
[----:B------:R0:W1:Y:S02]  /*ed00*/  SHFL.IDX P6, R14, R13, R12, R11 ;  /* 0x0000000c0d0e7389 */ /* 0x00006400000c000b */
[----:B01----:R-:W-:Y:S01]  /*ed10*/  ENDCOLLECTIVE ;  /* 0x000000000000791b */ /* 0x003fe20003800000 */
.L_x_140:
        /* <DEDUP_REMOVED lines=13> */
.L_x_141:
        /* <DEDUP_REMOVED lines=8> */
.L_x_142:
[----:B------:R-:W-:Y:S02]  /*ee70*/  IMAD.MOV.U32 R2, RZ, RZ, R6 ;  /* 0x000000ffff027224 */ /* 0x000fe400078e0006 */
[----:B------:R-:W-:Y:S02]  /*ee80*/  IMAD.MOV.U32 R6, RZ, RZ, 0x1 ;  /* 0x00000001ff067424 */ /* 0x000fe400078e00ff */
[----:B------:R-:W-:-:S05]  /*ee90*/  @!P3 IMAD.WIDE.U32 R2, R21, 0x2, R2 ;  /* 0x000000021502b825 */ /* 0x000fca00078e0002 */
[----:B------:R-:W-:Y:S01]  /*eea0*/  @!PT LDS RZ, [RZ] ;  /* 0x00000000fffff984 */ /* 0x000fe20000000800 */
[----:B------:R-:W-:Y:S01]  /*eeb0*/  @!PT LDS RZ, [RZ] ;  /* 0x00000000fffff984 */ /* 0x000fe20000000800 */
[----:B------:R-:W-:Y:S01]  /*eec0*/  @!PT LDS RZ, [RZ] ;  /* 0x00000000fffff984 */ /* 0x000fe20000000800 */
[----:B------:R0:W-:Y:S01]  /*eed0*/  @!P3 LDGSTS.E.BYPASS.LTC128B.128 [R28+0xfa00], desc[UR38][R2.64], !P2 ;  /* 0x0fa00000021cbfae */ /* 0x0001e2000d101d66 */
[----:B------:R-:W-:-:S03]  /*eee0*/  IMAD.MOV.U32 R13, RZ, RZ, R20 ;  /* 0x000000ffff0d7224 */ /* 0x000fc600078e0014 */
[----:B------:R0:W-:Y:S04]  /*eef0*/  @!P3 LDGSTS.E.BYPASS.LTC128B.128 [R28+0x12a00], desc[UR38][R2.64+0x40], !P0 ;  /* 0x12a00040021cbfae */ /* 0x0001e8000c101d66 */
[----:B------:R0:W-:Y:S01]  /*ef00*/  @!P3 LDGSTS.E.BYPASS.LTC128B.128 [R28+0x15a00], desc[UR38][R2.64+0x80], !P1 ;  /* 0x15a00080021cbfae */ /* 0x0001e2000c901d66 */
[----:B------:R-:W-:-:S07]  /*ef10*/  IMAD.MOV.U32 R8, RZ, RZ, R14 ;  /* 0x000000ffff087224 */ /* 0x000fce00078e000e */
[----:B0-----:R-:W-:Y:S05]  /*ef20*/  WARPSYNC.COLLECTIVE R15, `(.L_x_143) ;  /* 0x000000000f087348 */ /* 0x001fea0003c00000 */
[----:B------:R1:W2:Y:S02]  /*ef30*/  SHFL.IDX P6, R14, R13, R12, R11 ;  /* 0x0000000c0d0e7389 */ /* 0x0002a400000c000b */
[----:B012---:R-:W-:Y:S01]  /*ef40*/  ENDCOLLECTIVE ;  /* 0x000000000000791b */ /* 0x007fe20003800000 */
.L_x_143:
[----:B------:R-:W-:Y:S05]  /*ef50*/  BRA `(.L_x_144) ;  /* 0xffffffcc00947947 */ /* 0x000fea000383ffff */
.L_x_53:
[----:B0-----:R-:W-:-:S04]  /*ef60*/  IMAD.U32 R3, RZ, RZ, UR40 ;  /* 0x00000028ff037e24 */ /* 0x001fc8000f8e00ff */
[----:B------:R0:W1:Y:S03]  /*ef70*/  SYNCS.PHASECHK.TRANS64.TRYWAIT P0, [R3+URZ+0x31c20], R0 ;  /* 0x031c2000030075a7 */ /* 0x000066000800017f */
[----:B-1----:R-:W-:Y:S05]  /*ef80*/  @!P0 NANOSLEEP.SYNCS 0x989680 ;  /* 0x009896800000895d */ /* 0x002fea0003900000 */
[----:B------:R-:W1:Y:S02]  /*ef90*/  @!P0 SYNCS.PHASECHK.TRANS64 P0, [R3+URZ+0x31c20], R0 ;  /* 0x031c2000030085a7 */ /* 0x000e64000800007f */
[----:B-1----:R-:W-:Y:S05]  /*efa0*/  @!P0 BRA `(.L_x_53) ;  /* 0xfffffffc00ec8947 */ /* 0x002fea000383ffff */
[----:B------:R-:W-:Y:S05]  /*efb0*/  BRA `(.L_x_145) ;  /* 0xffffffcc00e47947 */ /* 0x000fea000383ffff */
.L_x_60:
[----:B-1----:R-:W-:-:S04]  /*efc0*/  IMAD.U32 R3, RZ, RZ, UR40 ;  /* 0x00000028ff037e24 */ /* 0x002fc8000f8e00ff */
[----:B------:R1:W2:Y:S03]  /*efd0*/  SYNCS.PHASECHK.TRANS64.TRYWAIT P0, [R3+URZ+0x31c48], R6 ;  /* 0x031c4806030075a7 */ /* 0x0002a6000800017f */
[----:B--2---:R-:W-:Y:S05]  /*efe0*/  @!P0 NANOSLEEP.SYNCS 0x989680 ;  /* 0x009896800000895d */ /* 0x004fea0003900000 */
[----:B------:R-:W2:Y:S02]  /*eff0*/  @!P0 SYNCS.PHASECHK.TRANS64 P0, [R3+URZ+0x31c48], R6 ;  /* 0x031c4806030085a7 */ /* 0x000ea4000800007f */
[----:B--2---:R-:W-:Y:S05]  /*f000*/  @!P0 BRA `(.L_x_60) ;  /* 0xfffffffc00ec8947 */ /* 0x004fea000383ffff */
[----:B------:R-:W-:Y:S05]  /*f010*/  BRA `(.L_x_146) ;  /* 0xffffffd000a47947 */ /* 0x000fea000383ffff */
.L_x_67:
[----:B01----:R-:W-:-:S04]  /*f020*/  IMAD.U32 R3, RZ, RZ, UR40 ;  /* 0x00000028ff037e24 */ /* 0x003fc8000f8e00ff */
[----:B------:R0:W1:Y:S03]  /*f030*/  SYNCS.PHASECHK.TRANS64.TRYWAIT P0, [R3+URZ+0x31c60], R6 ;  /* 0x031c6006030075a7 */ /* 0x000066000800017f */
[----:B-1----:R-:W-:Y:S05]  /*f040*/  @!P0 NANOSLEEP.SYNCS 0x989680 ;  /* 0x009896800000895d */ /* 0x002fea0003900000 */
[----:B------:R-:W1:Y:S02]  /*f050*/  @!P0 SYNCS.PHASECHK.TRANS64 P0, [R3+URZ+0x31c60], R6 ;  /* 0x031c6006030085a7 */ /* 0x000e64000800007f */
[----:B-1----:R-:W-:Y:S05]  /*f060*/  @!P0 BRA `(.L_x_67) ;  /* 0xfffffffc00ec8947 */ /* 0x002fea000383ffff */
[----:B------:R-:W-:Y:S05]  /*f070*/  BRA `(.L_x_147) ;  /* 0xffffffd4007c7947 */ /* 0x000fea000383ffff */
.L_x_77:
[----:B-1----:R-:W-:-:S04]  /*f080*/  IMAD.U32 R3, RZ, RZ, UR40 ;  /* 0x00000028ff037e24 */ /* 0x002fc8000f8e00ff */
[----:B------:R1:W2:Y:S03]  /*f090*/  SYNCS.PHASECHK.TRANS64.TRYWAIT P0, [R3+URZ+0x31c40], R12 ;  /* 0x031c400c030075a7 */ /* 0x0002a6000800017f */
[----:B--2---:R-:W-:Y:S05]  /*f0a0*/  @!P0 NANOSLEEP.SYNCS 0x989680 ;  /* 0x009896800000895d */ /* 0x004fea0003900000 */
[----:B------:R-:W2:Y:S02]  /*f0b0*/  @!P0 SYNCS.PHASECHK.TRANS64 P0, [R3+URZ+0x31c40], R12 ;  /* 0x031c400c030085a7 */ /* 0x000ea4000800007f */
[----:B--2---:R-:W-:Y:S05]  /*f0c0*/  @!P0 BRA `(.L_x_77) ;  /* 0xfffffffc00ec8947 */ /* 0x004fea000383ffff */
[----:B------:R-:W-:Y:S05]  /*f0d0*/  BRA `(.L_x_148) ;  /* 0xffffffd800c87947 */ /* 0x000fea000383ffff */
.L_x_84:
[----:B0-----:R-:W-:-:S04]  /*f0e0*/  IMAD.U32 R3, RZ, RZ, UR40 ;  /* 0x00000028ff037e24 */ /* 0x001fc8000f8e00ff */
[----:B------:R0:W1:Y:S03]  /*f0f0*/  SYNCS.PHASECHK.TRANS64.TRYWAIT P0, [R3+URZ+0x31c68], R2 ;  /* 0x031c6802030075a7 */ /* 0x000066000800017f */
[----:B-1----:R-:W-:Y:S05]  /*f100*/  @!P0 NANOSLEEP.SYNCS 0x989680 ;  /* 0x009896800000895d */ /* 0x002fea0003900000 */
[----:B------:R-:W1:Y:S02]  /*f110*/  @!P0 SYNCS.PHASECHK.TRANS64 P0, [R3+URZ+0x31c68], R2 ;  /* 0x031c6802030085a7 */ /* 0x000e64000800007f */
[----:B-1----:R-:W-:Y:S05]  /*f120*/  @!P0 BRA `(.L_x_84) ;  /* 0xfffffffc00ec8947 */ /* 0x002fea000383ffff */
[----:B------:R-:W-:Y:S05]  /*f130*/  BRA `(.L_x_149) ;  /* 0xffffffdc00a07947 */ /* 0x000fea000383ffff */
.L_x_94:
[----:B-1----:R-:W-:-:S04]  /*f140*/  IMAD.U32 R2, RZ, RZ, UR40 ;  /* 0x00000028ff027e24 */ /* 0x002fc8000f8e00ff */
[----:B------:R1:W2:Y:S03]  /*f150*/  SYNCS.PHASECHK.TRANS64.TRYWAIT P0, [R2+URZ+0x31c48], R9 ;  /* 0x031c4809020075a7 */ /* 0x0002a6000800017f */
[----:B--2---:R-:W-:Y:S05]  /*f160*/  @!P0 NANOSLEEP.SYNCS 0x989680 ;  /* 0x009896800000895d */ /* 0x004fea0003900000 */
[----:B------:R-:W2:Y:S02]  /*f170*/  @!P0 SYNCS.PHASECHK.TRANS64 P0, [R2+URZ+0x31c48], R9 ;  /* 0x031c4809020085a7 */ /* 0x000ea4000800007f */
[----:B--2---:R-:W-:Y:S05]  /*f180*/  @!P0 BRA `(.L_x_94) ;  /* 0xfffffffc00ec8947 */ /* 0x004fea000383ffff */
[----:B------:R-:W-:Y:S05]  /*f190*/  BRA `(.L_x_150) ;  /* 0xffffffe400007947 */ /* 0x000fea000383ffff */
.L_x_101:
[----:B0-----:R-:W-:-:S04]  /*f1a0*/  IMAD.U32 R2, RZ, RZ, UR40 ;  /* 0x00000028ff027e24 */ /* 0x001fc8000f8e00ff */
[----:B------:R0:W1:Y:S03]  /*f1b0*/  SYNCS.PHASECHK.TRANS64.TRYWAIT P0, [R2+URZ+0x31c60], R9 ;  /* 0x031c6009020075a7 */ /* 0x000066000800017f */
[----:B-1----:R-:W-:Y:S05]  /*f1c0*/  @!P0 NANOSLEEP.SYNCS 0x989680 ;  /* 0x009896800000895d */ /* 0x002fea0003900000 */
[----:B------:R-:W1:Y:S02]  /*f1d0*/  @!P0 SYNCS.PHASECHK.TRANS64 P0, [R2+URZ+0x31c60], R9 ;  /* 0x031c6009020085a7 */ /* 0x000e64000800007f */
[----:B-1----:R-:W-:Y:S05]  /*f1e0*/  @!P0 BRA `(.L_x_101) ;  /* 0xfffffffc00ec8947 */ /* 0x002fea000383ffff */
[----:B------:R-:W-:Y:S05]  /*f1f0*/  BRA `(.L_x_151) ;  /* 0xffffffe400d47947 */ /* 0x000fea000383ffff */
.L_x_110:
[----:B0-----:R0:W1:Y:S02]  /*f200*/  SYNCS.PHASECHK.TRANS64.TRYWAIT P0, [R3+URZ+0x31c60], R2 ;  /* 0x031c6002030075a7 */ /* 0x001064000800017f */
[----:B-1----:R-:W-:Y:S05]  /*f210*/  @!P0 NANOSLEEP.SYNCS 0x989680 ;  /* 0x009896800000895d */ /* 0x002fea0003900000 */
[----:B------:R-:W1:Y:S02]  /*f220*/  @!P0 SYNCS.PHASECHK.TRANS64 P0, [R3+URZ+0x31c60], R2 ;  /* 0x031c6002030085a7 */ /* 0x000e64000800007f */
[----:B-1----:R-:W-:Y:S05]  /*f230*/  @!P0 BRA `(.L_x_110) ;  /* 0xfffffffc00f08947 */ /* 0x002fea000383ffff */
[----:B------:R-:W-:Y:S05]  /*f240*/  BRA `(.L_x_152) ;  /* 0xffffffe800cc7947 */ /* 0x000fea000383ffff */
.L_x_116:
[----:B0-----:R0:W1:Y:S02]  /*f250*/  SYNCS.PHASECHK.TRANS64.TRYWAIT P0, [R7+URZ+0x31c20], R2 ;  /* 0x031c2002070075a7 */ /* 0x001064000800017f */
[----:B-1----:R-:W-:Y:S05]  /*f260*/  @!P0 NANOSLEEP.SYNCS 0x989680 ;  /* 0x009896800000895d */ /* 0x002fea0003900000 */
[----:B------:R-:W1:Y:S02]  /*f270*/  @!P0 SYNCS.PHASECHK.TRANS64 P0, [R7+URZ+0x31c20], R2 ;  /* 0x031c2002070085a7 */ /* 0x000e64000800007f */
[----:B-1----:R-:W-:Y:S05]  /*f280*/  @!P0 BRA `(.L_x_116) ;  /* 0xfffffffc00f08947 */ /* 0x002fea000383ffff */
[----:B------:R-:W-:Y:S05]  /*f290*/  BRA `(.L_x_153) ;  /* 0xffffffec00d07947 */ /* 0x000fea000383ffff */
.L_x_117:
[----:B------:R-:W-:Y:S01]  /*f2a0*/  BSSY B0, `(.L_x_154) ;  /* 0x0000008000007945 */ /* 0x000fe20003800000 */
[----:B------:R-:W-:Y:S02]  /*f2b0*/  IMAD.MOV.U32 R13, RZ, RZ, R29 ;  /* 0x000000ffff0d7224 */ /* 0x000fe400078e001d */
[----:B------:R-:W-:Y:S02]  /*f2c0*/  IMAD.MOV.U32 R12, RZ, RZ, RZ ;  /* 0x000000ffff0c7224 */ /* 0x000fe400078e00ff */
[----:B------:R-:W-:Y:S02]  /*f2d0*/  IMAD.MOV.U32 R11, RZ, RZ, 0x1f ;  /* 0x0000001fff0b7424 */ /* 0x000fe400078e00ff */
[----:B------:R-:W-:-:S07]  /*f2e0*/  IMAD.MOV.U32 R15, RZ, RZ, -0x1 ;  /* 0xffffffffff0f7424 */ /* 0x000fce00078e00ff */
[----:B0-----:R-:W-:Y:S05]  /*f2f0*/  WARPSYNC.COLLECTIVE R15, `(.L_x_155) ;  /* 0x000000000f087348 */ /* 0x001fea0003c00000 */
[----:B------:R1:W2:Y:S02]  /*f300*/  SHFL.IDX P6, R14, R13, R12, R11 ;  /* 0x0000000c0d0e7389 */ /* 0x0002a400000c000b */
[----:B012---:R-:W-:Y:S01]  /*f310*/  ENDCOLLECTIVE ;  /* 0x000000000000791b */ /* 0x007fe20003800000 */
.L_x_155:
[----:B------:R-:W-:Y:S05]  /*f320*/  BSYNC B0 ;  /* 0x0000000000007941 */ /* 0x000fea0003800000 */
.L_x_154:
[----:B------:R-:W-:Y:S05]  /*f330*/  BRA `(.L_x_156) ;  /* 0xffffffec00b47947 */ /* 0x000fea000383ffff */
.L_x_118:
[----:B------:R-:W-:Y:S01]  /*f340*/  BSSY B0, `(.L_x_157) ;  /* 0x0000006000007945 */ /* 0x000fe20003800000 */
[----:B------:R-:W-:-:S07]  /*f350*/  IMAD.MOV.U32 R15, RZ, RZ, -0x1 ;  /* 0xffffffffff0f7424 */ /* 0x000fce00078e00ff */
[----:B01----:R-:W-:Y:S05]  /*f360*/  WARPSYNC.COLLECTIVE R15, `(.L_x_158) ;  /* 0x000000000f0c7348 */ /* 0x003fea0003c00000 */
[----:B------:R-:W-:Y:S02]  /*f370*/  ELECT P6, UR62, PT ;  /* 0x00000000003e782f */ /* 0x000fe400038c0000 */
[----:B------:R-:W-:Y:S01]  /*f380*/  MOV R14, UR62 ;  /* 0x0000003e000e7c02 */ /* 0x000fe20008000f00 */
[----:B01----:R-:W-:Y:S10]  /*f390*/  ENDCOLLECTIVE ;  /* 0x000000000000791b */ /* 0x003ff40003800000 */
.L_x_158:
[----:B------:R-:W-:Y:S05]  /*f3a0*/  BSYNC B0 ;  /* 0x0000000000007941 */ /* 0x000fea0003800000 */
.L_x_157:
[----:B------:R-:W-:Y:S05]  /*f3b0*/  BRA `(.L_x_159) ;  /* 0xffffffec00a87947 */ /* 0x000fea000383ffff */
.L_x_120:
[----:B0-----:R0:W2:Y:S02]  /*f3c0*/  SYNCS.PHASECHK.TRANS64.TRYWAIT P0, [R5+URZ], R4 ;  /* 0x00000004050075a7 */ /* 0x0010a4000800017f */
[----:B--2---:R-:W-:Y:S05]  /*f3d0*/  @!P0 NANOSLEEP.SYNCS 0x989680 ;  /* 0x009896800000895d */ /* 0x004fea0003900000 */
[----:B------:R-:W2:Y:S02]  /*f3e0*/  @!P0 SYNCS.PHASECHK.TRANS64 P0, [R5+URZ], R4 ;  /* 0x00000004050085a7 */ /* 0x000ea4000800007f */
[----:B--2---:R-:W-:Y:S05]  /*f3f0*/  @!P0 BRA `(.L_x_120) ;  /* 0xfffffffc00f08947 */ /* 0x004fea000383ffff */
[----:B------:R-:W-:Y:S05]  /*f400*/  BRA `(.L_x_160) ;  /* 0xffffffec00d87947 */ /* 0x000fea000383ffff */
.L_x_121:
[----:B--2---:R2:W3:Y:S02]  /*f410*/  SYNCS.PHASECHK.TRANS64.TRYWAIT P0, [R3+URZ], R2 ;  /* 0x00000002030075a7 */ /* 0x0044e4000800017f */
[----:B---3--:R-:W-:Y:S05]  /*f420*/  @!P0 NANOSLEEP.SYNCS 0x989680 ;  /* 0x009896800000895d */ /* 0x008fea0003900000 */
[----:B------:R-:W3:Y:S02]  /*f430*/  @!P0 SYNCS.PHASECHK.TRANS64 P0, [R3+URZ], R2 ;  /* 0x00000002030085a7 */ /* 0x000ee4000800007f */
[----:B---3--:R-:W-:Y:S05]  /*f440*/  @!P0 BRA `(.L_x_121) ;  /* 0xfffffffc00f08947 */ /* 0x008fea000383ffff */
[----:B------:R-:W-:Y:S05]  /*f450*/  BRA `(.L_x_161) ;  /* 0xffffffec00cc7947 */ /* 0x000fea000383ffff */
.L_x_123:
[----:B0-----:R0:W2:Y:S02]  /*f460*/  SYNCS.PHASECHK.TRANS64.TRYWAIT P0, [R5+URZ], R4 ;  /* 0x00000004050075a7 */ /* 0x0010a4000800017f */
[----:B--2---:R-:W-:Y:S05]  /*f470*/  @!P0 NANOSLEEP.SYNCS 0x989680 ;  /* 0x009896800000895d */ /* 0x004fea0003900000 */
[----:B------:R-:W2:Y:S02]  /*f480*/  @!P0 SYNCS.PHASECHK.TRANS64 P0, [R5+URZ], R4 ;  /* 0x00000004050085a7 */ /* 0x000ea4000800007f */
[----:B--2---:R-:W-:Y:S05]  /*f490*/  @!P0 BRA `(.L_x_123) ;  /* 0xfffffffc00f08947 */ /* 0x004fea000383ffff */
[----:B------:R-:W-:Y:S05]  /*f4a0*/  BRA `(.L_x_162) ;  /* 0xffffffec00d07947 */ /* 0x000fea000383ffff */
.L_x_163:
[----:B------:R-:W-:-:S00]  /*f4b0*/  BRA `(.L_x_163) ;  /* 0xfffffffc00fc7947 */ /* 0x000fc0000383ffff */
[----:B------:R-:W-:-:S00]  /*f4c0*/  NOP ;  /* 0x0000000000007918 */ /* 0x000fc00000000000 */
        /* <DEDUP_REMOVED lines=11> */
.L_x_2776:


//--------------------- .text._ZN7cutlass13device_kernelIN5flash11enable_sm90INS1_16FlashAttnFwdSm90INS1_25CollectiveMainloopFwdSm90ILi2EN4cute5tupleIJNS5_1CILi1EEES8_S8_EEENS6_IJNS7_ILi192EEENS7_ILi144EEENS7_ILi96EEEEEELi96ENS_6half_tEfNS_4arch4Sm90ELb0ELb0ELb0ELb1ELb0ELb0ELb0ELb0ELb1ELb1ELb1ELb0EEENS1_21CollectiveEpilogueFwdINS6_IJSA_SC_SB_EEES9_SE_SG_Li384ELb1ELb1ELb1ELb0EEENS1_36VarlenDynamicPersistentTileSchedulerILi192ELi144ELi384ELi128ELb1ELb1ELb1ELb0ELb1ELb1EEEEEEEEEvNT_6ParamsE --------------------------
	.section	.text._ZN7cutlass13device_kernelIN5flash11enable_sm90INS1_16FlashAttnFwdSm90INS1_25CollectiveMainloopFwdSm90ILi2EN4cute5tupleIJNS5_1CILi1EEES8_S8_EEENS6_IJNS7_ILi192EEENS7_ILi144EEENS7_ILi96EEEEEELi96ENS_6half_tEfNS_4arch4Sm90ELb0ELb0ELb0ELb1ELb0ELb0ELb0ELb0ELb1ELb1ELb1ELb0EEENS1_21CollectiveEpilogueFwdINS6_IJSA_SC_SB_EEES9_SE_SG_Li384ELb1ELb1ELb1ELb0EEENS1_36VarlenDynamicPersistentTileSchedulerILi192ELi144ELi384ELi128ELb1ELb1ELb1ELb0ELb1ELb1EEEEEEEEEvNT_6ParamsE,"ax",@progbits
	.align	128
.text._ZN7cutlass13device_kernelIN5flash11enable_sm90INS1_16FlashAttnFwdSm90INS1_25CollectiveMainloopFwdSm90ILi2EN4cute5tupleIJNS5_1CILi1EEES8_S8_EEENS6_IJNS7_ILi192EEENS7_ILi144EEENS7_ILi96EEEEEELi96ENS_6half_tEfNS_4arch4Sm90ELb0ELb0ELb0ELb1ELb0ELb0ELb0ELb0ELb1ELb1ELb1ELb0EEENS1_21CollectiveEpilogueFwdINS6_IJSA_SC_SB_EEES9_SE_SG_Li384ELb1ELb1ELb1ELb0EEENS1_36VarlenDynamicPersistentTileSchedulerILi192ELi144ELi384ELi128ELb1ELb1ELb1ELb0ELb1ELb1EEEEEEEEEvNT_6ParamsE:
        .type           _ZN7cutlass13device_kernelIN5flash11enable_sm90INS1_16FlashAttnFwdSm90INS1_25CollectiveMainloopFwdSm90ILi2EN4cute5tupleIJNS5_1CILi1EEES8_S8_EEENS6_IJNS7_ILi192EEENS7_ILi144EEENS7_ILi96EEEEEELi96ENS_6half_tEfNS_4arch4Sm90ELb0ELb0ELb0ELb1ELb0ELb0ELb0ELb0ELb1ELb1ELb1ELb0EEENS1_21CollectiveEpilogueFwdINS6_IJSA_SC_SB_EEES9_SE_SG_Li384ELb1ELb1ELb1ELb0EEENS1_36VarlenDynamicPersistentTileSchedulerILi192ELi144ELi384ELi128ELb1ELb1ELb1ELb0ELb1ELb1EEEEEEEEEvNT_6ParamsE,@function
        .size           _ZN7cutlass13device_kernelIN5flash11enable_sm90INS1_16FlashAttnFwdSm90INS1_25CollectiveMainloopFwdSm90ILi2EN4cute5tupleIJNS5_1CILi1EEES8_S8_EEENS6_IJNS7_ILi192EEENS7_ILi144EEENS7_ILi96EEEEEELi96ENS_6half_tEfNS_4arch4Sm90ELb0ELb0ELb0ELb1ELb0ELb0ELb0ELb0ELb1ELb1ELb1ELb0EEENS1_21CollectiveEpilogueFwdINS6_IJSA_SC_SB_EEES9_SE_SG_Li384ELb1ELb1ELb1ELb0EEENS1_36VarlenDynamicPersistentTileSchedulerILi192ELi144ELi384ELi128ELb1ELb1ELb1ELb0ELb1ELb1EEEEEEEEEvNT_6ParamsE,(.L_x_2777 - _ZN7cutlass13device_kernelIN5flash11enable_sm90INS1_16FlashAttnFwdSm90INS1_25CollectiveMainloopFwdSm90ILi2EN4cute5tupleIJNS5_1CILi1EEES8_S8_EEENS6_IJNS7_ILi192EEENS7_ILi144EEENS7_ILi96EEEEEELi96ENS_6half_tEfNS_4arch4Sm90ELb0ELb0ELb0ELb1ELb0ELb0ELb0ELb0ELb1ELb1ELb1ELb0EEENS1_21CollectiveEpilogueFwdINS6_IJSA_SC_SB_EEES9_SE_SG_Li384ELb1ELb1ELb1ELb0EEENS1_36VarlenDynamicPersistentTileSchedulerILi192ELi144ELi384ELi128ELb1ELb1ELb1ELb0ELb1ELb1EEEEEEEEEvNT_6ParamsE)
        .other          _ZN7cutlass13device_kernelIN5flash11enable_sm90INS1_16FlashAttnFwdSm90INS1_25CollectiveMainloopFwdSm90ILi2EN4cute5tupleIJNS5_1CILi1EEES8_S8_EEENS6_IJNS7_ILi192EEENS7_ILi144EEENS7_ILi96EEEEEELi96ENS_6half_tEfNS_4arch4Sm90ELb0ELb0ELb0ELb1ELb0ELb0ELb0ELb0ELb1ELb1ELb1ELb0EEENS1_21CollectiveEpilogueFwdINS6_IJSA_SC_SB_EEES9_SE_SG_Li384ELb1ELb1ELb1ELb0EEENS1_36VarlenDynamicPersistentTileSchedulerILi192ELi144ELi384ELi128ELb1ELb1ELb1ELb0ELb1ELb1EEEEEEEEEvNT_6ParamsE,@"STO_CUDA_ENTRY STV_DEFAULT"
_ZN7cutlass13device_kernelIN5flash11enable_sm90INS1_16FlashAttnFwdSm90INS1_25CollectiveMainloopFwdSm90ILi2EN4cute5tupleIJNS5_1CILi1EEES8_S8_EEENS6_IJNS7_ILi192EEENS7_ILi144EEENS7_ILi96EEEEEELi96ENS_6half_tEfNS_4arch4Sm90ELb0ELb0ELb0ELb1ELb0ELb0ELb0ELb0ELb1ELb1ELb1ELb0EEENS1_21CollectiveEpilogueFwdINS6_IJSA_SC_SB_EEES9_SE_SG_Li384ELb1ELb1ELb1ELb0EEENS1_36VarlenDynamicPersistentTileSchedulerILi192ELi144ELi384ELi128ELb1ELb1ELb1ELb0ELb1ELb1EEEEEEEEEvNT_6ParamsE:
[----:B------:R-:W0:Y:S02]  /*0000*/  LDC R1, c[0x0][0x28] ;  /* 0x00000a00ff017b82 */ /* 0x000e240000000800 */
[----:B0-----:R-:W-:Y:S01]  /*0010*/  VIADD R1, R1, 0xffffffb0 ;  /* 0xffffffb001017836 */ /* 0x001fe20000000000 */
[----:B------:R-:W0:Y:S01]  /*0020*/  S2R R3, SR_TID.X ;  /* 0x0000000000037919 */ /* 0x000e220000002100 */
[----:B------:R-:W-:Y:S01]  /*0030*/  ELECT P0, URZ, PT ;  /* 0x00000000003f782f */ /* 0x000fe20003800000 */
[----:B------:R-:W-:Y:S01]  /*0040*/  BSSY B0, `(.L_x_164) ;  /* 0x000000e000007945 */ /* 0x000fe20003800000 */
[--C-:B0-----:R-:W-:Y:S02]  /*0050*/  SHF.R.U32.HI R0, RZ, 0x5, R3.reuse ;  /* 0x00000005ff007819 */ /* 0x101fe40000011603 */
[----:B------:R-:W-:-:S03]  /*0060*/  SHF.R.U32.HI R3, RZ, 0x7, R3 ;  /* 0x00000007ff037819 */ /* 0x000fc60000011603 */
[----:B------:R-:W0:Y:S02]  /*0070*/  SHFL.IDX PT, R2, R0, RZ, 0x1f ;  /* 0x00001fff00027589 */ /* 0x000e2400000e0000 */
[----:B0-----:R-:W-:-:S13]  /*0080*/  ISETP.EQ.AND P0, PT, R2, RZ, P0 ;  /* 0x000000ff0200720c */ /* 0x001fda0000702270 */
[----:B------:R-:W-:Y:S05]  /*0090*/  @!P0 BRA `(.L_x_165) ;  /* 0x0000000000208947 */ /* 0x000fea0003800000 */
        /* <DEDUP_REMOVED lines=8> */
.L_x_165:
[----:B------:R-:W-:Y:S05]  /*0120*/  BSYNC B0 ;  /* 0x0000000000007941 */ /* 0x000fea0003800000 */
.L_x_164:
[----:B------:R-:W-:Y:S01]  /*0130*/  VOTEU.ANY UP0, P0 ;  /* 0x00000000003f7886 */ /* 0x000fe20000000100 */
[----:B------:R-:W0:Y:S01]  /*0140*/  SHFL.IDX PT, R3, R3, RZ, 0x1f ;  /* 0x00001fff03037589 */ /* 0x000e2200000e0000 */
[----:B------:R-:W-:Y:S01]  /*0150*/  UMOV UR4, 0x80 ;  /* 0x0000008000047882 */ /* 0x000fe20000000000 */
[----:B------:R-:W-:Y:S01]  /*0160*/  UMOV UR7, 0x180 ;  /* 0x0000018000077882 */ /* 0x000fe20000000000 */
[----:B------:R-:W-:Y:S01]  /*0170*/  VOTEU.ANY UP1, P0 ;  /* 0x00000000003f7886 */ /* 0x000fe20000020100 */
[----:B------:R-:W1:Y:S01]  /*0180*/  @UP0 S2UR UR8, SR_CgaCtaId ;  /* 0x00000000000809c3 */ /* 0x000e620000008800 */
[----:B------:R-:W2:Y:S01]  /*0190*/  SHFL.IDX PT, R2, R0, RZ, 0x1f ;  /* 0x00001fff00027589 */ /* 0x000ea200000e0000 */
[----:B------:R-:W-:Y:S01]  /*01a0*/  @UP0 UMOV UR6, 0x400 ;  /* 0x0000040000060882 */ /* 0x000fe20000000000 */
[----:B------:R-:W-:-:S04]  /*01b0*/  @UP0 UIADD3 UR4, -UR4, 0x100000, URZ ;  /* 0x0010000004040890 */ /* 0x000fc8000fffe13f */
[----:B------:R-:W-:Y:S02]  /*01c0*/  @UP0 USHF.L.U32 UR5, UR4, 0xb, URZ ;  /* 0x0000000b04050899 */ /* 0x000fe4000800063f */
[----:B------:R-:W-:Y:S01]  /*01d0*/  @UP0 USHF.L.U32 UR4, UR4, 0x1, URZ ;  /* 0x0000000104040899 */ /* 0x000fe2000800063f */
[----:B------:R-:W-:Y:S01]  /*01e0*/  VOTEU.ANY UP2, P0 ;  /* 0x00000000003f7886 */ /* 0x000fe20000040100 */
[----:B0-----:R-:W-:Y:S01]  /*01f0*/  R2UR UR9, R3 ;  /* 0x00000000030972ca */ /* 0x001fe200000e0000 */
[----:B-1----:R-:W-:Y:S01]  /*0200*/  @UP0 ULEA UR8, UR8, UR6, 0x18 ;  /* 0x0000000608080291 */ /* 0x002fe2000f8ec03f */
[----:B--2---:R-:W-:Y:S01]  /*0210*/  ISETP.NE.AND P1, PT, R2, RZ, PT ;  /* 0x000000ff0200720c */ /* 0x004fe20003f25270 */
[----:B------:R-:W-:-:S04]  /*0220*/  @UP0 UIADD3 UR6, -UR7, 0x100000, URZ ;  /* 0x0010000007060890 */ /* 0x000fc8000fffe13f */
[----:B------:R-:W-:Y:S02]  /*0230*/  @UP0 USHF.L.U32 UR7, UR6, 0xb, URZ ;  /* 0x0000000b06070899 */ /* 0x000fe4000800063f */
[----:B------:R-:W-:-:S04]  /*0240*/  @UP0 USHF.L.U32 UR6, UR6, 0x1, URZ ;  /* 0x0000000106060899 */ /* 0x000fc8000800063f */
[----:B------:R-:W-:Y:S01]  /*0250*/  UISETP.NE.AND UP0, UPT, UR9, URZ, UPT ;  /* 0x0000003f0900728c */ /* 0x000fe2000bf05270 */
[----:B------:R-:W0:Y:S02]  /*0260*/  FENCE.VIEW.ASYNC.S ;  /* 0x00000000000073c6 */ /* 0x000e240000000000 */
[----:B0-----:R0:W1:Y:S05]  /*0270*/  @UP1 SYNCS.EXCH.64 URZ, [UR8+0x31c00], UR4 ;  /* 0x031c0004083f15b2 */ /* 0x00106a0008000100 */
[----:B------:R0:W2:Y:S01]  /*0280*/  @UP2 SYNCS.EXCH.64 URZ, [UR8+0x31c20], UR6 ;  /* 0x031c2006083f25b2 */ /* 0x0000a20008000100 */
        /* <DEDUP_REMOVED lines=17> */
[----:B------:R3:W0:Y:S02]  /*03a0*/  SYNCS.EXCH.64 URZ, [UR8+0x31c48], UR6 ;  /* 0x031c4806083f75b2 */ /* 0x0006240008000100 */
[----:B---3--:R-:W-:Y:S01]  /*03b0*/  NOP ;  /* 0x0000000000007918 */ /* 0x008fe20000000000 */
.L_x_166:
[----:B------:R-:W3:Y:S01]  /*03c0*/  SHFL.IDX PT, R2, R0, RZ, 0x1f ;  /* 0x00001fff00027589 */ /* 0x000ee200000e0000 */
[----:B------:R-:W-:Y:S01]  /*03d0*/  NOP ;  /* 0x0000000000007918 */ /* 0x000fe20000000000 */
[----:B---3--:R-:W-:-:S13]  /*03e0*/  ISETP.NE.AND P0, PT, R2, RZ, PT ;  /* 0x000000ff0200720c */ /* 0x008fda0003f05270 */
        /* <DEDUP_REMOVED lines=17> */
[----:B------:R3:W0:Y:S02]  /*0500*/  SYNCS.EXCH.64 URZ, [UR8+0x31c68], UR6 ;  /* 0x031c6806083f75b2 */ /* 0x0006240008000100 */
[----:B---3--:R-:W-:Y:S01]  /*0510*/  NOP ;  /* 0x0000000000007918 */ /* 0x008fe20000000000 */
.L_x_167:
[----:B------:R-:W3:Y:S01]  /*0520*/  SHFL.IDX PT, R2, R0, RZ, 0x1f ;  /* 0x00001fff00027589 */ /* 0x000ee200000e0000 */
[----:B------:R-:W-:Y:S01]  /*0530*/  NOP ;  /* 0x0000000000007918 */ /* 0x000fe20000000000 */
[----:B---3--:R-:W-:-:S13]  /*0540*/  ISETP.NE.AND P0, PT, R2, RZ, PT ;  /* 0x000000ff0200720c */ /* 0x008fda0003f05270 */
        /* <DEDUP_REMOVED lines=13> */
[----:B------:R3:W0:Y:S02]  /*0620*/  SYNCS.EXCH.64 URZ, [UR6+0x31c88], UR4 ;  /* 0x031c8804063f75b2 */ /* 0x0006240008000100 */
[----:B---3--:R-:W-:Y:S01]  /*0630*/  NOP ;  /* 0x0000000000007918 */ /* 0x008fe20000000000 */
.L_x_168:
        /* <DEDUP_REMOVED lines=22> */
.L_x_169:
        /* <DEDUP_REMOVED lines=22> */
.L_x_170:
[----:B0-----:R-:W-:Y:S01]  /*0900*/  UMOV UR4, 0x1 ;  /* 0x0000000100047882 */ /* 0x001fe20000000000 */
[----:B------:R-:W-:Y:S01]  /*0910*/  PLOP3.LUT P0, PT, PT, PT, UP0, 0x80, 0x0 ;  /* 0x000000000000781c */ /* 0x000fe20003f0f008 */
[----:B------:R-:W-:Y:S01]  /*0920*/  USEL UR4, UR4, 0x2, !UP0 ;  /* 0x0000000204047887 */ /* 0x000fe2000c000000 */
[----:B------:R-:W-:-:S05]  /*0930*/  NOP ;  /* 0x0000000000007918 */ /* 0x000fca0000000000 */
[----:B------:R-:W-:-:S05]  /*0940*/  IMAD.U32 R2, RZ, RZ, UR4 ;  /* 0x00000004ff027e24 */ /* 0x000fca000f8e00ff */
[----:B------:R0:W-:Y:S01]  /*0950*/  STL [R1+0x4c], R2 ;  /* 0x00004c0201007387 */ /* 0x0001e20000100800 */
[----:B-12-4-:R-:W-:Y:S06]  /*0960*/  BAR.SYNC.DEFER_BLOCKING 0x0 ;  /* 0x0000000000007b1d */ /* 0x016fec0000010000 */
[----:B------:R-:W-:Y:S05]  /*0970*/  @!P0 BRA `(.L_x_171) ;  /* 0x000000b800e88947 */ /* 0x000fea0003800000 */
.L_x_172:
[----:B------:R-:W-:-:S08]  /*0980*/  NOP ;  /* 0x0000000000007918 */ /* 0x000fd00000000000 */
[----:B------:R-:W1:Y:S02]  /*0990*/  USETMAXREG.TRY_ALLOC.CTAPOOL UP0, 0xa0 ;  /* 0x000000a0000079c8 */ /* 0x000e640008000600 */
[----:B-1----:R-:W-:-:S13]  /*09a0*/  PLOP3.LUT P0, PT, PT, PT, UP0, 0x80, 0x0 ;  /* 0x000000000000781c */ /* 0x002fda0003f0f008 */
[----:B------:R-:W-:Y:S05]  /*09b0*/  @!P0 BRA `(.L_x_172) ;  /* 0xfffffffc00f08947 */ /* 0x000fea000383ffff */
[----:B------:R-:W1:Y:S01]  /*09c0*/  S2R R0, SR_TID.X ;  /* 0x0000000000007919 */ /* 0x000e620000002100 */
[----:B------:R-:W2:Y:S01]  /*09d0*/  S2UR UR4, SR_CgaCtaId ;  /* 0x00000000000479c3 */ /* 0x000ea20000008800 */
[----:B------:R-:W-:-:S07]  /*09e0*/  UMOV UR37, 0x400 ;  /* 0x0000040000257882 */ /* 0x000fce0000000000 */
[----:B------:R-:W-:Y:S06]  /*09f0*/  BAR.ARV 0x8, 0x200 ;  /* 0x0208000000007b1d */ /* 0x000fec0000002000 */
[----:B--2---:R-:W-:-:S03]  /*0a00*/  ULEA UR37, UR4, UR37, 0x18 ;  /* 0x0000002504257291 */ /* 0x004fc6000f8ec03f */
[----:B------:R-:W-:Y:S01]  /*0a10*/  ULDC UR4, c[0x0][0xc3c] ;  /* 0x00030f0000047ab9 */ /* 0x000fe20000000800 */
[----:B-1----:R-:W-:-:S04]  /*0a20*/  SHF.R.U32.HI R0, RZ, 0x7, R0 ;  /* 0x00000007ff007819 */ /* 0x002fc80000011600 */
[----:B------:R-:W-:-:S13]  /*0a30*/  ISETP.NE.AND P0, PT, R0, 0x1, PT ;  /* 0x000000010000780c */ /* 0x000fda0003f05270 */
[----:B------:R-:W-:Y:S08]  /*0a40*/  @!P0 BAR.ARV 0x9, 0x100 ;  /* 0x0244000000008b1d */ /* 0x000ff00000002000 */
[----:B------:R-:W-:Y:S06]  /*0a50*/  BAR.SYNC.DEFER_BLOCKING 0x5, 0x200 ;  /* 0x0148000000007b1d */ /* 0x000fec0000010000 */
[----:B------:R-:W1:Y:S02]  /*0a60*/  LDS.128 R8, [UR37+0x31cd0] ;  /* 0x031cd025ff087984 */ /* 0x000e640008000c00 */
[----:B------:R-:W-:Y:S06]  /*0a70*/  BAR.ARV 0x4, 0x200 ;  /* 0x0108000000007b1d */ /* 0x000fec0000002000 */
[----:B-1----:R-:W-:-:S13]  /*0a80*/  ISETP.GE.AND P0, PT, R11, UR4, PT ;  /* 0x000000040b007c0c */ /* 0x002fda000bf06270 */
[----:B------:R-:W-:Y:S05]  /*0a90*/  @P0 EXIT ;  /* 0x000000000000094d */ /* 0x000fea0003800000 */
[----:B0-----:R-:W2:Y:S01]  /*0aa0*/  LDL R2, [R1+0x4c] ;  /* 0x00004c0001027983 */ /* 0x001ea20000100800 */
[----:B------:R-:W-:Y:S01]  /*0ab0*/  R2UR UR6, R9 ;  /* 0x00000000090672ca */ /* 0x000fe200000e0000 */
[----:B------:R-:W-:Y:S01]  /*0ac0*/  UMOV UR39, URZ ;  /* 0x0000003f00277c82 */ /* 0x000fe20008000000 */
[----:B------:R-:W-:Y:S01]  /*0ad0*/  R2UR UR5, R10 ;  /* 0x000000000a0572ca */ /* 0x000fe200000e0000 */
[----:B------:R-:W0:Y:S01]  /*0ae0*/  S2R R0, SR_TID.X ;  /* 0x0000000000007919 */ /* 0x000e220000002100 */
[----:B------:R-:W-:Y:S01]  /*0af0*/  R2UR UR7, R11 ;  /* 0x000000000b0772ca */ /* 0x000fe200000e0000 */
[----:B------:R-:W-:Y:S01]  /*0b00*/  UMOV UR36, URZ ;  /* 0x0000003f00247c82 */ /* 0x000fe20008000000 */
[----:B0-----:R-:W-:-:S05]  /*0b10*/  VIADD R15, R0, 0xffffff80 ;  /* 0xffffff80000f7836 */ /* 0x001fca0000000000 */
[----:B------:R-:W-:-:S04]  /*0b20*/  SHF.R.S32.HI R0, RZ, 0x1f, R15 ;  /* 0x0000001fff007819 */ /* 0x000fc8000001140f */
[----:B------:R-:W-:-:S04]  /*0b30*/  LEA.HI R7, R0, R15, RZ, 0x5 ;  /* 0x0000000f00077211 */ /* 0x000fc800078f28ff */
[----:B------:R-:W-:Y:S02]  /*0b40*/  SHF.R.S32.HI R10, RZ, 0x5, R7 ;  /* 0x00000005ff0a7819 */ /* 0x000fe40000011407 */
[----:B--2---:R-:W-:Y:S02]  /*0b50*/  R2UR UR4, R2 ;  /* 0x00000000020472ca */ /* 0x004fe400000e0000 */
[----:B------:R-:W-:-:S04]  /*0b60*/  LEA.HI R2, R0, R15, RZ, 0x4 ;  /* 0x0000000f00027211 */ /* 0x000fc800078f20ff */
[----:B------:R-:W-:Y:S02]  /*0b70*/  SHF.R.S32.HI R5, RZ, 0x4, R2 ;  /* 0x00000004ff057819 */ /* 0x000fe40000011402 */
[C---:B------:R-:W-:Y:S02]  /*0b80*/  LOP3.LUT R3, R2.reuse, 0xfffffff0, RZ, 0xc0, !PT ;  /* 0xfffffff002037812 */ /* 0x040fe400078ec0ff */
[----:B------:R-:W-:Y:S02]  /*0b90*/  LEA.HI R4, R2, R5, RZ, 0x1 ;  /* 0x0000000502047211 */ /* 0x000fe400078f08ff */
[----:B------:R-:W-:Y:S01]  /*0ba0*/  LEA.HI R2, R0, R15, RZ, 0x7 ;  /* 0x0000000f00027211 */ /* 0x000fe200078f38ff */
[----:B------:R-:W-:Y:S01]  /*0bb0*/  IMAD.IADD R3, R15, 0x1, -R3 ;  /* 0x000000010f037824 */ /* 0x000fe200078e0a03 */
[----:B------:R-:W-:Y:S01]  /*0bc0*/  LOP3.LUT R6, R4, 0x1ffffffe, RZ, 0xc0, !PT ;  /* 0x1ffffffe04067812 */ /* 0x000fe200078ec0ff */
[----:B------:R-:W-:Y:S01]  /*0bd0*/  ULOP3.LUT UR8, UR4, 0x1, URZ, 0xfc, !UPT ;  /* 0x0000000104087892 */ /* 0x000fe2000f8efc3f */
[----:B------:R-:W-:Y:S01]  /*0be0*/  LOP3.LUT R8, R2, 0xffffff80, RZ, 0xc0, !PT ;  /* 0xffffff8002087812 */ /* 0x000fe200078ec0ff */
[--C-:B------:R-:W-:Y:S01]  /*0bf0*/  IMAD R12, R10, 0x10, R3.reuse ;  /* 0x000000100a0c7824 */ /* 0x100fe200078e0203 */
[----:B------:R-:W-:Y:S01]  /*0c00*/  SHF.R.S32.HI R4, RZ, 0x1f, R3 ;  /* 0x0000001fff047819 */ /* 0x000fe20000011403 */
[----:B------:R-:W-:Y:S01]  /*0c10*/  IMAD.IADD R6, R5, 0x1, -R6 ;  /* 0x0000000105067824 */ /* 0x000fe200078e0a06 */
[----:B------:R-:W-:Y:S01]  /*0c20*/  SHF.R.S32.HI R16, RZ, 0x7, R2 ;  /* 0x00000007ff107819 */ /* 0x000fe20000011402 */
[----:B------:R-:W-:Y:S01]  /*0c30*/  IMAD.IADD R14, R15, 0x1, -R8 ;  /* 0x000000010f0e7824 */ /* 0x000fe200078e0a08 */
[CC--:B------:R-:W-:Y:S01]  /*0c40*/  LEA.HI R5, R4.reuse, R3.reuse, RZ, 0x3 ;  /* 0x0000000304057211 */ /* 0x0c0fe200078f18ff */
[----:B------:R-:W-:Y:S01]  /*0c50*/  UMOV UR4, URZ ;  /* 0x0000003f00047c82 */ /* 0x000fe20008000000 */
[----:B------:R-:W-:Y:S01]  /*0c60*/  LEA.HI R4, R4, R3, RZ, 0x2 ;  /* 0x0000000304047211 */ /* 0x000fe200078f10ff */
[----:B------:R-:W-:Y:S01]  /*0c70*/  IMAD.HI R2, R16, 0x55555556, RZ ;  /* 0x5555555610027827 */ /* 0x000fe200078e02ff */
[----:B------:R-:W-:-:S02]  /*0c80*/  SHF.R.S32.HI R9, RZ, 0x1f, R14 ;  /* 0x0000001fff097819 */ /* 0x000fc4000001140e */
[----:B------:R-:W-:Y:S01]  /*0c90*/  LOP3.LUT R8, R4, 0x7fffffc, RZ, 0xc0, !PT ;  /* 0x07fffffc04087812 */ /* 0x000fe200078ec0ff */
[----:B------:R-:W-:Y:S01]  /*0ca0*/  IMAD.SHL.U32 R5, R5, 0x10, RZ ;  /* 0x0000001005057824 */ /* 0x000fe200078e00ff */
[-C--:B------:R-:W-:Y:S02]  /*0cb0*/  LEA.HI R11, R9, R14.reuse, RZ, 0x2 ;  /* 0x0000000e090b7211 */ /* 0x080fe400078f10ff */
[----:B------:R-:W-:Y:S01]  /*0cc0*/  SHF.R.S32.HI R4, RZ, 0x2, R4 ;  /* 0x00000002ff047819 */ /* 0x000fe20000011404 */
[----:B------:R-:W-:Y:S01]  /*0cd0*/  IMAD.IADD R8, R3, 0x1, -R8 ;  /* 0x0000000103087824 */ /* 0x000fe200078e0a08 */
[----:B------:R-:W-:Y:S02]  /*0ce0*/  LOP3.LUT R5, R5, 0x7fffff80, RZ, 0xc0, !PT ;  /* 0x7fffff8005057812 */ /* 0x000fe400078ec0ff */
[----:B------:R-:W-:Y:S01]  /*0cf0*/  SHF.R.S32.HI R3, RZ, 0x1f, R11 ;  /* 0x0000001fff037819 */ /* 0x000fe2000001140b */
[----:B------:R-:W-:Y:S01]  /*0d00*/  IMAD.SHL.U32 R4, R4, 0x40, RZ ;  /* 0x0000004004047824 */ /* 0x000fe200078e00ff */
[----:B------:R-:W-:Y:S01]  /*0d10*/  LEA.HI R9, R9, R14, RZ, 0x5 ;  /* 0x0000000e09097211 */ /* 0x000fe200078f28ff */
[----:B------:R-:W-:Y:S01]  /*0d20*/  IMAD R5, R10, 0x100, R5 ;  /* 0x000001000a057824 */ /* 0x000fe200078e0205 */
[----:B------:R-:W-:-:S02]  /*0d30*/  SHF.R.S32.HI R10, RZ, 0x2, R11 ;  /* 0x00000002ff0a7819 */ /* 0x000fc4000001140b */
[----:B------:R-:W-:Y:S01]  /*0d40*/  LEA.HI R0, R0, R15, RZ, 0x2 ;  /* 0x0000000f00007211 */ /* 0x000fe200078f10ff */
[----:B------:R-:W-:Y:S01]  /*0d50*/  IMAD R7, R8, 0x10, R5 ;  /* 0x0000001008077824 */ /* 0x000fe200078e0205 */
[----:B------:R-:W-:Y:S01]  /*0d60*/  LEA.HI R5, R3, R10, RZ, 0x3 ;  /* 0x0000000a03057211 */ /* 0x000fe200078f18ff */
[----:B------:R-:W-:Y:S01]  /*0d70*/  IMAD.SHL.U32 R3, R6, 0x8, RZ ;  /* 0x0000000806037824 */ /* 0x000fe200078e00ff */
[----:B------:R-:W-:Y:S02]  /*0d80*/  LEA.HI R6, R2, R2, RZ, 0x1 ;  /* 0x0000000202067211 */ /* 0x000fe400078f08ff */
[----:B------:R-:W-:Y:S02]  /*0d90*/  LOP3.LUT R13, R5, 0xfffffff8, RZ, 0xc0, !PT ;  /* 0xfffffff8050d7812 */ /* 0x000fe400078ec0ff */
[----:B------:R-:W-:Y:S01]  /*0da0*/  SHF.R.S32.HI R9, RZ, 0x5, R9 ;  /* 0x00000005ff097819 */ /* 0x000fe20000011409 */
[----:B------:R-:W-:Y:S01]  /*0db0*/  IMAD R6, R6, -0x3, R16 ;  /* 0xfffffffd06067824 */ /* 0x000fe200078e0210 */
[----:B------:R-:W-:Y:S01]  /*0dc0*/  LOP3.LUT R4, R4, 0x40, RZ, 0xc0, !PT ;  /* 0x0000004004047812 */ /* 0x000fe200078ec0ff */
[----:B------:R-:W-:Y:S01]  /*0dd0*/  IMAD.IADD R10, R10, 0x1, -R13 ;  /* 0x000000010a0a7824 */ /* 0x000fe200078e0a0d */
[----:B------:R-:W-:-:S02]  /*0de0*/  LOP3.LUT R157, R0, 0xfffffffc, RZ, 0xc0, !PT ;  /* 0xfffffffc009d7812 */ /* 0x000fc400078ec0ff */
[--C-:B------:R-:W-:Y:S01]  /*0df0*/  LOP3.LUT R2, R4, 0x8, R3.reuse, 0xf8, !PT ;  /* 0x0000000804027812 */ /* 0x100fe200078ef803 */
[----:B------:R-:W-:Y:S01]  /*0e00*/  IMAD R9, R9, 0x10, R10 ;  /* 0x0000001009097824 */ /* 0x000fe200078e020a */
[----:B------:R-:W-:Y:S01]  /*0e10*/  SHF.R.U32.HI R5, RZ, 0x3, R4 ;  /* 0x00000003ff057819 */ /* 0x000fe20000011604 */
[----:B------:R-:W-:Y:S01]  /*0e20*/  IMAD.U32 R3, R12, 0x20, R3 ;  /* 0x000000200c037824 */ /* 0x000fe200078e0003 */
[----:B------:R-:W-:Y:S01]  /*0e30*/  LOP3.LUT R11, R11, 0x7ffffffc, RZ, 0xc0, !PT ;  /* 0x7ffffffc0b0b7812 */ /* 0x000fe200078ec0ff */
[----:B------:R-:W-:Y:S01]  /*0e40*/  IMAD.IADD R157, R15, 0x1, -R157 ;  /* 0x000000010f9d7824 */ /* 0x000fe200078e0a9d */
[----:B------:R-:W-:Y:S01]  /*0e50*/  LOP3.LUT R2, R2, R5, RZ, 0x3c, !PT ;  /* 0x0000000502027212 */ /* 0x000fe200078e3cff */
[----:B------:R-:W-:Y:S01]  /*0e60*/  IMAD R4, R6, 0x40, R9 ;  /* 0x0000004006047824 */ /* 0x000fe200078e0209 */
[----:B------:R0:W-:Y:S01]  /*0e70*/  STL [R1+0x44], R3 ;  /* 0x0000440301007387 */ /* 0x0001e20000100800 */
[----:B------:R-:W-:Y:S02]  /*0e80*/  IMAD.U32 R5, RZ, RZ, UR8 ;  /* 0x00000008ff057e24 */ /* 0x000fe4000f8e00ff */
[----:B------:R-:W-:Y:S01]  /*0e90*/  IMAD.U32 R6, RZ, RZ, UR4 ;  /* 0x00000004ff067e24 */ /* 0x000fe2000f8e00ff */
[----:B------:R-:W-:Y:S01]  /*0ea0*/  STL [R1+0x3c], R4 ;  /* 0x00003c0401007387 */ /* 0x000fe20000100800 */
[----:B------:R-:W-:-:S02]  /*0eb0*/  IMAD.IADD R11, R14, 0x1, -R11 ;  /* 0x000000010e0b7824 */ /* 0x000fc400078e0a0b */
[----:B------:R-:W-:Y:S01]  /*0ec0*/  IMAD.SHL.U32 R17, R157, 0x8, RZ ;  /* 0x000000089d117824 */ /* 0x000fe200078e00ff */
[----:B------:R1:W-:Y:S01]  /*0ed0*/  STL [R1+0x48], R5 ;  /* 0x0000480501007387 */ /* 0x0003e20000100800 */
[----:B------:R-:W-:Y:S01]  /*0ee0*/  IMAD.SHL.U32 R156, R11, 0x2, RZ ;  /* 0x000000020b9c7824 */ /* 0x000fe200078e00ff */
[----:B0-----:R-:W-:Y:S01]  /*0ef0*/  LEA.HI R3, R157, R157, RZ, 0x1 ;  /* 0x0000009d9d037211 */ /* 0x001fe200078f08ff */
[C---:B------:R-:W-:Y:S01]  /*0f00*/  VIADD R19, R17.reuse, 0x20 ;  /* 0x0000002011137836 */ /* 0x040fe20000000000 */
[----:B------:R0:W-:Y:S01]  /*0f10*/  STL [R1+0xc], R6 ;  /* 0x00000c0601007387 */ /* 0x0001e20000100800 */
[----:B------:R-:W-:Y:S02]  /*0f20*/  VIADD R23, R17, 0x40 ;  /* 0x0000004011177836 */ /* 0x000fe40000000000 */
[C---:B------:R-:W-:Y:S02]  /*0f30*/  VIADD R154, R156.reuse, 0x8 ;  /* 0x000000089c9a7836 */ /* 0x040fe40000000000 */
[C---:B------:R-:W-:Y:S01]  /*0f40*/  VIADD R153, R156.reuse, 0x10 ;  /* 0x000000109c997836 */ /* 0x040fe20000000000 */
[----:B-1----:R-:W-:Y:S01]  /*0f50*/  SHF.R.S32.HI R5, RZ, 0x2, R0 ;  /* 0x00000002ff057819 */ /* 0x002fe20000011400 */
[C---:B------:R-:W-:Y:S01]  /*0f60*/  VIADD R152, R156.reuse, 0x18 ;  /* 0x000000189c987836 */ /* 0x040fe20000000000 */
[----:B------:R-:W-:Y:S01]  /*0f70*/  LOP3.LUT R0, R3, 0x1ffffffe, RZ, 0xc0, !PT ;  /* 0x1ffffffe03007812 */ /* 0x000fe200078ec0ff */
[C---:B------:R-:W-:Y:S01]  /*0f80*/  VIADD R151, R156.reuse, 0x20 ;  /* 0x000000209c977836 */ /* 0x040fe20000000000 */
[----:B------:R-:W-:Y:S01]  /*0f90*/  SHF.R.S32.HI R5, RZ, 0x1f, R19 ;  /* 0x0000001fff057819 */ /* 0x000fe20000011413 */
[C---:B------:R-:W-:Y:S01]  /*0fa0*/  VIADD R150, R156.reuse, 0x28 ;  /* 0x000000289c967836 */ /* 0x040fe20000000000 */
[----:B------:R-:W-:Y:S01]  /*0fb0*/  SHF.R.S32.HI R3, RZ, 0x1f, R23 ;  /* 0x0000001fff037819 */ /* 0x000fe20000011417 */
[----:B------:R-:W-:Y:S01]  /*0fc0*/  IMAD.IADD R0, R157, 0x1, -R0 ;  /* 0x000000019d007824 */ /* 0x000fe200078e0a00 */
[----:B------:R-:W-:Y:S01]  /*0fd0*/  SHF.R.S32.HI R5, RZ, 0x1f, R154 ;  /* 0x0000001fff057819 */ /* 0x000fe2000001149a */
[----:B------:R-:W-:Y:S01]  /*0fe0*/  VIADD R149, R156, 0x30 ;  /* 0x000000309c957836 */ /* 0x000fe20000000000 */
[----:B------:R-:W-:Y:S01]  /*0ff0*/  SHF.R.S32.HI R3, RZ, 0x1f, R153 ;  /* 0x0000001fff037819 */ /* 0x000fe20000011499 */
[----:B------:R-:W-:Y:S01]  /*1000*/  IMAD R0, R0, 0x8, R4 ;  /* 0x0000000800007824 */ /* 0x000fe200078e0204 */
[----:B0-----:R-:W-:Y:S01]  /*1010*/  SHF.R.S32.HI R6, RZ, 0x1f, R152 ;  /* 0x0000001fff067819 */ /* 0x001fe20000011498 */
[C---:B------:R-:W-:Y:S01]  /*1020*/  VIADD R148, R156.reuse, 0x38 ;  /* 0x000000389c947836 */ /* 0x040fe20000000000 */
[----:B------:R-:W-:Y:S01]  /*1030*/  SHF.R.S32.HI R5, RZ, 0x1f, R151 ;  /* 0x0000001fff057819 */ /* 0x000fe20000011497 */
[----:B------:R-:W-:Y:S01]  /*1040*/  VIADD R147, R156, 0x40 ;  /* 0x000000409c937836 */ /* 0x000fe20000000000 */
[----:B------:R0:W-:Y:S01]  /*1050*/  STL [R1+0x40], R0 ;  /* 0x0000400001007387 */ /* 0x0001e20000100800 */
[----:B------:R-:W-:Y:S01]  /*1060*/  IMAD.IADD R2, R2, 0x1, R7 ;  /* 0x0000000102027824 */ /* 0x000fe200078e0207 */
[----:B------:R-:W-:Y:S01]  /*1070*/  SHF.R.S32.HI R3, RZ, 0x1f, R150 ;  /* 0x0000001fff037819 */ /* 0x000fe20000011496 */
[C---:B------:R-:W-:Y:S01]  /*1080*/  VIADD R146, R156.reuse, 0x48 ;  /* 0x000000489c927836 */ /* 0x040fe20000000000 */
[----:B------:R-:W-:Y:S01]  /*1090*/  SHF.R.S32.HI R6, RZ, 0x1f, R149 ;  /* 0x0000001fff067819 */ /* 0x000fe20000011495 */
[C---:B------:R-:W-:Y:S01]  /*10a0*/  VIADD R145, R156.reuse, 0x50 ;  /* 0x000000509c917836 */ /* 0x040fe20000000000 */
[----:B------:R-:W-:Y:S01]  /*10b0*/  SHF.R.S32.HI R5, RZ, 0x1f, R148 ;  /* 0x0000001fff057819 */ /* 0x000fe20000011494 */
[----:B------:R-:W-:Y:S01]  /*10c0*/  VIADD R144, R156, 0x58 ;  /* 0x000000589c907836 */ /* 0x000fe20000000000 */
[----:B------:R-:W-:-:S02]  /*10d0*/  SHF.R.S32.HI R3, RZ, 0x1f, R147 ;  /* 0x0000001fff037819 */ /* 0x000fc40000011493 */
[----:B------:R-:W-:Y:S02]  /*10e0*/  SHF.R.S32.HI R6, RZ, 0x1f, R146 ;  /* 0x0000001fff067819 */ /* 0x000fe40000011492 */
[----:B------:R-:W-:Y:S02]  /*10f0*/  SHF.R.S32.HI R5, RZ, 0x1f, R145 ;  /* 0x0000001fff057819 */ /* 0x000fe40000011491 */
[----:B------:R-:W-:Y:S02]  /*1100*/  SHF.R.S32.HI R3, RZ, 0x1f, R144 ;  /* 0x0000001fff037819 */ /* 0x000fe40000011490 */
[----:B0-----:R-:W-:-:S07]  /*1110*/  LEA R2, R2, UR37, 0x1 ;  /* 0x0000002502027c11 */ /* 0x001fce000f8e08ff */
.L_x_210:
[----:B------:R-:W-:Y:S01]  /*1120*/  ULDC.64 UR8, c[0x0][0xc88] ;  /* 0x0003220000087ab9 */ /* 0x000fe20000000a00 */
[----:B------:R-:W-:Y:S01]  /*1130*/  ULDC.64 UR12, c[0x0][0x208] ;  /* 0x00008200000c7ab9 */ /* 0x000fe20000000a00 */
[----:B------:R-:W-:Y:S01]  /*1140*/  UIMAD.WIDE UR8, UR7, 0x4, UR8 ;  /* 0x00000004070878a5 */ /* 0x000fe2000f8e0208 */
[----:B------:R-:W-:Y:S02]  /*1150*/  ULDC.64 UR10, c[0x0][0xa20] ;  /* 0x00028800000a7ab9 */ /* 0x000fe40000000a00 */
[----:B------:R-:W-:-:S03]  /*1160*/  ULDC UR7, c[0x0][0x2f0] ;  /* 0x0000bc0000077ab9 */ /* 0x000fc60000000800 */
[----:B01----:R-:W-:Y:S02]  /*1170*/  IMAD.U32 R4, RZ, RZ, UR8 ;  /* 0x00000008ff047e24 */ /* 0x003fe4000f8e00ff */
[----:B--2-4-:R-:W-:Y:S01]  /*1180*/  IMAD.U32 R5, RZ, RZ, UR9 ;  /* 0x00000009ff057e24 */ /* 0x014fe2000f8e00ff */
[----:B------:R-:W-:-:S04]  /*1190*/  ULDC.64 UR8, c[0x0][0xa28] ;  /* 0x00028a0000087ab9 */ /* 0x000fc80000000a00 */
[----:B------:R-:W2:Y:S01]  /*11a0*/  LDG.E R4, desc[UR12][R4.64] ;  /* 0x0000000c04047981 */ /* 0x000ea2000c1e1900 */
[----:B------:R-:W-:Y:S02]  /*11b0*/  UISETP.NE.U32.AND UP0, UPT, UR8, URZ, UPT ;  /* 0x0000003f0800728c */ /* 0x000fe4000bf05070 */
[----:B------:R-:W-:Y:S02]  /*11c0*/  UISETP.NE.U32.AND UP1, UPT, UR10, URZ, UPT ;  /* 0x0000003f0a00728c */ /* 0x000fe4000bf25070 */
[----:B------:R-:W-:Y:S02]  /*11d0*/  UISETP.NE.AND.EX UP0, UPT, UR9, URZ, UPT, UP0 ;  /* 0x0000003f0900728c */ /* 0x000fe4000bf05300 */
[----:B------:R-:W-:-:S04]  /*11e0*/  UISETP.NE.AND.EX UP1, UPT, UR11, URZ, UPT, UP1 ;  /* 0x0000003f0b00728c */ /* 0x000fc8000bf25310 */
[----:B------:R-:W-:Y:S02]  /*11f0*/  PLOP3.LUT P0, PT, PT, PT, UP0, 0x80, 0x0 ;  /* 0x000000000000781c */ /* 0x000fe40003f0f008 */
[----:B------:R-:W-:Y:S02]  /*1200*/  PLOP3.LUT P1, PT, PT, PT, UP1, 0x80, 0x0 ;  /* 0x000000000000781c */ /* 0x000fe40003f2f018 */
[----:B--2---:R-:W-:-:S13]  /*1210*/  R2UR UR4, R4 ;  /* 0x00000000040472ca */ /* 0x004fda00000e0000 */
[----:B------:R-:W-:Y:S02]  /*1220*/  USHF.R.S32.HI UR14, URZ, 0x1f, UR4 ;  /* 0x0000001f3f0e7899 */ /* 0x000fe40008011404 */
[----:B-----5:R-:W-:Y:S01]  /*1230*/  IMAD.U32 R0, RZ, RZ, UR4 ;  /* 0x00000004ff007e24 */ /* 0x020fe2000f8e00ff */
[----:B------:R-:W-:-:S04]  /*1240*/  @UP0 ULEA UR8, UP2, UR4, UR8, 0x2 ;  /* 0x0000000804080291 */ /* 0x000fc8000f84103f */
[----:B------:R-:W-:Y:S02]  /*1250*/  @UP0 ULEA.HI.X UR9, UR4, UR9, UR14, 0x2, UP2 ;  /* 0x0000000904090291 */ /* 0x000fe400090f140e */
[----:B------:R-:W-:Y:S01]  /*1260*/  IMAD.U32 R3, RZ, RZ, UR14 ;  /* 0x0000000eff037e24 */ /* 0x000fe2000f8e00ff */
[----:B------:R-:W-:Y:S01]  /*1270*/  @UP1 ULEA UR10, UP0, UR4, UR10, 0x2 ;  /* 0x0000000a040a1291 */ /* 0x000fe2000f80103f */
[----:B------:R-:W-:Y:S01]  /*1280*/  IMAD.U32 R4, RZ, RZ, UR8 ;  /* 0x00000008ff047e24 */ /* 0x000fe2000f8e00ff */
[----:B------:R-:W-:Y:S02]  /*1290*/  STL [R1+0x8], R0 ;  /* 0x0000080001007387 */ /* 0x000fe40000100800 */
[----:B------:R-:W-:Y:S01]  /*12a0*/  @UP1 ULEA.HI.X UR11, UR4, UR11, UR14, 0x2, UP0 ;  /* 0x0000000b040b1291 */ /* 0x000fe200080f140e */
[----:B------:R-:W-:Y:S01]  /*12b0*/  IMAD.U32 R5, RZ, RZ, UR9 ;  /* 0x00000009ff057e24 */ /* 0x000fe2000f8e00ff */
[----:B------:R0:W-:Y:S01]  /*12c0*/  STL [R1+0x10], R3 ;  /* 0x0000100301007387 */ /* 0x0001e20000100800 */
[----:B------:R-:W-:Y:S01]  /*12d0*/  IMAD.U32 R6, RZ, RZ, UR10 ;  /* 0x0000000aff067e24 */ /* 0x000fe2000f8e00ff */
[----:B------:R-:W-:Y:S01]  /*12e0*/  ULDC.64 UR8, c[0x0][0x418] ;  /* 0x0001060000087ab9 */ /* 0x000fe20000000a00 */
[----:B------:R-:W-:Y:S01]  /*12f0*/  ULDC UR4, c[0x0][0x424] ;  /* 0x0001090000047ab9 */ /* 0x000fe20000000800 */
[----:B------:R-:W-:Y:S01]  /*1300*/  IMAD.U32 R7, RZ, RZ, UR11 ;  /* 0x0000000bff077e24 */ /* 0x000fe2000f8e00ff */
[----:B------:R-:W2:Y:S04]  /*1310*/  @P0 LDG.E R4, desc[UR12][R4.64] ;  /* 0x0000000c04040981 */ /* 0x000ea8000c1e1900 */
[----:B---3--:R-:W3:Y:S01]  /*1320*/  @P1 LDG.E R6, desc[UR12][R6.64] ;  /* 0x0000000c06061981 */ /* 0x008ee2000c1e1900 */
[----:B0-----:R-:W-:Y:S01]  /*1330*/  IMAD.U32 R3, RZ, RZ, UR6 ;  /* 0x00000006ff037e24 */ /* 0x001fe2000f8e00ff */
[----:B------:R-:W-:-:S02]  /*1340*/  UISETP.NE.U32.AND UP0, UPT, UR8, URZ, UPT ;  /* 0x0000003f0800728c */ /* 0x000fc4000bf05070 */
[----:B------:R-:W-:Y:S02]  /*1350*/  ULOP3.LUT UR6, UR5, 0xffff, URZ, 0xc0, !UPT ;  /* 0x0000ffff05067892 */ /* 0x000fe4000f8ec03f */
[----:B------:R0:W-:Y:S01]  /*1360*/  STL [R1], R3 ;  /* 0x0000000301007387 */ /* 0x0001e20000100800 */
[----:B------:R-:W-:Y:S01]  /*1370*/  UISETP.NE.AND.EX UP0, UPT, UR9, URZ, UPT, UP0 ;  /* 0x0000003f0900728c */ /* 0x000fe2000bf05300 */
[----:B------:R-:W-:Y:S02]  /*1380*/  UMOV UR38, URZ ;  /* 0x0000003f00267c82 */ /* 0x000fe40008000000 */
[----:B------:R-:W-:Y:S01]  /*1390*/  IMAD.U32 R155, RZ, RZ, UR6 ;  /* 0x00000006ff9b7e24 */ /* 0x000fe2000f8e00ff */
[----:B------:R-:W-:Y:S02]  /*13a0*/  USEL UR4, UR4, 0x1, UP0 ;  /* 0x0000000104047887 */ /* 0x000fe40008000000 */
[----:B------:R-:W-:Y:S02]  /*13b0*/  ULOP3.LUT UR6, UR5, 0xff0000, URZ, 0xc0, !UPT ;  /* 0x00ff000005067892 */ /* 0x000fe4000f8ec03f */
[----:B------:R-:W-:-:S02]  /*13c0*/  UIMAD UR4, UR4, UR7, URZ ;  /* 0x00000007040472a4 */ /* 0x000fc4000f8e023f */
[----:B------:R-:W-:Y:S01]  /*13d0*/  ULOP3.LUT UR7, UR5, 0xff000000, URZ, 0xc0, !UPT ;  /* 0xff00000005077892 */ /* 0x000fe2000f8ec03f */
[----:B--2---:R-:W-:-:S04]  /*13e0*/  @P0 R2UR UR38, R4 ;  /* 0x00000000042602ca */ /* 0x004fc800000e0000 */
[----:B---3--:R-:W-:Y:S01]  /*13f0*/  @P1 R2UR UR4, R6 ;  /* 0x00000000060412ca */ /* 0x008fe200000e0000 */
[----:B0-----:R-:W-:-:S14]  /*1400*/  @P1 BRA `(.L_x_173) ;  /* 0x00000000003c1947 */ /* 0x001fdc0003800000 */
[----:B------:R-:W-:Y:S02]  /*1410*/  ULDC.64 UR8, c[0x0][0xa08] ;  /* 0x0002820000087ab9 */ /* 0x000fe40000000a00 */
[----:B------:R-:W-:-:S04]  /*1420*/  ISETP.NE.U32.AND P0, PT, RZ, UR8, PT ;  /* 0x00000008ff007c0c */ /* 0x000fc8000bf05070 */
[----:B------:R-:W-:-:S13]  /*1430*/  ISETP.NE.AND.EX P0, PT, RZ, UR9, PT, P0 ;  /* 0x00000009ff007c0c */ /* 0x000fda000bf05300 */
[----:B------:R-:W-:Y:S05]  /*1440*/  @!P0 BRA `(.L_x_173) ;  /* 0x00000000002c8947 */ /* 0x000fea0003800000 */
[----:B------:R-:W-:Y:S01]  /*1450*/  R2UR UR10, R0 ;  /* 0x00000000000a72ca */ /* 0x000fe200000e0000 */
[----:B------:R-:W-:Y:S01]  /*1460*/  ULDC.64 UR4, c[0x0][0xa08] ;  /* 0x0002820000047ab9 */ /* 0x000fe20000000a00 */
[----:B------:R-:W-:-:S11]  /*1470*/  ULDC.64 UR8, c[0x0][0x208] ;  /* 0x0000820000087ab9 */ /* 0x000fd60000000a00 */
[----:B------:R-:W-:-:S06]  /*1480*/  UIMAD.WIDE UR4, UR10, 0x4, UR4 ;  /* 0x000000040a0478a5 */ /* 0x000fcc000f8e0204 */
[----:B------:R-:W-:Y:S02]  /*1490*/  IMAD.U32 R4, RZ, RZ, UR4 ;  /* 0x00000004ff047e24 */ /* 0x000fe4000f8e00ff */
[----:B------:R-:W-:-:S05]  /*14a0*/  IMAD.U32 R5, RZ, RZ, UR5 ;  /* 0x00000005ff057e24 */ /* 0x000fca000f8e00ff */
[----:B------:R-:W2:Y:S04]  /*14b0*/  LDG.E R3, desc[UR8][R4.64] ;  /* 0x0000000804037981 */ /* 0x000ea8000c1e1900 */
[----:B------:R-:W3:Y:S01]  /*14c0*/  LDG.E R0, desc[UR8][R4.64+0x4] ;  /* 0x0000040804007981 */ /* 0x000ee2000c1e1900 */
[----:B--2---:R-:W-:Y:S02]  /*14d0*/  R2UR UR4, R3 ;  /* 0x00000000030472ca */ /* 0x004fe400000e0000 */
[----:B---3--:R-:W-:-:S13]  /*14e0*/  R2UR UR5, R0 ;  /* 0x00000000000572ca */ /* 0x008fda00000e0000 */
[----:B------:R-:W-:-:S12]  /*14f0*/  UIADD3 UR4, -UR4, UR5, URZ ;  /* 0x0000000504047290 */ /* 0x000fd8000fffe13f */
.L_x_173:
[----:B------:R-:W-:Y:S02]  /*1500*/  UIADD3 UR38, -UR38, UR4, URZ ;  /* 0x0000000426267290 */ /* 0x000fe4000fffe13f */
[----:B------:R-:W-:Y:S02]  /*1510*/  USHF.R.U32.HI UR7, URZ, 0x8, UR7 ;  /* 0x000000083f077899 */ /* 0x000fe40008011607 */
[----:B------:R-:W-:Y:S02]  /*1520*/  UISETP.GE.AND UP0, UPT, UR38, 0x1, UPT ;  /* 0x000000012600788c */ /* 0x000fe4000bf06270 */
[----:B------:R-:W-:Y:S02]  /*1530*/  UIADD3 UR4, UR38, 0x8f, URZ ;  /* 0x0000008f26047890 */ /* 0x000fe4000fffe03f */
[----:B------:R-:W-:Y:S02]  /*1540*/  ULEA.HI UR7, UR6, UR7, URZ, 0x10 ;  /* 0x0000000706077291 */ /* 0x000fe4000f8f803f */
[----:B------:R-:W-:Y:S01]  /*1550*/  PLOP3.LUT P0, PT, PT, PT, UP0, 0x80, 0x0 ;  /* 0x000000000000781c */ /* 0x000fe20003f0f008 */
[----:B------:R-:W-:-:S02]  /*1560*/  UIMAD.WIDE UR4, UR4, 0x38e38e39, URZ ;  /* 0x38e38e39040478a5 */ /* 0x000fc4000f8e023f */
[----:B------:R-:W-:Y:S02]  /*1570*/  ULOP3.LUT UR8, UR7, 0xff, URZ, 0xc0, !UPT ;  /* 0x000000ff07087892 */ /* 0x000fe4000f8ec03f */
[----:B------:R-:W-:Y:S02]  /*1580*/  USHF.R.U32.HI UR7, URZ, 0x10, UR7 ;  /* 0x000000103f077899 */ /* 0x000fe40008011607 */
[----:B------:R-:W-:Y:S02]  /*1590*/  USHF.R.U32.HI UR6, URZ, 0x1f, UR5 ;  /* 0x0000001f3f067899 */ /* 0x000fe40008011605 */
[----:B------:R-:W-:Y:S01]  /*15a0*/  IMAD.U32 R22, RZ, RZ, UR8 ;  /* 0x00000008ff167e24 */ /* 0x000fe2000f8e00ff */
[----:B------:R-:W-:Y:S01]  /*15b0*/  UMOV UR4, URZ ;  /* 0x0000003f00047c82 */ /* 0x000fe20008000000 */
[----:B------:R-:W-:Y:S01]  /*15c0*/  ULEA.HI.SX32 UR9, UR5, UR6, 0x1b ;  /* 0x0000000605097291 */ /* 0x000fe2000f8fda3f */
[----:B------:R-:W-:Y:S01]  /*15d0*/  IMAD.U32 R18, RZ, RZ, UR7 ;  /* 0x00000007ff127e24 */ /* 0x000fe2000f8e00ff */
[----:B------:R-:W-:Y:S10]  /*15e0*/  @!P0 BRA `(.L_x_174) ;  /* 0x0000000000948947 */ /* 0x000ff40003800000 */
[----:B------:R-:W-:Y:S01]  /*15f0*/  R2UR UR5, R18 ;  /* 0x00000000120572ca */ /* 0x000fe200000e0000 */
[----:B------:R-:W-:-:S12]  /*1600*/  ULDC UR4, c[0x0][0x9f0] ;  /* 0x00027c0000047ab9 */ /* 0x000fd80000000800 */
[----:B------:R-:W-:-:S04]  /*1610*/  UISETP.NE.AND UP0, UPT, UR5, URZ, UPT ;  /* 0x0000003f0500728c */ /* 0x000fc8000bf05270 */
[----:B------:R-:W-:-:S03]  /*1620*/  USEL UR10, UR5, UR4, UP0 ;  /* 0x00000004050a7287 */ /* 0x000fc60008000000 */
[----:B------:R-:W-:Y:S01]  /*1630*/  UMOV UR4, URZ ;  /* 0x0000003f00047c82 */ /* 0x000fe20008000000 */
[----:B------:R-:W-:Y:S02]  /*1640*/  UIADD3 UR6, UR9, -0x1, UR10 ;  /* 0xffffffff09067890 */ /* 0x000fe4000fffe00a */
[----:B------:R-:W-:-:S04]  /*1650*/  IMAD.U32 R4, RZ, RZ, UR10 ;  /* 0x0000000aff047e24 */ /* 0x000fc8000f8e00ff */
[----:B------:R-:W-:Y:S01]  /*1660*/  IMAD.U32 R5, RZ, RZ, UR6 ;  /* 0x00000006ff057e24 */ /* 0x000fe2000f8e00ff */
[-C--:B------:R-:W-:Y:S01]  /*1670*/  IABS R0, R4.reuse ;  /* 0x0000000400007213 */ /* 0x080fe20000000000 */
[----:B------:R-:W-:Y:S01]  /*1680*/  ULOP3.LUT UR6, UR6, UR10, URZ, 0x3c, !UPT ;  /* 0x0000000a06067292 */ /* 0x000fe2000f8e3c3f */
[----:B------:R-:W-:Y:S02]  /*1690*/  IABS R6, R4 ;  /* 0x0000000400067213 */ /* 0x000fe40000000000 */
[----:B------:R-:W-:Y:S02]  /*16a0*/  R2UR UR11, R0 ;  /* 0x00000000000b72ca */ /* 0x000fe400000e0000 */
[----:B------:R-:W-:-:S05]  /*16b0*/  IABS R5, R5 ;  /* 0x0000000500057213 */ /* 0x000fca0000000000 */
[----:B------:R-:W-:-:S05]  /*16c0*/  IMAD.MOV.U32 R4, RZ, RZ, R5 ;  /* 0x000000ffff047224 */ /* 0x000fca00078e0005 */
[----:B------:R-:W-:Y:S01]  /*16d0*/  R2UR UR8, R4 ;  /* 0x00000000040872ca */ /* 0x000fe200000e0000 */
[----:B------:R-:W0:Y:S08]  /*16e0*/  I2F.RP R0, UR11 ;  /* 0x0000000b00007d06 */ /* 0x000e300008209400 */
[----:B0-----:R-:W0:Y:S02]  /*16f0*/  MUFU.RCP R0, R0 ;  /* 0x0000000000007308 */ /* 0x001e240000001000 */
[----:B0-----:R-:W-:-:S02]  /*1700*/  VIADD R3, R0, 0xffffffe ;  /* 0x0ffffffe00037836 */ /* 0x001fc40000000000 */
[----:B------:R-:W-:-:S04]  /*1710*/  IMAD.MOV R0, RZ, RZ, -R6 ;  /* 0x000000ffff007224 */ /* 0x000fc800078e0a06 */
[----:B------:R-:W0:Y:S02]  /*1720*/  F2I.FTZ.U32.TRUNC.NTZ R3, R3 ;  /* 0x0000000300037305 */ /* 0x000e24000021f000 */
[----:B0-----:R-:W-:-:S13]  /*1730*/  R2UR UR5, R3 ;  /* 0x00000000030572ca */ /* 0x001fda00000e0000 */
[----:B------:R-:W-:-:S04]  /*1740*/  UIADD3 UR7, URZ, -UR5, URZ ;  /* 0x800000053f077290 */ /* 0x000fc8000fffe03f */
[----:B------:R-:W-:-:S04]  /*1750*/  UIMAD UR7, UR7, UR11, URZ ;  /* 0x0000000b070772a4 */ /* 0x000fc8000f8e023f */
[----:B------:R-:W-:-:S03]  /*1760*/  UIMAD.WIDE.U32 UR4, UR5, UR7, UR4 ;  /* 0x00000007050472a5 */ /* 0x000fc6000f8e0004 */
[----:B------:R-:W-:Y:S01]  /*1770*/  R2UR UR7, R0 ;  /* 0x00000000000772ca */ /* 0x000fe200000e0000 */
[----:B------:R-:W-:-:S12]  /*1780*/  UIMAD.WIDE.U32 UR4, UR5, UR8, URZ ;  /* 0x00000008050472a5 */ /* 0x000fd8000f8e003f */
[----:B------:R-:W-:-:S04]  /*1790*/  UIMAD UR4, UR5, UR7, UR8 ;  /* 0x00000007050472a4 */ /* 0x000fc8000f8e0208 */
[----:B------:R-:W-:-:S11]  /*17a0*/  UISETP.GT.U32.AND UP1, UPT, UR11, UR4, UPT ;  /* 0x000000040b00728c */ /* 0x000fd6000bf24070 */
[----:B------:R-:W-:Y:S02]  /*17b0*/  @!UP1 UIADD3 UR4, UR4, -UR11, URZ ;  /* 0x8000000b04049290 */ /* 0x000fe4000fffe03f */
[----:B------:R-:W-:Y:S02]  /*17c0*/  @!UP1 UIADD3 UR5, UR5, 0x1, URZ ;  /* 0x0000000105059890 */ /* 0x000fe4000fffe03f */
[----:B------:R-:W-:Y:S02]  /*17d0*/  UISETP.GE.U32.AND UP0, UPT, UR4, UR11, UPT ;  /* 0x0000000b0400728c */ /* 0x000fe4000bf06070 */
[----:B------:R-:W-:-:S09]  /*17e0*/  UISETP.GE.AND UP1, UPT, UR6, URZ, UPT ;  /* 0x0000003f0600728c */ /* 0x000fd2000bf26270 */
[----:B------:R-:W-:Y:S02]  /*17f0*/  @UP0 UIADD3 UR5, UR5, 0x1, URZ ;  /* 0x0000000105050890 */ /* 0x000fe4000fffe03f */
[----:B------:R-:W-:-:S05]  /*1800*/  UISETP.NE.AND UP0, UPT, UR10, URZ, UPT ;  /* 0x0000003f0a00728c */ /* 0x000fca000bf05270 */
[----:B------:R-:W-:Y:S02]  /*1810*/  UMOV UR4, UR5 ;  /* 0x0000000500047c82 */ /* 0x000fe40008000000 */
[----:B------:R-:W-:-:S04]  /*1820*/  @!UP1 UIADD3 UR4, -UR4, URZ, URZ ;  /* 0x0000003f04049290 */ /* 0x000fc8000fffe13f */
[----:B------:R-:W-:-:S12]  /*1830*/  @!UP0 ULOP3.LUT UR4, URZ, UR10, URZ, 0x33, !UPT ;  /* 0x0000000a3f048292 */ /* 0x000fd8000f8e333f */
.L_x_174:
[----:B------:R-:W-:Y:S01]  /*1840*/  R2UR UR5, R22 ;  /* 0x00000000160572ca */ /* 0x000fe200000e0000 */
[----:B------:R-:W-:Y:S01]  /*1850*/  IMAD.U32 R0, RZ, RZ, UR9 ;  /* 0x00000009ff007e24 */ /* 0x000fe2000f8e00ff */
[----:B------:R-:W-:Y:S01]  /*1860*/  PLOP3.LUT P0, PT, PT, PT, PT, 0x80, 0x0 ;  /* 0x000000000000781c */ /* 0x000fe20003f0f070 */
[----:B------:R-:W-:Y:S01]  /*1870*/  IMAD.U32 R3, RZ, RZ, UR4 ;  /* 0x00000004ff037e24 */ /* 0x000fe2000f8e00ff */
[----:B------:R-:W-:Y:S01]  /*1880*/  CS2R R70, SRZ ;  /* 0x0000000000467805 */ /* 0x000fe2000001ff00 */
[----:B------:R-:W-:Y:S01]  /*1890*/  IMAD.MOV.U32 R16, RZ, RZ, RZ ;  /* 0x000000ffff107224 */ /* 0x000fe200078e00ff */
[----:B------:R-:W-:Y:S02]  /*18a0*/  CS2R R68, SRZ ;  /* 0x0000000000447805 */ /* 0x000fe4000001ff00 */
[----:B------:R-:W-:Y:S02]  /*18b0*/  CS2R R66, SRZ ;  /* 0x0000000000427805 */ /* 0x000fe4000001ff00 */
[----:B------:R-:W-:-:S02]  /*18c0*/  CS2R R64, SRZ ;  /* 0x0000000000407805 */ /* 0x000fc4000001ff00 */
[----:B------:R-:W-:Y:S02]  /*18d0*/  CS2R R62, SRZ ;  /* 0x00000000003e7805 */ /* 0x000fe4000001ff00 */
[----:B------:R-:W-:Y:S02]  /*18e0*/  CS2R R60, SRZ ;  /* 0x00000000003c7805 */ /* 0x000fe4000001ff00 */
[----:B------:R-:W-:Y:S02]  /*18f0*/  CS2R R58, SRZ ;  /* 0x00000000003a7805 */ /* 0x000fe4000001ff00 */
[----:B------:R-:W-:Y:S01]  /*1900*/  CS2R R56, SRZ ;  /* 0x0000000000387805 */ /* 0x000fe2000001ff00 */
[----:B------:R-:W-:Y:S01]  /*1910*/  UIMAD UR61, UR5, UR4, URZ ;  /* 0x00000004053d72a4 */ /* 0x000fe2000f8e023f */
[----:B------:R-:W-:Y:S02]  /*1920*/  CS2R R54, SRZ ;  /* 0x0000000000367805 */ /* 0x000fe4000001ff00 */
[----:B------:R-:W-:-:S02]  /*1930*/  CS2R R52, SRZ ;  /* 0x0000000000347805 */ /* 0x000fc4000001ff00 */
[----:B------:R-:W-:Y:S02]  /*1940*/  CS2R R50, SRZ ;  /* 0x0000000000327805 */ /* 0x000fe4000001ff00 */
[----:B------:R-:W-:Y:S02]  /*1950*/  CS2R R48, SRZ ;  /* 0x0000000000307805 */ /* 0x000fe4000001ff00 */
[----:B------:R-:W-:Y:S02]  /*1960*/  CS2R R46, SRZ ;  /* 0x00000000002e7805 */ /* 0x000fe4000001ff00 */
[----:B------:R-:W-:Y:S01]  /*1970*/  VIADDMNMX R0, R3, UR61, R0, PT ;  /* 0x0000003d03007c46 */ /* 0x000fe2000b800100 */
[----:B------:R-:W-:Y:S01]  /*1980*/  IMAD.MOV.U32 R3, RZ, RZ, RZ ;  /* 0x000000ffff037224 */ /* 0x000fe200078e00ff */
[----:B------:R-:W-:Y:S02]  /*1990*/  CS2R R44, SRZ ;  /* 0x00000000002c7805 */ /* 0x000fe4000001ff00 */
[----:B------:R-:W-:-:S02]  /*19a0*/  CS2R R42, SRZ ;  /* 0x00000000002a7805 */ /* 0x000fc4000001ff00 */
[----:B------:R-:W-:Y:S02]  /*19b0*/  R2UR UR40, R0 ;  /* 0x00000000002872ca */ /* 0x000fe400000e0000 */
        /* <DEDUP_REMOVED lines=8> */
[----:B------:R-:W-:Y:S01]  /*1a40*/  CS2R R20, SRZ ;  /* 0x0000000000147805 */ /* 0x000fe2000001ff00 */
[----:B------:R-:W-:-:S06]  /*1a50*/  UISETP.GT.AND UP0, UPT, UR40, UR61, UPT ;  /* 0x0000003d2800728c */ /* 0x000fcc000bf04270 */
[----:B------:R-:W-:-:S13]  /*1a60*/  PLOP3.LUT P1, PT, PT, PT, UP0, 0x80, 0x0 ;  /* 0x000000000000781c */ /* 0x000fda0003f2f008 */
[----:B------:R-:W-:Y:S05]  /*1a70*/  @!P1 BRA `(.L_x_175) ;  /* 0x0000007c00749947 */ /* 0x000fea0003800000 */
[----:B------:R-:W0:Y:S02]  /*1a80*/  S2R R4, SR_TID.X ;  /* 0x0000000000047919 */ /* 0x000e240000002100 */
[----:B0-----:R-:W-:-:S05]  /*1a90*/  VIADD R5, R4, 0xffffff80 ;  /* 0xffffff8004057836 */ /* 0x001fca0000000000 */
[----:B------:R-:W-:-:S04]  /*1aa0*/  SHF.R.S32.HI R4, RZ, 0x1f, R5 ;  /* 0x0000001fff047819 */ /* 0x000fc80000011405 */
[----:B------:R-:W-:-:S04]  /*1ab0*/  LEA.HI R4, R4, R5, RZ, 0x7 ;  /* 0x0000000504047211 */ /* 0x000fc800078f38ff */
[----:B------:R-:W-:-:S05]  /*1ac0*/  SHF.R.S32.HI R4, RZ, 0x7, R4 ;  /* 0x00000007ff047819 */ /* 0x000fca0000011404 */
[----:B------:R-:W0:Y:S02]  /*1ad0*/  SHFL.IDX PT, R0, R4, RZ, 0x1f ;  /* 0x00001fff04007589 */ /* 0x000e2400000e0000 */
[----:B0-----:R-:W-:-:S13]  /*1ae0*/  R2UR UR6, R0 ;  /* 0x00000000000672ca */ /* 0x001fda00000e0000 */
[----:B------:R-:W-:Y:S02]  /*1af0*/  UIMAD.WIDE UR4, UR6, 0x55555556, URZ ;  /* 0x55555556060478a5 */ /* 0x000fe4000f8e023f */
[----:B------:R-:W-:Y:S02]  /*1b00*/  IMAD.U32 R16, RZ, RZ, UR6 ;  /* 0x00000006ff107e24 */ /* 0x000fe4000f8e00ff */
[----:B------:R-:W-:Y:S02]  /*1b10*/  ULEA.HI UR41, UR5, UR5, URZ, 0x1 ;  /* 0x0000000505297291 */ /* 0x000fe4000f8f083f */
[----:B------:R-:W-:Y:S02]  /*1b20*/  UIADD3 UR5, UR37, 0x24300, URZ ;  /* 0x0002430025057890 */ /* 0x000fe4000fffe03f */
[----:B------:R-:W-:Y:S02]  /*1b30*/  UIMAD UR41, UR41, -0x3, UR6 ;  /* 0xfffffffd292978a4 */ /* 0x000fe4000f8e0206 */
[----:B------:R-:W-:-:S02]  /*1b40*/  ULOP3.LUT UP0, URZ, UR5, 0x9f, URZ, 0xc0, !UPT ;  /* 0x0000009f053f7892 */ /* 0x000fc4000f80c03f */
[----:B------:R-:W-:-:S04]  /*1b50*/  ULEA UR4, UR41, UR5, 0xb ;  /* 0x0000000529047291 */ /* 0x000fc8000f8e583f */
[----:B------:R-:W-:Y:S01]  /*1b60*/  PLOP3.LUT P0, PT, PT, PT, UP0, 0x80, 0x0 ;  /* 0x000000000000781c */ /* 0x000fe20003f0f008 */
[----:B------:R-:W-:-:S04]  /*1b70*/  USHF.R.U32.HI UR4, URZ, 0x4, UR4 ;  /* 0x000000043f047899 */ /* 0x000fc80008011604 */
[----:B------:R-:W-:-:S08]  /*1b80*/  ULOP3.LUT UR60, UR4, 0x3fff, URZ, 0xc0, !UPT ;  /* 0x00003fff043c7892 */ /* 0x000fd0000f8ec03f */
        /* <DEDUP_REMOVED lines=17> */
.L_x_176:
[----:B------:R-:W2:Y:S04]  /*1ca0*/  LDL R21, [R1+0xc] ;  /* 0x00000c0001157983 */ /* 0x000ea80000100800 */
[----:B------:R-:W3:Y:S01]  /*1cb0*/  LDL R20, [R1+0x48] ;  /* 0x0000480001147983 */ /* 0x000ee20000100800 */
[----:B--2---:R-:W-:Y:S02]  /*1cc0*/  R2UR UR6, R21 ;  /* 0x00000000150672ca */ /* 0x004fe400000e0000 */
[----:B---3--:R-:W-:-:S11]  /*1cd0*/  R2UR UR5, R20 ;  /* 0x00000000140572ca */ /* 0x008fd600000e0000 */
[----:B------:R-:W-:-:S04]  /*1ce0*/  ULEA.HI UR4, UR6, UR6, URZ, 0x1 ;  /* 0x0000000606047291 */ /* 0x000fc8000f8f083f */
[----:B------:R-:W-:Y:S01]  /*1cf0*/  ULOP3.LUT UR4, UR4, 0xfffffffe, URZ, 0xc0, !UPT ;  /* 0xfffffffe04047892 */ /* 0x000fe2000f8ec03f */
[----:B------:R-:W-:-:S03]  /*1d00*/  IMAD.U32 R3, RZ, RZ, UR5 ;  /* 0x00000005ff037e24 */ /* 0x000fc6000f8e00ff */
[----:B------:R-:W-:Y:S02]  /*1d10*/  UIADD3 UR4, UR6, -UR4, URZ ;  /* 0x8000000406047290 */ /* 0x000fe4000fffe03f */
[----:B------:R-:W-:-:S04]  /*1d20*/  ISETP.NE.AND P0, PT, R3, 0x3, PT ;  /* 0x000000030300780c */ /* 0x000fc80003f05270 */
[----:B------:R-:W-:-:S05]  /*1d30*/  IMAD.U32 R0, RZ, RZ, UR4 ;  /* 0x00000004ff007e24 */ /* 0x000fca000f8e00ff */
[----:B------:R-:W-:-:S04]  /*1d40*/  SHF.L.U32 R0, R0, 0x1f, RZ ;  /* 0x0000001f00007819 */ /* 0x000fc800000006ff */
[----:B------:R-:W0:Y:S02]  /*1d50*/  SYNCS.PHASECHK.TRANS64.TRYWAIT P1, [UR37+0x31c00], R0 ;  /* 0x031c0000ff0075a7 */ /* 0x000e240008020165 */
[----:B0-----:R-:W-:Y:S05]  /*1d60*/  @!P1 BRA `(.L_x_177) ;  /* 0x0000010c00c49947 */ /* 0x001fea0003800000 */
.L_x_335:
[----:B------:R-:W-:Y:S05]  /*1d70*/  @!P0 BRA `(.L_x_178) ;  /* 0x0000000000048947 */ /* 0x000fea0003800000 */
[----:B------:R-:W-:Y:S01]  /*1d80*/  BPT.TRAP 0x1 ;  /* 0x000000040000795c */ /* 0x000fe20000300000 */
.L_x_178:
[----:B0-----:R-:W-:Y:S02]  /*1d90*/  IMAD.U32 R3, RZ, RZ, UR36 ;  /* 0x00000024ff037e24 */ /* 0x001fe4000f8e00ff */
[----:B------:R-:W-:-:S03]  /*1da0*/  IMAD.U32 R0, RZ, RZ, UR39 ;  /* 0x00000027ff007e24 */ /* 0x000fc6000f8e00ff */
[----:B------:R-:W-:Y:S02]  /*1db0*/  LEA R3, R3, UR37, 0x3 ;  /* 0x0000002503037c11 */ /* 0x000fe4000f8e18ff */
[----:B------:R-:W-:-:S04]  /*1dc0*/  SHF.L.U32 R0, R0, 0x1f, RZ ;  /* 0x0000001f00007819 */ /* 0x000fc800000006ff */
[----:B------:R0:W1:Y:S01]  /*1dd0*/  SYNCS.PHASECHK.TRANS64.TRYWAIT P2, [R3+URZ+0x31c30], R0 ;  /* 0x031c3000030075a7 */ /* 0x000062000804017f */
[----:B------:R-:W-:Y:S05]  /*1de0*/  @!P0 BRA `(.L_x_179) ;  /* 0x0000000000048947 */ /* 0x000fea0003800000 */
[----:B------:R-:W-:Y:S01]  /*1df0*/  BPT.TRAP 0x1 ;  /* 0x000000040000795c */ /* 0x000fe20000300000 */
.L_x_179:
[----:B------:R-:W2:Y:S01]  /*1e00*/  S2R R4, SR_TID.X ;  /* 0x0000000000047919 */ /* 0x000ea20000002100 */
[----:B------:R-:W-:Y:S01]  /*1e10*/  IMAD.MOV.U32 R71, RZ, RZ, RZ ;  /* 0x000000ffff477224 */ /* 0x000fe200078e00ff */
[----:B--2---:R-:W-:Y:S01]  /*1e20*/  LOP3.LUT P1, RZ, R4, 0x7f, RZ, 0xc0, !PT ;  /* 0x0000007f04ff7812 */ /* 0x004fe2000782c0ff */
[----:B-1----:R-:W-:-:S12]  /*1e30*/  @P2 BRA `(.L_x_180) ;  /* 0x0000000000082947 */ /* 0x002fd80003800000 */
[----:B------:R-:W1:Y:S02]  /*1e40*/  SYNCS.PHASECHK.TRANS64.TRYWAIT P2, [R3+URZ+0x31c30], R0 ;  /* 0x031c3000030075a7 */ /* 0x000e64000804017f */
[----:B-1----:R-:W-:Y:S05]  /*1e50*/  @!P2 BRA `(.L_x_181) ;  /* 0x0000010c00a0a947 */ /* 0x002fea0003800000 */
.L_x_180:
[----:B------:R-:W-:Y:S05]  /*1e60*/  WARPSYNC.ALL ;  /* 0x0000000000007948 */ /* 0x000fea0003800000 */
[----:B------:R-:W-:Y:S01]  /*1e70*/  UIADD3 UR4, UR37, 0x16a00, URZ ;  /* 0x00016a0025047890 */ /* 0x000fe2000fffe03f */
[----:B------:R-:W-:Y:S01]  /*1e80*/  WARPGROUP.ARRIVE ;  /* 0x00000000000079c5 */ /* 0x000fe20000000000 */
[----:B------:R-:W-:Y:S01]  /*1e90*/  ULEA UR41, UR41, UR37, 0xc ;  /* 0x0000002529297291 */ /* 0x000fe2000f8e603f */
[----:B------:R-:W-:Y:S01]  /*1ea0*/  IMAD.U32 R7, RZ, RZ, UR38 ;  /* 0x00000026ff077e24 */ /* 0x000fe2000f8e00ff */
[----:B------:R-:W-:Y:S01]  /*1eb0*/  USHF.R.U32.HI UR4, URZ, 0x4, UR4 ;  /* 0x000000043f047899 */ /* 0x000fe20008011604 */
[----:B------:R-:W-:Y:S01]  /*1ec0*/  IMAD.U32 R9, RZ, RZ, UR40 ;  /* 0x00000028ff097e24 */ /* 0x000fe2000f8e00ff */
[----:B------:R-:W-:Y:S01]  /*1ed0*/  UIADD3 UR41, UR41, 0xda00, URZ ;  /* 0x0000da0029297890 */ /* 0x000fe2000fffe03f */
[----:B------:R-:W-:Y:S01]  /*1ee0*/  P2R R6, PR, RZ, 0x2 ;  /* 0x00000002ff067803 */ /* 0x000fe20000000000 */
[----:B------:R-:W-:Y:S01]  /*1ef0*/  ULOP3.LUT UR4, UR4, 0x3fff, URZ, 0xc0, !UPT ;  /* 0x00003fff04047892 */ /* 0x000fe2000f8ec03f */
[----:B------:R-:W-:Y:S01]  /*1f00*/  IADD3 R4, R7, 0x90, -R156 ;  /* 0x0000009007047810 */ /* 0x000fe20007ffe89c */
[----:B------:R-:W-:Y:S01]  /*1f10*/  USHF.R.U32.HI UR41, URZ, 0x4, UR41 ;  /* 0x000000043f297899 */ /* 0x000fe20008011629 */
[----:B------:R-:W-:Y:S01]  /*1f20*/  P2R R5, PR, RZ, 0x1 ;  /* 0x00000001ff057803 */ /* 0x000fe20000000000 */
[----:B------:R-:W-:-:S02]  /*1f30*/  ULOP3.LUT UR5, UR4, 0x10000, URZ, 0xfc, !UPT ;  /* 0x0001000004057892 */ /* 0x000fc4000f8efc3f */
[----:B------:R-:W-:Y:S01]  /*1f40*/  ULOP3.LUT UR6, UR41, 0x3fff, URZ, 0xc0, !UPT ;  /* 0x00003fff29067892 */ /* 0x000fe2000f8ec03f */
[----:B------:R-:W-:Y:S01]  /*1f50*/  IMAD R4, R9, -0x90, R4 ;  /* 0xffffff7009047824 */ /* 0x000fe200078e0204 */
[----:B------:R-:W-:Y:S02]  /*1f60*/  UIMAD UR4, UR36, 0x6c0, UR5 ;  /* 0x000006c0240478a4 */ /* 0x000fe4000f8e0205 */
[----:B------:R-:W-:Y:S01]  /*1f70*/  ULOP3.LUT UR6, UR6, 0x10000, URZ, 0xfc, !UPT ;  /* 0x0001000006067892 */ /* 0x000fe2000f8efc3f */
[----:B------:R-:W-:Y:S01]  /*1f80*/  UMOV UR31, 0x80000020 ;  /* 0x80000020001f7882 */ /* 0x000fe20000000000 */
[----:B------:R-:W-:Y:S01]  /*1f90*/  UMOV UR29, 0x80000020 ;  /* 0x80000020001d7882 */ /* 0x000fe20000000000 */
[----:B------:R-:W-:Y:S01]  /*1fa0*/  UIADD3 UR10, UR4, 0x40, URZ ;  /* 0x00000040040a7890 */ /* 0x000fe2000fffe03f */
[C---:B------:R-:W-:Y:S01]  /*1fb0*/  ISETP.GT.AND P2, PT, R4.reuse, RZ, PT ;  /* 0x000000ff0400720c */ /* 0x040fe20003f44270 */
[----:B------:R-:W-:Y:S02]  /*1fc0*/  UMOV UR30, UR4 ;  /* 0x00000004001e7c82 */ /* 0x000fe40008000000 */
[----:B------:R-:W-:Y:S01]  /*1fd0*/  UMOV UR28, UR6 ;  /* 0x00000006001c7c82 */ /* 0x000fe20008000000 */
[----:B------:R-:W-:Y:S01]  /*1fe0*/  UMOV UR9, UR29 ;  /* 0x0000001d00097c82 */ /* 0x000fe20008000000 */
[----:B------:R-:W-:Y:S01]  /*1ff0*/  HGMMA.64x16x16.F32 R96, gdesc[UR28], RZ, !UPT, gsb0 ;  /* 0x002000001c6079f0 */ /* 0x000fe2000c0008ff */
[----:B------:R-:W-:Y:S01]  /*2000*/  UMOV UR8, UR28 ;  /* 0x0000001c00087c82 */ /* 0x000fe20008000000 */
[----:B------:R-:W-:Y:S01]  /*2010*/  UMOV UR11, 0x80000020 ;  /* 0x80000020000b7882 */ /* 0x000fe20000000000 */
[----:B------:R-:W-:Y:S01]  /*2020*/  UIADD3 UR7, UR4, 0xc0, URZ ;  /* 0x000000c004077890 */ /* 0x000fe2000fffe03f */
[C---:B------:R-:W-:Y:S01]  /*2030*/  ISETP.GT.AND P3, PT, R4.reuse, 0x1, PT ;  /* 0x000000010400780c */ /* 0x040fe20003f64270 */
        /* <DEDUP_REMOVED lines=9> */
[----:B------:R-:W-:Y:S01]  /*20d0*/  ISETP.GT.AND P0, PT, R4, 0x70, PT ;  /* 0x000000700400780c */ /* 0x000fe20003f04270 */
[----:B------:R-:W-:Y:S01]  /*20e0*/  UIADD3 UR18, UR4, 0x242, URZ ;  /* 0x0000024204127890 */ /* 0x000fe2000fffe03f */
[----:B------:R-:W-:Y:S01]  /*20f0*/  UMOV UR17, 0x80000020 ;  /* 0x8000002000117882 */ /* 0x000fe20000000000 */
[----:B------:R-:W-:Y:S01]  /*2100*/  UMOV UR19, 0x80000020 ;  /* 0x8000002000137882 */ /* 0x000fe20000000000 */
[----:B------:R-:W-:-:S02]  /*2110*/  UIADD3 UR20, UR6, 0x600, URZ ;  /* 0x0000060006147890 */ /* 0x000fc4000fffe03f */
[----:B------:R-:W-:Y:S01]  /*2120*/  UIADD3 UR22, UR4, 0x480, URZ ;  /* 0x0000048004167890 */ /* 0x000fe2000fffe03f */
[----:B------:R-:W-:Y:S01]  /*2130*/  UMOV UR21, 0x80000020 ;  /* 0x8000002000157882 */ /* 0x000fe20000000000 */
[----:B------:R-:W-:Y:S01]  /*2140*/  UMOV UR23, 0x80000020 ;  /* 0x8000002000177882 */ /* 0x000fe20000000000 */
[----:B------:R-:W-:Y:S02]  /*2150*/  UIADD3 UR24, UR6, 0x602, URZ ;  /* 0x0000060206187890 */ /* 0x000fe4000fffe03f */
[----:B------:R-:W-:Y:S01]  /*2160*/  UIADD3 UR26, UR4, 0x482, URZ ;  /* 0x00000482041a7890 */ /* 0x000fe2000fffe03f */
[----:B------:R-:W-:Y:S01]  /*2170*/  UMOV UR25, 0x80000020 ;  /* 0x8000002000197882 */ /* 0x000fe20000000000 */
[----:B------:R-:W-:Y:S01]  /*2180*/  UMOV UR27, 0x80000020 ;  /* 0x80000020001b7882 */ /* 0x000fe20000000000 */
[----:B------:R-:W-:-:S04]  /*2190*/  UIADD3 UR38, UR40, -0x2, URZ ;  /* 0xfffffffe28267890 */ /* 0x000fc8000fffe03f */
[----:B------:R-:W-:Y:S01]  /*21a0*/  UISETP.GE.AND UP0, UPT, UR38, UR61, UPT ;  /* 0x0000003d2600728c */ /* 0x000fe2000bf06270 */
        /* <DEDUP_REMOVED lines=10> */
[----:B------:R-:W-:Y:S01]  /*2250*/  UMOV UR8, UR28 ;  /* 0x0000001c00087c82 */ /* 0x000fe20008000000 */
[----:B------:R-:W-:Y:S01]  /*2260*/  UMOV UR9, UR29 ;  /* 0x0000001d00097c82 */ /* 0x000fe20008000000 */
[----:B------:R-:W-:Y:S01]  /*2270*/  UMOV UR10, UR7 ;  /* 0x00000007000a7c82 */ /* 0x000fe20008000000 */
[----:B------:R-:W-:Y:S01]  /*2280*/  UMOV UR11, 0x80000020 ;  /* 0x80000020000b7882 */ /* 0x000fe20000000000 */
[----:B------:R-:W-:Y:S01]  /*2290*/  UIADD3 UR7, UR4, 0x1c0, URZ ;  /* 0x000001c004077890 */ /* 0x000fe2000fffe03f */
        /* <DEDUP_REMOVED lines=44> */
[----:B------:R-:W-:Y:S01]  /*2560*/  UMOV UR9, 0x80000020 ;  /* 0x8000002000097882 */ /* 0x000fe20000000000 */
[----:B------:R-:W-:Y:S01]  /*2570*/  UMOV UR10, UR14 ;  /* 0x0000000e000a7c82 */ /* 0x000fe20008000000 */
[----:B------:R-:W-:Y:S01]  /*2580*/  UMOV UR11, 0x80000020 ;  /* 0x80000020000b7882 */ /* 0x000fe20000000000 */
[----:B------:R-:W-:Y:S02]  /*2590*/  UIADD3 UR13, UR4, 0x142, URZ ;  /* 0x00000142040d7890 */ /* 0x000fe4000fffe03f */
        /* <DEDUP_REMOVED lines=48> */
[----:B------:R-:W-:Y:S02]  /*28a0*/  WARPGROUP.DEPBAR.LE gsb0, 0x0 ;  /* 0x00008000000079c5 */ /* 0x000fe40000010000 */
[----:B------:R-:W-:-:S06]  /*28b0*/  WARPGROUP.ARRIVE ;  /* 0x00000000000079c5 */ /* 0x000fcc0000000000 */
[----:B------:R-:W-:Y:S01]  /*28c0*/  HGMMA.64x16x16.F32 R24, gdesc[UR8], R24, gsb0 ;  /* 0x00200000081879f0 */ /* 0x000fe20008000818 */
        /* <DEDUP_REMOVED lines=29> */
[----:B------:R-:W-:Y:S02]  /*2aa0*/  UIADD3 UR11, UR6, 0x302, URZ ;  /* 0x00000302060b7890 */ /* 0x000fe4000fffe03f */
[----:B------:R-:W-:Y:S01]  /*2ab0*/  UIADD3 UR6, UR4, 0x540, URZ ;  /* 0x0000054004067890 */ /* 0x000fe2000fffe03f */
[----:B------:R-:W-:Y:S02]  /*2ac0*/  WARPGROUP.DEPBAR.LE gsb0, 0x0 ;  /* 0x00008000000079c5 */ /* 0x000fe40000010000 */
[----:B------:R-:W-:-:S06]  /*2ad0*/  WARPGROUP.ARRIVE ;  /* 0x00000000000079c5 */ /* 0x000fcc0000000000 */
[----:B------:R-:W-:Y:S01]  /*2ae0*/  HGMMA.64x16x16.F32 R48, gdesc[UR12], R48, gsb0 ;  /* 0x002000000c3079f0 */ /* 0x000fe20008000830 */
[----:B------:R-:W-:Y:S01]  /*2af0*/  UMOV UR14, UR16 ;  /* 0x00000010000e7c82 */ /* 0x000fe20008000000 */
[----:B------:R-:W-:Y:S01]  /*2b00*/  UMOV UR15, 0x80000020 ;  /* 0x80000020000f7882 */ /* 0x000fe20000000000 */
[----:B------:R-:W-:Y:S01]  /*2b10*/  UMOV UR16, UR11 ;  /* 0x0000000b00107c82 */ /* 0x000fe20008000000 */
        /* <DEDUP_REMOVED lines=108> */
[----:B------:R-:W-:Y:S01]  /*31e0*/  ULDC UR10, c[0x0][0x988] ;  /* 0x00026200000a7ab9 */ /* 0x000fe20000000800 */
        /* <DEDUP_REMOVED lines=20> */
[----:B01----:R-:W-:Y:S02]  /*3330*/  FMNMX.FTZ R0, R100, R7, !PT ;  /* 0x0000000764007209 */ /* 0x003fe40007810000 */
[----:B------:R-:W-:Y:S02]  /*3340*/  FSEL R99, R99, -INF , P3 ;  /* 0xff80000063637808 */ /* 0x000fe40001800000 */
[----:B------:R-:W-:Y:S02]  /*3350*/  ISETP.GT.AND P3, PT, R4, 0x11, PT ;  /* 0x000000110400780c */ /* 0x000fe40003f64270 */
[----:B------:R-:W-:-:S02]  /*3360*/  FMNMX.FTZ R7, R101, R0, !PT ;  /* 0x0000000065077209 */ /* 0x000fc40007810000 */
[----:B------:R-:W-:Y:S02]  /*3370*/  FSEL R102, R102, -INF , P4 ;  /* 0xff80000066667808 */ /* 0x000fe40002000000 */
[C---:B------:R-:W-:Y:S02]  /*3380*/  ISETP.GT.AND P4, PT, R4.reuse, 0x18, PT ;  /* 0x000000180400780c */ /* 0x040fe40003f84270 */
        /* <DEDUP_REMOVED lines=20> */
[C---:B------:R-:W-:Y:S02]  /*34d0*/  ISETP.GT.AND P4, PT, R4.reuse, 0x28, PT ;  /* 0x000000280400780c */ /* 0x040fe40003f84270 */
        /* <DEDUP_REMOVED lines=8> */
[----:B------:R-:W-:Y:S01]  /*3560*/  UIADD3 UR26, UR4, 0x582, URZ ;  /* 0x00000582041a7890 */ /* 0x000fe2000fffe03f */
[----:B------:R-:W-:Y:S01]  /*3570*/  FSEL R84, R84, -INF , P4 ;  /* 0xff80000054547808 */ /* 0x000fe20002000000 */
[----:B------:R-:W-:Y:S01]  /*3580*/  UMOV UR27, 0x80000020 ;  /* 0x80000020001b7882 */ /* 0x000fe20000000000 */
[----:B------:R-:W-:Y:S02]  /*3590*/  FMNMX.FTZ R7, R81, R0, !PT ;  /* 0x0000000051077209 */ /* 0x000fe40007810000 */
[----:B------:R-:W-:Y:S02]  /*35a0*/  FSEL R82, R82, -INF , P2 ;  /* 0xff80000052527808 */ /* 0x000fe40001000000 */
[----:B------:R-:W-:Y:S02]  /*35b0*/  FSEL R85, R85, -INF , P5 ;  /* 0xff80000055557808 */ /* 0x000fe40002800000 */
[----:B------:R-:W-:-:S02]  /*35c0*/  ISETP.GT.AND P2, PT, R4, 0x30, PT ;  /* 0x000000300400780c */ /* 0x000fc40003f44270 */
        /* <DEDUP_REMOVED lines=16> */
[----:B------:R-:W-:Y:S01]  /*36d0*/  UIADD3 UR6, UR4, 0x642, URZ ;  /* 0x0000064204067890 */ /* 0x000fe2000fffe03f */
        /* <DEDUP_REMOVED lines=8> */
[----:B------:R-:W-:Y:S02]  /*3760*/  ISETP.GT.AND P5, PT, R4, 0x48, PT ;  /* 0x000000480400780c */ /* 0x000fe40003fa4270 */
[----:B------:R-:W-:Y:S02]  /*3770*/  FSEL R78, R78, -INF , P4 ;  /* 0xff8000004e4e7808 */ /* 0x000fe40002000000 */
[C---:B------:R-:W-:Y:S02]  /*3780*/  ISETP.GT.AND P4, PT, R4.reuse, 0x49, PT ;  /* 0x000000490400780c */ /* 0x040fe40003f84270 */
        /* <DEDUP_REMOVED lines=8> */
[----:B------:R-:W-:Y:S01]  /*3810*/  UIADD3 UR26, UR4, 0x602, URZ ;  /* 0x00000602041a7890 */ /* 0x000fe2000fffe03f */
[----:B------:R-:W-:Y:S01]  /*3820*/  FSEL R60, R60, -INF , P5 ;  /* 0xff8000003c3c7808 */ /* 0x000fe20002800000 */
[----:B------:R-:W-:Y:S01]  /*3830*/  UMOV UR27, 0x80000020 ;  /* 0x80000020001b7882 */ /* 0x000fe20000000000 */
[----:B------:R-:W-:-:S02]  /*3840*/  FMNMX.FTZ R7, R57, R0, !PT ;  /* 0x0000000039077209 */ /* 0x000fc40007810000 */
[----:B------:R-:W-:Y:S02]  /*3850*/  FSEL R61, R61, -INF , P4 ;  /* 0xff8000003d3d7808 */ /* 0x000fe40002000000 */
[----:B------:R-:W-:Y:S02]  /*3860*/  FMNMX.FTZ R0, R60, R7, !PT ;  /* 0x000000073c007209 */ /* 0x000fe40007810000 */
[----:B------:R-:W-:Y:S02]  /*3870*/  FSEL R58, R58, -INF , P2 ;  /* 0xff8000003a3a7808 */ /* 0x000fe40001000000 */
[----:B------:R-:W-:Y:S02]  /*3880*/  ISETP.GT.AND P2, PT, R4, 0x51, PT ;  /* 0x000000510400780c */ /* 0x000fe40003f44270 */
[----:B------:R-:W-:Y:S02]  /*3890*/  FMNMX.FTZ R7, R61, R0, !PT ;  /* 0x000000003d077209 */ /* 0x000fe40007810000 */
[----:B------:R-:W-:-:S02]  /*38a0*/  FSEL R59, R59, -INF , P6 ;  /* 0xff8000003b3b7808 */ /* 0x000fc40003000000 */
[----:B------:R-:W-:Y:S02]  /*38b0*/  ISETP.GT.AND P6, PT, R4, 0x58, PT ;  /* 0x000000580400780c */ /* 0x000fe40003fc4270 */
        /* <DEDUP_REMOVED lines=10> */
[----:B------:R-:W-:Y:S01]  /*3960*/  UMOV UR26, UR6 ;  /* 0x00000006001a7c82 */ /* 0x000fe20008000000 */
[----:B------:R-:W-:Y:S01]  /*3970*/  UMOV UR27, 0x80000020 ;  /* 0x80000020001b7882 */ /* 0x000fe20000000000 */
[----:B------:R-:W-:Y:S02]  /*3980*/  FSEL R52, R52, -INF , P6 ;  /* 0xff80000034347808 */ /* 0x000fe40003000000 */
[----:B------:R-:W-:Y:S02]  /*3990*/  FMNMX.FTZ R7, R49, R0, !PT ;  /* 0x0000000031077209 */ /* 0x000fe40007810000 */
[----:B------:R-:W-:-:S02]  /*39a0*/  FSEL R53, R53, -INF , P5 ;  /* 0xff80000035357808 */ /* 0x000fc40002800000 */
[----:B------:R-:W-:Y:S02]  /*39b0*/  FMNMX.FTZ R0, R52, R7, !PT ;  /* 0x0000000734007209 */ /* 0x000fe40007810000 */
[----:B------:R-:W-:Y:S02]  /*39c0*/  FSEL R50, R50, -INF , P3 ;  /* 0xff80000032327808 */ /* 0x000fe40001800000 */
[C---:B------:R-:W-:Y:S02]  /*39d0*/  ISETP.GT.AND P3, PT, R4.reuse, 0x61, PT ;  /* 0x000000610400780c */ /* 0x040fe40003f64270 */
[----:B------:R-:W-:Y:S02]  /*39e0*/  FMNMX.FTZ R7, R53, R0, !PT ;  /* 0x0000000035077209 */ /* 0x000fe40007810000 */
[----:B------:R-:W-:Y:S02]  /*39f0*/  FSEL R51, R51, -INF , P2 ;  /* 0xff80000033337808 */ /* 0x000fe40001000000 */
[----:B------:R-:W-:-:S02]  /*3a00*/  ISETP.GT.AND P2, PT, R4, 0x68, PT ;  /* 0x000000680400780c */ /* 0x000fc40003f44270 */
        /* <DEDUP_REMOVED lines=15> */
[----:B------:R-:W-:-:S02]  /*3b00*/  FMNMX.FTZ R0, R44, R7, !PT ;  /* 0x000000072c007209 */ /* 0x000fc40007810000 */
[----:B------:R-:W-:Y:S02]  /*3b10*/  ISETP.GT.AND P1, PT, R4, 0x71, PT ;  /* 0x000000710400780c */ /* 0x000fe40003f24270 */
[----:B------:R-:W-:Y:S02]  /*3b20*/  FMNMX.FTZ R7, R45, R0, !PT ;  /* 0x000000002d077209 */ /* 0x000fe40007810000 */
[----:B------:R-:W-:Y:S02]  /*3b30*/  FSEL R46, R46, -INF , P2 ;  /* 0xff8000002e2e7808 */ /* 0x000fe40001000000 */
[C---:B------:R-:W-:Y:S02]  /*3b40*/  ISETP.GT.AND P2, PT, R4.reuse, 0x79, PT ;  /* 0x000000790400780c */ /* 0x040fe40003f44270 */
[----:B------:R-:W-:Y:S02]  /*3b50*/  FSEL R43, R43, -INF , P3 ;  /* 0xff8000002b2b7808 */ /* 0x000fe40001800000 */
[----:B------:R-:W-:-:S02]  /*3b60*/  ISETP.GT.AND P3, PT, R4, 0x80, PT ;  /* 0x000000800400780c */ /* 0x000fc40003f64270 */
[----:B------:R-:W-:Y:S02]  /*3b70*/  FSEL R42, R42, -INF , P4 ;  /* 0xff8000002a2a7808 */ /* 0x000fe40002000000 */
[----:B------:R-:W-:Y:S02]  /*3b80*/  ISETP.GT.AND P4, PT, R4, 0x81, PT ;  /* 0x000000810400780c */ /* 0x000fe40003f84270 */
[----:B------:R-:W-:Y:S02]  /*3b90*/  P2R R10, PR, RZ, 0x4 ;  /* 0x00000004ff0a7803 */ /* 0x000fe40000000000 */
[----:B------:R-:W-:Y:S01]  /*3ba0*/  P2R R12, PR, RZ, 0x2 ;  /* 0x00000002ff0c7803 */ /* 0x000fe20000000000 */
[----:B------:R-:W-:Y:S02]  /*3bb0*/  WARPGROUP.DEPBAR.LE gsb0, 0x0 ;  /* 0x00008000000079c5 */ /* 0x000fe40000010000 */
[----:B------:R-:W-:Y:S01]  /*3bc0*/  WARPGROUP.ARRIVE ;  /* 0x00000000000079c5 */ /* 0x000fe20000000000 */
[----:B------:R-:W-:-:S02]  /*3bd0*/  FSEL R32, R32, -INF , P0 ;  /* 0xff80000020207808 */ /* 0x000fc40000000000 */
[----:B------:R-:W-:Y:S02]  /*3be0*/  ISETP.GT.AND P0, PT, R4, 0x78, PT ;  /* 0x000000780400780c */ /* 0x000fe40003f04270 */
[----:B------:R-:W-:Y:S01]  /*3bf0*/  FSEL R33, R33, -INF , P1 ;  /* 0xff80000021217808 */ /* 0x000fe20000800000 */
[----:B------:R-:W-:Y:S01]  /*3c00*/  HGMMA.64x16x16.F32 R24, gdesc[UR24], R24, gsb0 ;  /* 0x00200000181879f0 */ /* 0x000fe20008000818 */
[----:B------:R-:W-:Y:S02]  /*3c10*/  FMNMX.FTZ R0, R32, R7, !PT ;  /* 0x0000000720007209 */ /* 0x000fe40007810000 */
[----:B------:R-:W-:Y:S02]  /*3c20*/  FSEL R36, R36, -INF , P0 ;  /* 0xff80000024247808 */ /* 0x000fe40000000000 */
[----:B------:R-:W-:Y:S02]  /*3c30*/  FMNMX.FTZ R7, R33, R0, !PT ;  /* 0x0000000021077209 */ /* 0x000fe40007810000 */
[----:B------:R-:W-:-:S02]  /*3c40*/  FSEL R37, R37, -INF , P2 ;  /* 0xff80000025257808 */ /* 0x000fc40001000000 */
[----:B------:R-:W-:Y:S02]  /*3c50*/  FMNMX.FTZ R0, R36, R7, !PT ;  /* 0x0000000724007209 */ /* 0x000fe40007810000 */
[----:B------:R-:W-:Y:S02]  /*3c60*/  P2R R11, PR, RZ, 0x1 ;  /* 0x00000001ff0b7803 */ /* 0x000fe40000000000 */
[----:B------:R-:W-:Y:S02]  /*3c70*/  FMNMX.FTZ R7, R37, R0, !PT ;  /* 0x0000000025077209 */ /* 0x000fe40007810000 */
[C---:B------:R-:W-:Y:S02]  /*3c80*/  ISETP.GT.AND P0, PT, R4.reuse, 0x69, PT ;  /* 0x000000690400780c */ /* 0x040fe40003f04270 */
[----:B------:R-:W-:Y:S02]  /*3c90*/  ISETP.GT.AND P1, PT, R4, 0x70, PT ;  /* 0x000000700400780c */ /* 0x000fe40003f24270 */
[----:B------:R-:W-:-:S02]  /*3ca0*/  FSEL R47, R47, -INF , P0 ;  /* 0xff8000002f2f7808 */ /* 0x000fc40000000000 */
[----:B------:R-:W-:Y:S02]  /*3cb0*/  FSEL R34, R34, -INF , P1 ;  /* 0xff80000022227808 */ /* 0x000fe40000800000 */
[----:B------:R-:W-:Y:S02]  /*3cc0*/  ISETP.NE.AND P1, PT, R12, RZ, PT ;  /* 0x000000ff0c00720c */ /* 0x000fe40003f25270 */
[----:B------:R-:W-:Y:S02]  /*3cd0*/  ISETP.NE.AND P0, PT, R11, RZ, PT ;  /* 0x000000ff0b00720c */ /* 0x000fe40003f05270 */
[----:B------:R-:W-:Y:S02]  /*3ce0*/  FSEL R35, R35, -INF , P1 ;  /* 0xff80000023237808 */ /* 0x000fe40000800000 */
[----:B------:R-:W-:Y:S02]  /*3cf0*/  FSEL R38, R38, -INF , P0 ;  /* 0xff80000026267808 */ /* 0x000fe40000000000 */
[----:B------:R-:W-:-:S02]  /*3d00*/  ISETP.NE.AND P1, PT, R6, RZ, PT ;  /* 0x000000ff0600720c */ /* 0x000fc40003f25270 */
[----:B------:R-:W-:-:S11]  /*3d10*/  ISETP.NE.AND P0, PT, R5, RZ, PT ;  /* 0x000000ff0500720c */ /* 0x000fd60003f05270 */
[----:B------:R-:W-:Y:S01]  /*3d20*/  @!P1 VIADD R3, R3, 0x31c40 ;  /* 0x00031c4003039836 */ /* 0x000fe20000000000 */
        /* <DEDUP_REMOVED lines=8> */
[----:B------:R-:W-:Y:S02]  /*3db0*/  FSEL R26, R26, -INF , P3 ;  /* 0xff8000001a1a7808 */ /* 0x000fe40001800000 */
[----:B------:R-:W-:Y:S02]  /*3dc0*/  FMNMX.FTZ R7, R29, R0, !PT ;  /* 0x000000001d077209 */ /* 0x000fe40007810000 */
[----:B------:R-:W-:Y:S02]  /*3dd0*/  FSEL R27, R27, -INF , P4 ;  /* 0xff8000001b1b7808 */ /* 0x000fe40002000000 */
[----:B------:R-:W-:Y:S01]  /*3de0*/  FSEL R30, R30, -INF , P5 ;  /* 0xff8000001e1e7808 */ /* 0x000fe20002800000 */
[----:B------:R-:W0:Y:S01]  /*3df0*/  SHFL.BFLY PT, R0, R7, 0x2, 0x1f ;  /* 0x0c401f0007007f89 */ /* 0x000e2200000e0000 */
[----:B------:R-:W-:-:S02]  /*3e00*/  FSEL R31, R31, -INF , P6 ;  /* 0xff8000001f1f7808 */ /* 0x000fc40003000000 */
[----:B0-----:R-:W-:-:S05]  /*3e10*/  FMNMX.FTZ R8, R7, R0, !PT ;  /* 0x0000000007087209 */ /* 0x001fca0007810000 */
[----:B------:R-:W0:Y:S02]  /*3e20*/  SHFL.BFLY PT, R9, R8, 0x1, 0x1f ;  /* 0x0c201f0008097f89 */ /* 0x000e2400000e0000 */
[----:B0-----:R-:W-:-:S04]  /*3e30*/  FMNMX.FTZ R0, R8, R9, !PT ;  /* 0x0000000908007209 */ /* 0x001fc80007810000 */
[C---:B------:R-:W-:Y:S01]  /*3e40*/  FSETP.NEU.FTZ.AND P2, PT, R0.reuse, -INF , PT ;  /* 0xff8000000000780b */ /* 0x040fe20003f5d000 */
[----:B------:R-:W-:-:S05]  /*3e50*/  FMUL.FTZ R9, R0, UR10 ;  /* 0x0000000a00097c20 */ /* 0x000fca0008410000 */
[----:B------:R-:W-:Y:S02]  /*3e60*/  FSEL R4, R9, RZ, P2 ;  /* 0x000000ff09047208 */ /* 0x000fe40001000000 */
[----:B------:R-:W-:Y:S02]  /*3e70*/  FMNMX.FTZ R9, R98, R99, !PT ;  /* 0x0000006362097209 */ /* 0x000fe40007810000 */
[----:B------:R-:W-:Y:S01]  /*3e80*/  ISETP.NE.AND P2, PT, R10, RZ, PT ;  /* 0x000000ff0a00720c */ /* 0x000fe20003f45270 */
[--C-:B------:R-:W-:Y:S01]  /*3e90*/  FFMA.FTZ R10, R56, UR10, -R4.reuse ;  /* 0x0000000a380a7c23 */ /* 0x100fe20008010804 */
[----:B------:R-:W-:Y:S01]  /*3ea0*/  FMNMX.FTZ R8, R102, R9, !PT ;  /* 0x0000000966087209 */ /* 0x000fe20007810000 */
[--C-:B------:R-:W-:Y:S01]  /*3eb0*/  FFMA.FTZ R20, R72, UR10, -R4.reuse ;  /* 0x0000000a48147c23 */ /* 0x100fe20008010804 */
[----:B------:R-:W-:Y:S01]  /*3ec0*/  FSEL R72, R39, -INF , P2 ;  /* 0xff80000027487808 */ /* 0x000fe20001000000 */
[--C-:B------:R-:W-:Y:S01]  /*3ed0*/  FFMA.FTZ R60, R60, UR10, -R4.reuse ;  /* 0x0000000a3c3c7c23 */ /* 0x100fe20008010804 */
[----:B------:R-:W-:Y:S01]  /*3ee0*/  FMNMX.FTZ R9, R103, R8, !PT ;  /* 0x0000000867097209 */ /* 0x000fe20007810000 */
[--C-:B------:R-:W-:Y:S01]  /*3ef0*/  FFMA.FTZ R61, R61, UR10, -R4.reuse ;  /* 0x0000000a3d3d7c23 */ /* 0x100fe20008010804 */
[--C-:B------:R-:W-:Y:S01]  /*3f00*/  FFMA.FTZ R69, R49, UR10, -R4.reuse ;  /* 0x0000000a31457c23 */ /* 0x100fe20008010804 */
[--C-:B------:R-:W-:Y:S01]  /*3f10*/  FFMA.FTZ R49, R52, UR10, -R4.reuse ;  /* 0x0000000a34317c23 */ /* 0x100fe20008010804 */
[----:B------:R-:W-:Y:S01]  /*3f20*/  FMNMX.FTZ R8, R90, R9, !PT ;  /* 0x000000095a087209 */ /* 0x000fe20007810000 */
[----:B------:R-:W-:Y:S01]  /*3f30*/  MUFU.EX2 R39, R61 ;  /* 0x0000003d00277308 */ /* 0x000fe20000000800 */
[--C-:B------:R-:W-:Y:S01]  /*3f40*/  FFMA.FTZ R52, R53, UR10, -R4.reuse ;  /* 0x0000000a35347c23 */ /* 0x100fe20008010804 */
        /* <DEDUP_REMOVED lines=22> */
[----:B------:R-:W0:Y:S01]  /*40b0*/  MUFU.EX2 R6, R6 ;  /* 0x0000000600067308 */ /* 0x000e220000000800 */
[--C-:B------:R-:W-:Y:S01]  /*40c0*/  FFMA.FTZ R21, R73, UR10, -R4.reuse ;  /* 0x0000000a49157c23 */ /* 0x100fe20008010804 */
[--C-:B------:R-:W-:Y:S01]  /*40d0*/  FFMA.FTZ R14, R84, UR10, -R4.reuse ;  /* 0x0000000a540e7c23 */ /* 0x100fe20008010804 */
[----:B------:R-:W-:Y:S01]  /*40e0*/  FMNMX.FTZ R9, R87, R8, !PT ;  /* 0x0000000857097209 */ /* 0x000fe20007810000 */
[--C-:B------:R-:W-:Y:S01]  /*40f0*/  FFMA.FTZ R11, R76, UR10, -R4.reuse ;  /* 0x0000000a4c0b7c23 */ /* 0x100fe20008010804 */
[--C-:B------:R-:W-:Y:S01]  /*4100*/  FFMA.FTZ R67, R81, UR10, -R4.reuse ;  /* 0x0000000a51437c23 */ /* 0x100fe20008010804 */
[--C-:B------:R-:W-:Y:S01]  /*4110*/  FFMA.FTZ R57, R57, UR10, -R4.reuse ;  /* 0x0000000a39397c23 */ /* 0x100fe20008010804 */
[----:B------:R-:W-:Y:S01]  /*4120*/  FMNMX.FTZ R8, R74, R9, !PT ;  /* 0x000000094a087209 */ /* 0x000fe20007810000 */
[----:B------:R-:W1:Y:S01]  /*4130*/  MUFU.EX2 R7, R7 ;  /* 0x0000000700077308 */ /* 0x000e620000000800 */
[--C-:B------:R-:W-:Y:S01]  /*4140*/  FFMA.FTZ R48, R48, UR10, -R4.reuse ;  /* 0x0000000a30307c23 */ /* 0x100fe20008010804 */
[----:B------:R-:W-:Y:S01]  /*4150*/  FFMA.FTZ R40, R40, UR10, -R4 ;  /* 0x0000000a28287c23 */ /* 0x000fe20008010804 */
[----:B------:R-:W-:-:S04]  /*4160*/  FMNMX.FTZ R9, R75, R8, !PT ;  /* 0x000000084b097209 */ /* 0x000fc80007810000 */
[----:B------:R-:W-:Y:S01]  /*4170*/  FMNMX.FTZ R8, R78, R9, !PT ;  /* 0x000000094e087209 */ /* 0x000fe20007810000 */
[----:B------:R-:W2:Y:S03]  /*4180*/  MUFU.EX2 R70, R70 ;  /* 0x0000004600467308 */ /* 0x000ea60000000800 */
[----:B------:R-:W-:-:S04]  /*4190*/  FMNMX.FTZ R9, R79, R8, !PT ;  /* 0x000000084f097209 */ /* 0x000fc80007810000 */
[----:B------:R-:W-:Y:S01]  /*41a0*/  FMNMX.FTZ R8, R58, R9, !PT ;  /* 0x000000093a087209 */ /* 0x000fe20007810000 */
[----:B------:R-:W3:Y:S03]  /*41b0*/  MUFU.EX2 R15, R15 ;  /* 0x0000000f000f7308 */ /* 0x000ee60000000800 */
[----:B------:R-:W-:-:S04]  /*41c0*/  FMNMX.FTZ R9, R59, R8, !PT ;  /* 0x000000083b097209 */ /* 0x000fc80007810000 */
[----:B------:R-:W-:Y:S01]  /*41d0*/  FMNMX.FTZ R8, R62, R9, !PT ;  /* 0x000000093e087209 */ /* 0x000fe20007810000 */
[----:B------:R-:W-:Y:S03]  /*41e0*/  MUFU.EX2 R68, R68 ;  /* 0x0000004400447308 */ /* 0x000fe60000000800 */
        /* <DEDUP_REMOVED lines=14> */
[----:B------:R4:W-:Y:S03]  /*42d0*/  MUFU.EX2 R8, R60 ;  /* 0x0000003c00087308 */ /* 0x0009e60000000800 */
        /* <DEDUP_REMOVED lines=9> */
[----:B------:R-:W-:Y:S01]  /*4370*/  FMNMX.FTZ R9, R31, R56, !PT ;  /* 0x000000381f097209 */ /* 0x000fe20007810000 */
[--C-:B------:R-:W-:Y:S01]  /*4380*/  FFMA.FTZ R56, R45, UR10, -R4.reuse ;  /* 0x0000000a2d387c23 */ /* 0x100fe20008010804 */
[--C-:B------:R-:W-:Y:S01]  /*4390*/  FFMA.FTZ R45, R33, UR10, -R4.reuse ;  /* 0x0000000a212d7c23 */ /* 0x100fe20008010804 */
[--C-:B------:R-:W-:Y:S01]  /*43a0*/  FFMA.FTZ R33, R36, UR10, -R4.reuse ;  /* 0x0000000a24217c23 */ /* 0x100fe20008010804 */
[--C-:B------:R-:W-:Y:S01]  /*43b0*/  FFMA.FTZ R36, R24, UR10, -R4.reuse ;  /* 0x0000000a18247c23 */ /* 0x100fe20008010804 */
[----:B----4-:R-:W4:Y:S01]  /*43c0*/  SHFL.BFLY PT, R60, R9, 0x2, 0x1f ;  /* 0x0c401f00093c7f89 */ /* 0x010f2200000e0000 */
[--C-:B------:R-:W-:Y:S01]  /*43d0*/  FFMA.FTZ R24, R25, UR10, -R4.reuse ;  /* 0x0000000a19187c23 */ /* 0x100fe20008010804 */
[----:B------:R-:W-:Y:S08]  /*43e0*/  MUFU.EX2 R21, R21 ;  /* 0x0000001500157308 */ /* 0x000ff00000000800 */
[----:B------:R-:W-:Y:S08]  /*43f0*/  MUFU.EX2 R11, R11 ;  /* 0x0000000b000b7308 */ /* 0x000ff00000000800 */
[----:B------:R-:W-:Y:S01]  /*4400*/  MUFU.EX2 R64, R64 ;  /* 0x0000004000407308 */ /* 0x000fe20000000800 */
[----:B----4-:R-:W-:Y:S01]  /*4410*/  FMNMX.FTZ R69, R9, R60, !PT ;  /* 0x0000003c09457209 */ /* 0x010fe20007810000 */
[--C-:B------:R-:W-:Y:S01]  /*4420*/  FFMA.FTZ R60, R37, UR10, -R4.reuse ;  /* 0x0000000a253c7c23 */ /* 0x100fe20008010804 */
[----:B------:R-:W-:-:S05]  /*4430*/  FFMA.FTZ R37, R29, UR10, -R4 ;  /* 0x0000000a1d257c23 */ /* 0x000fca0008010804 */
[----:B------:R-:W-:Y:S01]  /*4440*/  MUFU.EX2 R10, R10 ;  /* 0x0000000a000a7308 */ /* 0x000fe20000000800 */
[----:B------:R-:W4:Y:S07]  /*4450*/  SHFL.BFLY PT, R32, R69, 0x1, 0x1f ;  /* 0x0c201f0045207f89 */ /* 0x000f2e00000e0000 */
[----:B------:R-:W-:Y:S08]  /*4460*/  MUFU.EX2 R57, R57 ;  /* 0x0000003900397308 */ /* 0x000ff00000000800 */
[----:B------:R-:W-:Y:S08]  /*4470*/  MUFU.EX2 R48, R48 ;  /* 0x0000003000307308 */ /* 0x000ff00000000800 */
[----:B------:R-:W-:Y:S01]  /*4480*/  MUFU.EX2 R49, R49 ;  /* 0x0000003100317308 */ /* 0x000fe20000000800 */
[----:B----4-:R-:W-:Y:S01]  /*4490*/  FMNMX.FTZ R9, R69, R32, !PT ;  /* 0x0000002045097209 */ /* 0x010fe20007810000 */
[----:B------:R-:W-:Y:S01]  /*44a0*/  FFMA.FTZ R32, R28, UR10, -R4 ;  /* 0x0000000a1c207c23 */ /* 0x000fe20008010804 */
[----:B------:R-:W-:-:S02]  /*44b0*/  @!P1 PRMT R4, RZ, 0x654, R3 ;  /* 0x00000654ff049816 */ /* 0x000fc40000000003 */
[C---:B------:R-:W-:Y:S01]  /*44c0*/  FSETP.NEU.FTZ.AND P2, PT, R9.reuse, -INF , PT ;  /* 0xff8000000900780b */ /* 0x040fe20003f5d000 */
[----:B------:R-:W-:Y:S02]  /*44d0*/  FMUL.FTZ R25, R9, UR10 ;  /* 0x0000000a09197c20 */ /* 0x000fe40008410000 */
[----:B------:R4:W-:Y:S01]  /*44e0*/  MUFU.EX2 R69, R24 ;  /* 0x0000001800457308 */ /* 0x0009e20000000800 */
[----:B------:R5:W-:Y:S02]  /*44f0*/  @!P1 SYNCS.ARRIVE.TRANS64.RED.A1T0 RZ, [R4+URZ], RZ ;  /* 0x000000ff04ff99a7 */ /* 0x000be4000810043f */
[----:B------:R-:W-:Y:S02]  /*4500*/  FSEL R25, R25, RZ, P2 ;  /* 0x000000ff19197208 */ /* 0x000fe40001000000 */
[----:B------:R-:W-:-:S03]  /*4510*/  PLOP3.LUT P2, PT, PT, PT, UP0, 0x80, 0x0 ;  /* 0x000000000000781c */ /* 0x000fc60003f4f008 */
[----:B------:R-:W-:Y:S01]  /*4520*/  MUFU.EX2 R52, R52 ;  /* 0x0000003400347308 */ /* 0x000fe20000000800 */
[--C-:B------:R-:W-:Y:S01]  /*4530*/  FFMA.FTZ R88, R98, UR10, -R25.reuse ;  /* 0x0000000a62587c23 */ /* 0x100fe20008010819 */
[--C-:B------:R-:W-:Y:S01]  /*4540*/  FFMA.FTZ R89, R99, UR10, -R25.reuse ;  /* 0x0000000a63597c23 */ /* 0x100fe20008010819 */
[--C-:B------:R-:W-:Y:S01]  /*4550*/  FFMA.FTZ R92, R102, UR10, -R25.reuse ;  /* 0x0000000a665c7c23 */ /* 0x100fe20008010819 */
[--C-:B------:R-:W-:Y:S01]  /*4560*/  FFMA.FTZ R93, R103, UR10, -R25.reuse ;  /* 0x0000000a675d7c23 */ /* 0x100fe20008010819 */
[--C-:B------:R-:W-:Y:S01]  /*4570*/  FFMA.FTZ R80, R90, UR10, -R25.reuse ;  /* 0x0000000a5a507c23 */ /* 0x100fe20008010819 */
[--C-:B------:R-:W-:Y:S01]  /*4580*/  FFMA.FTZ R85, R91, UR10, -R25.reuse ;  /* 0x0000000a5b557c23 */ /* 0x100fe20008010819 */
[--C-:B------:R-:W-:Y:S01]  /*4590*/  FFMA.FTZ R29, R58, UR10, -R25.reuse ;  /* 0x0000000a3a1d7c23 */ /* 0x100fe20008010819 */
[----:B------:R-:W-:Y:S01]  /*45a0*/  MUFU.EX2 R88, R88 ;  /* 0x0000005800587308 */ /* 0x000fe20000000800 */
[--C-:B------:R-:W-:Y:S01]  /*45b0*/  FFMA.FTZ R77, R94, UR10, -R25.reuse ;  /* 0x0000000a5e4d7c23 */ /* 0x100fe20008010819 */
[--C-:B------:R-:W-:Y:S01]  /*45c0*/  FFMA.FTZ R28, R78, UR10, -R25.reuse ;  /* 0x0000000a4e1c7c23 */ /* 0x100fe20008010819 */
[--C-:B------:R-:W-:Y:S01]  /*45d0*/  FFMA.FTZ R58, R62, UR10, -R25.reuse ;  /* 0x0000000a3e3a7c23 */ /* 0x100fe20008010819 */
[--C-:B------:R-:W-:Y:S01]  /*45e0*/  FFMA.FTZ R62, R50, UR10, -R25.reuse ;  /* 0x0000000a323e7c23 */ /* 0x100fe20008010819 */
[----:B0-----:R-:W-:Y:S01]  /*45f0*/  FADD.FTZ R78, R5, R6 ;  /* 0x00000006054e7221 */ /* 0x001fe20000010000 */
[--C-:B------:R-:W-:Y:S01]  /*4600*/  FFMA.FTZ R73, R74, UR10, -R25.reuse ;  /* 0x0000000a4a497c23 */ /* 0x100fe20008010819 */
[--C-:B------:R-:W-:Y:S01]  /*4610*/  FFMA.FTZ R50, R51, UR10, -R25.reuse ;  /* 0x0000000a33327c23 */ /* 0x100fe20008010819 */
[----:B------:R-:W0:Y:S01]  /*4620*/  MUFU.EX2 R89, R89 ;  /* 0x0000005900597308 */ /* 0x000e220000000800 */
[--C-:B------:R-:W-:Y:S01]  /*4630*/  FFMA.FTZ R74, R59, UR10, -R25.reuse ;  /* 0x0000000a3b4a7c23 */ /* 0x100fe20008010819 */
[--C-:B------:R-:W-:Y:S01]  /*4640*/  FFMA.FTZ R84, R95, UR10, -R25.reuse ;  /* 0x0000000a5f547c23 */ /* 0x100fe20008010819 */
[--C-:B------:R-:W-:Y:S01]  /*4650*/  FFMA.FTZ R59, R63, UR10, -R25.reuse ;  /* 0x0000000a3f3b7c23 */ /* 0x100fe20008010819 */
[----:B-1----:R-:W-:Y:S01]  /*4660*/  FADD.FTZ R63, R7, R78 ;  /* 0x0000004e073f7221 */ /* 0x002fe20000010000 */
[--C-:B------:R-:W-:Y:S01]  /*4670*/  FFMA.FTZ R76, R82, UR10, -R25.reuse ;  /* 0x0000000a524c7c23 */ /* 0x100fe20008010819 */
[--C-:B----4-:R-:W-:Y:S01]  /*4680*/  FFMA.FTZ R24, R86, UR10, -R25.reuse ;  /* 0x0000000a56187c23 */ /* 0x110fe20008010819 */
[----:B------:R-:W-:Y:S01]  /*4690*/  FFMA.FTZ R81, R83, UR10, -R25 ;  /* 0x0000000a53517c23 */ /* 0x000fe20008010819 */
[----:B------:R-:W1:Y:S01]  /*46a0*/  MUFU.EX2 R92, R92 ;  /* 0x0000005c005c7308 */ /* 0x000e620000000800 */
[----:B--2---:R-:W-:Y:S01]  /*46b0*/  FADD.FTZ R86, R70, R63 ;  /* 0x0000003f46567221 */ /* 0x004fe20000010000 */
[--C-:B------:R-:W-:Y:S01]  /*46c0*/  FFMA.FTZ R63, R55, UR10, -R25.reuse ;  /* 0x0000000a373f7c23 */ /* 0x100fe20008010819 */
[--C-:B------:R-:W-:Y:S01]  /*46d0*/  FFMA.FTZ R82, R75, UR10, -R25.reuse ;  /* 0x0000000a4b527c23 */ /* 0x100fe20008010819 */
[--C-:B------:R-:W-:Y:S01]  /*46e0*/  FFMA.FTZ R75, R79, UR10, -R25.reuse ;  /* 0x0000000a4f4b7c23 */ /* 0x100fe20008010819 */
[----:B---3--:R-:W-:Y:S01]  /*46f0*/  FADD.FTZ R55, R15, R86 ;  /* 0x000000560f377221 */ /* 0x008fe20000010000 */
[----:B------:R-:W-:Y:S01]  /*4700*/  FFMA.FTZ R79, R46, UR10, -R25 ;  /* 0x0000000a2e4f7c23 */ /* 0x000fe20008010819 */
[----:B-----5:R-:W-:Y:S01]  /*4710*/  F2FP.F16.F32.PACK_AB R4, R6, R5 ;  /* 0x000000050604723e */ /* 0x020fe200000000ff */
[----:B------:R-:W2:Y:S01]  /*4720*/  MUFU.EX2 R93, R93 ;  /* 0x0000005d005d7308 */ /* 0x000ea20000000800 */
[----:B0-----:R-:W-:Y:S01]  /*4730*/  FADD.FTZ R51, R88, R89 ;  /* 0x0000005958337221 */ /* 0x001fe20000010000 */
[----:B------:R-:W-:Y:S01]  /*4740*/  FADD.FTZ R46, R68, R55 ;  /* 0x00000037442e7221 */ /* 0x000fe20000010000 */
[----:B------:R-:W-:Y:S01]  /*4750*/  F2FP.F16.F32.PACK_AB R5, R89, R88 ;  /* 0x000000585905723e */ /* 0x000fe200000000ff */
[--C-:B------:R-:W-:Y:S01]  /*4760*/  FFMA.FTZ R83, R87, UR10, -R25.reuse ;  /* 0x0000000a57537c23 */ /* 0x100fe20008010819 */
[--C-:B------:R-:W-:Y:S01]  /*4770*/  FFMA.FTZ R86, R47, UR10, -R25.reuse ;  /* 0x0000000a2f567c23 */ /* 0x100fe20008010819 */
[----:B------:R-:W-:Y:S01]  /*4780*/  FADD.FTZ R47, R13, R46 ;  /* 0x0000002e0d2f7221 */ /* 0x000fe20000010000 */
[----:B------:R-:W-:Y:S01]  /*4790*/  FFMA.FTZ R54, R54, UR10, -R25 ;  /* 0x0000000a36367c23 */ /* 0x000fe20008010819 */
[----:B------:R-:W-:Y:S01]  /*47a0*/  MUFU.EX2 R80, R80 ;  /* 0x0000005000507308 */ /* 0x000fe20000000800 */
[----:B-1----:R-:W-:Y:S01]  /*47b0*/  FADD.FTZ R78, R92, R51 ;  /* 0x000000335c4e7221 */ /* 0x002fe20000010000 */
[----:B------:R-:W-:Y:S01]  /*47c0*/  FADD.FTZ R47, R66, R47 ;  /* 0x0000002f422f7221 */ /* 0x000fe20000010000 */
[----:B------:R-:W-:Y:S01]  /*47d0*/  F2FP.F16.F32.PACK_AB R6, R70, R7 ;  /* 0x000000074606723e */ /* 0x000fe200000000ff */
[--C-:B------:R-:W-:Y:S01]  /*47e0*/  FFMA.FTZ R70, R42, UR10, -R25.reuse ;  /* 0x0000000a2a467c23 */ /* 0x100fe20008010819 */
[--C-:B------:R-:W-:Y:S01]  /*47f0*/  FFMA.FTZ R55, R35, UR10, -R25.reuse ;  /* 0x0000000a23377c23 */ /* 0x100fe20008010819 */
[----:B------:R-:W-:-:S02]  /*4800*/  FFMA.FTZ R72, R72, UR10, -R25 ;  /* 0x0000000a48487c23 */ /* 0x000fc40008010819 */
[----:B------:R-:W0:Y:S01]  /*4810*/  MUFU.EX2 R85, R85 ;  /* 0x0000005500557308 */ /* 0x000e220000000800 */
[C---:B--2---:R-:W-:Y:S01]  /*4820*/  FADD.FTZ R51, R93.reuse, R78 ;  /* 0x0000004e5d337221 */ /* 0x044fe20000010000 */
[----:B------:R-:W-:Y:S01]  /*4830*/  F2FP.F16.F32.PACK_AB R7, R93, R92 ;  /* 0x0000005c5d07723e */ /* 0x000fe200000000ff */
[----:B------:R-:W-:-:S04]  /*4840*/  FFMA.FTZ R78, R43, UR10, -R25 ;  /* 0x0000000a2b4e7c23 */ /* 0x000fc80008010819 */
[----:B------:R1:W-:Y:S01]  /*4850*/  STSM.16.M88.4 [R2+0x24300], R4 ;  /* 0x0243000402007844 */ /* 0x0003e20000000200 */
[----:B------:R-:W-:Y:S08]  /*4860*/  MUFU.EX2 R77, R77 ;  /* 0x0000004d004d7308 */ /* 0x000ff00000000800 */
[----:B------:R-:W2:Y:S01]  /*4870*/  MUFU.EX2 R84, R84 ;  /* 0x0000005400547308 */ /* 0x000ea20000000800 */
[----:B-1----:R-:W-:-:S07]  /*4880*/  F2FP.F16.F32.PACK_AB R4, R68, R15 ;  /* 0x0000000f4404723e */ /* 0x002fce00000000ff */
[----:B------:R-:W1:Y:S01]  /*4890*/  MUFU.EX2 R76, R76 ;  /* 0x0000004c004c7308 */ /* 0x000e620000000800 */
[----:B------:R-:W-:Y:S01]  /*48a0*/  F2FP.F16.F32.PACK_AB R6, R66, R13 ;  /* 0x0000000d4206723e */ /* 0x000fe200000000ff */
[----:B------:R-:W-:Y:S01]  /*48b0*/  IMAD.MOV.U32 R68, RZ, RZ, R71 ;  /* 0x000000ffff447224 */ /* 0x000fe200078e0047 */
[----:B0-----:R-:W-:-:S05]  /*48c0*/  F2FP.F16.F32.PACK_AB R5, R85, R80 ;  /* 0x000000505505723e */ /* 0x001fca00000000ff */
[----:B------:R0:W-:Y:S01]  /*48d0*/  MUFU.EX2 R3, R62 ;  /* 0x0000003e00037308 */ /* 0x0001e20000000800 */
[----:B--2---:R-:W-:-:S05]  /*48e0*/  F2FP.F16.F32.PACK_AB R7, R84, R77 ;  /* 0x0000004d5407723e */ /* 0x004fca00000000ff */
[----:B------:R-:W-:Y:S02]  /*48f0*/  STSM.16.M88.4 [R2+0x25b00], R4 ;  /* 0x025b000402007844 */ /* 0x000fe40000000200 */
[----:B------:R-:W2:Y:S01]  /*4900*/  MUFU.EX2 R81, R81 ;  /* 0x0000005100517308 */ /* 0x000ea20000000800 */
[----:B0-----:R-:W-:Y:S01]  /*4910*/  FADD.FTZ R62, R80, R51 ;  /* 0x00000033503e7221 */ /* 0x001fe20000010000 */
[----:B------:R-:W-:Y:S01]  /*4920*/  FFMA.FTZ R51, R38, UR10, -R25 ;  /* 0x0000000a26337c23 */ /* 0x000fe20008010819 */
[----:B------:R-:W-:Y:S01]  /*4930*/  FADD.FTZ R38, R12, R47 ;  /* 0x0000002f0c267221 */ /* 0x000fe20000010000 */
[----:B------:R-:W-:Y:S01]  /*4940*/  F2FP.F16.F32.PACK_AB R12, R67, R12 ;  /* 0x0000000c430c723e */ /* 0x000fe200000000ff */
[----:B------:R-:W-:Y:S01]  /*4950*/  FADD.FTZ R88, R85, R62 ;  /* 0x0000003e55587221 */ /* 0x000fe20000010000 */
[--C-:B------:R-:W-:Y:S01]  /*4960*/  FFMA.FTZ R62, R34, UR10, -R25.reuse ;  /* 0x0000000a223e7c23 */ /* 0x100fe20008010819 */
[----:B------:R-:W-:Y:S01]  /*4970*/  FADD.FTZ R47, R67, R38 ;  /* 0x00000026432f7221 */ /* 0x000fe20000010000 */
[----:B------:R-:W0:Y:S01]  /*4980*/  MUFU.EX2 R24, R24 ;  /* 0x0000001800187308 */ /* 0x000e220000000800 */
[----:B------:R-:W-:Y:S01]  /*4990*/  FADD.FTZ R87, R77, R88 ;  /* 0x000000584d577221 */ /* 0x000fe20000010000 */
[----:B------:R-:W-:Y:S01]  /*49a0*/  FFMA.FTZ R38, R27, UR10, -R25 ;  /* 0x0000000a1b267c23 */ /* 0x000fe20008010819 */
[----:B------:R-:W-:-:S02]  /*49b0*/  IMAD.MOV.U32 R67, RZ, RZ, R71 ;  /* 0x000000ffff437224 */ /* 0x000fc400078e0047 */
[----:B------:R-:W-:-:S03]  /*49c0*/  FADD.FTZ R87, R84, R87 ;  /* 0x0000005754577221 */ /* 0x000fc60000010000 */
[----:B------:R-:W3:Y:S01]  /*49d0*/  MUFU.EX2 R83, R83 ;  /* 0x0000005300537308 */ /* 0x000ee20000000800 */
[----:B-1----:R-:W-:-:S04]  /*49e0*/  FADD.FTZ R46, R76, R87 ;  /* 0x000000574c2e7221 */ /* 0x002fc80000010000 */
[----:B--2---:R-:W-:Y:S01]  /*49f0*/  FADD.FTZ R27, R81, R46 ;  /* 0x0000002e511b7221 */ /* 0x004fe20000010000 */
[--C-:B------:R-:W-:Y:S02]  /*4a00*/  FFMA.FTZ R46, R31, UR10, -R25.reuse ;  /* 0x0000000a1f2e7c23 */ /* 0x100fe40008010819 */
[----:B------:R-:W1:Y:S08]  /*4a10*/  MUFU.EX2 R73, R73 ;  /* 0x0000004900497308 */ /* 0x000e700000000800 */
[----:B------:R-:W2:Y:S08]  /*4a20*/  MUFU.EX2 R82, R82 ;  /* 0x0000005200527308 */ /* 0x000eb00000000800 */
[----:B------:R4:W-:Y:S08]  /*4a30*/  MUFU.EX2 R42, R54 ;  /* 0x00000036002a7308 */ /* 0x0009f00000000800 */
[----:B------:R-:W5:Y:S01]  /*4a40*/  MUFU.EX2 R28, R28 ;  /* 0x0000001c001c7308 */ /* 0x000f620000000800 */
[----:B----4-:R-:W-:Y:S01]  /*4a50*/  FFMA.FTZ R54, R26, UR10, -R25 ;  /* 0x0000000a1a367c23 */ /* 0x010fe20008010819 */
[----:B------:R-:W-:Y:S01]  /*4a60*/  FADD.FTZ R26, R14, R47 ;  /* 0x0000002f0e1a7221 */ /* 0x000fe20000010000 */
[----:B------:R-:W-:Y:S01]  /*4a70*/  FFMA.FTZ R47, R30, UR10, -R25 ;  /* 0x0000000a1e2f7c23 */ /* 0x000fe20008010819 */
[----:B0-----:R-:W-:Y:S01]  /*4a80*/  FADD.FTZ R30, R24, R27 ;  /* 0x0000001b181e7221 */ /* 0x001fe20000010000 */
[C---:B------:R-:W-:Y:S01]  /*4a90*/  F2FP.F16.F32.PACK_AB R14, R65.reuse, R14 ;  /* 0x0000000e410e723e */ /* 0x040fe200000000ff */
[----:B------:R-:W-:Y:S01]  /*4aa0*/  FADD.FTZ R25, R65, R26 ;  /* 0x0000001a41197221 */ /* 0x000fe20000010000 */
[----:B------:R-:W-:Y:S01]  /*4ab0*/  IMAD.MOV.U32 R65, RZ, RZ, R71 ;  /* 0x000000ffff417224 */ /* 0x000fe200078e0047 */
[----:B------:R-:W0:Y:S01]  /*4ac0*/  MUFU.EX2 R75, R75 ;  /* 0x0000004b004b7308 */ /* 0x000e220000000800 */
[----:B---3--:R-:W-:Y:S01]  /*4ad0*/  FADD.FTZ R30, R83, R30 ;  /* 0x0000001e531e7221 */ /* 0x008fe20000010000 */
[----:B------:R-:W-:-:S03]  /*4ae0*/  FADD.FTZ R26, R20, R25 ;  /* 0x00000019141a7221 */ /* 0x000fc60000010000 */
[----:B-1----:R-:W-:Y:S01]  /*4af0*/  FADD.FTZ R15, R73, R30 ;  /* 0x0000001e490f7221 */ /* 0x002fe20000010000 */
[----:B------:R-:W-:Y:S02]  /*4b00*/  FADD.FTZ R26, R21, R26 ;  /* 0x0000001a151a7221 */ /* 0x000fe40000010000 */
[----:B------:R-:W1:Y:S01]  /*4b10*/  MUFU.EX2 R29, R29 ;  /* 0x0000001d001d7308 */ /* 0x000e620000000800 */
[----:B--2---:R-:W-:Y:S01]  /*4b20*/  FADD.FTZ R15, R82, R15 ;  /* 0x0000000f520f7221 */ /* 0x004fe20000010000 */
[----:B------:R-:W-:-:S03]  /*4b30*/  FADD.FTZ R13, R11, R26 ;  /* 0x0000001a0b0d7221 */ /* 0x000fc60000010000 */
[----:B-----5:R-:W-:Y:S01]  /*4b40*/  FADD.FTZ R26, R28, R15 ;  /* 0x0000000f1c1a7221 */ /* 0x020fe20000010000 */
[----:B------:R-:W-:Y:S01]  /*4b50*/  FADD.FTZ R15, R64, R13 ;  /* 0x0000000d400f7221 */ /* 0x000fe20000010000 */
[----:B------:R-:W-:Y:S01]  /*4b60*/  F2FP.F16.F32.PACK_AB R13, R81, R76 ;  /* 0x0000004c510d723e */ /* 0x000fe200000000ff */
[----:B------:R-:W2:Y:S01]  /*4b70*/  MUFU.EX2 R74, R74 ;  /* 0x0000004a004a7308 */ /* 0x000ea20000000800 */
[----:B0-----:R-:W-:Y:S01]  /*4b80*/  FADD.FTZ R26, R75, R26 ;  /* 0x0000001a4b1a7221 */ /* 0x001fe20000010000 */
[----:B------:R-:W-:Y:S01]  /*4b90*/  FADD.FTZ R30, R10, R15 ;  /* 0x0000000f0a1e7221 */ /* 0x000fe20000010000 */
[----:B------:R-:W-:Y:S02]  /*4ba0*/  F2FP.F16.F32.PACK_AB R15, R83, R24 ;  /* 0x00000018530f723e */ /* 0x000fe400000000ff */
[----:B------:R-:W-:Y:S01]  /*4bb0*/  F2FP.F16.F32.PACK_AB R24, R21, R20 ;  /* 0x000000141518723e */ /* 0x000fe200000000ff */
[----:B------:R-:W-:Y:S02]  /*4bc0*/  FADD.FTZ R27, R57, R30 ;  /* 0x0000001e391b7221 */ /* 0x000fe40000010000 */
[----:B------:R-:W0:Y:S01]  /*4bd0*/  MUFU.EX2 R58, R58 ;  /* 0x0000003a003a7308 */ /* 0x000e220000000800 */
[----:B-1----:R-:W-:Y:S01]  /*4be0*/  FADD.FTZ R25, R29, R26 ;  /* 0x0000001a1d197221 */ /* 0x002fe20000010000 */
[----:B------:R-:W-:Y:S01]  /*4bf0*/  FADD.FTZ R20, R8, R27 ;  /* 0x0000001b08147221 */ /* 0x000fe20000010000 */
[----:B------:R-:W-:Y:S01]  /*4c00*/  F2FP.F16.F32.PACK_AB R26, R64, R11 ;  /* 0x0000000b401a723e */ /* 0x000fe200000000ff */
[----:B------:R1:W-:Y:S01]  /*4c10*/  STSM.16.M88.4 [R2+0x27300], R12 ;  /* 0x0273000c02007844 */ /* 0x0003e20000000200 */
[----:B------:R-:W-:Y:S01]  /*4c20*/  F2FP.F16.F32.PACK_AB R27, R75, R28 ;  /* 0x0000001c4b1b723e */ /* 0x000fe200000000ff */
[----:B------:R-:W-:Y:S01]  /*4c30*/  FADD.FTZ R11, R39, R20 ;  /* 0x00000014270b7221 */ /* 0x000fe20000010000 */
[----:B------:R-:W-:Y:S01]  /*4c40*/  F2FP.F16.F32.PACK_AB R28, R57, R10 ;  /* 0x0000000a391c723e */ /* 0x000fe200000000ff */
[----:B------:R-:W3:Y:S01]  /*4c50*/  MUFU.EX2 R59, R59 ;  /* 0x0000003b003b7308 */ /* 0x000ee20000000800 */
[----:B--2---:R-:W-:Y:S01]  /*4c60*/  FADD.FTZ R21, R74, R25 ;  /* 0x000000194a157221 */ /* 0x004fe20000010000 */
[----:B------:R-:W-:Y:S01]  /*4c70*/  FADD.FTZ R20, R48, R11 ;  /* 0x0000000b30147221 */ /* 0x000fe20000010000 */
[----:B------:R-:W-:Y:S01]  /*4c80*/  F2FP.F16.F32.PACK_AB R25, R82, R73 ;  /* 0x000000495219723e */ /* 0x000fe200000000ff */
[--C-:B------:R-:W-:Y:S01]  /*4c90*/  IMAD.MOV.U32 R64, RZ, RZ, R71.reuse ;  /* 0x000000ffff407224 */ /* 0x100fe200078e0047 */
[----:B------:R-:W-:Y:S01]  /*4ca0*/  F2FP.F16.F32.PACK_AB R29, R74, R29 ;  /* 0x0000001d4a1d723e */ /* 0x000fe200000000ff */
[----:B------:R-:W-:Y:S01]  /*4cb0*/  FADD.FTZ R20, R61, R20 ;  /* 0x000000143d147221 */ /* 0x000fe20000010000 */
[----:B------:R-:W-:Y:S01]  /*4cc0*/  IMAD.MOV.U32 R57, RZ, RZ, R71 ;  /* 0x000000ffff397224 */ /* 0x000fe200078e0047 */
[----:B------:R-:W2:Y:S01]  /*4cd0*/  MUFU.EX2 R50, R50 ;  /* 0x0000003200327308 */ /* 0x000ea20000000800 */
[----:B0-----:R-:W-:Y:S01]  /*4ce0*/  FADD.FTZ R30, R58, R21 ;  /* 0x000000153a1e7221 */ /* 0x001fe20000010000 */
[----:B------:R-:W-:Y:S01]  /*4cf0*/  FADD.FTZ R21, R49, R20 ;  /* 0x0000001431157221 */ /* 0x000fe20000010000 */
[----:B------:R-:W-:Y:S01]  /*4d00*/  STSM.16.M88.4 [R2+0x28b00], R24 ;  /* 0x028b001802007844 */ /* 0x000fe20000000200 */
[----:B-1----:R-:W-:Y:S01]  /*4d10*/  F2FP.F16.F32.PACK_AB R12, R61, R48 ;  /* 0x000000303d0c723e */ /* 0x002fe200000000ff */
[----:B------:R-:W-:-:S02]  /*4d20*/  IMAD.MOV.U32 R61, RZ, RZ, R71 ;  /* 0x000000ffff3d7224 */ /* 0x000fc400078e0047 */
[C---:B------:R-:W-:Y:S01]  /*4d30*/  FADD.FTZ R21, R52.reuse, R21 ;  /* 0x0000001534157221 */ /* 0x040fe20000010000 */
[----:B------:R-:W-:Y:S01]  /*4d40*/  F2FP.F16.F32.PACK_AB R14, R52, R49 ;  /* 0x00000031340e723e */ /* 0x000fe200000000ff */
[----:B------:R-:W0:Y:S01]  /*4d50*/  MUFU.EX2 R43, R63 ;  /* 0x0000003f002b7308 */ /* 0x000e220000000800 */
[C---:B---3--:R-:W-:Y:S01]  /*4d60*/  FADD.FTZ R30, R59.reuse, R30 ;  /* 0x0000001e3b1e7221 */ /* 0x048fe20000010000 */
[----:B------:R-:W-:Y:S01]  /*4d70*/  F2FP.F16.F32.PACK_AB R31, R59, R58 ;  /* 0x0000003a3b1f723e */ /* 0x000fe200000000ff */
[--C-:B------:R-:W-:Y:S02]  /*4d80*/  IMAD.MOV.U32 R59, RZ, RZ, R71.reuse ;  /* 0x000000ffff3b7224 */ /* 0x100fe400078e0047 */
[----:B------:R-:W-:Y:S01]  /*4d90*/  FADD.FTZ R11, R3, R30 ;  /* 0x0000001e030b7221 */ /* 0x000fe20000010000 */
[----:B------:R-:W-:Y:S01]  /*4da0*/  F2FP.F16.F32.PACK_AB R30, R39, R8 ;  /* 0x00000008271e723e */ /* 0x000fe200000000ff */
[----:B------:R-:W-:Y:S01]  /*4db0*/  IMAD.MOV.U32 R58, RZ, RZ, R71 ;  /* 0x000000ffff3a7224 */ /* 0x000fe200078e0047 */
[----:B------:R1:W3:Y:S01]  /*4dc0*/  MUFU.EX2 R34, R70 ;  /* 0x0000004600227308 */ /* 0x0002e20000000800 */
[C---:B--2---:R-:W-:Y:S01]  /*4dd0*/  FADD.FTZ R11, R50.reuse, R11 ;  /* 0x0000000b320b7221 */ /* 0x044fe20000010000 */
[----:B------:R-:W-:Y:S01]  /*4de0*/  F2FP.F16.F32.PACK_AB R13, R50, R3 ;  /* 0x00000003320d723e */ /* 0x000fe200000000ff */
[----:B------:R2:W-:Y:S01]  /*4df0*/  STSM.16.M88.4 [R2+0x2a300], R28 ;  /* 0x02a3001c02007844 */ /* 0x0005e20000000200 */
[----:B------:R-:W-:-:S02]  /*4e00*/  IMAD.MOV.U32 R52, RZ, RZ, R71 ;  /* 0x000000ffff347224 */ /* 0x000fc400078e0047 */
[----:B------:R-:W-:Y:S01]  /*4e10*/  FADD.FTZ R10, R42, R11 ;  /* 0x0000000b2a0a7221 */ /* 0x000fe20000010000 */
[--C-:B------:R-:W-:Y:S01]  /*4e20*/  IMAD.MOV.U32 R50, RZ, RZ, R71.reuse ;  /* 0x000000ffff327224 */ /* 0x100fe200078e0047 */
[----:B------:R-:W4:Y:S02]  /*4e30*/  MUFU.EX2 R35, R78 ;  /* 0x0000004e00237308 */ /* 0x000f240000000800 */
[C---:B0-----:R-:W-:Y:S01]  /*4e40*/  FADD.FTZ R5, R43.reuse, R10 ;  /* 0x0000000a2b057221 */ /* 0x041fe20000010000 */
[----:B------:R-:W-:Y:S01]  /*4e50*/  F2FP.F16.F32.PACK_AB R15, R43, R42 ;  /* 0x0000002a2b0f723e */ /* 0x000fe200000000ff */
[--C-:B-1----:R-:W-:Y:S02]  /*4e60*/  IMAD.MOV.U32 R70, RZ, RZ, R71.reuse ;  /* 0x000000ffff467224 */ /* 0x102fe400078e0047 */
[----:B------:R-:W-:Y:S02]  /*4e70*/  IMAD.MOV.U32 R49, RZ, RZ, R71 ;  /* 0x000000ffff317224 */ /* 0x000fe400078e0047 */
[----:B------:R0:W-:Y:S01]  /*4e80*/  STSM.16.M88.4 [R2+0x2bb00], R12 ;  /* 0x02bb000c02007844 */ /* 0x0001e20000000200 */
[----:B------:R-:W1:Y:S01]  /*4e90*/  MUFU.EX2 R63, R79 ;  /* 0x0000004f003f7308 */ /* 0x000e620000000800 */
[----:B---3--:R-:W-:Y:S01]  /*4ea0*/  FADD.FTZ R6, R34, R5 ;  /* 0x0000000522067221 */ /* 0x008fe20000010000 */
[----:B------:R-:W-:-:S02]  /*4eb0*/  IMAD.MOV.U32 R48, RZ, RZ, R71 ;  /* 0x000000ffff307224 */ /* 0x000fc400078e0047 */
[--C-:B------:R-:W-:Y:S02]  /*4ec0*/  IMAD.MOV.U32 R43, RZ, RZ, R71.reuse ;  /* 0x000000ffff2b7224 */ /* 0x100fe400078e0047 */
[--C-:B------:R-:W-:Y:S02]  /*4ed0*/  IMAD.MOV.U32 R42, RZ, RZ, R71.reuse ;  /* 0x000000ffff2a7224 */ /* 0x100fe400078e0047 */
[----:B------:R-:W3:Y:S01]  /*4ee0*/  MUFU.EX2 R40, R40 ;  /* 0x0000002800287308 */ /* 0x000ee20000000800 */
[----:B----4-:R-:W-:Y:S01]  /*4ef0*/  FADD.FTZ R6, R35, R6 ;  /* 0x0000000623067221 */ /* 0x010fe20000010000 */
[--C-:B------:R-:W-:Y:S02]  /*4f00*/  IMAD.MOV.U32 R39, RZ, RZ, R71.reuse ;  /* 0x000000ffff277224 */ /* 0x100fe400078e0047 */
[--C-:B--2---:R-:W-:Y:S02]  /*4f10*/  IMAD.MOV.U32 R31, RZ, RZ, R71.reuse ;  /* 0x000000ffff1f7224 */ /* 0x104fe400078e0047 */
[----:B------:R-:W-:-:S02]  /*4f20*/  IMAD.MOV.U32 R30, RZ, RZ, R71 ;  /* 0x000000ffff1e7224 */ /* 0x000fc400078e0047 */
[----:B------:R-:W2:Y:S01]  /*4f30*/  MUFU.EX2 R66, R86 ;  /* 0x0000005600427308 */ /* 0x000ea20000000800 */
[----:B-1----:R-:W-:Y:S01]  /*4f40*/  FADD.FTZ R5, R63, R6 ;  /* 0x000000063f057221 */ /* 0x002fe20000010000 */
[--C-:B------:R-:W-:Y:S02]  /*4f50*/  IMAD.MOV.U32 R29, RZ, RZ, R71.reuse ;  /* 0x000000ffff1d7224 */ /* 0x100fe400078e0047 */
[----:B------:R-:W-:-:S04]  /*4f60*/  IMAD.MOV.U32 R28, RZ, RZ, R71 ;  /* 0x000000ffff1c7224 */ /* 0x000fc800078e0047 */
[----:B------:R-:W1:Y:S01]  /*4f70*/  MUFU.EX2 R53, R53 ;  /* 0x0000003500357308 */ /* 0x000e620000000800 */
[----:B---3--:R-:W-:-:S07]  /*4f80*/  FADD.FTZ R4, R40, R21 ;  /* 0x0000001528047221 */ /* 0x008fce0000010000 */
[----:B------:R-:W3:Y:S01]  /*4f90*/  MUFU.EX2 R62, R62 ;  /* 0x0000003e003e7308 */ /* 0x000ee20000000800 */
[C---:B--2---:R-:W-:Y:S01]  /*4fa0*/  FADD.FTZ R5, R66.reuse, R5 ;  /* 0x0000000542057221 */ /* 0x044fe20000010000 */
[----:B------:R-:W-:Y:S01]  /*4fb0*/  F2FP.F16.F32.PACK_AB R7, R66, R63 ;  /* 0x0000003f4207723e */ /* 0x000fe200000000ff */
[--C-:B------:R-:W-:Y:S02]  /*4fc0*/  IMAD.MOV.U32 R66, RZ, RZ, R71.reuse ;  /* 0x000000ffff427224 */ /* 0x100fe400078e0047 */
[----:B------:R-:W-:-:S03]  /*4fd0*/  IMAD.MOV.U32 R63, RZ, RZ, R71 ;  /* 0x000000ffff3f7224 */ /* 0x000fc600078e0047 */
[----:B------:R-:W2:Y:S01]  /*4fe0*/  MUFU.EX2 R41, R41 ;  /* 0x0000002900297308 */ /* 0x000ea20000000800 */
[----:B-1----:R-:W-:-:S07]  /*4ff0*/  FADD.FTZ R4, R53, R4 ;  /* 0x0000000435047221 */ /* 0x002fce0000010000 */
[----:B------:R-:W1:Y:S01]  /*5000*/  MUFU.EX2 R55, R55 ;  /* 0x0000003700377308 */ /* 0x000e620000000800 */
[----:B---3--:R-:W-:Y:S01]  /*5010*/  FADD.FTZ R8, R62, R5 ;  /* 0x000000053e087221 */ /* 0x008fe20000010000 */
[----:B------:R-:W-:Y:S01]  /*5020*/  F2FP.F16.F32.PACK_AB R5, R35, R34 ;  /* 0x000000222305723e */ /* 0x000fe200000000ff */
[--C-:B------:R-:W-:Y:S02]  /*5030*/  IMAD.MOV.U32 R35, RZ, RZ, R71.reuse ;  /* 0x000000ffff237224 */ /* 0x100fe400078e0047 */
[----:B------:R-:W-:-:S03]  /*5040*/  IMAD.MOV.U32 R34, RZ, RZ, R71 ;  /* 0x000000ffff227224 */ /* 0x000fc600078e0047 */
[----:B------:R-:W3:Y:S01]  /*5050*/  MUFU.EX2 R56, R56 ;  /* 0x0000003800387308 */ /* 0x000ee20000000800 */
[----:B--2---:R-:W-:Y:S01]  /*5060*/  FADD.FTZ R3, R41, R4 ;  /* 0x0000000429037221 */ /* 0x004fe20000010000 */
[----:B------:R-:W-:Y:S01]  /*5070*/  F2FP.F16.F32.PACK_AB R4, R53, R40 ;  /* 0x000000283504723e */ /* 0x000fe200000000ff */
[--C-:B------:R-:W-:Y:S02]  /*5080*/  IMAD.MOV.U32 R53, RZ, RZ, R71.reuse ;  /* 0x000000ffff357224 */ /* 0x100fe400078e0047 */
[----:B------:R-:W-:-:S03]  /*5090*/  IMAD.MOV.U32 R40, RZ, RZ, R71 ;  /* 0x000000ffff287224 */ /* 0x000fc600078e0047 */
[----:B------:R-:W2:Y:S01]  /*50a0*/  MUFU.EX2 R51, R51 ;  /* 0x0000003300337308 */ /* 0x000ea20000000800 */
[C---:B-1----:R-:W-:Y:S01]  /*50b0*/  FADD.FTZ R8, R55.reuse, R8 ;  /* 0x0000000837087221 */ /* 0x042fe20000010000 */
[----:B0-----:R-:W-:Y:S01]  /*50c0*/  F2FP.F16.F32.PACK_AB R13, R55, R62 ;  /* 0x0000003e370d723e */ /* 0x001fe200000000ff */
[--C-:B------:R-:W-:Y:S02]  /*50d0*/  IMAD.MOV.U32 R62, RZ, RZ, R71.reuse ;  /* 0x000000ffff3e7224 */ /* 0x100fe400078e0047 */
[----:B------:R-:W-:-:S03]  /*50e0*/  IMAD.MOV.U32 R55, RZ, RZ, R71 ;  /* 0x000000ffff377224 */ /* 0x000fc600078e0047 */
[----:B------:R-:W0:Y:S01]  /*50f0*/  MUFU.EX2 R44, R44 ;  /* 0x0000002c002c7308 */ /* 0x000e220000000800 */
[----:B---3--:R-:W-:-:S07]  /*5100*/  FADD.FTZ R3, R56, R3 ;  /* 0x0000000338037221 */ /* 0x008fce0000010000 */
[----:B------:R-:W1:Y:S01]  /*5110*/  MUFU.EX2 R72, R72 ;  /* 0x0000004800487308 */ /* 0x000e620000000800 */
[----:B--2---:R-:W-:-:S07]  /*5120*/  FADD.FTZ R11, R51, R8 ;  /* 0x00000008330b7221 */ /* 0x004fce0000010000 */
[----:B------:R-:W2:Y:S01]  /*5130*/  MUFU.EX2 R45, R45 ;  /* 0x0000002d002d7308 */ /* 0x000ea20000000800 */
[----:B0-----:R-:W-:-:S07]  /*5140*/  FADD.FTZ R6, R44, R3 ;  /* 0x000000032c067221 */ /* 0x001fce0000010000 */
[----:B------:R-:W0:Y:S01]  /*5150*/  MUFU.EX2 R54, R54 ;  /* 0x0000003600367308 */ /* 0x000e220000000800 */
[C---:B-1----:R-:W-:Y:S01]  /*5160*/  FADD.FTZ R11, R72.reuse, R11 ;  /* 0x0000000b480b7221 */ /* 0x042fe20000010000 */
[----:B------:R-:W-:Y:S01]  /*5170*/  F2FP.F16.F32.PACK_AB R15, R72, R51 ;  /* 0x00000033480f723e */ /* 0x000fe200000000ff */
[----:B------:R-:W-:-:S05]  /*5180*/  IMAD.MOV.U32 R51, RZ, RZ, R71 ;  /* 0x000000ffff337224 */ /* 0x000fca00078e0047 */
[----:B------:R-:W1:Y:S01]  /*5190*/  MUFU.EX2 R33, R33 ;  /* 0x0000002100217308 */ /* 0x000e620000000800 */
[C---:B--2---:R-:W-:Y:S01]  /*51a0*/  FADD.FTZ R6, R45.reuse, R6 ;  /* 0x000000062d067221 */ /* 0x044fe20000010000 */
[----:B------:R-:W-:Y:S01]  /*51b0*/  F2FP.F16.F32.PACK_AB R12, R45, R44 ;  /* 0x0000002c2d0c723e */ /* 0x000fe200000000ff */
[--C-:B------:R-:W-:Y:S02]  /*51c0*/  IMAD.MOV.U32 R45, RZ, RZ, R71.reuse ;  /* 0x000000ffff2d7224 */ /* 0x100fe400078e0047 */
[----:B------:R-:W-:-:S03]  /*51d0*/  IMAD.MOV.U32 R44, RZ, RZ, R71 ;  /* 0x000000ffff2c7224 */ /* 0x000fc600078e0047 */
[----:B------:R-:W2:Y:S01]  /*51e0*/  MUFU.EX2 R60, R60 ;  /* 0x0000003c003c7308 */ /* 0x000ea20000000800 */
[----:B0-----:R-:W-:-:S07]  /*51f0*/  FADD.FTZ R10, R54, R11 ;  /* 0x0000000b360a7221 */ /* 0x001fce0000010000 */
[----:B------:R0:W3:Y:S01]  /*5200*/  MUFU.EX2 R25, R38 ;  /* 0x0000002600197308 */ /* 0x0000e20000000800 */
[----:B-1----:R-:W-:Y:S01]  /*5210*/  FADD.FTZ R3, R33, R6 ;  /* 0x0000000621037221 */ /* 0x002fe20000010000 */
[----:B------:R-:W-:Y:S01]  /*5220*/  F2FP.F16.F32.PACK_AB R6, R56, R41 ;  /* 0x000000293806723e */ /* 0x000fe200000000ff */
[--C-:B------:R-:W-:Y:S02]  /*5230*/  IMAD.MOV.U32 R56, RZ, RZ, R71.reuse ;  /* 0x000000ffff387224 */ /* 0x100fe400078e0047 */
[----:B------:R-:W-:Y:S02]  /*5240*/  IMAD.MOV.U32 R41, RZ, RZ, R71 ;  /* 0x000000ffff297224 */ /* 0x000fe400078e0047 */
[----:B------:R1:W-:Y:S01]  /*5250*/  STSM.16.M88.4 [R2+0x2d300], R4 ;  /* 0x02d3000402007844 */ /* 0x0003e20000000200 */
[----:B------:R-:W4:Y:S01]  /*5260*/  MUFU.EX2 R36, R36 ;  /* 0x0000002400247308 */ /* 0x000f220000000800 */
[C---:B--2---:R-:W-:Y:S01]  /*5270*/  F2FP.F16.F32.PACK_AB R14, R60.reuse, R33 ;  /* 0x000000213c0e723e */ /* 0x044fe200000000ff */
[----:B------:R-:W-:Y:S01]  /*5280*/  FADD.FTZ R3, R60, R3 ;  /* 0x000000033c037221 */ /* 0x000fe20000010000 */
[----:B------:R-:W-:-:S02]  /*5290*/  IMAD.MOV.U32 R60, RZ, RZ, R71 ;  /* 0x000000ffff3c7224 */ /* 0x000fc400078e0047 */
[--C-:B0-----:R-:W-:Y:S01]  /*52a0*/  IMAD.MOV.U32 R38, RZ, RZ, R71.reuse ;  /* 0x000000ffff267224 */ /* 0x101fe200078e0047 */
[----:B------:R-:W-:Y:S01]  /*52b0*/  STSM.16.M88.4 [R2+0x2eb00], R12 ;  /* 0x02eb000c02007844 */ /* 0x000fe20000000200 */
[--C-:B------:R-:W-:Y:S01]  /*52c0*/  IMAD.MOV.U32 R33, RZ, RZ, R71.reuse ;  /* 0x000000ffff217224 */ /* 0x100fe200078e0047 */
[----:B------:R-:W-:Y:S01]  /*52d0*/  MUFU.EX2 R32, R32 ;  /* 0x0000002000207308 */ /* 0x000fe20000000800 */
[C---:B---3--:R-:W-:Y:S01]  /*52e0*/  FADD.FTZ R10, R25.reuse, R10 ;  /* 0x0000000a190a7221 */ /* 0x048fe20000010000 */
[----:B------:R-:W-:Y:S01]  /*52f0*/  F2FP.F16.F32.PACK_AB R25, R25, R54 ;  /* 0x000000361919723e */ /* 0x000fe200000000ff */
[----:B------:R-:W-:-:S05]  /*5300*/  IMAD.MOV.U32 R54, RZ, RZ, R71 ;  /* 0x000000ffff367224 */ /* 0x000fca00078e0047 */
[----:B------:R-:W0:Y:S01]  /*5310*/  MUFU.EX2 R37, R37 ;  /* 0x0000002500257308 */ /* 0x000e220000000800 */
[----:B----4-:R-:W-:Y:S01]  /*5320*/  F2FP.F16.F32.PACK_AB R24, R69, R36 ;  /* 0x000000244518723e */ /* 0x010fe200000000ff */
[----:B------:R-:W-:Y:S01]  /*5330*/  FADD.FTZ R8, R36, R3 ;  /* 0x0000000324087221 */ /* 0x000fe20000010000 */
[----:B------:R-:W-:-:S03]  /*5340*/  IMAD.MOV.U32 R36, RZ, RZ, R71 ;  /* 0x000000ffff247224 */ /* 0x000fc600078e0047 */
[----:B------:R-:W-:Y:S01]  /*5350*/  FADD.FTZ R3, R69, R8 ;  /* 0x0000000845037221 */ /* 0x000fe20000010000 */
[----:B------:R-:W-:Y:S01]  /*5360*/  IMAD.MOV.U32 R69, RZ, RZ, R71 ;  /* 0x000000ffff457224 */ /* 0x000fe200078e0047 */
[----:B------:R-:W-:Y:S08]  /*5370*/  MUFU.EX2 R47, R47 ;  /* 0x0000002f002f7308 */ /* 0x000ff00000000800 */
[----:B------:R-:W2:Y:S01]  /*5380*/  MUFU.EX2 R46, R46 ;  /* 0x0000002e002e7308 */ /* 0x000ea20000000800 */
[----:B0-----:R-:W-:Y:S01]  /*5390*/  F2FP.F16.F32.PACK_AB R26, R37, R32 ;  /* 0x00000020251a723e */ /* 0x001fe200000000ff */
[----:B------:R-:W-:-:S04]  /*53a0*/  FADD.FTZ R32, R32, R3 ;  /* 0x0000000320207221 */ /* 0x000fc80000010000 */
[----:B-1----:R-:W-:Y:S01]  /*53b0*/  FADD.FTZ R7, R37, R32 ;  /* 0x0000002025077221 */ /* 0x002fe20000010000 */
[--C-:B------:R-:W-:Y:S02]  /*53c0*/  IMAD.MOV.U32 R37, RZ, RZ, R71.reuse ;  /* 0x000000ffff257224 */ /* 0x100fe400078e0047 */
[----:B------:R-:W-:Y:S01]  /*53d0*/  IMAD.MOV.U32 R32, RZ, RZ, R71 ;  /* 0x000000ffff207224 */ /* 0x000fe200078e0047 */
[----:B--2---:R-:W-:Y:S01]  /*53e0*/  F2FP.F16.F32.PACK_AB R27, R46, R47 ;  /* 0x0000002f2e1b723e */ /* 0x004fe200000000ff */
[----:B------:R-:W-:-:S04]  /*53f0*/  FADD.FTZ R47, R47, R10 ;  /* 0x0000000a2f2f7221 */ /* 0x000fc80000010000 */
[----:B------:R0:W-:Y:S01]  /*5400*/  STSM.16.M88.4 [R2+0x30300], R24 ;  /* 0x0303001802007844 */ /* 0x0001e20000000200 */
[----:B------:R-:W-:Y:S01]  /*5410*/  FADD.FTZ R5, R46, R47 ;  /* 0x0000002f2e057221 */ /* 0x000fe20000010000 */
[--C-:B------:R-:W-:Y:S01]  /*5420*/  IMAD.MOV.U32 R47, RZ, RZ, R71.reuse ;  /* 0x000000ffff2f7224 */ /* 0x100fe200078e0047 */
[----:B------:R1:W-:Y:S06]  /*5430*/  MEMBAR.ALL.CTA ;  /* 0x0000000000007992 */ /* 0x0003ec0000008000 */
[----:B-1----:R-:W1:Y:S01]  /*5440*/  FENCE.VIEW.ASYNC.S ;  /* 0x00000000000073c6 */ /* 0x002e620000000000 */
[----:B------:R-:W-:-:S02]  /*5450*/  IMAD.MOV.U32 R46, RZ, RZ, R71 ;  /* 0x000000ffff2e7224 */ /* 0x000fc400078e0047 */
[--C-:B0-----:R-:W-:Y:S02]  /*5460*/  IMAD.MOV.U32 R27, RZ, RZ, R71.reuse ;  /* 0x000000ffff1b7224 */ /* 0x101fe400078e0047 */
[--C-:B------:R-:W-:Y:S02]  /*5470*/  IMAD.MOV.U32 R26, RZ, RZ, R71.reuse ;  /* 0x000000ffff1a7224 */ /* 0x100fe400078e0047 */
[--C-:B------:R-:W-:Y:S02]  /*5480*/  IMAD.MOV.U32 R25, RZ, RZ, R71.reuse ;  /* 0x000000ffff197224 */ /* 0x100fe400078e0047 */
[----:B------:R-:W-:Y:S01]  /*5490*/  IMAD.MOV.U32 R24, RZ, RZ, R71 ;  /* 0x000000ffff187224 */ /* 0x000fe200078e0047 */
[----:B-1----:R-:W-:Y:S01]  /*54a0*/  NOP ;  /* 0x0000000000007918 */ /* 0x002fe20000000000 */
[----:B------:R-:W-:Y:S05]  /*54b0*/  @!P2 BRA `(.L_x_182) ;  /* 0x000000380040a947 */ /* 0x000fea0003800000 */
[----:B------:R-:W-:Y:S01]  /*54c0*/  IMAD.MOV.U32 R3, RZ, RZ, R9 ;  /* 0x000000ffff037224 */ /* 0x000fe200078e0009 */
[----:B------:R-:W-:Y:S01]  /*54d0*/  CS2R R70, SRZ ;  /* 0x0000000000467805 */ /* 0x000fe2000001ff00 */
[----:B------:R-:W-:Y:S01]  /*54e0*/  IMAD.MOV.U32 R4, RZ, RZ, R0 ;  /* 0x000000ffff047224 */ /* 0x000fe200078e0000 */
        /* <DEDUP_REMOVED lines=23> */
[----:B------:R-:W-:Y:S01]  /*5660*/  UMOV UR7, UR39 ;  /* 0x0000002700077c82 */ /* 0x000fe20008000000 */
[----:B------:R-:W-:-:S05]  /*5670*/  UMOV UR6, UR36 ;  /* 0x0000002400067c82 */ /* 0x000fca0008000000 */
.L_x_191:
[----:B------:R-:W-:Y:S01]  /*5680*/  R2UR UR4, R16 ;  /* 0x00000000100472ca */ /* 0x000fe200000e0000 */
[----:B------:R-:W-:-:S04]  /*5690*/  UIADD3 UR36, UR6, 0x1, URZ ;  /* 0x0000000106247890 */ /* 0x000fc8000fffe03f */
[----:B------:R-:W-:-:S04]  /*56a0*/  UISETP.NE.AND UP0, UPT, UR36, 0x2, UPT ;  /* 0x000000022400788c */ /* 0x000fc8000bf05270 */
[----:B------:R-:W-:Y:S02]  /*56b0*/  USEL UR39, URZ, 0x1, UP0 ;  /* 0x000000013f277887 */ /* 0x000fe40008000000 */
[----:B------:R-:W-:Y:S02]  /*56c0*/  USEL UR36, UR36, URZ, UP0 ;  /* 0x0000003f24247287 */ /* 0x000fe40008000000 */
[----:B------:R-:W-:Y:S01]  /*56d0*/  ISETP.NE.AND P3, PT, RZ, UR4, PT ;  /* 0x00000004ff007c0c */ /* 0x000fe2000bf65270 */
[----:B------:R-:W-:-:S12]  /*56e0*/  ULOP3.LUT UR39, UR7, UR39, URZ, 0x3c, !UPT ;  /* 0x0000002707277292 */ /* 0x000fd8000f8e3c3f */
[----:B----4-:R-:W-:Y:S05]  /*56f0*/  @P3 BRA `(.L_x_183) ;  /* 0x00000000002c3947 */ /* 0x010fea0003800000 */
[----:B------:R-:W-:Y:S05]  /*5700*/  @!P0 BRA `(.L_x_184) ;  /* 0x0000000000048947 */ /* 0x000fea0003800000 */
[----:B------:R-:W-:Y:S01]  /*5710*/  BPT.TRAP 0x1 ;  /* 0x000000040000795c */ /* 0x000fe20000300000 */
.L_x_184:
[----:B------:R-:W-:Y:S01]  /*5720*/  ULEA UR4, UR36, UR37, 0x3 ;  /* 0x0000002524047291 */ /* 0x000fe2000f8e183f */
[----:B------:R-:W-:-:S05]  /*5730*/  IMAD.U32 R0, RZ, RZ, UR39 ;  /* 0x00000027ff007e24 */ /* 0x000fca000f8e00ff */
[----:B------:R-:W-:-:S04]  /*5740*/  SHF.L.U32 R0, R0, 0x1f, RZ ;  /* 0x0000001f00007819 */ /* 0x000fc800000006ff */
[----:B------:R0:W1:Y:S01]  /*5750*/  SYNCS.PHASECHK.TRANS64.TRYWAIT P2, [UR4+0x31c30], R0 ;  /* 0x031c3000ff0075a7 */ /* 0x0000620008040144 */
[----:B------:R-:W-:Y:S05]  /*5760*/  @!P0 BRA `(.L_x_185) ;  /* 0x0000000000048947 */ /* 0x000fea0003800000 */
[----:B------:R-:W-:Y:S01]  /*5770*/  BPT.TRAP 0x1 ;  /* 0x000000040000795c */ /* 0x000fe20000300000 */
.L_x_185:
[----:B-1----:R-:W-:Y:S05]  /*5780*/  @P2 BRA `(.L_x_183) ;  /* 0x0000000000082947 */ /* 0x002fea0003800000 */
[----:B------:R-:W1:Y:S02]  /*5790*/  SYNCS.PHASECHK.TRANS64.TRYWAIT P2, [UR4+0x31c30], R0 ;  /* 0x031c3000ff0075a7 */ /* 0x000e640008040144 */
[----:B-1----:R-:W-:Y:S05]  /*57a0*/  @!P2 BRA `(.L_x_186) ;  /* 0x000000d40060a947 */ /* 0x002fea0003800000 */
.L_x_183:
[----:B------:R-:W2:Y:S01]  /*57b0*/  S2R R6, SR_TID.X ;  /* 0x0000000000067919 */ /* 0x000ea20000002100 */
[----:B------:R-:W-:Y:S01]  /*57c0*/  UIMAD UR4, UR36, 0x6c0, UR5 ;  /* 0x000006c0240478a4 */ /* 0x000fe2000f8e0205 */
[----:B------:R-:W-:Y:S01]  /*57d0*/  UMOV UR31, 0x80000020 ;  /* 0x80000020001f7882 */ /* 0x000fe20000000000 */
[----:B------:R-:W-:Y:S02]  /*57e0*/  UMOV UR32, UR28 ;  /* 0x0000001c00207c82 */ /* 0x000fe40008000000 */
[----:B------:R-:W-:Y:S01]  /*57f0*/  UIADD3 UR34, UR4, 0x40, URZ ;  /* 0x0000004004227890 */ /* 0x000fe2000fffe03f */
[----:B------:R-:W-:Y:S02]  /*5800*/  UMOV UR33, UR29 ;  /* 0x0000001d00217c82 */ /* 0x000fe40008000000 */
[----:B------:R-:W-:Y:S01]  /*5810*/  UMOV UR30, UR4 ;  /* 0x00000004001e7c82 */ /* 0x000fe20008000000 */
[----:B------:R-:W-:Y:S01]  /*5820*/  UMOV UR35, 0x80000020 ;  /* 0x8000002000237882 */ /* 0x000fe20000000000 */
[----:B------:R-:W-:Y:S01]  /*5830*/  UIADD3 UR42, UR4, 0x80, URZ ;  /* 0x00000080042a7890 */ /* 0x000fe2000fffe03f */
[----:B------:R-:W-:Y:S01]  /*5840*/  UMOV UR40, UR28 ;  /* 0x0000001c00287c82 */ /* 0x000fe20008000000 */
        /* <DEDUP_REMOVED lines=15> */
[----:B--2---:R-:W-:Y:S01]  /*5940*/  SHF.R.U32.HI R6, RZ, 0x7, R6 ;  /* 0x00000007ff067819 */ /* 0x004fe20000011606 */
[----:B------:R-:W-:Y:S01]  /*5950*/  UMOV UR56, UR28 ;  /* 0x0000001c00387c82 */ /* 0x000fe20008000000 */
[----:B------:R-:W-:Y:S01]  /*5960*/  UMOV UR57, UR29 ;  /* 0x0000001d00397c82 */ /* 0x000fe20008000000 */
[----:B------:R-:W-:Y:S01]  /*5970*/  UMOV UR59, 0x80000020 ;  /* 0x80000020003b7882 */ /* 0x000fe20000000000 */
[----:B------:R-:W-:Y:S01]  /*5980*/  UIADD3 UR10, UR4, 0x2, URZ ;  /* 0x00000002040a7890 */ /* 0x000fe2000fffe03f */
[----:B01----:R-:W-:Y:S01]  /*5990*/  VIADD R0, R6, 0x8 ;  /* 0x0000000806007836 */ /* 0x003fe20000000000 */
[----:B------:R-:W-:Y:S01]  /*59a0*/  UMOV UR11, 0x80000020 ;  /* 0x80000020000b7882 */ /* 0x000fe20000000000 */
[----:B------:R-:W-:Y:S01]  /*59b0*/  UIADD3 UR14, UR4, 0x202, URZ ;  /* 0x00000202040e7890 */ /* 0x000fe2000fffe03f */
[----:B------:R-:W-:-:S02]  /*59c0*/  UMOV UR15, 0x80000020 ;  /* 0x80000020000f7882 */ /* 0x000fc40000000000 */
[----:B------:R0:W-:Y:S01]  /*59d0*/  BAR.SYNC.DEFER_BLOCKING R0, 0x100 ;  /* 0x000400000000751d */ /* 0x0001e20000010000 */
[----:B------:R-:W-:Y:S02]  /*59e0*/  UIADD3 UR18, UR4, 0x242, URZ ;  /* 0x0000024204127890 */ /* 0x000fe4000fffe03f */
[----:B------:R-:W-:Y:S02]  /*59f0*/  UIADD3 UR22, UR4, 0x480, URZ ;  /* 0x0000048004167890 */ /* 0x000fe4000fffe03f */
[----:B------:R-:W-:Y:S01]  /*5a00*/  UIADD3 UR26, UR4, 0x482, URZ ;  /* 0x00000482041a7890 */ /* 0x000fe2000fffe03f */
[----:B------:R-:W-:Y:S01]  /*5a10*/  UMOV UR19, 0x80000020 ;  /* 0x8000002000137882 */ /* 0x000fe20000000000 */
[----:B------:R-:W-:Y:S01]  /*5a20*/  UMOV UR23, 0x80000020 ;  /* 0x8000002000177882 */ /* 0x000fe20000000000 */
[----:B------:R-:W-:Y:S01]  /*5a30*/  UMOV UR27, 0x80000020 ;  /* 0x80000020001b7882 */ /* 0x000fe20000000000 */
[----:B------:R-:W-:-:S06]  /*5a40*/  WARPGROUP.ARRIVE ;  /* 0x00000000000079c5 */ /* 0x000fcc0000000000 */
[----:B------:R-:W-:Y:S01]  /*5a50*/  HGMMA.64x16x16.F32 R136, gdesc[UR28], RZ, !UPT, gsb0 ;  /* 0x002000001c8879f0 */ /* 0x000fe2000c0008ff */
[----:B------:R-:W-:Y:S01]  /*5a60*/  UIADD3 UR30, UR4, 0x1c0, URZ ;  /* 0x000001c0041e7890 */ /* 0x000fe2000fffe03f */
        /* <DEDUP_REMOVED lines=45> */
[----:B------:R-:W-:Y:S03]  /*5d40*/  HGMMA.64x16x16.F32 R80, gdesc[UR28], RZ, !UPT, gsb0 ;  /* 0x002000001c5079f0 */ /* 0x000fe6000c0008ff */
        /* <DEDUP_REMOVED lines=267> */
.L_x_188:
[----:B------:R-:W-:Y:S01]  /*6e00*/  ULEA UR4, UR6, UR37, 0x3 ;  /* 0x0000002506047291 */ /* 0x000fe2000f8e183f */
[----:B------:R-:W-:-:S05]  /*6e10*/  IMAD.U32 R0, RZ, RZ, UR7 ;  /* 0x00000007ff007e24 */ /* 0x000fca000f8e00ff */
[----:B------:R-:W-:-:S04]  /*6e20*/  SHF.L.U32 R0, R0, 0x1f, RZ ;  /* 0x0000001f00007819 */ /* 0x000fc800000006ff */
[----:B------:R0:W1:Y:S01]  /*6e30*/  SYNCS.PHASECHK.TRANS64.TRYWAIT P2, [UR4+0x31c50], R0 ;  /* 0x031c5000ff0075a7 */ /* 0x0000620008040144 */
[----:B------:R-:W-:Y:S05]  /*6e40*/  @!P0 BRA `(.L_x_189) ;  /* 0x0000000000048947 */ /* 0x000fea0003800000 */
[----:B------:R-:W-:Y:S01]  /*6e50*/  BPT.TRAP 0x1 ;  /* 0x000000040000795c */ /* 0x000fe20000300000 */
.L_x_189:
[----:B-1----:R-:W-:Y:S05]  /*6e60*/  @P2 BRA `(.L_x_187) ;  /* 0x0000000000082947 */ /* 0x002fea0003800000 */
[----:B------:R-:W1:Y:S02]  /*6e70*/  SYNCS.PHASECHK.TRANS64.TRYWAIT P2, [UR4+0x31c50], R0 ;  /* 0x031c5000ff0075a7 */ /* 0x000e640008040144 */
[----:B-1----:R-:W-:Y:S05]  /*6e80*/  @!P2 BRA `(.L_x_190) ;  /* 0x000000bc00c0a947 */ /* 0x002fea0003800000 */
.L_x_187:
[----:B------:R-:W-:Y:S01]  /*6e90*/  UIADD3 UR4, UR37, 0x200, URZ ;  /* 0x0000020025047890 */ /* 0x000fe2000fffe03f */
[----:B------:R-:W-:Y:S01]  /*6ea0*/  WARPGROUP.ARRIVE ;  /* 0x00000000000079c5 */ /* 0x000fe20000000000 */
[----:B------:R-:W-:Y:S01]  /*6eb0*/  UMOV UR33, 0xc0000010 ;  /* 0xc000001000217882 */ /* 0x000fe20000000000 */
[----:B------:R-:W-:Y:S01]  /*6ec0*/  UMOV UR35, 0x80000020 ;  /* 0x8000002000237882 */ /* 0x000fe20000000000 */
[----:B------:R-:W-:Y:S01]  /*6ed0*/  USHF.R.U32.HI UR4, URZ, 0x4, UR4 ;  /* 0x000000043f047899 */ /* 0x000fe20008011604 */
[----:B01----:R-:W-:Y:S01]  /*6ee0*/  FMNMX.FTZ R0, R136, R4, !PT ;  /* 0x0000000488007209 */ /* 0x003fe20007810000 */
[----:B------:R-:W-:Y:S01]  /*6ef0*/  ULDC UR10, c[0x0][0x988] ;  /* 0x00026200000a7ab9 */ /* 0x000fe20000000800 */
[----:B------:R-:W0:Y:S01]  /*6f00*/  S2R R13, SR_TID.X ;  /* 0x00000000000d7919 */ /* 0x000e220000002100 */
[----:B------:R-:W-:Y:S01]  /*6f10*/  ULOP3.LUT UR4, UR4, 0x3fff, URZ, 0xc0, !UPT ;  /* 0x00003fff04047892 */ /* 0x000fe2000f8ec03f */
[----:B------:R-:W-:Y:S01]  /*6f20*/  FMNMX.FTZ R0, R137, R0, !PT ;  /* 0x0000000089007209 */ /* 0x000fe20007810000 */
[----:B------:R-:W-:-:S02]  /*6f30*/  UISETP.GT.AND UP0, UPT, UR38, UR61, UPT ;  /* 0x0000003d2600728c */ /* 0x000fc4000bf04270 */
[----:B------:R-:W-:Y:S01]  /*6f40*/  ULOP3.LUT UR7, UR4, 0x2400000, URZ, 0xfc, !UPT ;  /* 0x0240000004077892 */ /* 0x000fe2000f8efc3f */
[----:B------:R-:W-:Y:S01]  /*6f50*/  FMNMX.FTZ R0, R140, R0, !PT ;  /* 0x000000008c007209 */ /* 0x000fe20007810000 */
[----:B------:R-:W-:Y:S02]  /*6f60*/  ULOP3.LUT UR4, UR60, 0x10000, URZ, 0xfc, !UPT ;  /* 0x000100003c047892 */ /* 0x000fe4000f8efc3f */
[----:B------:R-:W-:Y:S01]  /*6f70*/  UIMAD UR7, UR6, 0x6c0, UR7 ;  /* 0x000006c0060778a4 */ /* 0x000fe2000f8e0207 */
[----:B------:R-:W-:-:S04]  /*6f80*/  FMNMX.FTZ R0, R141, R0, !PT ;  /* 0x000000008d007209 */ /* 0x000fc80007810000 */
[----:B------:R-:W-:Y:S01]  /*6f90*/  UMOV UR32, UR4 ;  /* 0x0000000400207c82 */ /* 0x000fe20008000000 */
[----:B------:R-:W-:Y:S01]  /*6fa0*/  FMNMX.FTZ R0, R128, R0, !PT ;  /* 0x0000000080007209 */ /* 0x000fe20007810000 */
[----:B------:R-:W-:Y:S02]  /*6fb0*/  UMOV UR34, UR7 ;  /* 0x0000000700227c82 */ /* 0x000fe40008000000 */
[----:B------:R-:W-:Y:S01]  /*6fc0*/  HGMMA.64x96x16.F32 R24, gdesc[UR32].tnspB, R24, gsb0 ;  /* 0x41600000201879f0 */ /* 0x000fe20008000818 */
[----:B------:R-:W-:Y:S01]  /*6fd0*/  UIADD3 UR32, UR4, 0x180, URZ ;  /* 0x0000018004207890 */ /* 0x000fe2000fffe03f */
[----:B------:R-:W-:Y:S01]  /*6fe0*/  FMNMX.FTZ R0, R129, R0, !PT ;  /* 0x0000000081007209 */ /* 0x000fe20007810000 */
[----:B------:R-:W-:Y:S01]  /*6ff0*/  UIADD3 UR34, UR7, 0x40, URZ ;  /* 0x0000004007227890 */ /* 0x000fe2000fffe03f */
[----:B------:R-:W-:Y:S01]  /*7000*/  UMOV UR33, 0xc0000010 ;  /* 0xc000001000217882 */ /* 0x000fe20000000000 */
[----:B------:R-:W-:Y:S01]  /*7010*/  UMOV UR35, 0x80000020 ;  /* 0x8000002000237882 */ /* 0x000fe20000000000 */
[----:B------:R-:W-:-:S04]  /*7020*/  FMNMX.FTZ R0, R132, R0, !PT ;  /* 0x0000000084007209 */ /* 0x000fc80007810000 */
[----:B------:R-:W-:Y:S02]  /*7030*/  FMNMX.FTZ R0, R133, R0, !PT ;  /* 0x0000000085007209 */ /* 0x000fe40007810000 */
[----:B0-----:R-:W-:Y:S02]  /*7040*/  SHF.R.U32.HI R12, RZ, 0x7, R13 ;  /* 0x00000007ff0c7819 */ /* 0x001fe4000001160d */
[----:B------:R-:W-:Y:S02]  /*7050*/  FMNMX.FTZ R0, R120, R0, !PT ;  /* 0x0000000078007209 */ /* 0x000fe40007810000 */
[----:B------:R-:W-:Y:S02]  /*7060*/  ISETP.GE.U32.AND P2, PT, R13, 0x180, PT ;  /* 0x000001800d00780c */ /* 0x000fe40003f46070 */
        /* <DEDUP_REMOVED lines=32> */
[----:B------:R-:W-:-:S04]  /*7270*/  FMNMX.FTZ R0, R76, R0, !PT ;  /* 0x000000004c007209 */ /* 0x000fc80007810000 */
[----:B------:R-:W-:-:S05]  /*7280*/  FMNMX.FTZ R0, R77, R0, !PT ;  /* 0x000000004d007209 */ /* 0x000fca0007810000 */
[----:B------:R-:W0:Y:S02]  /*7290*/  SHFL.BFLY PT, R6, R0, 0x2, 0x1f ;  /* 0x0c401f0000067f89 */ /* 0x000e2400000e0000 */
[----:B0-----:R-:W-:-:S05]  /*72a0*/  FMNMX.FTZ R0, R0, R6, !PT ;  /* 0x0000000600007209 */ /* 0x001fca0007810000 */
[----:B------:R-:W0:Y:S02]  /*72b0*/  SHFL.BFLY PT, R6, R0, 0x1, 0x1f ;  /* 0x0c201f0000067f89 */ /* 0x000e2400000e0000 */
[----:B0-----:R-:W-:-:S05]  /*72c0*/  FMNMX.FTZ R0, R0, R6, !PT ;  /* 0x0000000600007209 */ /* 0x001fca0007810000 */
[C---:B------:R-:W-:Y:S01]  /*72d0*/  FADD.FTZ R4, -R0.reuse, R4 ;  /* 0x0000000400047221 */ /* 0x040fe20000010100 */
[----:B------:R-:W-:-:S03]  /*72e0*/  FMUL.FTZ R6, R0, UR10 ;  /* 0x0000000a00067c20 */ /* 0x000fc60008410000 */
[----:B------:R-:W-:Y:S01]  /*72f0*/  FMUL.FTZ R4, R4, UR10 ;  /* 0x0000000a04047c20 */ /* 0x000fe20008410000 */
        /* <DEDUP_REMOVED lines=11> */
[----:B------:R-:W0:Y:S01]  /*73b0*/  MUFU.EX2 R4, R136 ;  /* 0x0000008800047308 */ /* 0x000e220000000800 */
[--C-:B------:R-:W-:Y:S01]  /*73c0*/  FFMA.FTZ R124, R124, UR10, -R6.reuse ;  /* 0x0000000a7c7c7c23 */ /* 0x100fe20008010806 */
[--C-:B------:R-:W-:Y:S01]  /*73d0*/  FFMA.FTZ R125, R125, UR10, -R6.reuse ;  /* 0x0000000a7d7d7c23 */ /* 0x100fe20008010806 */
[--C-:B------:R-:W-:Y:S01]  /*73e0*/  FFMA.FTZ R112, R112, UR10, -R6.reuse ;  /* 0x0000000a70707c23 */ /* 0x100fe20008010806 */
[--C-:B------:R-:W-:Y:S01]  /*73f0*/  FFMA.FTZ R113, R113, UR10, -R6.reuse ;  /* 0x0000000a71717c23 */ /* 0x100fe20008010806 */
[--C-:B------:R-:W-:Y:S01]  /*7400*/  FFMA.FTZ R116, R116, UR10, -R6.reuse ;  /* 0x0000000a74747c23 */ /* 0x100fe20008010806 */
[----:B------:R-:W-:Y:S01]  /*7410*/  FFMA.FTZ R117, R117, UR10, -R6 ;  /* 0x0000000a75757c23 */ /* 0x000fe20008010806 */
[----:B------:R-:W-:-:S02]  /*7420*/  WARPGROUP.DEPBAR.LE gsb0, 0x0 ;  /* 0x00008000000079c5 */ /* 0x000fc40000010000 */
[----:B------:R-:W-:Y:S01]  /*7430*/  WARPGROUP.ARRIVE ;  /* 0x00000000000079c5 */ /* 0x000fe20000000000 */
[--C-:B------:R-:W-:Y:S01]  /*7440*/  FFMA.FTZ R104, R104, UR10, -R6.reuse ;  /* 0x0000000a68687c23 */ /* 0x100fe20008010806 */
[--C-:B------:R-:W-:Y:S01]  /*7450*/  FFMA.FTZ R105, R105, UR10, -R6.reuse ;  /* 0x0000000a69697c23 */ /* 0x100fe20008010806 */
[--C-:B------:R-:W-:Y:S01]  /*7460*/  FFMA.FTZ R108, R108, UR10, -R6.reuse ;  /* 0x0000000a6c6c7c23 */ /* 0x100fe20008010806 */
[--C-:B------:R-:W-:Y:S01]  /*7470*/  FFMA.FTZ R109, R109, UR10, -R6.reuse ;  /* 0x0000000a6d6d7c23 */ /* 0x100fe20008010806 */
[--C-:B------:R-:W-:Y:S01]  /*7480*/  FFMA.FTZ R96, R96, UR10, -R6.reuse ;  /* 0x0000000a60607c23 */ /* 0x100fe20008010806 */
[----:B------:R-:W-:Y:S01]  /*7490*/  HGMMA.64x96x16.F32 R24, gdesc[UR32].tnspB, R24, gsb0 ;  /* 0x41600000201879f0 */ /* 0x000fe20008000818 */
[----:B------:R-:W-:Y:S01]  /*74a0*/  UIADD3 UR32, UR4, 0x480, URZ ;  /* 0x0000048004207890 */ /* 0x000fe2000fffe03f */
[--C-:B------:R-:W-:Y:S01]  /*74b0*/  FFMA.FTZ R97, R97, UR10, -R6.reuse ;  /* 0x0000000a61617c23 */ /* 0x100fe20008010806 */
[----:B------:R-:W-:Y:S01]  /*74c0*/  UIADD3 UR34, UR7, 0xc0, URZ ;  /* 0x000000c007227890 */ /* 0x000fe2000fffe03f */
[--C-:B------:R-:W-:Y:S01]  /*74d0*/  FFMA.FTZ R100, R100, UR10, -R6.reuse ;  /* 0x0000000a64647c23 */ /* 0x100fe20008010806 */
[----:B------:R-:W-:Y:S01]  /*74e0*/  UMOV UR33, 0xc0000010 ;  /* 0xc000001000217882 */ /* 0x000fe20000000000 */
[----:B------:R-:W-:Y:S01]  /*74f0*/  UMOV UR35, 0x80000020 ;  /* 0x8000002000237882 */ /* 0x000fe20000000000 */
[--C-:B------:R-:W-:Y:S01]  /*7500*/  FFMA.FTZ R101, R101, UR10, -R6.reuse ;  /* 0x0000000a65657c23 */ /* 0x100fe20008010806 */
        /* <DEDUP_REMOVED lines=11> */
[----:B------:R-:W-:Y:S01]  /*75c0*/  FFMA.FTZ R77, R77, UR10, -R6 ;  /* 0x0000000a4d4d7c23 */ /* 0x000fe20008010806 */
[----:B0-----:R-:W-:Y:S01]  /*75d0*/  FFMA.FTZ R6, R8, R7, R4 ;  /* 0x0000000708067223 */ /* 0x001fe20000010004 */
[----:B------:R-:W-:Y:S01]  /*75e0*/  FMNMX.FTZ R7, R138, R3, !PT ;  /* 0x000000038a077209 */ /* 0x000fe20007810000 */
[----:B------:R-:W0:Y:S03]  /*75f0*/  MUFU.EX2 R137, R137 ;  /* 0x0000008900897308 */ /* 0x000e260000000800 */
[----:B------:R-:W-:-:S04]  /*7600*/  FMNMX.FTZ R7, R139, R7, !PT ;  /* 0x000000078b077209 */ /* 0x000fc80007810000 */
[----:B------:R-:W-:Y:S01]  /*7610*/  FMNMX.FTZ R7, R142, R7, !PT ;  /* 0x000000078e077209 */ /* 0x000fe20007810000 */
[----:B------:R-:W1:Y:S03]  /*7620*/  MUFU.EX2 R140, R140 ;  /* 0x0000008c008c7308 */ /* 0x000e660000000800 */
[----:B------:R-:W-:-:S04]  /*7630*/  FMNMX.FTZ R7, R143, R7, !PT ;  /* 0x000000078f077209 */ /* 0x000fc80007810000 */
[----:B------:R-:W-:Y:S01]  /*7640*/  FMNMX.FTZ R7, R130, R7, !PT ;  /* 0x0000000782077209 */ /* 0x000fe20007810000 */
[----:B------:R-:W2:Y:S01]  /*7650*/  MUFU.EX2 R141, R141 ;  /* 0x0000008d008d7308 */ /* 0x000ea20000000800 */
[C---:B0-----:R-:W-:Y:S01]  /*7660*/  FADD.FTZ R6, R137.reuse, R6 ;  /* 0x0000000689067221 */ /* 0x041fe20000010000 */
[----:B------:R-:W-:Y:S02]  /*7670*/  F2FP.F16.F32.PACK_AB R4, R137, R4 ;  /* 0x000000048904723e */ /* 0x000fe400000000ff */
[----:B------:R-:W-:-:S04]  /*7680*/  FMNMX.FTZ R7, R131, R7, !PT ;  /* 0x0000000783077209 */ /* 0x000fc80007810000 */
[----:B------:R-:W-:Y:S01]  /*7690*/  FMNMX.FTZ R7, R134, R7, !PT ;  /* 0x0000000786077209 */ /* 0x000fe20007810000 */
[----:B-1----:R-:W-:Y:S01]  /*76a0*/  FADD.FTZ R6, R140, R6 ;  /* 0x000000068c067221 */ /* 0x002fe20000010000 */
[----:B------:R-:W-:Y:S02]  /*76b0*/  MUFU.EX2 R129, R129 ;  /* 0x0000008100817308 */ /* 0x000fe40000000800 */
[----:B------:R-:W-:-:S04]  /*76c0*/  FMNMX.FTZ R7, R135, R7, !PT ;  /* 0x0000000787077209 */ /* 0x000fc80007810000 */
[----:B------:R-:W-:Y:S01]  /*76d0*/  FMNMX.FTZ R7, R122, R7, !PT ;  /* 0x000000077a077209 */ /* 0x000fe20007810000 */
[C---:B--2---:R-:W-:Y:S01]  /*76e0*/  FADD.FTZ R10, R141.reuse, R6 ;  /* 0x000000068d0a7221 */ /* 0x044fe20000010000 */
[----:B------:R-:W-:Y:S01]  /*76f0*/  F2FP.F16.F32.PACK_AB R6, R141, R140 ;  /* 0x0000008c8d06723e */ /* 0x000fe200000000ff */
        /* <DEDUP_REMOVED lines=18> */
[----:B------:R-:W-:Y:S01]  /*7820*/  WARPGROUP.ARRIVE ;  /* 0x00000000000079c5 */ /* 0x000fe20000000000 */
[----:B------:R-:W-:-:S03]  /*7830*/  FMNMX.FTZ R7, R98, R7, !PT ;  /* 0x0000000762077209 */ /* 0x000fc60007810000 */
[----:B------:R-:W-:Y:S01]  /*7840*/  MUFU.EX2 R116, R116 ;  /* 0x0000007400747308 */ /* 0x000fe20000000800 */
[----:B------:R-:W-:Y:S01]  /*7850*/  FMNMX.FTZ R7, R99, R7, !PT ;  /* 0x0000000763077209 */ /* 0x000fe20007810000 */
[----:B------:R-:W-:Y:S01]  /*7860*/  HGMMA.64x96x16.F32 R24, gdesc[UR32].tnspB, R24, gsb0 ;  /* 0x41600000201879f0 */ /* 0x000fe20008000818 */
[----:B------:R-:W-:Y:S02]  /*7870*/  UIADD3 UR32, UR4, 0x600, URZ ;  /* 0x0000060004207890 */ /* 0x000fe4000fffe03f */
[----:B------:R-:W-:Y:S01]  /*7880*/  UIADD3 UR34, UR7, 0x100, URZ ;  /* 0x0000010007227890 */ /* 0x000fe2000fffe03f */
[----:B------:R-:W-:Y:S01]  /*7890*/  FMNMX.FTZ R7, R102, R7, !PT ;  /* 0x0000000766077209 */ /* 0x000fe20007810000 */
[----:B------:R-:W-:Y:S01]  /*78a0*/  UMOV UR33, 0xc0000010 ;  /* 0xc000001000217882 */ /* 0x000fe20000000000 */
[----:B------:R-:W-:Y:S01]  /*78b0*/  UMOV UR35, 0x80000020 ;  /* 0x8000002000237882 */ /* 0x000fe20000000000 */
        /* <DEDUP_REMOVED lines=19> */
[----:B------:R-:W-:-:S05]  /*79f0*/  FMNMX.FTZ R7, R79, R7, !PT ;  /* 0x000000074f077209 */ /* 0x000fca0007810000 */
[----:B------:R-:W0:Y:S02]  /*7a00*/  SHFL.BFLY PT, R9, R7, 0x2, 0x1f ;  /* 0x0c401f0007097f89 */ /* 0x000e2400000e0000 */
[----:B------:R-:W-:Y:S08]  /*7a10*/  MUFU.EX2 R100, R100 ;  /* 0x0000006400647308 */ /* 0x000ff00000000800 */
[----:B------:R-:W-:Y:S08]  /*7a20*/  MUFU.EX2 R101, R101 ;  /* 0x0000006500657308 */ /* 0x000ff00000000800 */
[----:B------:R-:W-:Y:S01]  /*7a30*/  MUFU.EX2 R88, R88 ;  /* 0x0000005800587308 */ /* 0x000fe20000000800 */
[----:B0-----:R-:W-:-:S07]  /*7a40*/  FMNMX.FTZ R9, R7, R9, !PT ;  /* 0x0000000907097209 */ /* 0x001fce0007810000 */
[----:B------:R-:W-:Y:S01]  /*7a50*/  MUFU.EX2 R89, R89 ;  /* 0x0000005900597308 */ /* 0x000fe20000000800 */
[----:B------:R-:W0:Y:S07]  /*7a60*/  SHFL.BFLY PT, R7, R9, 0x1, 0x1f ;  /* 0x0c201f0009077f89 */ /* 0x000e2e00000e0000 */
[----:B------:R-:W-:Y:S01]  /*7a70*/  MUFU.EX2 R92, R92 ;  /* 0x0000005c005c7308 */ /* 0x000fe20000000800 */
[----:B------:R-:W-:Y:S02]  /*7a80*/  WARPGROUP.DEPBAR.LE gsb0, 0x0 ;  /* 0x00008000000079c5 */ /* 0x000fe40000010000 */
[----:B------:R-:W-:-:S05]  /*7a90*/  WARPGROUP.ARRIVE ;  /* 0x00000000000079c5 */ /* 0x000fca0000000000 */
[----:B------:R-:W-:Y:S01]  /*7aa0*/  MUFU.EX2 R93, R93 ;  /* 0x0000005d005d7308 */ /* 0x000fe20000000800 */
[----:B------:R-:W-:Y:S01]  /*7ab0*/  HGMMA.64x96x16.F32 R24, gdesc[UR32].tnspB, R24, gsb0 ;  /* 0x41600000201879f0 */ /* 0x000fe20008000818 */
[----:B------:R-:W-:Y:S02]  /*7ac0*/  UIADD3 UR32, UR4, 0x780, URZ ;  /* 0x0000078004207890 */ /* 0x000fe4000fffe03f */
[----:B------:R-:W-:Y:S01]  /*7ad0*/  UIADD3 UR34, UR7, 0x140, URZ ;  /* 0x0000014007227890 */ /* 0x000fe2000fffe03f */
[----:B0-----:R-:W-:Y:S01]  /*7ae0*/  FMNMX.FTZ R9, R9, R7, !PT ;  /* 0x0000000709097209 */ /* 0x001fe20007810000 */
[----:B------:R-:W-:Y:S01]  /*7af0*/  UMOV UR33, 0xc0000010 ;  /* 0xc000001000217882 */ /* 0x000fe20000000000 */
[----:B------:R-:W-:Y:S01]  /*7b00*/  UMOV UR35, 0x80000020 ;  /* 0x8000002000237882 */ /* 0x000fe20000000000 */
[----:B------:R-:W-:Y:S02]  /*7b10*/  MUFU.EX2 R80, R80 ;  /* 0x0000005000507308 */ /* 0x000fe40000000800 */
[C---:B------:R-:W-:Y:S01]  /*7b20*/  FMUL.FTZ R7, R9.reuse, UR10 ;  /* 0x0000000a09077c20 */ /* 0x040fe20008410000 */
[----:B------:R-:W-:-:S03]  /*7b30*/  FADD.FTZ R3, -R9, R3 ;  /* 0x0000000309037221 */ /* 0x000fc60000010100 */
        /* <DEDUP_REMOVED lines=36> */
[----:B------:R-:W-:-:S02]  /*7d80*/  VIADD R7, R12, 0x9 ;  /* 0x000000090c077836 */ /* 0x000fc40000000000 */
[----:B------:R-:W-:Y:S01]  /*7d90*/  FMUL.FTZ R3, R3, UR10 ;  /* 0x0000000a03037c20 */ /* 0x000fe20008410000 */
[----:B------:R-:W-:Y:S02]  /*7da0*/  MUFU.EX2 R138, R138 ;  /* 0x0000008a008a7308 */ /* 0x000fe40000000800 */
[----:B------:R-:W-:Y:S02]  /*7db0*/  SEL R7, R7, 0x9, !P2 ;  /* 0x0000000907077807 */ /* 0x000fe40005000000 */
[----:B------:R-:W-:-:S04]  /*7dc0*/  PLOP3.LUT P2, PT, PT, PT, UP0, 0x80, 0x0 ;  /* 0x000000000000781c */ /* 0x000fc80003f4f008 */
[----:B------:R-:W0:Y:S08]  /*7dd0*/  MUFU.EX2 R3, R3 ;  /* 0x0000000300037308 */ /* 0x000e300000000800 */
[----:B------:R-:W1:Y:S08]  /*7de0*/  MUFU.EX2 R139, R139 ;  /* 0x0000008b008b7308 */ /* 0x000e700000000800 */
[----:B------:R-:W-:Y:S01]  /*7df0*/  MUFU.EX2 R143, R143 ;  /* 0x0000008f008f7308 */ /* 0x000fe20000000800 */
[----:B0-----:R-:W-:-:S07]  /*7e00*/  FFMA.FTZ R11, R3, R5, R138 ;  /* 0x00000005030b7223 */ /* 0x001fce000001008a */
[----:B------:R-:W-:Y:S01]  /*7e10*/  MUFU.EX2 R131, R131 ;  /* 0x0000008300837308 */ /* 0x000fe20000000800 */
[C---:B-1----:R-:W-:Y:S01]  /*7e20*/  FADD.FTZ R11, R139.reuse, R11 ;  /* 0x0000000b8b0b7221 */ /* 0x042fe20000010000 */
[----:B------:R-:W-:-:S06]  /*7e30*/  F2FP.F16.F32.PACK_AB R5, R139, R138 ;  /* 0x0000008a8b05723e */ /* 0x000fcc00000000ff */
[----:B------:R-:W-:Y:S08]  /*7e40*/  MUFU.EX2 R135, R135 ;  /* 0x0000008700877308 */ /* 0x000ff00000000800 */
[----:B------:R-:W-:Y:S01]  /*7e50*/  MUFU.EX2 R21, R107 ;  /* 0x0000006b00157308 */ /* 0x000fe20000000800 */
[----:B------:R-:W-:Y:S02]  /*7e60*/  WARPGROUP.DEPBAR.LE gsb0, 0x0 ;  /* 0x00008000000079c5 */ /* 0x000fe40000010000 */
[----:B------:R-:W-:-:S05]  /*7e70*/  WARPGROUP.ARRIVE ;  /* 0x00000000000079c5 */ /* 0x000fca0000000000 */
[----:B------:R-:W-:Y:S01]  /*7e80*/  MUFU.EX2 R13, R122 ;  /* 0x0000007a000d7308 */ /* 0x000fe20000000800 */
[----:B------:R-:W-:Y:S01]  /*7e90*/  HGMMA.64x96x16.F32 R24, gdesc[UR32].tnspB, R24, gsb0 ;  /* 0x41600000201879f0 */ /* 0x000fe20008000818 */
[----:B------:R-:W-:Y:S02]  /*7ea0*/  UIADD3 UR32, UR4, 0x900, URZ ;  /* 0x0000090004207890 */ /* 0x000fe4000fffe03f */
[----:B------:R-:W-:Y:S01]  /*7eb0*/  UIADD3 UR34, UR7, 0x180, URZ ;  /* 0x0000018007227890 */ /* 0x000fe2000fffe03f */
[----:B------:R-:W-:Y:S01]  /*7ec0*/  UMOV UR33, 0xc0000010 ;  /* 0xc000001000217882 */ /* 0x000fe20000000000 */
[----:B------:R-:W-:Y:S02]  /*7ed0*/  UMOV UR35, 0x80000020 ;  /* 0x8000002000237882 */ /* 0x000fe40000000000 */
        /* <DEDUP_REMOVED lines=41> */
[----:B------:R-:W-:Y:S01]  /*8170*/  MUFU.EX2 R76, R76 ;  /* 0x0000004c004c7308 */ /* 0x000fe20000000800 */
[----:B------:R-:W-:Y:S01]  /*8180*/  UIADD3 UR4, UR38, -0x1, URZ ;  /* 0xffffffff26047890 */ /* 0x000fe2000fffe03f */
[----:B------:R-:W-:-:S06]  /*8190*/  UMOV UR7, UR39 ;  /* 0x0000002700077c82 */ /* 0x000fcc0008000000 */
[----:B------:R-:W-:Y:S01]  /*81a0*/  MUFU.EX2 R77, R77 ;  /* 0x0000004d004d7308 */ /* 0x000fe20000000800 */
[----:B------:R-:W-:-:S07]  /*81b0*/  UMOV UR38, UR4 ;  /* 0x0000000400267c82 */ /* 0x000fce0008000000 */
[----:B------:R-:W-:Y:S01]  /*81c0*/  MUFU.EX2 R79, R79 ;  /* 0x0000004f004f7308 */ /* 0x000fe20000000800 */
[----:B------:R-:W-:Y:S02]  /*81d0*/  WARPGROUP.DEPBAR.LE gsb0, 0x0 ;  /* 0x00008000000079c5 */ /* 0x000fe40000010000 */
[----:B------:R-:W-:-:S06]  /*81e0*/  WARPGROUP.ARRIVE ;  /* 0x00000000000079c5 */ /* 0x000fcc0000000000 */
[----:B------:R-:W-:Y:S03]  /*81f0*/  HGMMA.64x96x16.F32 R24, gdesc[UR32].tnspB, R24, gsb0 ;  /* 0x41600000201879f0 */ /* 0x000fe60008000818 */
[----:B------:R-:W-:Y:S02]  /*8200*/  WARPGROUP.DEPBAR.LE gsb0, 0x0 ;  /* 0x00008000000079c5 */ /* 0x000fe40000010000 */
[----:B------:R0:W-:Y:S06]  /*8210*/  BAR.ARV R7, 0x100 ;  /* 0x000400070000751d */ /* 0x0001ec0000002000 */
[-C--:B------:R-:W-:Y:S01]  /*8220*/  FMUL.FTZ R26, R26, R3.reuse ;  /* 0x000000031a1a7220 */ /* 0x080fe20000410000 */
[----:B------:R-:W-:Y:S01]  /*8230*/  FMUL.FTZ R27, R27, R3 ;  /* 0x000000031b1b7220 */ /* 0x000fe20000410000 */
[----:B0-----:R-:W-:-:S02]  /*8240*/  IMAD.U32 R7, RZ, RZ, UR36 ;  /* 0x00000024ff077e24 */ /* 0x001fc4000f8e00ff */
[-C--:B------:R-:W-:Y:S01]  /*8250*/  FMUL.FTZ R30, R30, R3.reuse ;  /* 0x000000031e1e7220 */ /* 0x080fe20000410000 */
[-C--:B------:R-:W-:Y:S01]  /*8260*/  FMUL.FTZ R31, R31, R3.reuse ;  /* 0x000000031f1f7220 */ /* 0x080fe20000410000 */
[-C--:B------:R-:W-:Y:S01]  /*8270*/  FMUL.FTZ R34, R34, R3.reuse ;  /* 0x0000000322227220 */ /* 0x080fe20000410000 */
[-C--:B------:R-:W-:Y:S01]  /*8280*/  FMUL.FTZ R35, R35, R3.reuse ;  /* 0x0000000323237220 */ /* 0x080fe20000410000 */
[----:B------:R-:W-:Y:S01]  /*8290*/  @!P1 LEA R7, R7, UR37, 0x3 ;  /* 0x0000002507079c11 */ /* 0x000fe2000f8e18ff */
[-C--:B------:R-:W-:Y:S01]  /*82a0*/  FMUL.FTZ R38, R38, R3.reuse ;  /* 0x0000000326267220 */ /* 0x080fe20000410000 */
[-C--:B------:R-:W-:Y:S01]  /*82b0*/  FMUL.FTZ R39, R39, R3.reuse ;  /* 0x0000000327277220 */ /* 0x080fe20000410000 */
[-C--:B------:R-:W-:Y:S01]  /*82c0*/  FMUL.FTZ R42, R42, R3.reuse ;  /* 0x000000032a2a7220 */ /* 0x080fe20000410000 */
[-C--:B------:R-:W-:Y:S01]  /*82d0*/  FMUL.FTZ R43, R43, R3.reuse ;  /* 0x000000032b2b7220 */ /* 0x080fe20000410000 */
[----:B------:R-:W-:Y:S02]  /*82e0*/  @!P1 VIADD R12, R7, 0x31c40 ;  /* 0x00031c40070c9836 */ /* 0x000fe40000000000 */
[-C--:B------:R-:W-:Y:S01]  /*82f0*/  FMUL.FTZ R46, R46, R3.reuse ;  /* 0x000000032e2e7220 */ /* 0x080fe20000410000 */
[----:B------:R-:W0:Y:S01]  /*8300*/  MUFU.EX2 R7, R142 ;  /* 0x0000008e00077308 */ /* 0x000e220000000800 */
[-C--:B------:R-:W-:Y:S01]  /*8310*/  FMUL.FTZ R47, R47, R3.reuse ;  /* 0x000000032f2f7220 */ /* 0x080fe20000410000 */
[-C--:B------:R-:W-:Y:S01]  /*8320*/  FMUL.FTZ R50, R50, R3.reuse ;  /* 0x0000000332327220 */ /* 0x080fe20000410000 */
[----:B------:R-:W-:Y:S01]  /*8330*/  @!P1 PRMT R12, RZ, 0x654, R12 ;  /* 0x00000654ff0c9816 */ /* 0x000fe2000000000c */
[-C--:B------:R-:W-:Y:S01]  /*8340*/  FMUL.FTZ R51, R51, R3.reuse ;  /* 0x0000000333337220 */ /* 0x080fe20000410000 */
[-C--:B------:R-:W-:Y:S01]  /*8350*/  FMUL.FTZ R54, R54, R3.reuse ;  /* 0x0000000336367220 */ /* 0x080fe20000410000 */
[-C--:B------:R-:W-:Y:S01]  /*8360*/  FMUL.FTZ R55, R55, R3.reuse ;  /* 0x0000000337377220 */ /* 0x080fe20000410000 */
        /* <DEDUP_REMOVED lines=8> */
[----:B-1----:R-:W-:Y:S01]  /*83f0*/  IMAD.U32 R12, RZ, RZ, UR6 ;  /* 0x00000006ff0c7e24 */ /* 0x002fe2000f8e00ff */
[----:B------:R-:W-:Y:S01]  /*8400*/  UMOV UR6, UR36 ;  /* 0x0000002400067c82 */ /* 0x000fe20008000000 */
[----:B0-----:R-:W-:Y:S01]  /*8410*/  FADD.FTZ R11, R7, R11 ;  /* 0x0000000b070b7221 */ /* 0x001fe20000010000 */
[----:B------:R-:W-:Y:S01]  /*8420*/  F2FP.F16.F32.PACK_AB R7, R143, R7 ;  /* 0x000000078f07723e */ /* 0x000fe200000000ff */
[----:B------:R-:W-:Y:S01]  /*8430*/  FMUL.FTZ R71, R71, R3 ;  /* 0x0000000347477220 */ /* 0x000fe20000410000 */
[----:B------:R-:W-:Y:S01]  /*8440*/  @!P1 LEA R12, R12, UR37, 0x3 ;  /* 0x000000250c0c9c11 */ /* 0x000fe2000f8e18ff */
[----:B------:R-:W-:Y:S01]  /*8450*/  FADD.FTZ R11, R143, R11 ;  /* 0x0000000b8f0b7221 */ /* 0x000fe20000010000 */
[-C--:B------:R-:W-:Y:S01]  /*8460*/  FMUL.FTZ R24, R24, R8.reuse ;  /* 0x0000000818187220 */ /* 0x080fe20000410000 */
[-C--:B------:R-:W-:Y:S01]  /*8470*/  FMUL.FTZ R25, R25, R8.reuse ;  /* 0x0000000819197220 */ /* 0x080fe20000410000 */
[----:B------:R-:W-:Y:S01]  /*8480*/  FMUL.FTZ R28, R28, R8 ;  /* 0x000000081c1c7220 */ /* 0x000fe20000410000 */
[----:B------:R-:W-:-:S02]  /*8490*/  @!P1 VIADD R12, R12, 0x31c60 ;  /* 0x00031c600c0c9836 */ /* 0x000fc40000000000 */
[-C--:B------:R-:W-:Y:S01]  /*84a0*/  FMUL.FTZ R29, R29, R8.reuse ;  /* 0x000000081d1d7220 */ /* 0x080fe20000410000 */
[-C--:B------:R-:W-:Y:S01]  /*84b0*/  FMUL.FTZ R32, R32, R8.reuse ;  /* 0x0000000820207220 */ /* 0x080fe20000410000 */
[-C--:B------:R-:W-:Y:S01]  /*84c0*/  FMUL.FTZ R33, R33, R8.reuse ;  /* 0x0000000821217220 */ /* 0x080fe20000410000 */
[-C--:B------:R-:W-:Y:S01]  /*84d0*/  FMUL.FTZ R36, R36, R8.reuse ;  /* 0x0000000824247220 */ /* 0x080fe20000410000 */
[----:B------:R-:W-:Y:S01]  /*84e0*/  @!P1 PRMT R12, RZ, 0x654, R12 ;  /* 0x00000654ff0c9816 */ /* 0x000fe2000000000c */
[-C--:B------:R-:W-:Y:S01]  /*84f0*/  FMUL.FTZ R37, R37, R8.reuse ;  /* 0x0000000825257220 */ /* 0x080fe20000410000 */
[-C--:B------:R-:W-:Y:S01]  /*8500*/  FMUL.FTZ R40, R40, R8.reuse ;  /* 0x0000000828287220 */ /* 0x080fe20000410000 */
[-C--:B------:R-:W-:Y:S01]  /*8510*/  FMUL.FTZ R41, R41, R8.reuse ;  /* 0x0000000829297220 */ /* 0x080fe20000410000 */
[----:B------:R0:W-:Y:S01]  /*8520*/  @!P1 SYNCS.ARRIVE.TRANS64.RED.A1T0 RZ, [R12+URZ], RZ ;  /* 0x000000ff0cff99a7 */ /* 0x0001e2000810043f */
[----:B------:R1:W-:Y:S01]  /*8530*/  STSM.16.M88.4 [R2+0x24300], R4 ;  /* 0x0243000402007844 */ /* 0x0003e20000000200 */
[-C--:B------:R-:W-:Y:S01]  /*8540*/  FMUL.FTZ R44, R44, R8.reuse ;  /* 0x000000082c2c7220 */ /* 0x080fe20000410000 */
[-C--:B------:R-:W-:Y:S01]  /*8550*/  FMUL.FTZ R45, R45, R8.reuse ;  /* 0x000000082d2d7220 */ /* 0x080fe20000410000 */
[-C--:B------:R-:W-:Y:S01]  /*8560*/  FMUL.FTZ R48, R48, R8.reuse ;  /* 0x0000000830307220 */ /* 0x080fe20000410000 */
[-C--:B------:R-:W-:Y:S01]  /*8570*/  FMUL.FTZ R49, R49, R8.reuse ;  /* 0x0000000831317220 */ /* 0x080fe20000410000 */
[-C--:B------:R-:W-:Y:S01]  /*8580*/  FMUL.FTZ R52, R52, R8.reuse ;  /* 0x0000000834347220 */ /* 0x080fe20000410000 */
[-C--:B------:R-:W-:Y:S01]  /*8590*/  FMUL.FTZ R53, R53, R8.reuse ;  /* 0x0000000835357220 */ /* 0x080fe20000410000 */
[----:B0-----:R-:W-:Y:S01]  /*85a0*/  MUFU.EX2 R12, R120 ;  /* 0x00000078000c7308 */ /* 0x001fe20000000800 */
        /* <DEDUP_REMOVED lines=8> */
[----:B-1----:R-:W0:Y:S01]  /*8630*/  MUFU.EX2 R4, R128 ;  /* 0x0000008000047308 */ /* 0x002e220000000800 */
[----:B------:R-:W-:-:S07]  /*8640*/  IMAD.MOV.U32 R3, RZ, RZ, R9 ;  /* 0x000000ffff037224 */ /* 0x000fce00078e0009 */
[----:B------:R-:W1:Y:S08]  /*8650*/  MUFU.EX2 R5, R130 ;  /* 0x0000008200057308 */ /* 0x000e700000000800 */
[----:B------:R-:W2:Y:S01]  /*8660*/  MUFU.EX2 R6, R132 ;  /* 0x0000008400067308 */ /* 0x000ea20000000800 */
[----:B0-----:R-:W-:Y:S01]  /*8670*/  FADD.FTZ R10, R4, R10 ;  /* 0x0000000a040a7221 */ /* 0x001fe20000010000 */
[----:B------:R-:W-:-:S03]  /*8680*/  F2FP.F16.F32.PACK_AB R4, R129, R4 ;  /* 0x000000048104723e */ /* 0x000fc600000000ff */
[----:B------:R-:W-:-:S03]  /*8690*/  FADD.FTZ R10, R129, R10 ;  /* 0x0000000a810a7221 */ /* 0x000fc60000010000 */
[----:B------:R-:W0:Y:S01]  /*86a0*/  MUFU.EX2 R7, R134 ;  /* 0x0000008600077308 */ /* 0x000e220000000800 */
[----:B-1----:R-:W-:Y:S01]  /*86b0*/  FADD.FTZ R110, R5, R11 ;  /* 0x0000000b056e7221 */ /* 0x002fe20000010000 */
[C---:B------:R-:W-:Y:S01]  /*86c0*/  F2FP.F16.F32.PACK_AB R5, R131.reuse, R5 ;  /* 0x000000058305723e */ /* 0x040fe200000000ff */
[----:B--2---:R-:W-:Y:S02]  /*86d0*/  FADD.FTZ R11, R6, R10 ;  /* 0x0000000a060b7221 */ /* 0x004fe40000010000 */
[----:B------:R-:W-:Y:S01]  /*86e0*/  FADD.FTZ R10, R131, R110 ;  /* 0x0000006e830a7221 */ /* 0x000fe20000010000 */
[C---:B------:R-:W-:Y:S01]  /*86f0*/  F2FP.F16.F32.PACK_AB R6, R133.reuse, R6 ;  /* 0x000000068506723e */ /* 0x040fe200000000ff */
[----:B------:R-:W-:Y:S02]  /*8700*/  FADD.FTZ R11, R133, R11 ;  /* 0x0000000b850b7221 */ /* 0x000fe40000010000 */
[----:B0-----:R-:W-:Y:S02]  /*8710*/  FADD.FTZ R10, R7, R10 ;  /* 0x0000000a070a7221 */ /* 0x001fe40000010000 */
[----:B------:R-:W-:Y:S01]  /*8720*/  FADD.FTZ R11, R12, R11 ;  /* 0x0000000b0c0b7221 */ /* 0x000fe20000010000 */
[C---:B------:R-:W-:Y:S01]  /*8730*/  F2FP.F16.F32.PACK_AB R7, R135.reuse, R7 ;  /* 0x000000078707723e */ /* 0x040fe200000000ff */
[----:B------:R-:W-:-:S02]  /*8740*/  FADD.FTZ R10, R135, R10 ;  /* 0x0000000a870a7221 */ /* 0x000fc40000010000 */
[C---:B------:R-:W-:Y:S01]  /*8750*/  FADD.FTZ R11, R121.reuse, R11 ;  /* 0x0000000b790b7221 */ /* 0x040fe20000010000 */
[----:B------:R-:W-:Y:S01]  /*8760*/  F2FP.F16.F32.PACK_AB R12, R121, R12 ;  /* 0x0000000c790c723e */ /* 0x000fe200000000ff */
[----:B------:R0:W-:Y:S01]  /*8770*/  STSM.16.M88.4 [R2+0x25b00], R4 ;  /* 0x025b000402007844 */ /* 0x0001e20000000200 */
[----:B------:R-:W-:Y:S01]  /*8780*/  FADD.FTZ R110, R13, R10 ;  /* 0x0000000a0d6e7221 */ /* 0x000fe20000010000 */
[----:B------:R-:W-:Y:S01]  /*8790*/  FADD.FTZ R10, R14, R11 ;  /* 0x0000000b0e0a7221 */ /* 0x000fe20000010000 */
[C---:B------:R-:W-:Y:S02]  /*87a0*/  F2FP.F16.F32.PACK_AB R13, R123.reuse, R13 ;  /* 0x0000000d7b0d723e */ /* 0x040fe400000000ff */
[----:B------:R-:W-:Y:S01]  /*87b0*/  FADD.FTZ R11, R123, R110 ;  /* 0x0000006e7b0b7221 */ /* 0x000fe20000010000 */
[C---:B------:R-:W-:Y:S01]  /*87c0*/  FADD.FTZ R110, R125.reuse, R10 ;  /* 0x0000000a7d6e7221 */ /* 0x040fe20000010000 */
[----:B------:R-:W-:Y:S01]  /*87d0*/  F2FP.F16.F32.PACK_AB R14, R125, R14 ;  /* 0x0000000e7d0e723e */ /* 0x000fe200000000ff */
[----:B------:R-:W1:Y:S01]  /*87e0*/  MUFU.EX2 R10, R91 ;  /* 0x0000005b000a7308 */ /* 0x000e620000000800 */
[----:B------:R-:W-:Y:S01]  /*87f0*/  FADD.FTZ R11, R15, R11 ;  /* 0x0000000b0f0b7221 */ /* 0x000fe20000010000 */
[----:B------:R-:W-:Y:S01]  /*8800*/  FADD.FTZ R110, R112, R110 ;  /* 0x0000006e706e7221 */ /* 0x000fe20000010000 */
[----:B------:R-:W-:-:S02]  /*8810*/  F2FP.F16.F32.PACK_AB R112, R113, R112 ;  /* 0x000000707170723e */ /* 0x000fc400000000ff */
[----:B------:R-:W-:Y:S01]  /*8820*/  FADD.FTZ R11, R127, R11 ;  /* 0x0000000b7f0b7221 */ /* 0x000fe20000010000 */
[----:B------:R-:W-:Y:S01]  /*8830*/  FADD.FTZ R110, R113, R110 ;  /* 0x0000006e716e7221 */ /* 0x000fe20000010000 */
[----:B------:R-:W-:Y:S01]  /*8840*/  F2FP.F16.F32.PACK_AB R15, R127, R15 ;  /* 0x0000000f7f0f723e */ /* 0x000fe200000000ff */
[----:B------:R2:W3:Y:S01]  /*8850*/  MUFU.EX2 R91, R94 ;  /* 0x0000005e005b7308 */ /* 0x0004e20000000800 */
[----:B------:R-:W-:Y:S01]  /*8860*/  FADD.FTZ R11, R114, R11 ;  /* 0x0000000b720b7221 */ /* 0x000fe20000010000 */
[C---:B------:R-:W-:Y:S02]  /*8870*/  F2FP.F16.F32.PACK_AB R113, R20.reuse, R114 ;  /* 0x000000721471723e */ /* 0x040fe400000000ff */
[----:B------:R-:W-:Y:S01]  /*8880*/  F2FP.F16.F32.PACK_AB R114, R117, R116 ;  /* 0x000000747572723e */ /* 0x000fe200000000ff */
[----:B------:R-:W-:Y:S01]  /*8890*/  FADD.FTZ R11, R20, R11 ;  /* 0x0000000b140b7221 */ /* 0x000fe20000010000 */
[----:B------:R4:W-:Y:S01]  /*88a0*/  STSM.16.M88.4 [R2+0x27300], R12 ;  /* 0x0273000c02007844 */ /* 0x0009e20000000200 */
[----:B--2---:R-:W-:-:S02]  /*88b0*/  FADD.FTZ R94, R116, R110 ;  /* 0x0000006e745e7221 */ /* 0x004fc40000010000 */
[----:B------:R-:W-:Y:S01]  /*88c0*/  FADD.FTZ R11, R115, R11 ;  /* 0x0000000b730b7221 */ /* 0x000fe20000010000 */
[----:B------:R-:W-:Y:S01]  /*88d0*/  F2FP.F16.F32.PACK_AB R115, R119, R115 ;  /* 0x000000737773723e */ /* 0x000fe200000000ff */
[----:B------:R-:W-:-:S04]  /*88e0*/  FADD.FTZ R94, R117, R94 ;  /* 0x0000005e755e7221 */ /* 0x000fc80000010000 */
[----:B------:R4:W-:Y:S01]  /*88f0*/  STSM.16.M88.4 [R2+0x28b00], R112 ;  /* 0x028b007002007844 */ /* 0x0009e20000000200 */
[----:B------:R-:W-:Y:S01]  /*8900*/  FADD.FTZ R110, R104, R94 ;  /* 0x0000005e686e7221 */ /* 0x000fe20000010000 */
[----:B------:R-:W-:Y:S01]  /*8910*/  FADD.FTZ R94, R119, R11 ;  /* 0x0000000b775e7221 */ /* 0x000fe20000010000 */
[C---:B------:R-:W-:Y:S02]  /*8920*/  F2FP.F16.F32.PACK_AB R104, R105.reuse, R104 ;  /* 0x000000686968723e */ /* 0x040fe400000000ff */
[----:B------:R-:W-:Y:S01]  /*8930*/  FADD.FTZ R11, R105, R110 ;  /* 0x0000006e690b7221 */ /* 0x000fe20000010000 */
[----:B------:R-:W-:Y:S01]  /*8940*/  FADD.FTZ R94, R106, R94 ;  /* 0x0000005e6a5e7221 */ /* 0x000fe20000010000 */
[C---:B------:R-:W-:Y:S02]  /*8950*/  F2FP.F16.F32.PACK_AB R105, R21.reuse, R106 ;  /* 0x0000006a1569723e */ /* 0x040fe400000000ff */
[----:B------:R-:W-:Y:S01]  /*8960*/  FADD.FTZ R11, R108, R11 ;  /* 0x0000000b6c0b7221 */ /* 0x000fe20000010000 */
[----:B------:R-:W-:Y:S01]  /*8970*/  FADD.FTZ R94, R21, R94 ;  /* 0x0000005e155e7221 */ /* 0x000fe20000010000 */
[----:B------:R-:W-:-:S02]  /*8980*/  F2FP.F16.F32.PACK_AB R106, R109, R108 ;  /* 0x0000006c6d6a723e */ /* 0x000fc400000000ff */
[----:B------:R-:W-:Y:S01]  /*8990*/  FADD.FTZ R11, R109, R11 ;  /* 0x0000000b6d0b7221 */ /* 0x000fe20000010000 */
[----:B------:R-:W-:Y:S01]  /*89a0*/  FADD.FTZ R94, R107, R94 ;  /* 0x0000005e6b5e7221 */ /* 0x000fe20000010000 */
[C---:B------:R-:W-:Y:S02]  /*89b0*/  F2FP.F16.F32.PACK_AB R107, R111.reuse, R107 ;  /* 0x0000006b6f6b723e */ /* 0x040fe400000000ff */
[----:B------:R-:W-:Y:S01]  /*89c0*/  FADD.FTZ R110, R96, R11 ;  /* 0x0000000b606e7221 */ /* 0x000fe20000010000 */
[----:B------:R-:W-:Y:S01]  /*89d0*/  FADD.FTZ R11, R111, R94 ;  /* 0x0000005e6f0b7221 */ /* 0x000fe20000010000 */
[C---:B------:R-:W-:Y:S01]  /*89e0*/  F2FP.F16.F32.PACK_AB R96, R97.reuse, R96 ;  /* 0x000000606160723e */ /* 0x040fe200000000ff */
[----:B------:R4:W-:Y:S01]  /*89f0*/  STSM.16.M88.4 [R2+0x2a300], R104 ;  /* 0x02a3006802007844 */ /* 0x0009e20000000200 */
[----:B------:R-:W-:Y:S01]  /*8a00*/  FADD.FTZ R121, R97, R110 ;  /* 0x0000006e61797221 */ /* 0x000fe20000010000 */
[----:B0-----:R-:W-:Y:S01]  /*8a10*/  FADD.FTZ R4, R98, R11 ;  /* 0x0000000b62047221 */ /* 0x001fe20000010000 */
[C---:B------:R-:W-:Y:S01]  /*8a20*/  F2FP.F16.F32.PACK_AB R97, R99.reuse, R98 ;  /* 0x000000626361723e */ /* 0x040fe200000000ff */
[----:B------:R-:W0:Y:S01]  /*8a30*/  MUFU.EX2 R11, R78 ;  /* 0x0000004e000b7308 */ /* 0x000e220000000800 */
        /* <DEDUP_REMOVED lines=11> */
[----:B------:R-:W-:Y:S01]  /*8af0*/  FADD.FTZ R5, R90, R5 ;  /* 0x000000055a057221 */ /* 0x000fe20000010000 */
[----:B-1----:R-:W-:-:S02]  /*8b00*/  F2FP.F16.F32.PACK_AB R89, R10, R90 ;  /* 0x0000005a0a59723e */ /* 0x002fc400000000ff */
[----:B------:R-:W-:Y:S01]  /*8b10*/  FADD.FTZ R6, R92, R7 ;  /* 0x000000075c067221 */ /* 0x000fe20000010000 */
[----:B------:R-:W-:Y:S01]  /*8b20*/  FADD.FTZ R4, R10, R5 ;  /* 0x000000050a047221 */ /* 0x000fe20000010000 */
[C---:B------:R-:W-:Y:S02]  /*8b30*/  F2FP.F16.F32.PACK_AB R90, R93.reuse, R92 ;  /* 0x0000005c5d5a723e */ /* 0x040fe400000000ff */
[----:B------:R-:W-:Y:S01]  /*8b40*/  FADD.FTZ R5, R93, R6 ;  /* 0x000000065d057221 */ /* 0x000fe20000010000 */
[----:B---3--:R-:W-:Y:S01]  /*8b50*/  FADD.FTZ R4, R91, R4 ;  /* 0x000000045b047221 */ /* 0x008fe20000010000 */
[C---:B------:R-:W-:Y:S02]  /*8b60*/  F2FP.F16.F32.PACK_AB R91, R95.reuse, R91 ;  /* 0x0000005b5f5b723e */ /* 0x040fe400000000ff */
[----:B------:R-:W-:Y:S01]  /*8b70*/  FADD.FTZ R6, R80, R5 ;  /* 0x0000000550067221 */ /* 0x000fe20000010000 */
[----:B------:R-:W-:Y:S01]  /*8b80*/  FADD.FTZ R5, R95, R4 ;  /* 0x000000045f057221 */ /* 0x000fe20000010000 */
[C---:B------:R-:W-:Y:S01]  /*8b90*/  F2FP.F16.F32.PACK_AB R80, R81.reuse, R80 ;  /* 0x000000505150723e */ /* 0x040fe200000000ff */
[----:B------:R4:W-:Y:S01]  /*8ba0*/  STSM.16.M88.4 [R2+0x2d300], R88 ;  /* 0x02d3005802007844 */ /* 0x0009e20000000200 */
        /* <DEDUP_REMOVED lines=16> */
[----:B------:R-:W-:Y:S01]  /*8cb0*/  F2FP.F16.F32.PACK_AB R74, R77, R76 ;  /* 0x0000004c4d4a723e */ /* 0x000fe200000000ff */
[----:B------:R-:W-:Y:S01]  /*8cc0*/  FADD.FTZ R4, R75, R4 ;  /* 0x000000044b047221 */ /* 0x000fe20000010000 */
[----:B0-----:R-:W-:Y:S01]  /*8cd0*/  F2FP.F16.F32.PACK_AB R75, R79, R11 ;  /* 0x0000000b4f4b723e */ /* 0x001fe200000000ff */
[----:B------:R-:W-:Y:S02]  /*8ce0*/  FADD.FTZ R6, R76, R7 ;  /* 0x000000074c067221 */ /* 0x000fe40000010000 */
[----:B------:R-:W-:Y:S02]  /*8cf0*/  FADD.FTZ R4, R11, R4 ;  /* 0x000000040b047221 */ /* 0x000fe40000010000 */
[----:B------:R4:W-:Y:S01]  /*8d00*/  STSM.16.M88.4 [R2+0x30300], R72 ;  /* 0x0303004802007844 */ /* 0x0009e20000000200 */
[----:B------:R-:W-:Y:S01]  /*8d10*/  FADD.FTZ R7, R77, R6 ;  /* 0x000000064d077221 */ /* 0x000fe20000010000 */
[----:B------:R-:W-:Y:S01]  /*8d20*/  FADD.FTZ R5, R79, R4 ;  /* 0x000000044f057221 */ /* 0x000fe20000010000 */
[----:B------:R-:W-:Y:S01]  /*8d30*/  IMAD.MOV.U32 R4, RZ, RZ, R0 ;  /* 0x000000ffff047224 */ /* 0x000fe200078e0000 */
[----:B------:R-:W-:Y:S01]  /*8d40*/  @!PT LDS RZ, [RZ] ;  /* 0x00000000fffff984 */ /* 0x000fe20000000800 */
[----:B------:R-:W-:Y:S01]  /*8d50*/  @!PT LDS RZ, [RZ] ;  /* 0x00000000fffff984 */ /* 0x000fe20000000800 */
[----:B------:R-:W-:Y:S01]  /*8d60*/  @!PT LDS RZ, [RZ] ;  /* 0x00000000fffff984 */ /* 0x000fe20000000800 */
[----:B------:R-:W-:Y:S01]  /*8d70*/  @!PT LDS RZ, [RZ] ;  /* 0x00000000fffff984 */ /* 0x000fe20000000800 */
[----:B------:R0:W-:Y:S06]  /*8d80*/  MEMBAR.ALL.CTA ;  /* 0x0000000000007992 */ /* 0x0001ec0000008000 */
[----:B0-----:R-:W0:Y:S02]  /*8d90*/  FENCE.VIEW.ASYNC.S ;  /* 0x00000000000073c6 */ /* 0x001e240000000000 */
[----:B0-----:R-:W-:Y:S01]  /*8da0*/  NOP ;  /* 0x0000000000007918 */ /* 0x001fe20000000000 */
[----:B------:R-:W-:Y:S05]  /*8db0*/  @P2 BRA `(.L_x_191) ;  /* 0xffffffc800302947 */ /* 0x000fea000383ffff */
.L_x_182:
[----:B------:R-:W-:Y:S06]  /*8dc0*/  BAR.ARV 0x8, 0x200 ;  /* 0x0208000000007b1d */ /* 0x000fec0000002000 */
[----:B------:R-:W-:Y:S05]  /*8dd0*/  @!P0 BRA `(.L_x_192) ;  /* 0x0000000000048947 */ /* 0x000fea0003800000 */
[----:B------:R-:W-:Y:S01]  /*8de0*/  BPT.TRAP 0x1 ;  /* 0x000000040000795c */ /* 0x000fe20000300000 */
.L_x_192:
[----:B------:R-:W-:Y:S01]  /*8df0*/  ULEA UR9, UR36, UR37, 0x3 ;  /* 0x0000002524097291 */ /* 0x000fe2000f8e183f */
[----:B------:R-:W-:-:S05]  /*8e00*/  IMAD.U32 R3, RZ, RZ, UR39 ;  /* 0x00000027ff037e24 */ /* 0x000fca000f8e00ff */
[----:B------:R-:W-:-:S04]  /*8e10*/  SHF.L.U32 R3, R3, 0x1f, RZ ;  /* 0x0000001f03037819 */ /* 0x000fc800000006ff */
[----:B------:R0:W1:Y:S01]  /*8e20*/  SYNCS.PHASECHK.TRANS64.TRYWAIT P2, [UR9+0x31c50], R3 ;  /* 0x031c5003ff0075a7 */ /* 0x0000620008040149 */
[----:B------:R-:W-:Y:S05]  /*8e30*/  @!P0 BRA `(.L_x_193) ;  /* 0x0000000000048947 */ /* 0x000fea0003800000 */
[----:B------:R-:W-:Y:S01]  /*8e40*/  BPT.TRAP 0x1 ;  /* 0x000000040000795c */ /* 0x000fe20000300000 */
.L_x_193:
[----:B-1----:R-:W-:Y:S05]  /*8e50*/  @P2 BRA `(.L_x_194) ;  /* 0x0000000000082947 */ /* 0x002fea0003800000 */
[----:B------:R-:W1:Y:S02]  /*8e60*/  SYNCS.PHASECHK.TRANS64.TRYWAIT P0, [UR9+0x31c50], R3 ;  /* 0x031c5003ff0075a7 */ /* 0x000e640008000149 */
[----:B-1----:R-:W-:Y:S05]  /*8e70*/  @!P0 BRA `(.L_x_195) ;  /* 0x0000009c00dc8947 */ /* 0x002fea0003800000 */
.L_x_194:
[----:B------:R-:W-:Y:S01]  /*8e80*/  UIADD3 UR37, UR37, 0x200, URZ ;  /* 0x0000020025257890 */ /* 0x000fe2000fffe03f */
[----:B-1----:R-:W2:Y:S01]  /*8e90*/  LDL.LU R4, [R1+0xc] ;  /* 0x00000c0001047983 */ /* 0x002ea20000300800 */
[----:B------:R-:W-:Y:S01]  /*8ea0*/  ULOP3.LUT UR60, UR60, 0x10000, URZ, 0xfc, !UPT ;  /* 0x000100003c3c7892 */ /* 0x000fe2000f8efc3f */
[----:B------:R-:W-:Y:S01]  /*8eb0*/  WARPGROUP.ARRIVE ;  /* 0x00000000000079c5 */ /* 0x000fe20000000000 */
[----:B------:R-:W-:Y:S01]  /*8ec0*/  USHF.R.U32.HI UR37, URZ, 0x4, UR37 ;  /* 0x000000043f257899 */ /* 0x000fe20008011625 */
[----:B------:R-:W1:Y:S01]  /*8ed0*/  SHFL.BFLY PT, R6, R5, 0x2, 0x1f ;  /* 0x0c401f0005067f89 */ /* 0x000e6200000e0000 */
[----:B------:R-:W-:Y:S01]  /*8ee0*/  UMOV UR5, 0xc0000010 ;  /* 0xc000001000057882 */ /* 0x000fe20000000000 */
[----:B------:R-:W-:Y:S01]  /*8ef0*/  UMOV UR7, 0x80000020 ;  /* 0x8000002000077882 */ /* 0x000fe20000000000 */
[----:B------:R-:W-:Y:S01]  /*8f00*/  ULOP3.LUT UR37, UR37, 0x3fff, URZ, 0xc0, !UPT ;  /* 0x00003fff25257892 */ /* 0x000fe2000f8ec03f */
[----:B----4-:R-:W-:Y:S01]  /*8f10*/  IMAD.U32 R13, RZ, RZ, UR10 ;  /* 0x0000000aff0d7e24 */ /* 0x010fe2000f8e00ff */
[----:B------:R-:W-:Y:S01]  /*8f20*/  UMOV UR4, UR60 ;  /* 0x0000003c00047c82 */ /* 0x000fe20008000000 */
[----:B------:R-:W-:Y:S01]  /*8f30*/  IMAD.MOV.U32 R16, RZ, RZ, -0x800000 ;  /* 0xff800000ff107424 */ /* 0x000fe200078e00ff */
[----:B------:R-:W-:-:S04]  /*8f40*/  ULOP3.LUT UR8, UR37, 0x2400000, URZ, 0xfc, !UPT ;  /* 0x0240000025087892 */ /* 0x000fc8000f8efc3f */
[----:B------:R-:W-:Y:S02]  /*8f50*/  UIMAD UR8, UR36, 0x6c0, UR8 ;  /* 0x000006c0240878a4 */ /* 0x000fe4000f8e0208 */
[----:B------:R-:W-:-:S04]  /*8f60*/  UIADD3 UR36, UR36, 0x1, URZ ;  /* 0x0000000124247890 */ /* 0x000fc8000fffe03f */
[----:B------:R-:W-:Y:S01]  /*8f70*/  UISETP.NE.AND UP0, UPT, UR36, 0x2, UPT ;  /* 0x000000022400788c */ /* 0x000fe2000bf05270 */
[----:B------:R-:W-:Y:S02]  /*8f80*/  UMOV UR6, UR8 ;  /* 0x0000000800067c82 */ /* 0x000fe40008000000 */
[----:B------:R-:W-:Y:S01]  /*8f90*/  HGMMA.64x96x16.F32 R24, gdesc[UR4].tnspB, R24, gsb0 ;  /* 0x41600000041879f0 */ /* 0x000fe20008000818 */
[----:B------:R-:W-:Y:S02]  /*8fa0*/  UIADD3 UR4, UR60, 0x180, URZ ;  /* 0x000001803c047890 */ /* 0x000fe4000fffe03f */
[----:B------:R-:W-:Y:S01]  /*8fb0*/  UIADD3 UR6, UR8, 0x40, URZ ;  /* 0x0000004008067890 */ /* 0x000fe2000fffe03f */
[----:B-1----:R-:W-:Y:S01]  /*8fc0*/  FADD.FTZ R6, R6, R5 ;  /* 0x0000000506067221 */ /* 0x002fe20000010000 */
[----:B------:R-:W-:Y:S01]  /*8fd0*/  UMOV UR5, 0xc0000010 ;  /* 0xc000001000057882 */ /* 0x000fe20000000000 */
[----:B------:R-:W-:Y:S01]  /*8fe0*/  UMOV UR7, 0x80000020 ;  /* 0x8000002000077882 */ /* 0x000fe20000000000 */
[----:B------:R-:W-:-:S02]  /*8ff0*/  USEL UR36, UR36, URZ, UP0 ;  /* 0x0000003f24247287 */ /* 0x000fc40008000000 */
[----:B------:R-:W1:Y:S02]  /*9000*/  SHFL.BFLY PT, R11, R6, 0x1, 0x1f ;  /* 0x0c201f00060b7f89 */ /* 0x000e6400000e0000 */
[----:B-1----:R-:W-:Y:S01]  /*9010*/  FADD.FTZ R11, R6, R11 ;  /* 0x0000000b060b7221 */ /* 0x002fe20000010000 */
[----:B------:R-:W-:-:S04]  /*9020*/  IMAD.U32 R6, RZ, RZ, UR9 ;  /* 0x00000009ff067e24 */ /* 0x000fc8000f8e00ff */
[----:B------:R-:W-:Y:S01]  /*9030*/  FSETP.NE.FTZ.AND P2, PT, R11, RZ, PT ;  /* 0x000000ff0b00720b */ /* 0x000fe20003f55000 */
[----:B------:R-:W-:-:S05]  /*9040*/  @!P1 VIADD R6, R6, 0x31c60 ;  /* 0x00031c6006069836 */ /* 0x000fca0000000000 */
[----:B------:R-:W-:-:S07]  /*9050*/  @!P1 PRMT R6, RZ, 0x654, R6 ;  /* 0x00000654ff069816 */ /* 0x000fce0000000006 */
[----:B------:R-:W1:Y:S01]  /*9060*/  @P2 MUFU.LG2 R10, R11 ;  /* 0x0000000b000a2308 */ /* 0x000e620000000c00 */
[----:B------:R-:W-:Y:S01]  /*9070*/  @P2 FMUL.FTZ R13, R13, 0.69314718246459960938 ;  /* 0x3f3172180d0d2820 */ /* 0x000fe20000410000 */
        /* <DEDUP_REMOVED lines=16> */
[----:B--2---:R-:W-:Y:S02]  /*9180*/  R2UR UR11, R4 ;  /* 0x00000000040b72ca */ /* 0x004fe400000e0000 */
[----:B------:R-:W0:Y:S11]  /*9190*/  SHFL.BFLY PT, R4, R7, 0x2, 0x1f ;  /* 0x0c401f0007047f89 */ /* 0x000e3600000e0000 */
[----:B------:R-:W-:Y:S01]  /*91a0*/  UIADD3 UR11, UR11, 0x1, URZ ;  /* 0x000000010b0b7890 */ /* 0x000fe2000fffe03f */
[----:B0-----:R-:W-:Y:S01]  /*91b0*/  FADD.FTZ R3, R4, R7 ;  /* 0x0000000704037221 */ /* 0x001fe20000010000 */
[----:B------:R-:W-:-:S04]  /*91c0*/  IMAD.U32 R7, RZ, RZ, UR10 ;  /* 0x0000000aff077e24 */ /* 0x000fc8000f8e00ff */
[----:B------:R-:W0:Y:S01]  /*91d0*/  SHFL.BFLY PT, R4, R3, 0x1, 0x1f ;  /* 0x0c201f0003047f89 */ /* 0x000e2200000e0000 */
[----:B------:R-:W-:Y:S02]  /*91e0*/  WARPGROUP.DEPBAR.LE gsb0, 0x0 ;  /* 0x00008000000079c5 */ /* 0x000fe40000010000 */
[----:B------:R-:W-:-:S06]  /*91f0*/  WARPGROUP.ARRIVE ;  /* 0x00000000000079c5 */ /* 0x000fcc0000000000 */
[----:B------:R-:W-:Y:S01]  /*9200*/  HGMMA.64x96x16.F32 R24, gdesc[UR4].tnspB, R24, gsb0 ;  /* 0x41600000041879f0 */ /* 0x000fe20008000818 */
[----:B------:R-:W-:Y:S01]  /*9210*/  UIADD3 UR4, UR60, 0x600, URZ ;  /* 0x000006003c047890 */ /* 0x000fe2000fffe03f */
[----:B0-----:R-:W-:Y:S01]  /*9220*/  FADD.FTZ R12, R3, R4 ;  /* 0x00000004030c7221 */ /* 0x001fe20000010000 */
[----:B------:R-:W-:Y:S01]  /*9230*/  UIADD3 UR6, UR8, 0x100, URZ ;  /* 0x0000010008067890 */ /* 0x000fe2000fffe03f */
[----:B------:R-:W-:Y:S01]  /*9240*/  IMAD.MOV.U32 R3, RZ, RZ, -0x800000 ;  /* 0xff800000ff037424 */ /* 0x000fe200078e00ff */
[----:B------:R-:W-:Y:S01]  /*9250*/  UMOV UR5, 0xc0000010 ;  /* 0xc000001000057882 */ /* 0x000fe20000000000 */
[----:B------:R-:W-:Y:S01]  /*9260*/  UMOV UR7, 0x80000020 ;  /* 0x8000002000077882 */ /* 0x000fe20000000000 */
[----:B------:R-:W-:Y:S02]  /*9270*/  FSETP.NE.FTZ.AND P0, PT, R12, RZ, PT ;  /* 0x000000ff0c00720b */ /* 0x000fe40003f15000 */
[----:B------:R-:W-:-:S06]  /*9280*/  CS2R R4, SRZ ;  /* 0x0000000000047805 */ /* 0x000fcc000001ff00 */
[----:B------:R-:W-:Y:S05]  /*9290*/  @P2 MUFU.RCP R4, R11 ;  /* 0x0000000b00042308 */ /* 0x000fea0000001000 */
[----:B------:R-:W-:-:S03]  /*92a0*/  @P0 FMUL.FTZ R7, R7, 0.69314718246459960938 ;  /* 0x3f31721807070820 */ /* 0x000fc60000410000 */
[----:B------:R-:W0:Y:S08]  /*92b0*/  @P0 MUFU.LG2 R8, R12 ;  /* 0x0000000c00080308 */ /* 0x000e300000000c00 */
[----:B------:R-:W1:Y:S01]  /*92c0*/  @P0 MUFU.RCP R5, R12 ;  /* 0x0000000c00050308 */ /* 0x000e620000001000 */
[----:B0-----:R-:W-:-:S04]  /*92d0*/  @P0 FMUL.FTZ R8, R8, 0.69314718246459960938 ;  /* 0x3f31721808080820 */ /* 0x001fc80000410000 */
[----:B------:R-:W-:Y:S01]  /*92e0*/  @P0 FFMA.FTZ R3, R7, R0, R8 ;  /* 0x0000000007030223 */ /* 0x000fe20000010008 */
[----:B------:R-:W-:Y:S01]  /*92f0*/  IMAD.U32 R0, RZ, RZ, UR11 ;  /* 0x0000000bff007e24 */ /* 0x000fe2000f8e00ff */
[----:B------:R-:W-:-:S04]  /*9300*/  PLOP3.LUT P0, PT, PT, PT, PT, 0x8, 0x0 ;  /* 0x000000000000781c */ /* 0x000fc80003f0e170 */
[----:B------:R0:W-:Y:S01]  /*9310*/  STL [R1+0xc], R0 ;  /* 0x00000c0001007387 */ /* 0x0001e20000100800 */
        /* <DEDUP_REMOVED lines=31> */
[----:B------:R-:W-:-:S04]  /*9510*/  USEL UR4, URZ, 0x1, UP0 ;  /* 0x000000013f047887 */ /* 0x000fc80008000000 */
[----:B------:R-:W-:Y:S01]  /*9520*/  ULOP3.LUT UR39, UR39, UR4, URZ, 0x3c, !UPT ;  /* 0x0000000427277292 */ /* 0x000fe2000f8e3c3f */
[----:B------:R-:W-:Y:S02]  /*9530*/  WARPGROUP.DEPBAR.LE gsb0, 0x0 ;  /* 0x00008000000079c5 */ /* 0x000fe40000010000 */
[----:B------:R0:W-:Y:S01]  /*9540*/  @!P1 SYNCS.ARRIVE.TRANS64.RED.A1T0 RZ, [R6+URZ], RZ ;  /* 0x000000ff06ff99a7 */ /* 0x0001e2000810043f */
[-C--:B-1----:R-:W-:Y:S01]  /*9550*/  FMUL.FTZ R20, R24, R5.reuse ;  /* 0x0000000518147220 */ /* 0x082fe20000410000 */
        /* <DEDUP_REMOVED lines=46> */
[----:B0-----:R-:W-:-:S07]  /*9840*/  FMUL.FTZ R71, R71, R4 ;  /* 0x0000000447477220 */ /* 0x001fce0000410000 */
.L_x_175:
[----:B------:R-:W0:Y:S08]  /*9850*/  S2UR UR4, SR_CgaCtaId ;  /* 0x00000000000479c3 */ /* 0x000e300000008800 */
[----:B------:R-:W-:Y:S06]  /*9860*/  BAR.SYNC.DEFER_BLOCKING 0x5, 0x200 ;  /* 0x0148000000007b1d */ /* 0x000fec0000010000 */
[----:B------:R-:W-:Y:S01]  /*9870*/  UMOV UR37, 0x400 ;  /* 0x0000040000257882 */ /* 0x000fe20000000000 */
[----:B------:R-:W-:Y:S01]  /*9880*/  BSSY B0, `(.L_x_196) ;  /* 0x00002c4000007945 */ /* 0x000fe20003800000 */
[----:B0-----:R-:W-:-:S09]  /*9890*/  ULEA UR37, UR4, UR37, 0x18 ;  /* 0x0000002504257291 */ /* 0x001fd2000f8ec03f */
[----:B------:R-:W0:Y:S02]  /*98a0*/  LDS.128 R4, [UR37+0x31cd0] ;  /* 0x031cd025ff047984 */ /* 0x000e240008000c00 */
[----:B0-----:R-:W-:Y:S02]  /*98b0*/  R2UR UR6, R5 ;  /* 0x00000000050672ca */ /* 0x001fe400000e0000 */
[----:B------:R-:W-:Y:S02]  /*98c0*/  R2UR UR5, R6 ;  /* 0x00000000060572ca */ /* 0x000fe400000e0000 */
[----:B------:R-:W-:Y:S01]  /*98d0*/  R2UR UR7, R7 ;  /* 0x00000000070772ca */ /* 0x000fe200000e0000 */
[----:B------:R-:W-:Y:S06]  /*98e0*/  BAR.ARV 0x4, 0x200 ;  /* 0x0108000000007b1d */ /* 0x000fec0000002000 */
[----:B------:R-:W-:Y:S08]  /*98f0*/  @P0 BRA `(.L_x_197) ;  /* 0x0000001c00cc0947 */ /* 0x000ff00003800000 */
[----:B------:R-:W2:Y:S01]  /*9900*/  LDL.LU R9, [R1+0x8] ;  /* 0x0000080001097983 */ /* 0x000ea20000300800 */
[----:B------:R-:W0:Y:S01]  /*9910*/  S2UR UR4, SR_SWINHI ;  /* 0x00000000000479c3 */ /* 0x000e220000002f00 */
[----:B------:R-:W-:Y:S01]  /*9920*/  R2UR UR16, R18 ;  /* 0x00000000121072ca */ /* 0x000fe200000e0000 */
[----:B------:R-:W-:Y:S01]  /*9930*/  ULDC.64 UR10, c[0x0][0xc00] ;  /* 0x00030000000a7ab9 */ /* 0x000fe20000000a00 */
[----:B------:R-:W3:Y:S04]  /*9940*/  LDL.LU R8, [R1+0x10] ;  /* 0x0000100001087983 */ /* 0x000ee80000300800 */
[----:B------:R-:W4:Y:S04]  /*9950*/  LDL R0, [R1+0x44] ;  /* 0x0000440001007983 */ /* 0x000f280000100800 */
[----:B------:R-:W4:Y:S01]  /*9960*/  LDL R82, [R1] ;  /* 0x0000000001527983 */ /* 0x000f220000100800 */
[----:B------:R-:W-:Y:S01]  /*9970*/  ULDC.64 UR18, c[0x0][0x208] ;  /* 0x0000820000127ab9 */ /* 0x000fe20000000a00 */
[----:B------:R-:W-:-:S02]  /*9980*/  R2UR UR15, R22 ;  /* 0x00000000160f72ca */ /* 0x000fc400000e0000 */
[----:B------:R-:W4:Y:S01]  /*9990*/  LDL R84, [R1+0x40] ;  /* 0x0000400001547983 */ /* 0x000f220000100800 */
[----:B------:R-:W-:Y:S01]  /*99a0*/  R2UR UR20, R155 ;  /* 0x000000009b1472ca */ /* 0x000fe200000e0000 */
[----:B------:R-:W-:Y:S01]  /*99b0*/  UMOV UR8, UR37 ;  /* 0x0000002500087c82 */ /* 0x000fe20008000000 */
[----:B0-----:R-:W-:Y:S01]  /*99c0*/  UMOV UR9, UR4 ;  /* 0x0000000400097c82 */ /* 0x001fe20008000000 */
[----:B------:R-:W-:Y:S02]  /*99d0*/  IMAD.U32 R74, RZ, RZ, UR8 ;  /* 0x00000008ff4a7e24 */ /* 0x000fe4000f8e00ff */
[----:B------:R-:W-:Y:S01]  /*99e0*/  IMAD.U32 R75, RZ, RZ, UR9 ;  /* 0x00000009ff4b7e24 */ /* 0x000fe2000f8e00ff */
[----:B------:R-:W-:Y:S01]  /*99f0*/  BAR.SYNC.DEFER_BLOCKING 0x1, 0x180 ;  /* 0x0046000000007b1d */ /* 0x000fe20000010000 */
[----:B--2---:R-:W-:Y:S02]  /*9a00*/  R2UR UR14, R9 ;  /* 0x00000000090e72ca */ /* 0x004fe400000e0000 */
[----:B---3--:R-:W-:Y:S01]  /*9a10*/  R2UR UR13, R8 ;  /* 0x00000000080d72ca */ /* 0x008fe200000e0000 */
[----:B----4-:R-:W-:Y:S01]  /*9a20*/  IMAD.WIDE R4, R0, 0x2, R74 ;  /* 0x0000000200047825 */ /* 0x010fe200078e024a */
[----:B------:R-:W-:-:S02]  /*9a30*/  R2UR UR21, R82 ;  /* 0x00000000521572ca */ /* 0x000fc400000e0000 */
[C---:B------:R-:W-:Y:S02]  /*9a40*/  IADD3 R27, P4, R4.reuse, 0x20, RZ ;  /* 0x00000020041b7810 */ /* 0x040fe40007f9e0ff */
[C---:B------:R-:W-:Y:S02]  /*9a50*/  IADD3 R77, P3, R4.reuse, 0x3000, RZ ;  /* 0x00003000044d7810 */ /* 0x040fe40007f7e0ff */
[----:B------:R-:W-:Y:S02]  /*9a60*/  LOP3.LUT R0, R27, 0x180, RZ, 0xc0, !PT ;  /* 0x000001801b007812 */ /* 0x000fe400078ec0ff */
[----:B------:R-:W-:Y:S02]  /*9a70*/  LOP3.LUT R7, R4, 0x180, RZ, 0xc0, !PT ;  /* 0x0000018004077812 */ /* 0x000fe400078ec0ff */
[----:B------:R-:W-:Y:S02]  /*9a80*/  SHF.R.U64 R0, R0, 0x3, RZ ;  /* 0x0000000300007819 */ /* 0x000fe400000012ff */
[----:B------:R-:W-:-:S02]  /*9a90*/  IADD3 R79, P2, R4, 0x3020, RZ ;  /* 0x00003020044f7810 */ /* 0x000fc40007f5e0ff */
[----:B------:R-:W-:Y:S02]  /*9aa0*/  LOP3.LUT R6, R77, 0x180, RZ, 0xc0, !PT ;  /* 0x000001804d067812 */ /* 0x000fe400078ec0ff */
[C---:B------:R-:W-:Y:S02]  /*9ab0*/  IADD3 R81, P1, R4.reuse, 0x6000, RZ ;  /* 0x0000600004517810 */ /* 0x040fe40007f3e0ff */
[----:B------:R-:W-:Y:S02]  /*9ac0*/  IADD3 R83, P0, R4, 0x6020, RZ ;  /* 0x0000602004537810 */ /* 0x000fe40007f1e0ff */
[----:B------:R-:W-:Y:S02]  /*9ad0*/  SHF.R.U64 R7, R7, 0x3, RZ ;  /* 0x0000000307077819 */ /* 0x000fe400000012ff */
[----:B------:R-:W-:Y:S02]  /*9ae0*/  LOP3.LUT R12, R0, R27, RZ, 0x3c, !PT ;  /* 0x0000001b000c7212 */ /* 0x000fe400078e3cff */
[----:B------:R-:W-:-:S02]  /*9af0*/  LOP3.LUT R0, R79, 0x180, RZ, 0xc0, !PT ;  /* 0x000001804f007812 */ /* 0x000fc400078ec0ff */
[----:B------:R-:W-:Y:S02]  /*9b00*/  SHF.R.U64 R6, R6, 0x3, RZ ;  /* 0x0000000306067819 */ /* 0x000fe400000012ff */
[----:B------:R-:W-:Y:S02]  /*9b10*/  LOP3.LUT R8, R81, 0x180, RZ, 0xc0, !PT ;  /* 0x0000018051087812 */ /* 0x000fe400078ec0ff */
[----:B------:R-:W-:Y:S01]  /*9b20*/  LOP3.LUT R10, R83, 0x180, RZ, 0xc0, !PT ;  /* 0x00000180530a7812 */ /* 0x000fe200078ec0ff */
[--C-:B------:R-:W-:Y:S01]  /*9b30*/  IMAD.X R13, RZ, RZ, R5.reuse, P4 ;  /* 0x000000ffff0d7224 */ /* 0x100fe200020e0605 */
[----:B------:R-:W-:Y:S01]  /*9b40*/  LOP3.LUT R4, R7, R4, RZ, 0x3c, !PT ;  /* 0x0000000407047212 */ /* 0x000fe200078e3cff */
[--C-:B------:R-:W-:Y:S01]  /*9b50*/  IMAD.X R15, RZ, RZ, R5.reuse, P3 ;  /* 0x000000ffff0f7224 */ /* 0x100fe200018e0605 */
[----:B------:R-:W-:Y:S02]  /*9b60*/  SHF.R.U64 R0, R0, 0x3, RZ ;  /* 0x0000000300007819 */ /* 0x000fe400000012ff */
[----:B------:R-:W-:Y:S01]  /*9b70*/  LOP3.LUT R14, R6, R77, RZ, 0x3c, !PT ;  /* 0x0000004d060e7212 */ /* 0x000fe200078e3cff */
[--C-:B------:R-:W-:Y:S01]  /*9b80*/  IMAD.X R25, RZ, RZ, R5.reuse, P2 ;  /* 0x000000ffff197224 */ /* 0x100fe200010e0605 */
[----:B------:R-:W-:Y:S01]  /*9b90*/  SHF.R.U64 R8, R8, 0x3, RZ ;  /* 0x0000000308087819 */ /* 0x000fe200000012ff */
[--C-:B------:R-:W-:Y:S01]  /*9ba0*/  IMAD.X R9, RZ, RZ, R5.reuse, P1 ;  /* 0x000000ffff097224 */ /* 0x100fe200008e0605 */
[----:B------:R-:W-:Y:S01]  /*9bb0*/  SHF.R.U64 R10, R10, 0x3, RZ ;  /* 0x000000030a0a7819 */ /* 0x000fe200000012ff */
[----:B------:R-:W-:Y:S01]  /*9bc0*/  IMAD.X R11, RZ, RZ, R5, P0 ;  /* 0x000000ffff0b7224 */ /* 0x000fe200000e0605 */
[----:B------:R-:W-:-:S02]  /*9bd0*/  MOV R26, R4 ;  /* 0x00000004001a7202 */ /* 0x000fc40000000f00 */
[----:B------:R-:W-:Y:S02]  /*9be0*/  F2FP.F16.F32.PACK_AB R4, R21, R20 ;  /* 0x000000141504723e */ /* 0x000fe400000000ff */
[----:B------:R-:W-:Y:S02]  /*9bf0*/  F2FP.F16.F32.PACK_AB R5, R73, R72 ;  /* 0x000000484905723e */ /* 0x000fe400000000ff */
[----:B------:R-:W-:Y:S02]  /*9c00*/  F2FP.F16.F32.PACK_AB R6, R29, R28 ;  /* 0x0000001c1d06723e */ /* 0x000fe400000000ff */
[----:B------:R-:W-:Y:S02]  /*9c10*/  F2FP.F16.F32.PACK_AB R7, R31, R30 ;  /* 0x0000001e1f07723e */ /* 0x000fe400000000ff */
[----:B------:R-:W-:Y:S02]  /*9c20*/  LOP3.LUT R24, R0, R79, RZ, 0x3c, !PT ;  /* 0x0000004f00187212 */ /* 0x000fe400078e3cff */
[----:B------:R-:W-:-:S02]  /*9c30*/  MOV R0, R12 ;  /* 0x0000000c00007202 */ /* 0x000fc40000000f00 */
[----:B------:R-:W-:Y:S02]  /*9c40*/  MOV R80, R14 ;  /* 0x0000000e00507202 */ /* 0x000fe40000000f00 */
[----:B------:R-:W-:Y:S02]  /*9c50*/  LOP3.LUT R8, R8, R81, RZ, 0x3c, !PT ;  /* 0x0000005108087212 */ /* 0x000fe400078e3cff */
[----:B------:R-:W-:Y:S02]  /*9c60*/  LOP3.LUT R10, R10, R83, RZ, 0x3c, !PT ;  /* 0x000000530a0a7212 */ /* 0x000fe400078e3cff */
[----:B------:R-:W-:Y:S02]  /*9c70*/  F2FP.F16.F32.PACK_AB R12, R33, R32 ;  /* 0x00000020210c723e */ /* 0x000fe400000000ff */
[----:B------:R-:W-:Y:S02]  /*9c80*/  F2FP.F16.F32.PACK_AB R13, R35, R34 ;  /* 0x00000022230d723e */ /* 0x000fe400000000ff */
[----:B------:R-:W-:-:S02]  /*9c90*/  F2FP.F16.F32.PACK_AB R14, R37, R36 ;  /* 0x00000024250e723e */ /* 0x000fc400000000ff */
[----:B------:R-:W-:Y:S01]  /*9ca0*/  F2FP.F16.F32.PACK_AB R15, R39, R38 ;  /* 0x00000026270f723e */ /* 0x000fe200000000ff */
[----:B------:R0:W-:Y:S01]  /*9cb0*/  STSM.16.M88.4 [R26], R4 ;  /* 0x000000041a007844 */ /* 0x0001e20000000200 */
[----:B------:R-:W-:Y:S02]  /*9cc0*/  MOV R78, R8 ;  /* 0x00000008004e7202 */ /* 0x000fe40000000f00 */
[----:B------:R-:W-:Y:S01]  /*9cd0*/  MOV R18, R10 ;  /* 0x0000000a00127202 */ /* 0x000fe20000000f00 */
[----:B------:R1:W-:Y:S01]  /*9ce0*/  STSM.16.M88.4 [R0], R12 ;  /* 0x0000000c00007844 */ /* 0x0003e20000000200 */
[----:B------:R-:W-:Y:S02]  /*9cf0*/  MOV R79, R24 ;  /* 0x00000018004f7202 */ /* 0x000fe40000000f00 */
[----:B------:R-:W-:Y:S02]  /*9d00*/  F2FP.F16.F32.PACK_AB R8, R49, R48 ;  /* 0x000000303108723e */ /* 0x000fe400000000ff */
[----:B------:R-:W-:-:S02]  /*9d10*/  F2FP.F16.F32.PACK_AB R9, R51, R50 ;  /* 0x000000323309723e */ /* 0x000fc400000000ff */
[----:B------:R-:W-:Y:S02]  /*9d20*/  F2FP.F16.F32.PACK_AB R10, R53, R52 ;  /* 0x00000034350a723e */ /* 0x000fe400000000ff */
[----:B------:R-:W-:Y:S02]  /*9d30*/  F2FP.F16.F32.PACK_AB R11, R55, R54 ;  /* 0x00000036370b723e */ /* 0x000fe400000000ff */
[----:B0-----:R-:W-:Y:S02]  /*9d40*/  F2FP.F16.F32.PACK_AB R4, R41, R40 ;  /* 0x000000282904723e */ /* 0x001fe400000000ff */
[----:B------:R-:W-:Y:S02]  /*9d50*/  F2FP.F16.F32.PACK_AB R5, R43, R42 ;  /* 0x0000002a2b05723e */ /* 0x000fe400000000ff */
[----:B------:R-:W-:Y:S02]  /*9d60*/  F2FP.F16.F32.PACK_AB R6, R45, R44 ;  /* 0x0000002c2d06723e */ /* 0x000fe400000000ff */
[----:B------:R-:W-:-:S02]  /*9d70*/  F2FP.F16.F32.PACK_AB R7, R47, R46 ;  /* 0x0000002e2f07723e */ /* 0x000fc400000000ff */
[----:B-1----:R-:W-:Y:S02]  /*9d80*/  F2FP.F16.F32.PACK_AB R12, R57, R56 ;  /* 0x00000038390c723e */ /* 0x002fe400000000ff */
[----:B------:R-:W-:Y:S02]  /*9d90*/  F2FP.F16.F32.PACK_AB R13, R59, R58 ;  /* 0x0000003a3b0d723e */ /* 0x000fe400000000ff */
[----:B------:R-:W-:Y:S02]  /*9da0*/  F2FP.F16.F32.PACK_AB R14, R61, R60 ;  /* 0x0000003c3d0e723e */ /* 0x000fe400000000ff */
[----:B------:R-:W-:Y:S02]  /*9db0*/  F2FP.F16.F32.PACK_AB R15, R63, R62 ;  /* 0x0000003e3f0f723e */ /* 0x000fe400000000ff */
[----:B------:R-:W-:Y:S02]  /*9dc0*/  F2FP.F16.F32.PACK_AB R24, R65, R64 ;  /* 0x000000404118723e */ /* 0x000fe400000000ff */
[----:B------:R-:W-:-:S02]  /*9dd0*/  F2FP.F16.F32.PACK_AB R25, R67, R66 ;  /* 0x000000424319723e */ /* 0x000fc400000000ff */
[----:B------:R-:W-:Y:S02]  /*9de0*/  F2FP.F16.F32.PACK_AB R26, R69, R68 ;  /* 0x00000044451a723e */ /* 0x000fe400000000ff */
[----:B------:R-:W-:Y:S01]  /*9df0*/  F2FP.F16.F32.PACK_AB R27, R71, R70 ;  /* 0x00000046471b723e */ /* 0x000fe200000000ff */
[----:B------:R-:W-:Y:S04]  /*9e00*/  STSM.16.M88.4 [R80], R4 ;  /* 0x0000000450007844 */ /* 0x000fe80000000200 */
[----:B------:R-:W-:Y:S04]  /*9e10*/  STSM.16.M88.4 [R79], R8 ;  /* 0x000000084f007844 */ /* 0x000fe80000000200 */
[----:B------:R-:W-:Y:S04]  /*9e20*/  STSM.16.M88.4 [R78], R12 ;  /* 0x0000000c4e007844 */ /* 0x000fe80000000200 */
[----:B------:R0:W-:Y:S01]  /*9e30*/  STSM.16.M88.4 [R18], R24 ;  /* 0x0000001812007844 */ /* 0x0001e20000000200 */
[----:B------:R-:W-:Y:S01]  /*9e40*/  USHF.L.U32 UR4, UR14, 0x2, URZ ;  /* 0x000000020e047899 */ /* 0x000fe2000800063f */
[----:B------:R-:W-:Y:S01]  /*9e50*/  BAR.SYNC.DEFER_BLOCKING 0x1, 0x180 ;  /* 0x0046000000007b1d */ /* 0x000fe20000010000 */
[----:B------:R-:W-:Y:S01]  /*9e60*/  ISETP.NE.U32.AND P0, PT, RZ, UR10, PT ;  /* 0x0000000aff007c0c */ /* 0x000fe2000bf05070 */
[----:B------:R-:W-:-:S02]  /*9e70*/  USHF.L.U64.HI UR12, UR14, 0x2, UR13 ;  /* 0x000000020e0c7899 */ /* 0x000fc4000801020d */
[----:B------:R-:W-:Y:S01]  /*9e80*/  UIADD3 UR8, UP0, UR4, UR10, URZ ;  /* 0x0000000a04087290 */ /* 0x000fe2000ff1e03f */
[----:B------:R-:W-:-:S03]  /*9e90*/  ISETP.NE.AND.EX P0, PT, RZ, UR11, PT, P0 ;  /* 0x0000000bff007c0c */ /* 0x000fc6000bf05300 */
[----:B------:R-:W-:Y:S02]  /*9ea0*/  UIADD3.X UR9, UR12, UR11, URZ, UP0, !UPT ;  /* 0x0000000b0c097290 */ /* 0x000fe400087fe43f */
[----:B------:R-:W-:Y:S01]  /*9eb0*/  IMAD.U32 R76, RZ, RZ, UR8 ;  /* 0x00000008ff4c7e24 */ /* 0x000fe2000f8e00ff */
[----:B0-----:R-:W0:Y:S03]  /*9ec0*/  LDC R18, c[0x0][0xbe8] ;  /* 0x0002fa00ff127b82 */ /* 0x001e260000000800 */
[----:B------:R-:W-:Y:S01]  /*9ed0*/  IMAD.U32 R77, RZ, RZ, UR9 ;  /* 0x00000009ff4d7e24 */ /* 0x000fe2000f8e00ff */
[----:B------:R-:W-:-:S04]  /*9ee0*/  ULDC.64 UR8, c[0x0][0xc08] ;  /* 0x0003020000087ab9 */ /* 0x000fc80000000a00 */
[----:B------:R-:W2:Y:S01]  /*9ef0*/  @P0 LDG.E R0, desc[UR18][R76.64] ;  /* 0x000000124c000981 */ /* 0x000ea2000c1e1900 */
[----:B------:R-:W-:-:S04]  /*9f00*/  UISETP.NE.U32.AND UP0, UPT, UR8, URZ, UPT ;  /* 0x0000003f0800728c */ /* 0x000fc8000bf05070 */
[----:B------:R-:W-:Y:S01]  /*9f10*/  UISETP.NE.AND.EX UP0, UPT, UR9, URZ, UPT, UP0 ;  /* 0x0000003f0900728c */ /* 0x000fe2000bf05300 */
[----:B0-----:R-:W-:-:S05]  /*9f20*/  ISETP.NE.AND P1, PT, R18, 0x1, PT ;  /* 0x000000011200780c */ /* 0x001fca0003f25270 */
[----:B------:R-:W-:-:S05]  /*9f30*/  PLOP3.LUT P4, PT, PT, PT, UP0, 0x80, 0x0 ;  /* 0x000000000000781c */ /* 0x000fca0003f8f008 */
[----:B------:R-:W-:-:S03]  /*9f40*/  @UP0 UIADD3 UR8, UP1, UR4, UR8, URZ ;  /* 0x0000000804080290 */ /* 0x000fc6000ff3e03f */
[----:B------:R-:W-:Y:S01]  /*9f50*/  ULDC UR4, c[0x0][0xa88] ;  /* 0x0002a20000047ab9 */ /* 0x000fe20000000800 */
[----:B------:R-:W-:Y:S01]  /*9f60*/  @UP0 UIADD3.X UR9, UR12, UR9, URZ, UP1, !UPT ;  /* 0x000000090c090290 */ /* 0x000fe20008ffe43f */
[----:B------:R-:W-:Y:S01]  /*9f70*/  IMAD.U32 R9, RZ, RZ, UR4 ;  /* 0x00000004ff097e24 */ /* 0x000fe2000f8e00ff */
[----:B------:R-:W-:Y:S01]  /*9f80*/  UISETP.NE.AND UP0, UPT, UR16, URZ, UPT ;  /* 0x0000003f1000728c */ /* 0x000fe2000bf05270 */
[----:B------:R-:W-:Y:S01]  /*9f90*/  ULDC UR4, c[0x0][0xad4] ;  /* 0x0002b50000047ab9 */ /* 0x000fe20000000800 */
[----:B------:R-:W0:Y:S01]  /*9fa0*/  @P1 LDC R6, c[0x0][0xbec] ;  /* 0x0002fb00ff061b82 */ /* 0x000e220000000800 */
[----:B------:R-:W-:Y:S01]  /*9fb0*/  IMAD.U32 R4, RZ, RZ, UR8 ;  /* 0x00000008ff047e24 */ /* 0x000fe2000f8e00ff */
[----:B------:R-:W-:Y:S01]  /*9fc0*/  USEL UR4, UR16, UR4, UP0 ;  /* 0x0000000410047287 */ /* 0x000fe20008000000 */
[----:B------:R-:W-:-:S03]  /*9fd0*/  IMAD.U32 R5, RZ, RZ, UR9 ;  /* 0x00000009ff057e24 */ /* 0x000fc6000f8e00ff */
[----:B------:R-:W-:Y:S02]  /*9fe0*/  UISETP.GT.AND UP1, UPT, UR4, 0x1, UPT ;  /* 0x000000010400788c */ /* 0x000fe4000bf24270 */
[----:B------:R-:W1:Y:S01]  /*9ff0*/  @P1 LDC R11, c[0x0][0xbf0] ;  /* 0x0002fc00ff0b1b82 */ /* 0x000e620000000800 */
[----:B------:R3:W5:Y:S01]  /*a000*/  @P4 LDG.E R9, desc[UR18][R4.64] ;  /* 0x0000001204094981 */ /* 0x000762000c1e1900 */
[----:B------:R-:W-:Y:S02]  /*a010*/  UMOV UR19, 0x9b8 ;  /* 0x000009b800137882 */ /* 0x000fe40000000000 */
[----:B------:R-:W-:Y:S02]  /*a020*/  USEL UR19, UR19, 0x978, UP1 ;  /* 0x0000097813137887 */ /* 0x000fe40008800000 */
[----:B------:R-:W-:Y:S01]  /*a030*/  UISETP.NE.U32.AND UP0, UPT, UR10, URZ, UPT ;  /* 0x0000003f0a00728c */ /* 0x000fe2000bf05070 */
[----:B------:R-:W-:Y:S01]  /*a040*/  IMAD.U32 R13, RZ, RZ, UR21 ;  /* 0x00000015ff0d7e24 */ /* 0x000fe2000f8e00ff */
[----:B------:R-:W-:-:S02]  /*a050*/  UMOV UR4, URZ ;  /* 0x0000003f00047c82 */ /* 0x000fc40008000000 */
[----:B------:R-:W-:Y:S01]  /*a060*/  UISETP.NE.AND.EX UP0, UPT, UR11, URZ, UPT, UP0 ;  /* 0x0000003f0b00728c */ /* 0x000fe2000bf05300 */
[----:B------:R-:W-:Y:S01]  /*a070*/  IMAD R13, R13, 0xc0, R84 ;  /* 0x000000c00d0d7824 */ /* 0x000fe200078e0254 */
[----:B------:R-:W-:Y:S02]  /*a080*/  USEL UR9, UR15, URZ, UP1 ;  /* 0x0000003f0f097287 */ /* 0x000fe40008800000 */
[----:B------:R-:W-:Y:S02]  /*a090*/  USEL UR8, UR14, URZ, !UP0 ;  /* 0x0000003f0e087287 */ /* 0x000fe4000c000000 */
[----:B------:R-:W-:Y:S01]  /*a0a0*/  USEL UR18, UR13, URZ, !UP0 ;  /* 0x0000003f0d127287 */ /* 0x000fe2000c000000 */
[----:B------:R-:W-:Y:S02]  /*a0b0*/  ULDC.64 UR10, c[0x0][UR19+0x218] ;  /* 0x00008600130a7abb */ /* 0x000fe40008000a00 */
[----:B------:R-:W-:Y:S01]  /*a0c0*/  ULDC.64 UR12, c[0x0][UR19+0x220] ;  /* 0x00008800130c7abb */ /* 0x000fe20008000a00 */
[----:B------:R-:W-:Y:S01]  /*a0d0*/  ULDC.64 UR14, c[0x0][UR19+0x228] ;  /* 0x00008a00130e7abb */ /* 0x000fe20008000a00 */
[----:B------:R-:W-:-:S02]  /*a0e0*/  UIMAD.WIDE.U32 UR16, UR10, UR20, URZ ;  /* 0x000000140a1072a5 */ /* 0x000fc4000f8e003f */
[----:B------:R-:W-:Y:S02]  /*a0f0*/  UIMAD UR13, UR13, UR8, URZ ;  /* 0x000000080d0d72a4 */ /* 0x000fe4000f8e023f */
[----:B------:R-:W-:Y:S01]  /*a100*/  UIMAD UR20, UR11, UR20, URZ ;  /* 0x000000140b1472a4 */ /* 0x000fe2000f8e023f */
[----:B------:R-:W-:Y:S01]  /*a110*/  IMAD.MOV.U32 R7, RZ, RZ, R13 ;  /* 0x000000ffff077224 */ /* 0x000fe200078e000d */
[----:B------:R-:W-:Y:S02]  /*a120*/  UIMAD.WIDE.U32 UR10, UR12, UR8, URZ ;  /* 0x000000080c0a72a5 */ /* 0x000fe4000f8e003f */
[----:B------:R-:W-:Y:S02]  /*a130*/  UIMAD.WIDE.U32 UR22, UR14, UR9, URZ ;  /* 0x000000090e1672a5 */ /* 0x000fe4000f8e003f */
[----:B------:R-:W-:Y:S02]  /*a140*/  UIMAD UR9, UR15, UR9, URZ ;  /* 0x000000090f0972a4 */ /* 0x000fe4000f8e023f */
[----:B------:R-:W-:-:S02]  /*a150*/  UIMAD UR13, UR12, UR18, UR13 ;  /* 0x000000120c0d72a4 */ /* 0x000fc4000f8e020d */
[----:B------:R-:W-:Y:S01]  /*a160*/  UIADD3 UR20, UR17, UR20, URZ ;  /* 0x0000001411147290 */ /* 0x000fe2000fffe03f */
[----:B---3--:R-:W-:Y:S02]  /*a170*/  IMAD.U32 R4, RZ, RZ, UR22 ;  /* 0x00000016ff047e24 */ /* 0x008fe4000f8e00ff */
[----:B------:R-:W-:Y:S02]  /*a180*/  IMAD.U32 R5, RZ, RZ, UR23 ;  /* 0x00000017ff057e24 */ /* 0x000fe4000f8e00ff */
[----:B------:R-:W-:Y:S01]  /*a190*/  IMAD.U32 R15, RZ, RZ, UR21 ;  /* 0x00000015ff0f7e24 */ /* 0x000fe2000f8e00ff */
[----:B--2---:R-:W-:Y:S01]  /*a1a0*/  @P0 R2UR UR4, R0 ;  /* 0x00000000000402ca */ /* 0x004fe200000e0000 */
[----:B0-----:R-:W-:-:S05]  /*a1b0*/  @P1 IMAD.HI.U32 R0, R13, R6, RZ ;  /* 0x000000060d001227 */ /* 0x001fca00078e00ff */
[----:B-1----:R-:W-:-:S07]  /*a1c0*/  @P1 SHF.R.U32.HI R7, RZ, R11, R0 ;  /* 0x0000000bff071219 */ /* 0x002fce0000011600 */
[----:B------:R-:W-:Y:S02]  /*a1d0*/  UIADD3 UR16, UP0, UP2, UR10, UR16, UR4 ;  /* 0x000000100a107290 */ /* 0x000fe4000fa1e004 */
[----:B------:R-:W-:Y:S01]  /*a1e0*/  UIADD3 UR10, UR23, UR9, URZ ;  /* 0x00000009170a7290 */ /* 0x000fe2000fffe03f */
[----:B------:R-:W-:Y:S01]  /*a1f0*/  IMAD.MOV R11, RZ, RZ, -R7 ;  /* 0x000000ffff0b7224 */ /* 0x000fe200078e0a07 */
[----:B------:R-:W-:Y:S02]  /*a200*/  UIADD3 UR9, UR11, UR13, URZ ;  /* 0x0000000d0b097290 */ /* 0x000fe4000fffe03f */
[----:B------:R-:W-:Y:S01]  /*a210*/  USHF.R.S32.HI UR14, URZ, 0x1f, UR4 ;  /* 0x0000001f3f0e7899 */ /* 0x000fe20008011404 */
[----:B------:R-:W-:Y:S01]  /*a220*/  IMAD R11, R18, R11, R13 ;  /* 0x0000000b120b7224 */ /* 0x000fe200078e020d */
[----:B------:R-:W-:Y:S01]  /*a230*/  IADD3 R4, P2, P3, R7, UR16, R4 ;  /* 0x0000001007047c10 */ /* 0x000fe2000fb5e004 */
[----:B------:R-:W-:Y:S01]  /*a240*/  IMAD.U32 R6, RZ, RZ, UR10 ;  /* 0x0000000aff067e24 */ /* 0x000fe2000f8e00ff */
[----:B------:R-:W-:Y:S01]  /*a250*/  UIADD3.X UR9, UR9, UR20, UR14, UP0, UP2 ;  /* 0x0000001409097290 */ /* 0x000fe200087e440e */
[----:B------:R-:W-:Y:S01]  /*a260*/  SHF.R.S32.HI R5, RZ, 0x1f, R7 ;  /* 0x0000001fff057819 */ /* 0x000fe20000011407 */
[----:B------:R-:W-:Y:S01]  /*a270*/  ULDC.64 UR10, c[0x0][UR19+0x210] ;  /* 0x00008400130a7abb */ /* 0x000fe20008000a00 */
[----:B------:R-:W-:Y:S01]  /*a280*/  SHF.R.S32.HI R0, RZ, 0x1f, R11 ;  /* 0x0000001fff007819 */ /* 0x000fe2000001140b */
[----:B------:R-:W-:Y:S01]  /*a290*/  IMAD R7, R11, UR11, RZ ;  /* 0x0000000b0b077c24 */ /* 0x000fe2000f8e02ff */
[----:B------:R-:W-:Y:S01]  /*a2a0*/  ULDC.64 UR12, c[0x0][0xba8] ;  /* 0x0002ea00000c7ab9 */ /* 0x000fe20000000a00 */
[----:B------:R-:W-:Y:S01]  /*a2b0*/  IADD3.X R5, R5, UR9, R6, P2, P3 ;  /* 0x0000000905057c10 */ /* 0x000fe200097e6406 */
[----:B------:R-:W-:Y:S01]  /*a2c0*/  @!UP1 ULDC UR12, c[0x0][0xb50] ;  /* 0x0002d400000c9ab9 */ /* 0x000fe20000000800 */
[----:B------:R-:W-:Y:S01]  /*a2d0*/  IMAD R7, R0, UR10, R7 ;  /* 0x0000000a00077c24 */ /* 0x000fe2000f8e0207 */
[----:B------:R-:W-:Y:S01]  /*a2e0*/  @!UP1 ULDC UR13, c[0x0][0xb54] ;  /* 0x0002d500000d9ab9 */ /* 0x000fe20000000800 */
[----:B------:R-:W-:-:S04]  /*a2f0*/  IMAD.WIDE.U32 R4, R11, UR10, R4 ;  /* 0x0000000a0b047c25 */ /* 0x000fc8000f8e0004 */
[----:B------:R-:W-:Y:S01]  /*a300*/  IMAD.IADD R5, R5, 0x1, R7 ;  /* 0x0000000105057824 */ /* 0x000fe200078e0207 */
[----:B------:R-:W-:-:S04]  /*a310*/  LEA R8, P2, R4, UR12, 0x2 ;  /* 0x0000000c04087c11 */ /* 0x000fc8000f8410ff */
[----:B------:R-:W-:Y:S01]  /*a320*/  LEA.HI.X R10, R4, UR13, R5, 0x2, P2 ;  /* 0x0000000d040a7c11 */ /* 0x000fe200090f1405 */
[----:B------:R-:W-:Y:S08]  /*a330*/  @P4 BRA `(.L_x_198) ;  /* 0x0000000000144947 */ /* 0x000ff00003800000 */
[----:B------:R-:W-:Y:S05]  /*a340*/  @!P0 BRA `(.L_x_198) ;  /* 0x0000000000108947 */ /* 0x000fea0003800000 */
[----:B------:R-:W-:Y:S02]  /*a350*/  ULDC.64 UR10, c[0x0][0x208] ;  /* 0x00008200000a7ab9 */ /* 0x000fe40000000a00 */
[----:B------:R-:W2:Y:S04]  /*a360*/  LDG.E R0, desc[UR10][R76.64] ;  /* 0x0000000a4c007981 */ /* 0x000ea8000c1e1900 */
[----:B-----5:R-:W2:Y:S02]  /*a370*/  LDG.E R9, desc[UR10][R76.64+0x4] ;  /* 0x0000040a4c097981 */ /* 0x020ea4000c1e1900 */
[----:B--2---:R-:W-:-:S07]  /*a380*/  IMAD.IADD R9, R9, 0x1, -R0 ;  /* 0x0000000109097824 */ /* 0x004fce00078e0a00 */
.L_x_198:
[----:B------:R-:W2:Y:S01]  /*a390*/  LDL R0, [R1+0x3c] ;  /* 0x00003c0001007983 */ /* 0x000ea20000100800 */
[----:B------:R-:W0:Y:S03]  /*a3a0*/  S2R R4, SR_TID.X ;  /* 0x0000000000047919 */ /* 0x000e260000002100 */
[----:B------:R-:W-:Y:S04]  /*a3b0*/  SHFL.IDX PT, R5, R10, RZ, 0x1c1f ;  /* 0x001c1fff0a057589 */ /* 0x000fe800000e0000 */
[----:B------:R-:W-:Y:S04]  /*a3c0*/  SHFL.IDX PT, R6, R8, 0x1, 0x1c1f ;  /* 0x003c1f0008067f89 */ /* 0x000fe800000e0000 */
[----:B------:R-:W-:Y:S01]  /*a3d0*/  SHFL.IDX PT, R7, R10, 0x1, 0x1c1f ;  /* 0x003c1f000a077f89 */ /* 0x000fe200000e0000 */
[----:B0-----:R-:W-:-:S05]  /*a3e0*/  VIADD R12, R4, 0xffffff80 ;  /* 0xffffff80040c7836 */ /* 0x001fca0000000000 */
[----:B------:R-:W-:-:S04]  /*a3f0*/  SHF.R.S32.HI R11, RZ, 0x1f, R12 ;  /* 0x0000001fff0b7819 */ /* 0x000fc8000001140c */
[----:B------:R-:W-:Y:S01]  /*a400*/  LEA.HI R11, R11, R12, RZ, 0x7 ;  /* 0x0000000c0b0b7211 */ /* 0x000fe200078f38ff */
[----:B------:R-:W0:Y:S03]  /*a410*/  SHFL.IDX PT, R4, R8, RZ, 0x1c1f ;  /* 0x001c1fff08047589 */ /* 0x000e2600000e0000 */
[----:B------:R-:W-:-:S05]  /*a420*/  LOP3.LUT R11, R11, 0xffffff80, RZ, 0xc0, !PT ;  /* 0xffffff800b0b7812 */ /* 0x000fca00078ec0ff */
[----:B------:R-:W-:-:S05]  /*a430*/  IMAD.IADD R11, R12, 0x1, -R11 ;  /* 0x000000010c0b7824 */ /* 0x000fca00078e0a0b */
[----:B------:R-:W-:Y:S01]  /*a440*/  LOP3.LUT P0, RZ, R11, 0x3, RZ, 0xc0, !PT ;  /* 0x000000030bff7812 */ /* 0x000fe2000780c0ff */
[----:B------:R-:W-:Y:S01]  /*a450*/  ULDC.64 UR10, c[0x0][0x208] ;  /* 0x00008200000a7ab9 */ /* 0x000fe20000000a00 */
[----:B--2---:R-:W-:Y:S02]  /*a460*/  IMAD R15, R15, 0xc0, R0 ;  /* 0x000000c00f0f7824 */ /* 0x004fe400078e0200 */
[----:B-----5:R-:W-:Y:S02]  /*a470*/  IMAD R0, R9, R18, RZ ;  /* 0x0000001209007224 */ /* 0x020fe400078e02ff */
[----:B------:R-:W-:-:S03]  /*a480*/  VIADD R9, R15, 0x8 ;  /* 0x000000080f097836 */ /* 0x000fc60000000000 */
[-C--:B------:R-:W-:Y:S02]  /*a490*/  ISETP.GE.OR P2, PT, R15, R0.reuse, P0 ;  /* 0x000000000f00720c */ /* 0x080fe40000746670 */
[----:B------:R-:W-:-:S11]  /*a4a0*/  ISETP.GE.OR P0, PT, R9, R0, P0 ;  /* 0x000000000900720c */ /* 0x000fd60000706670 */
[----:B0-----:R0:W-:Y:S04]  /*a4b0*/  @!P2 ST.E desc[UR10][R4.64], R3 ;  /* 0x000000030400a985 */ /* 0x0011e8000c10190a */
[----:B------:R0:W-:Y:S01]  /*a4c0*/  @!P0 ST.E desc[UR10][R6.64], R16 ;  /* 0x0000001006008985 */ /* 0x0001e2000c10190a */
[----:B------:R-:W-:-:S13]  /*a4d0*/  PLOP3.LUT P0, PT, PT, PT, UP1, 0x80, 0x0 ;  /* 0x000000000000781c */ /* 0x000fda0003f0f018 */
[----:B0-----:R-:W-:Y:S05]  /*a4e0*/  @P0 BRA `(.L_x_199) ;  /* 0x00000008002c0947 */ /* 0x001fea0003800000 */
[----:B------:R-:W0:Y:S01]  /*a4f0*/  S2R R11, SR_TID.X ;  /* 0x00000000000b7919 */ /* 0x000e220000002100 */
[----:B------:R-:W1:Y:S01]  /*a500*/  @P1 LDC R21, c[0x0][0xbec] ;  /* 0x0002fb00ff151b82 */ /* 0x000e620000000800 */
[----:B------:R-:W-:Y:S01]  /*a510*/  R2UR UR16, R82 ;  /* 0x00000000521072ca */ /* 0x000fe200000e0000 */
[----:B------:R-:W-:Y:S01]  /*a520*/  ULDC.64 UR12, c[0x0][0xaa0] ;  /* 0x0002a800000c7ab9 */ /* 0x000fe20000000a00 */
[----:B------:R-:W-:Y:S01]  /*a530*/  R2UR UR17, R155 ;  /* 0x000000009b1172ca */ /* 0x000fe200000e0000 */
[----:B------:R-:W-:-:S04]  /*a540*/  ULDC.64 UR10, c[0x0][0x208] ;  /* 0x00008200000a7ab9 */ /* 0x000fc80000000a00 */
[----:B------:R-:W2:Y:S01]  /*a550*/  @P1 LDC R37, c[0x0][0xbf0] ;  /* 0x0002fc00ff251b82 */ /* 0x000ea20000000800 */
[----:B0-----:R-:W-:-:S05]  /*a560*/  VIADD R11, R11, 0xffffff80 ;  /* 0xffffff800b0b7836 */ /* 0x001fca0000000000 */
[----:B------:R-:W-:-:S04]  /*a570*/  SHF.R.S32.HI R76, RZ, 0x1f, R11 ;  /* 0x0000001fff4c7819 */ /* 0x000fc8000001140b */
[----:B------:R-:W-:-:S04]  /*a580*/  LEA.HI R76, R76, R11, RZ, 0x2 ;  /* 0x0000000b4c4c7211 */ /* 0x000fc800078f10ff */
[----:B------:R-:W-:-:S05]  /*a590*/  SHF.R.S32.HI R76, RZ, 0x2, R76 ;  /* 0x00000002ff4c7819 */ /* 0x000fca000001144c */
[----:B------:R-:W-:-:S04]  /*a5a0*/  IMAD R3, R76, 0x20, R17 ;  /* 0x000000204c037824 */ /* 0x000fc800078e0211 */
[----:B------:R-:W-:-:S03]  /*a5b0*/  IMAD.WIDE R74, R3, 0x2, R74 ;  /* 0x00000002034a7825 */ /* 0x000fc600078e024a */
[C---:B------:R-:W-:Y:S02]  /*a5c0*/  IADD3 R9, P0, R74.reuse, 0x1800, RZ ;  /* 0x000018004a097810 */ /* 0x040fe40007f1e0ff */
[C---:B------:R-:W-:Y:S02]  /*a5d0*/  IADD3 R13, P2, R74.reuse, 0x3000, RZ ;  /* 0x000030004a0d7810 */ /* 0x040fe40007f5e0ff */
[C---:B------:R-:W-:Y:S02]  /*a5e0*/  IADD3 R25, P3, R74.reuse, 0x4800, RZ ;  /* 0x000048004a197810 */ /* 0x040fe40007f7e0ff */
[C---:B------:R-:W-:Y:S02]  /*a5f0*/  IADD3 R29, P4, R74.reuse, 0x6000, RZ ;  /* 0x000060004a1d7810 */ /* 0x040fe40007f9e0ff */
[----:B------:R-:W-:Y:S02]  /*a600*/  IADD3 R4, P5, R74, 0x7800, RZ ;  /* 0x000078004a047810 */ /* 0x000fe40007fbe0ff */
[----:B------:R-:W-:-:S02]  /*a610*/  LOP3.LUT R8, R9, 0x180, RZ, 0xc0, !PT ;  /* 0x0000018009087812 */ /* 0x000fc400078ec0ff */
[----:B------:R-:W-:Y:S01]  /*a620*/  LOP3.LUT R12, R13, 0x180, RZ, 0xc0, !PT ;  /* 0x000001800d0c7812 */ /* 0x000fe200078ec0ff */
[----:B------:R-:W-:Y:S01]  /*a630*/  IMAD.X R33, RZ, RZ, R75, P5 ;  /* 0x000000ffff217224 */ /* 0x000fe200028e064b */
[----:B------:R-:W-:Y:S02]  /*a640*/  LOP3.LUT R24, R25, 0x180, RZ, 0xc0, !PT ;  /* 0x0000018019187812 */ /* 0x000fe400078ec0ff */
[----:B------:R-:W-:Y:S02]  /*a650*/  LOP3.LUT R28, R29, 0x180, RZ, 0xc0, !PT ;  /* 0x000001801d1c7812 */ /* 0x000fe400078ec0ff */
[----:B------:R-:W-:Y:S02]  /*a660*/  LOP3.LUT R3, R4, 0x180, RZ, 0xc0, !PT ;  /* 0x0000018004037812 */ /* 0x000fe400078ec0ff */
[----:B------:R-:W-:Y:S02]  /*a670*/  LOP3.LUT R5, R74, 0x180, RZ, 0xc0, !PT ;  /* 0x000001804a057812 */ /* 0x000fe400078ec0ff */
[----:B------:R-:W-:-:S02]  /*a680*/  SHF.R.U64 R8, R8, 0x3, RZ ;  /* 0x0000000308087819 */ /* 0x000fc400000012ff */
[----:B------:R-:W-:Y:S02]  /*a690*/  SHF.R.U64 R12, R12, 0x3, RZ ;  /* 0x000000030c0c7819 */ /* 0x000fe400000012ff */
[----:B------:R-:W-:Y:S02]  /*a6a0*/  SHF.R.U64 R24, R24, 0x3, RZ ;  /* 0x0000000318187819 */ /* 0x000fe400000012ff */
[----:B------:R-:W-:Y:S02]  /*a6b0*/  SHF.R.U64 R28, R28, 0x3, RZ ;  /* 0x000000031c1c7819 */ /* 0x000fe400000012ff */
[----:B------:R-:W-:Y:S02]  /*a6c0*/  SHF.R.U64 R3, R3, 0x3, RZ ;  /* 0x0000000303037819 */ /* 0x000fe400000012ff */
[----:B------:R-:W-:Y:S02]  /*a6d0*/  SHF.R.U64 R5, R5, 0x3, RZ ;  /* 0x0000000305057819 */ /* 0x000fe400000012ff */
[----:B------:R-:W-:Y:S01]  /*a6e0*/  LOP3.LUT R8, R8, R9, RZ, 0x3c, !PT ;  /* 0x0000000908087212 */ /* 0x000fe200078e3cff */
[--C-:B------:R-:W-:Y:S01]  /*a6f0*/  IMAD.X R9, RZ, RZ, R75.reuse, P0 ;  /* 0x000000ffff097224 */ /* 0x100fe200000e064b */
[----:B------:R-:W-:Y:S01]  /*a700*/  LOP3.LUT R12, R12, R13, RZ, 0x3c, !PT ;  /* 0x0000000d0c0c7212 */ /* 0x000fe200078e3cff */
[--C-:B------:R-:W-:Y:S01]  /*a710*/  IMAD.X R13, RZ, RZ, R75.reuse, P2 ;  /* 0x000000ffff0d7224 */ /* 0x100fe200010e064b */
[----:B------:R-:W-:Y:S01]  /*a720*/  LOP3.LUT R24, R24, R25, RZ, 0x3c, !PT ;  /* 0x0000001918187212 */ /* 0x000fe200078e3cff */
[--C-:B------:R-:W-:Y:S01]  /*a730*/  IMAD.X R25, RZ, RZ, R75.reuse, P3 ;  /* 0x000000ffff197224 */ /* 0x100fe200018e064b */
[----:B------:R-:W-:Y:S01]  /*a740*/  LOP3.LUT R28, R28, R29, RZ, 0x3c, !PT ;  /* 0x0000001d1c1c7212 */ /* 0x000fe200078e3cff */
[----:B------:R-:W-:Y:S01]  /*a750*/  IMAD.X R29, RZ, RZ, R75, P4 ;  /* 0x000000ffff1d7224 */ /* 0x000fe200020e064b */
[----:B------:R-:W-:Y:S01]  /*a760*/  LOP3.LUT R32, R3, R4, RZ, 0x3c, !PT ;  /* 0x0000000403207212 */ /* 0x000fe200078e3cff */
[----:B------:R-:W-:Y:S01]  /*a770*/  UIMAD UR9, UR14, UR12, URZ ;  /* 0x0000000c0e0972a4 */ /* 0x000fe2000f8e023f */
[----:B------:R-:W-:Y:S01]  /*a780*/  LOP3.LUT R74, R5, R74, RZ, 0x3c, !PT ;  /* 0x0000004a054a7212 */ /* 0x000fe200078e3cff */
[----:B------:R-:W5:Y:S04]  /*a790*/  LD.E.128 R8, desc[UR10][R8.64] ;  /* 0x0000000a08087980 */ /* 0x000f68000c101d00 */
[----:B------:R-:W5:Y:S01]  /*a7a0*/  LD.E.128 R12, desc[UR10][R12.64] ;  /* 0x0000000a0c0c7980 */ /* 0x000f62000c101d00 */
[----:B------:R-:W-:-:S03]  /*a7b0*/  UIMAD UR9, UR4, UR13, UR9 ;  /* 0x0000000d040972a4 */ /* 0x000fc6000f8e0209 */
[----:B------:R-:W5:Y:S04]  /*a7c0*/  LD.E.128 R24, desc[UR10][R24.64] ;  /* 0x0000000a18187980 */ /* 0x000f68000c101d00 */
[----:B------:R-:W5:Y:S01]  /*a7d0*/  LD.E.128 R28, desc[UR10][R28.64] ;  /* 0x0000000a1c1c7980 */ /* 0x000f62000c101d00 */
[----:B------:R-:W-:Y:S01]  /*a7e0*/  IMAD R3, R157, 0x60, R76 ;  /* 0x000000609d037824 */ /* 0x000fe200078e024c */
[----:B------:R-:W-:Y:S02]  /*a7f0*/  ULDC.64 UR14, c[0x0][0xaf0] ;  /* 0x0002bc00000e7ab9 */ /* 0x000fe40000000a00 */
[----:B------:R0:W5:Y:S04]  /*a800*/  LD.E.128 R4, desc[UR10][R74.64] ;  /* 0x0000000a4a047980 */ /* 0x000168000c101d00 */
[----:B------:R-:W5:Y:S01]  /*a810*/  LD.E.128 R32, desc[UR10][R32.64] ;  /* 0x0000000a20207980 */ /* 0x000f62000c101d00 */
[----:B------:R-:W-:Y:S01]  /*a820*/  UIMAD.WIDE.U32 UR10, UR4, UR12, URZ ;  /* 0x0000000c040a72a5 */ /* 0x000fe2000f8e003f */
[----:B------:R-:W-:Y:S01]  /*a830*/  IMAD.U32 R22, RZ, RZ, UR16 ;  /* 0x00000010ff167e24 */ /* 0x000fe2000f8e00ff */
[----:B------:R-:W-:Y:S01]  /*a840*/  USHF.R.S32.HI UR4, URZ, 0x1f, UR8 ;  /* 0x0000001f3f047899 */ /* 0x000fe20008011408 */
[----:B------:R-:W-:Y:S01]  /*a850*/  @!PT LDS RZ, [RZ] ;  /* 0x00000000fffff984 */ /* 0x000fe20000000800 */
[----:B------:R-:W-:Y:S01]  /*a860*/  @!PT LDS RZ, [RZ] ;  /* 0x00000000fffff984 */ /* 0x000fe20000000800 */
[----:B------:R-:W-:Y:S01]  /*a870*/  @!PT LDS RZ, [RZ] ;  /* 0x00000000fffff984 */ /* 0x000fe20000000800 */
[----:B------:R-:W-:Y:S01]  /*a880*/  @!PT LDS RZ, [RZ] ;  /* 0x00000000fffff984 */ /* 0x000fe20000000800 */
[----:B------:R3:W-:Y:S06]  /*a890*/  MEMBAR.ALL.CTA ;  /* 0x0000000000007992 */ /* 0x0007ec0000008000 */
[----:B---3--:R-:W3:Y:S01]  /*a8a0*/  FENCE.VIEW.ASYNC.S ;  /* 0x00000000000073c6 */ /* 0x008ee20000000000 */
[----:B------:R-:W-:Y:S01]  /*a8b0*/  UIADD3 UR11, UR11, UR9, URZ ;  /* 0x000000090b0b7290 */ /* 0x000fe2000fffe03f */
[----:B------:R-:W-:Y:S01]  /*a8c0*/  ULDC.64 UR12, c[0x0][0xae8] ;  /* 0x0002ba00000c7ab9 */ /* 0x000fe20000000a00 */
[----:B------:R-:W-:-:S02]  /*a8d0*/  IMAD R22, R22, 0xc0, R3 ;  /* 0x000000c016167824 */ /* 0x000fc400078e0203 */
[----:B------:R-:W-:Y:S02]  /*a8e0*/  UIMAD.WIDE.U32 UR10, UR17, UR12, UR10 ;  /* 0x0000000c110a72a5 */ /* 0x000fe4000f8e000a */
[----:B------:R-:W-:Y:S01]  /*a8f0*/  UIMAD UR4, UR4, UR14, URZ ;  /* 0x0000000e040472a4 */ /* 0x000fe2000f8e023f */
[----:B-1----:R-:W-:Y:S01]  /*a900*/  @P1 IMAD.HI.U32 R16, R22, R21, RZ ;  /* 0x0000001516101227 */ /* 0x002fe200078e00ff */
[----:B------:R-:W-:Y:S02]  /*a910*/  UIMAD UR11, UR17, UR13, UR11 ;  /* 0x0000000d110b72a4 */ /* 0x000fe4000f8e020b */
[----:B------:R-:W-:Y:S01]  /*a920*/  UIMAD UR4, UR8, UR15, UR4 ;  /* 0x0000000f080472a4 */ /* 0x000fe2000f8e0204 */
[----:B------:R-:W-:Y:S01]  /*a930*/  IMAD.MOV.U32 R3, RZ, RZ, R22 ;  /* 0x000000ffff037224 */ /* 0x000fe200078e0016 */
[----:B------:R-:W-:Y:S01]  /*a940*/  UIMAD.WIDE.U32 UR8, UR8, UR14, UR10 ;  /* 0x0000000e080872a5 */ /* 0x000fe2000f8e000a */
[----:B--2---:R-:W-:Y:S02]  /*a950*/  @P1 SHF.R.U32.HI R3, RZ, R37, R16 ;  /* 0x00000025ff031219 */ /* 0x004fe40000011610 */
[----:B------:R-:W-:Y:S01]  /*a960*/  ULDC.64 UR10, c[0x0][0xae0] ;  /* 0x0002b800000a7ab9 */ /* 0x000fe20000000a00 */
[----:B------:R-:W-:Y:S01]  /*a970*/  UIADD3 UR4, UR9, UR4, URZ ;  /* 0x0000000409047290 */ /* 0x000fe2000fffe03f */
[--C-:B------:R-:W-:Y:S01]  /*a980*/  SHF.R.S32.HI R16, RZ, 0x1f, R3.reuse ;  /* 0x0000001fff107819 */ /* 0x100fe20000011403 */
[----:B------:R-:W-:-:S02]  /*a990*/  IMAD.MOV R37, RZ, RZ, -R3 ;  /* 0x000000ffff257224 */ /* 0x000fc400078e0a03 */
[----:B------:R-:W-:Y:S02]  /*a9a0*/  IMAD.U32 R21, RZ, RZ, UR9 ;  /* 0x00000009ff157e24 */ /* 0x000fe4000f8e00ff */
[----:B------:R-:W-:Y:S01]  /*a9b0*/  IMAD.U32 R20, RZ, RZ, UR8 ;  /* 0x00000008ff147e24 */ /* 0x000fe2000f8e00ff */
[----:B------:R-:W-:Y:S01]  /*a9c0*/  ULDC.64 UR8, c[0x0][0xad8] ;  /* 0x0002b60000087ab9 */ /* 0x000fe20000000a00 */
[----:B------:R-:W-:Y:S02]  /*a9d0*/  IMAD.U32 R21, RZ, RZ, UR4 ;  /* 0x00000004ff157e24 */ /* 0x000fe4000f8e00ff */
[----:B------:R-:W-:Y:S02]  /*a9e0*/  IMAD R16, R16, UR10, RZ ;  /* 0x0000000a10107c24 */ /* 0x000fe4000f8e02ff */
[----:B------:R-:W-:Y:S02]  /*a9f0*/  IMAD R37, R18, R37, R22 ;  /* 0x0000002512257224 */ /* 0x000fe400078e0216 */
[----:B------:R-:W-:-:S02]  /*aa00*/  IMAD R39, R3, UR11, R16 ;  /* 0x0000000b03277c24 */ /* 0x000fc4000f8e0210 */
[----:B------:R-:W-:Y:S01]  /*aa10*/  IMAD.WIDE.U32 R20, R3, UR10, R20 ;  /* 0x0000000a03147c25 */ /* 0x000fe2000f8e0014 */
[----:B------:R-:W-:-:S03]  /*aa20*/  SHF.R.S32.HI R3, RZ, 0x1f, R37 ;  /* 0x0000001fff037819 */ /* 0x000fc60000011425 */
[----:B------:R-:W-:Y:S02]  /*aa30*/  IMAD.U32 R43, RZ, RZ, UR16 ;  /* 0x00000010ff2b7e24 */ /* 0x000fe4000f8e00ff */
[----:B------:R-:W-:Y:S02]  /*aa40*/  IMAD.IADD R21, R21, 0x1, R39 ;  /* 0x0000000115157824 */ /* 0x000fe400078e0227 */
[----:B------:R-:W-:Y:S02]  /*aa50*/  IMAD R16, R3, UR8, RZ ;  /* 0x0000000803107c24 */ /* 0x000fe4000f8e02ff */
[----:B------:R-:W-:Y:S01]  /*aa60*/  IMAD R43, R43, 0xc0, R76 ;  /* 0x000000c02b2b7824 */ /* 0x000fe200078e024c */
[----:B------:R-:W-:Y:S01]  /*aa70*/  UIADD3 UR4, UR37, 0x31c20, URZ ;  /* 0x00031c2025047890 */ /* 0x000fe2000fffe03f */
[C---:B------:R-:W-:Y:S02]  /*aa80*/  IMAD R3, R37.reuse, UR9, R16 ;  /* 0x0000000925037c24 */ /* 0x040fe4000f8e0210 */
[----:B------:R-:W-:Y:S01]  /*aa90*/  IMAD.WIDE.U32 R20, R37, UR8, R20 ;  /* 0x0000000825147c25 */ /* 0x000fe2000f8e0014 */
[----:B------:R-:W-:Y:S01]  /*aaa0*/  ISETP.GE.AND P0, PT, R43, R0, PT ;  /* 0x000000002b00720c */ /* 0x000fe20003f06270 */
[----:B------:R-:W-:Y:S01]  /*aab0*/  ULDC.64 UR8, c[0x0][0xa80] ;  /* 0x0002a00000087ab9 */ /* 0x000fe20000000a00 */
[----:B------:R-:W-:Y:S01]  /*aac0*/  UPRMT UR4, URZ, 0x654, UR4 ;  /* 0x000006543f047896 */ /* 0x000fe20008000004 */
[----:B------:R-:W-:Y:S01]  /*aad0*/  IMAD.IADD R3, R21, 0x1, R3 ;  /* 0x0000000115037824 */ /* 0x000fe200078e0203 */
[----:B------:R-:W-:-:S04]  /*aae0*/  LEA R16, P1, R20, UR8, 0x1 ;  /* 0x0000000814107c11 */ /* 0x000fc8000f8208ff */
[----:B------:R-:W-:Y:S01]  /*aaf0*/  LEA.HI.X R18, R20, UR9, R3, 0x1, P1 ;  /* 0x0000000914127c11 */ /* 0x000fe200088f0c03 */
[----:B---3--:R0:W1:Y:S01]  /*ab00*/  SHFL.IDX PT, R36, R16, RZ, 0x1c1f ;  /* 0x001c1fff10247589 */ /* 0x00806200000e0000 */
[----:B------:R-:W-:Y:S01]  /*ab10*/  BSSY B1, `(.L_x_200) ;  /* 0x0000013000017945 */ /* 0x000fe20003800000 */
[----:B------:R-:W-:Y:S02]  /*ab20*/  SYNCS.ARRIVE.TRANS64.RED.A1T0 RZ, [UR4], RZ ;  /* 0x000000ffffff79a7 */ /* 0x000fe40008100404 */
[----:B------:R0:W2:Y:S01]  /*ab30*/  SHFL.IDX PT, R37, R18, RZ, 0x1c1f ;  /* 0x001c1fff12257589 */ /* 0x0000a200000e0000 */
[----:B------:R-:W-:Y:S02]  /*ab40*/  SHF.R.S32.HI R42, RZ, 0x1f, R23 ;  /* 0x0000001fff2a7819 */ /* 0x000fe40000011417 */
[----:B------:R-:W-:Y:S01]  /*ab50*/  SHF.R.S32.HI R44, RZ, 0x1f, R19 ;  /* 0x0000001fff2c7819 */ /* 0x000fe20000011413 */
[----:B------:R-:W-:Y:S06]  /*ab60*/  @P0 BRA `(.L_x_201) ;  /* 0x0000000000340947 */ /* 0x000fec0003800000 */
[----:B------:R-:W-:Y:S01]  /*ab70*/  ULDC UR4, c[0x0][0xac8] ;  /* 0x0002b20000047ab9 */ /* 0x000fe20000000800 */
[----:B------:R-:W-:Y:S01]  /*ab80*/  ULDC.64 UR8, c[0x0][0x208] ;  /* 0x0000820000087ab9 */ /* 0x000fe20000000a00 */
[----:B------:R-:W-:Y:S02]  /*ab90*/  ISETP.GE.AND P1, PT, R19, UR4, PT ;  /* 0x0000000413007c0c */ /* 0x000fe4000bf26270 */
[----:B------:R-:W-:Y:S02]  /*aba0*/  ISETP.GE.AND P2, PT, R23, UR4, PT ;  /* 0x0000000417007c0c */ /* 0x000fe4000bf46270 */
[----:B------:R-:W-:-:S09]  /*abb0*/  ISETP.GE.AND P0, PT, R17, UR4, PT ;  /* 0x0000000411007c0c */ /* 0x000fd2000bf06270 */
[-C--:B-1----:R-:W-:Y:S02]  /*abc0*/  @!P1 LEA R38, P3, R19, R36.reuse, 0x1 ;  /* 0x0000002413269211 */ /* 0x082fe400078608ff */
[----:B------:R-:W-:Y:S02]  /*abd0*/  @!P2 LEA R40, P4, R23, R36, 0x1 ;  /* 0x000000241728a211 */ /* 0x000fe400078808ff */
[----:B--2---:R-:W-:Y:S01]  /*abe0*/  @!P0 IMAD.WIDE R20, R17, 0x2, R36 ;  /* 0x0000000211148825 */ /* 0x004fe200078e0224 */
[-C--:B------:R-:W-:Y:S02]  /*abf0*/  @!P1 LEA.HI.X R39, R19, R37.reuse, R44, 0x1, P3 ;  /* 0x0000002513279211 */ /* 0x080fe400018f0c2c */
[----:B------:R-:W-:Y:S02]  /*ac00*/  @!P2 LEA.HI.X R41, R23, R37, R42, 0x1, P4 ;  /* 0x000000251729a211 */ /* 0x000fe400020f0c2a */
[----:B-----5:R3:W-:Y:S04]  /*ac10*/  @!P0 ST.E.128 desc[UR8][R20.64], R4 ;  /* 0x0000000414008985 */ /* 0x0207e8000c101d08 */
[----:B------:R3:W-:Y:S04]  /*ac20*/  @!P1 ST.E.128 desc[UR8][R38.64], R12 ;  /* 0x0000000c26009985 */ /* 0x0007e8000c101d08 */
[----:B------:R3:W-:Y:S02]  /*ac30*/  @!P2 ST.E.128 desc[UR8][R40.64], R28 ;  /* 0x0000001c2800a985 */ /* 0x0007e4000c101d08 */
.L_x_201:
[----:B------:R-:W-:Y:S05]  /*ac40*/  BSYNC B1 ;  /* 0x0000000000017941 */ /* 0x000fea0003800000 */
.L_x_200:
[----:B------:R-:W-:Y:S01]  /*ac50*/  VIADD R3, R43, 0x60 ;  /* 0x000000602b037836 */ /* 0x000fe20000000000 */
[----:B---3-5:R3:W4:Y:S04]  /*ac60*/  SHFL.IDX PT, R7, R18, 0x1, 0x1c1f ;  /* 0x003c1f0012077f89 */ /* 0x02872800000e0000 */
[----:B------:R-:W-:Y:S01]  /*ac70*/  ISETP.GE.AND P0, PT, R3, R0, PT ;  /* 0x000000000300720c */ /* 0x000fe20003f06270 */
[----:B------:R3:W0:-:S12]  /*ac80*/  SHFL.IDX PT, R6, R16, 0x1, 0x1c1f ;  /* 0x003c1f0010067f89 */ /* 0x00061800000e0000 */
[----:B---3--:R-:W-:Y:S05]  /*ac90*/  @P0 BRA `(.L_x_202) ;  /* 0x0000001800080947 */ /* 0x008fea0003800000 */
[----:B------:R-:W-:Y:S01]  /*aca0*/  ULDC UR4, c[0x0][0xac8] ;  /* 0x0002b20000047ab9 */ /* 0x000fe20000000800 */
[----:B------:R-:W-:Y:S01]  /*acb0*/  ULDC.64 UR8, c[0x0][0x208] ;  /* 0x0000820000087ab9 */ /* 0x000fe20000000a00 */
[----:B------:R-:W-:Y:S02]  /*acc0*/  ISETP.GE.AND P2, PT, R19, UR4, PT ;  /* 0x0000000413007c0c */ /* 0x000fe4000bf46270 */
[----:B------:R-:W-:-:S11]  /*acd0*/  ISETP.GE.AND P1, PT, R17, UR4, PT ;  /* 0x0000000411007c0c */ /* 0x000fd6000bf26270 */
[----:B0-----:R-:W-:Y:S02]  /*ace0*/  @!P2 LEA R12, P0, R19, R6, 0x1 ;  /* 0x00000006130ca211 */ /* 0x001fe400078008ff */
[----:B----4-:R-:W-:Y:S02]  /*acf0*/  @!P1 IMAD.WIDE R4, R17, 0x2, R6 ;  /* 0x0000000211049825 */ /* 0x010fe400078e0206 */
[----:B------:R-:W-:Y:S02]  /*ad00*/  @!P2 LEA.HI.X R13, R19, R7, R44, 0x1, P0 ;  /* 0x00000007130da211 */ /* 0x000fe400000f0c2c */
[----:B------:R-:W-:Y:S01]  /*ad10*/  ISETP.GE.AND P0, PT, R23, UR4, PT ;  /* 0x0000000417007c0c */ /* 0x000fe2000bf06270 */
[----:B------:R0:W-:Y:S04]  /*ad20*/  @!P1 ST.E.128 desc[UR8][R4.64], R8 ;  /* 0x0000000804009985 */ /* 0x0001e8000c101d08 */
[----:B------:R0:W-:Y:S08]  /*ad30*/  @!P2 ST.E.128 desc[UR8][R12.64], R24 ;  /* 0x000000180c00a985 */ /* 0x0001f0000c101d08 */
[----:B------:R-:W-:Y:S05]  /*ad40*/  @P0 BRA `(.L_x_202) ;  /* 0x0000001400dc0947 */ /* 0x000fea0003800000 */
[----:B0-----:R-:W-:Y:S01]  /*ad50*/  LEA R4, P0, R23, R6, 0x1 ;  /* 0x0000000617047211 */ /* 0x001fe200078008ff */
[----:B------:R-:W-:-:S03]  /*ad60*/  ULDC.64 UR8, c[0x0][0x208] ;  /* 0x0000820000087ab9 */ /* 0x000fc60000000a00 */
[----:B------:R-:W-:-:S05]  /*ad70*/  LEA.HI.X R5, R23, R7, R42, 0x1, P0 ;  /* 0x0000000717057211 */ /* 0x000fca00000f0c2a */
[----:B------:R0:W-:Y:S01]  /*ad80*/  ST.E.128 desc[UR8][R4.64], R32 ;  /* 0x0000002004007985 */ /* 0x0001e2000c101d08 */
[----:B------:R-:W-:Y:S05]  /*ad90*/  BRA `(.L_x_202) ;  /* 0x0000001400c87947 */ /* 0x000fea0003800000 */
.L_x_199:
[----:B------:R-:W-:Y:S01]  /*ada0*/  ULDC.64 UR12, c[0x0][0xb08] ;  /* 0x0002c200000c7ab9 */ /* 0x000fe20000000a00 */
[----:B------:R-:W-:Y:S01]  /*adb0*/  R2UR UR16, R155 ;  /* 0x000000009b1072ca */ /* 0x000fe200000e0000 */
[----:B------:R-:W-:Y:S01]  /*adc0*/  UIMAD UR9, UR14, UR12, URZ ;  /* 0x0000000c0e0972a4 */ /* 0x000fe2000f8e023f */
[----:B------:R-:W0:Y:S01]  /*add0*/  @P1 LDC R4, c[0x0][0xbec] ;  /* 0x0002fb00ff041b82 */ /* 0x000e220000000800 */
[----:B------:R-:W-:Y:S01]  /*ade0*/  UIMAD.WIDE.U32 UR10, UR4, UR12, URZ ;  /* 0x0000000c040a72a5 */ /* 0x000fe2000f8e003f */
[----:B------:R-:W-:Y:S01]  /*adf0*/  R2UR UR15, R22 ;  /* 0x00000000160f72ca */ /* 0x000fe200000e0000 */
[----:B------:R-:W-:Y:S01]  /*ae00*/  UIMAD UR9, UR4, UR13, UR9 ;  /* 0x0000000d040972a4 */ /* 0x000fe2000f8e0209 */
[----:B------:R-:W-:Y:S01]  /*ae10*/  IMAD.MOV.U32 R3, RZ, RZ, R13 ;  /* 0x000000ffff037224 */ /* 0x000fe200078e000d */
[----:B------:R-:W-:Y:S01]  /*ae20*/  USHF.R.S32.HI UR4, URZ, 0x1f, UR8 ;  /* 0x0000001f3f047899 */ /* 0x000fe20008011408 */
[----:B------:R-:W-:Y:S01]  /*ae30*/  ISETP.GE.AND P0, PT, R15, R0, PT ;  /* 0x000000000f00720c */ /* 0x000fe20003f06270 */
[----:B------:R-:W-:Y:S01]  /*ae40*/  UIADD3 UR11, UR11, UR9, URZ ;  /* 0x000000090b0b7290 */ /* 0x000fe2000fffe03f */
[----:B------:R-:W1:Y:S01]  /*ae50*/  @P1 LDC R5, c[0x0][0xbf0] ;  /* 0x0002fc00ff051b82 */ /* 0x000e620000000800 */
[----:B------:R-:W-:Y:S01]  /*ae60*/  ULDC.64 UR12, c[0x0][0xb38] ;  /* 0x0002ce00000c7ab9 */ /* 0x000fe20000000a00 */
[----:B------:R-:W-:Y:S01]  /*ae70*/  BSSY B1, `(.L_x_203) ;  /* 0x0000063000017945 */ /* 0x000fe20003800000 */
[----:B------:R-:W-:Y:S01]  /*ae80*/  UIMAD.WIDE.U32 UR10, UR16, UR12, UR10 ;  /* 0x0000000c100a72a5 */ /* 0x000fe2000f8e000a */
[----:B------:R-:W-:-:S02]  /*ae90*/  SHF.R.S32.HI R16, RZ, 0x1f, R144 ;  /* 0x0000001fff107819 */ /* 0x000fc40000011490 */
[----:B------:R-:W-:Y:S01]  /*aea0*/  SHF.R.S32.HI R74, RZ, 0x1f, R145 ;  /* 0x0000001fff4a7819 */ /* 0x000fe20000011491 */
[----:B------:R-:W-:Y:S01]  /*aeb0*/  UIMAD UR11, UR16, UR13, UR11 ;  /* 0x0000000d100b72a4 */ /* 0x000fe2000f8e020b */
[----:B------:R-:W-:Y:S02]  /*aec0*/  SHF.R.S32.HI R75, RZ, 0x1f, R146 ;  /* 0x0000001fff4b7819 */ /* 0x000fe40000011492 */
[----:B------:R-:W-:Y:S01]  /*aed0*/  ULDC.64 UR12, c[0x0][0xb40] ;  /* 0x0002d000000c7ab9 */ /* 0x000fe20000000a00 */
[----:B------:R-:W-:Y:S01]  /*aee0*/  SHF.R.S32.HI R76, RZ, 0x1f, R147 ;  /* 0x0000001fff4c7819 */ /* 0x000fe20000011493 */
[----:B------:R-:W-:Y:S01]  /*aef0*/  UIMAD UR4, UR4, UR12, URZ ;  /* 0x0000000c040472a4 */ /* 0x000fe2000f8e023f */
[----:B------:R-:W-:Y:S02]  /*af00*/  SHF.R.S32.HI R77, RZ, 0x1f, R148 ;  /* 0x0000001fff4d7819 */ /* 0x000fe40000011494 */
[----:B------:R-:W-:Y:S01]  /*af10*/  SHF.R.S32.HI R78, RZ, 0x1f, R149 ;  /* 0x0000001fff4e7819 */ /* 0x000fe20000011495 */
[----:B------:R-:W-:Y:S01]  /*af20*/  UIMAD UR4, UR8, UR13, UR4 ;  /* 0x0000000d080472a4 */ /* 0x000fe2000f8e0204 */
[----:B0-----:R-:W-:Y:S01]  /*af30*/  @P1 IMAD.HI.U32 R4, R13, R4, RZ ;  /* 0x000000040d041227 */ /* 0x001fe200078e00ff */
[----:B------:R-:W-:Y:S01]  /*af40*/  UIMAD.WIDE.U32 UR8, UR8, UR12, UR10 ;  /* 0x0000000c080872a5 */ /* 0x000fe2000f8e000a */
[----:B------:R-:W-:-:S02]  /*af50*/  SHF.R.S32.HI R79, RZ, 0x1f, R150 ;  /* 0x0000001fff4f7819 */ /* 0x000fc40000011496 */
[----:B------:R-:W-:Y:S01]  /*af60*/  ULDC.64 UR10, c[0x0][0xb48] ;  /* 0x0002d200000a7ab9 */ /* 0x000fe20000000a00 */
[----:B------:R-:W-:Y:S01]  /*af70*/  UIADD3 UR9, UR9, UR4, URZ ;  /* 0x0000000409097290 */ /* 0x000fe2000fffe03f */
[----:B------:R-:W-:Y:S02]  /*af80*/  SHF.R.S32.HI R80, RZ, 0x1f, R151 ;  /* 0x0000001fff507819 */ /* 0x000fe40000011497 */
[----:B-1----:R-:W-:Y:S01]  /*af90*/  @P1 SHF.R.U32.HI R3, RZ, R5, R4 ;  /* 0x00000005ff031219 */ /* 0x002fe20000011604 */
[----:B------:R-:W-:Y:S01]  /*afa0*/  UIMAD.WIDE.U32 UR8, UR15, UR10, UR8 ;  /* 0x0000000a0f0872a5 */ /* 0x000fe2000f8e0008 */
[----:B------:R-:W-:Y:S02]  /*afb0*/  SHF.R.S32.HI R81, RZ, 0x1f, R152 ;  /* 0x0000001fff517819 */ /* 0x000fe40000011498 */
[--C-:B------:R-:W-:Y:S01]  /*afc0*/  SHF.R.S32.HI R4, RZ, 0x1f, R3.reuse ;  /* 0x0000001fff047819 */ /* 0x100fe20000011403 */
[----:B------:R-:W-:Y:S01]  /*afd0*/  IMAD.MOV R7, RZ, RZ, -R3 ;  /* 0x000000ffff077224 */ /* 0x000fe200078e0a03 */
[----:B------:R-:W-:-:S02]  /*afe0*/  UIMAD UR4, UR15, UR11, UR9 ;  /* 0x0000000b0f0472a4 */ /* 0x000fc4000f8e0209 */
[----:B------:R-:W-:Y:S01]  /*aff0*/  IMAD.U32 R5, RZ, RZ, UR9 ;  /* 0x00000009ff057e24 */ /* 0x000fe2000f8e00ff */
[----:B------:R-:W-:Y:S01]  /*b000*/  SHF.R.S32.HI R82, RZ, 0x1f, R153 ;  /* 0x0000001fff527819 */ /* 0x000fe20000011499 */
[----:B------:R-:W-:Y:S01]  /*b010*/  ULDC.64 UR10, c[0x0][0xb30] ;  /* 0x0002cc00000a7ab9 */ /* 0x000fe20000000a00 */
[----:B------:R-:W-:Y:S01]  /*b020*/  IMAD R7, R18, R7, R13 ;  /* 0x0000000712077224 */ /* 0x000fe200078e020d */
[----:B------:R-:W-:Y:S01]  /*b030*/  SHF.R.S32.HI R83, RZ, 0x1f, R154 ;  /* 0x0000001fff537819 */ /* 0x000fe2000001149a */
[----:B------:R-:W-:Y:S02]  /*b040*/  IMAD R6, R4, UR10, RZ ;  /* 0x0000000a04067c24 */ /* 0x000fe4000f8e02ff */
[----:B------:R-:W-:Y:S01]  /*b050*/  IMAD.U32 R4, RZ, RZ, UR8 ;  /* 0x00000008ff047e24 */ /* 0x000fe2000f8e00ff */
[----:B------:R-:W-:Y:S01]  /*b060*/  ULDC.64 UR8, c[0x0][0xb28] ;  /* 0x0002ca0000087ab9 */ /* 0x000fe20000000a00 */
[----:B------:R-:W-:Y:S01]  /*b070*/  IMAD.U32 R5, RZ, RZ, UR4 ;  /* 0x00000004ff057e24 */ /* 0x000fe2000f8e00ff */
[----:B------:R-:W-:Y:S01]  /*b080*/  UIADD3 UR4, UR37, 0x31c20, URZ ;  /* 0x00031c2025047890 */ /* 0x000fe2000fffe03f */
[C---:B------:R-:W-:Y:S01]  /*b090*/  IMAD R11, R3.reuse, UR11, R6 ;  /* 0x0000000b030b7c24 */ /* 0x040fe2000f8e0206 */
[----:B------:R-:W-:Y:S01]  /*b0a0*/  SHF.R.S32.HI R6, RZ, 0x1f, R7 ;  /* 0x0000001fff067819 */ /* 0x000fe20000011407 */
[----:B------:R-:W-:Y:S01]  /*b0b0*/  IMAD.WIDE.U32 R4, R3, UR10, R4 ;  /* 0x0000000a03047c25 */ /* 0x000fe2000f8e0004 */
[----:B------:R-:W-:-:S03]  /*b0c0*/  UPRMT UR4, URZ, 0x654, UR4 ;  /* 0x000006543f047896 */ /* 0x000fc60008000004 */
[----:B------:R-:W-:Y:S02]  /*b0d0*/  IMAD R6, R6, UR8, RZ ;  /* 0x0000000806067c24 */ /* 0x000fe4000f8e02ff */
[----:B------:R-:W-:Y:S02]  /*b0e0*/  IMAD.IADD R5, R5, 0x1, R11 ;  /* 0x0000000105057824 */ /* 0x000fe400078e020b */
[C---:B------:R-:W-:Y:S02]  /*b0f0*/  IMAD R3, R7.reuse, UR9, R6 ;  /* 0x0000000907037c24 */ /* 0x040fe4000f8e0206 */
[----:B------:R-:W-:Y:S01]  /*b100*/  IMAD.WIDE.U32 R4, R7, UR8, R4 ;  /* 0x0000000807047c25 */ /* 0x000fe2000f8e0004 */
[----:B------:R-:W-:Y:S01]  /*b110*/  ULDC.64 UR8, c[0x0][0xb00] ;  /* 0x0002c00000087ab9 */ /* 0x000fe20000000a00 */
[----:B------:R-:W-:Y:S02]  /*b120*/  SYNCS.ARRIVE.TRANS64.RED.A1T0 RZ, [UR4], RZ ;  /* 0x000000ffffff79a7 */ /* 0x000fe40008100404 */
[----:B------:R-:W-:Y:S01]  /*b130*/  IMAD.IADD R3, R5, 0x1, R3 ;  /* 0x0000000105037824 */ /* 0x000fe200078e0203 */
[----:B------:R-:W-:-:S04]  /*b140*/  LEA R8, P1, R4, UR8, 0x2 ;  /* 0x0000000804087c11 */ /* 0x000fc8000f8210ff */
[----:B------:R-:W-:Y:S02]  /*b150*/  LEA.HI.X R3, R4, UR9, R3, 0x2, P1 ;  /* 0x0000000904037c11 */ /* 0x000fe400088f1403 */
[----:B------:R0:W1:Y:S04]  /*b160*/  SHFL.IDX PT, R4, R8, RZ, 0x1c1f ;  /* 0x001c1fff08047589 */ /* 0x00006800000e0000 */
[----:B------:R0:W2:Y:S01]  /*b170*/  SHFL.IDX PT, R5, R3, RZ, 0x1c1f ;  /* 0x001c1fff03057589 */ /* 0x0000a200000e0000 */
[----:B------:R-:W-:Y:S05]  /*b180*/  @P0 BRA `(.L_x_204) ;  /* 0x0000000000c40947 */ /* 0x000fea0003800000 */
[----:B------:R-:W-:Y:S01]  /*b190*/  ULDC UR4, c[0x0][0xac8] ;  /* 0x0002b20000047ab9 */ /* 0x000fe20000000800 */
[----:B------:R-:W-:Y:S01]  /*b1a0*/  ULDC.64 UR8, c[0x0][0x208] ;  /* 0x0000820000087ab9 */ /* 0x000fe20000000a00 */
[----:B------:R-:W-:Y:S02]  /*b1b0*/  ISETP.GE.AND P1, PT, R154, UR4, PT ;  /* 0x000000049a007c0c */ /* 0x000fe4000bf26270 */
[----:B------:R-:W-:Y:S02]  /*b1c0*/  ISETP.GE.AND P0, PT, R153, UR4, PT ;  /* 0x0000000499007c0c */ /* 0x000fe4000bf06270 */
[----:B------:R-:W-:Y:S02]  /*b1d0*/  ISETP.GE.AND P5, PT, R156, UR4, PT ;  /* 0x000000049c007c0c */ /* 0x000fe4000bfa6270 */
[----:B------:R-:W-:Y:S02]  /*b1e0*/  ISETP.GE.AND P2, PT, R152, UR4, PT ;  /* 0x0000000498007c0c */ /* 0x000fe4000bf46270 */
[----:B------:R-:W-:-:S02]  /*b1f0*/  ISETP.GE.AND P3, PT, R151, UR4, PT ;  /* 0x0000000497007c0c */ /* 0x000fc4000bf66270 */
[----:B------:R-:W-:-:S03]  /*b200*/  ISETP.GE.AND P4, PT, R150, UR4, PT ;  /* 0x0000000496007c0c */ /* 0x000fc6000bf86270 */
[----:B-1----:R-:W-:-:S04]  /*b210*/  @!P1 LEA R10, P6, R154, R4, 0x2 ;  /* 0x000000049a0a9211 */ /* 0x002fc800078c10ff */
[----:B--2---:R-:W-:Y:S01]  /*b220*/  @!P1 LEA.HI.X R11, R154, R5, R83, 0x2, P6 ;  /* 0x000000059a0b9211 */ /* 0x004fe200030f1453 */
[----:B------:R-:W-:Y:S01]  /*b230*/  @!P5 IMAD.WIDE R6, R156, 0x4, R4 ;  /* 0x000000049c06d825 */ /* 0x000fe200078e0204 */
[----:B------:R-:W-:-:S04]  /*b240*/  @!P0 LEA R12, P6, R153, R4, 0x2 ;  /* 0x00000004990c8211 */ /* 0x000fc800078c10ff */
[-C--:B------:R-:W-:Y:S01]  /*b250*/  @!P0 LEA.HI.X R13, R153, R5.reuse, R82, 0x2, P6 ;  /* 0x00000005990d8211 */ /* 0x080fe200030f1452 */
[----:B------:R1:W-:Y:S01]  /*b260*/  @!P5 ST.E.64 desc[UR8][R6.64], R20 ;  /* 0x000000140600d985 */ /* 0x0003e2000c101b08 */
[CC--:B------:R-:W-:Y:S02]  /*b270*/  @!P3 LEA R24, P5, R151.reuse, R4.reuse, 0x2 ;  /* 0x000000049718b211 */ /* 0x0c0fe400078a10ff */
[-C--:B------:R-:W-:Y:S01]  /*b280*/  @!P4 LEA R26, P6, R150, R4.reuse, 0x2 ;  /* 0x00000004961ac211 */ /* 0x080fe200078c10ff */
[----:B------:R2:W-:Y:S01]  /*b290*/  @!P1 ST.E.64 desc[UR8][R10.64], R28 ;  /* 0x0000001c0a009985 */ /* 0x0005e2000c101b08 */
[----:B------:R-:W-:Y:S02]  /*b2a0*/  @!P2 LEA R14, P1, R152, R4, 0x2 ;  /* 0x00000004980ea211 */ /* 0x000fe400078210ff */
[----:B------:R-:W-:Y:S01]  /*b2b0*/  @!P3 LEA.HI.X R25, R151, R5, R80, 0x2, P5 ;  /* 0x000000059719b211 */ /* 0x000fe200028f1450 */
[----:B------:R-:W-:Y:S01]  /*b2c0*/  @!P0 ST.E.64 desc[UR8][R12.64], R32 ;  /* 0x000000200c008985 */ /* 0x000fe2000c101b08 */
[----:B------:R-:W-:-:S02]  /*b2d0*/  ISETP.GE.AND P0, PT, R149, UR4, PT ;  /* 0x0000000495007c0c */ /* 0x000fc4000bf06270 */
[-C--:B------:R-:W-:Y:S02]  /*b2e0*/  @!P2 LEA.HI.X R15, R152, R5.reuse, R81, 0x2, P1 ;  /* 0x00000005980fa211 */ /* 0x080fe400008f1451 */
[----:B------:R-:W-:Y:S02]  /*b2f0*/  ISETP.GE.AND P1, PT, R148, UR4, PT ;  /* 0x0000000494007c0c */ /* 0x000fe4000bf26270 */
[----:B------:R-:W-:Y:S01]  /*b300*/  @!P4 LEA.HI.X R27, R150, R5, R79, 0x2, P6 ;  /* 0x00000005961bc211 */ /* 0x000fe200030f144f */
[----:B------:R3:W-:Y:S01]  /*b310*/  @!P2 ST.E.64 desc[UR8][R14.64], R36 ;  /* 0x000000240e00a985 */ /* 0x0007e2000c101b08 */
[----:B------:R-:W-:-:S03]  /*b320*/  ISETP.GE.AND P2, PT, R145, UR4, PT ;  /* 0x0000000491007c0c */ /* 0x000fc6000bf46270 */
[----:B------:R4:W-:Y:S01]  /*b330*/  @!P3 ST.E.64 desc[UR8][R24.64], R40 ;  /* 0x000000281800b985 */ /* 0x0009e2000c101b08 */
[----:B------:R-:W-:Y:S02]  /*b340*/  ISETP.GE.AND P3, PT, R146, UR4, PT ;  /* 0x0000000492007c0c */ /* 0x000fe4000bf66270 */
[-C--:B-1----:R-:W-:Y:S01]  /*b350*/  @!P0 LEA R6, P5, R149, R4.reuse, 0x2 ;  /* 0x0000000495068211 */ /* 0x082fe200078a10ff */
[----:B------:R4:W-:Y:S01]  /*b360*/  @!P4 ST.E.64 desc[UR8][R26.64], R44 ;  /* 0x0000002c1a00c985 */ /* 0x0009e2000c101b08 */
[----:B------:R-:W-:Y:S02]  /*b370*/  ISETP.GE.AND P4, PT, R147, UR4, PT ;  /* 0x0000000493007c0c */ /* 0x000fe4000bf86270 */
[-C--:B------:R-:W-:Y:S02]  /*b380*/  @!P0 LEA.HI.X R7, R149, R5.reuse, R78, 0x2, P5 ;  /* 0x0000000595078211 */ /* 0x080fe400028f144e */
[----:B------:R-:W-:Y:S02]  /*b390*/  ISETP.GE.AND P5, PT, R144, UR4, PT ;  /* 0x0000000490007c0c */ /* 0x000fe4000bfa6270 */
[C---:B--2---:R-:W-:Y:S01]  /*b3a0*/  @!P1 LEA R10, P6, R148.reuse, R4, 0x2 ;  /* 0x00000004940a9211 */ /* 0x044fe200078c10ff */
[----:B------:R4:W-:Y:S03]  /*b3b0*/  @!P0 ST.E.64 desc[UR8][R6.64], R48 ;  /* 0x0000003006008985 */ /* 0x0009e6000c101b08 */
[----:B------:R-:W-:-:S02]  /*b3c0*/  @!P1 LEA.HI.X R11, R148, R5, R77, 0x2, P6 ;  /* 0x00000005940b9211 */ /* 0x000fc400030f144d */
[-C--:B---3--:R-:W-:Y:S02]  /*b3d0*/  @!P3 LEA R14, P6, R146, R4.reuse, 0x2 ;  /* 0x00000004920eb211 */ /* 0x088fe400078c10ff */
[-C--:B------:R-:W-:Y:S01]  /*b3e0*/  @!P4 LEA R12, P0, R147, R4.reuse, 0x2 ;  /* 0x00000004930cc211 */ /* 0x080fe200078010ff */
[----:B------:R4:W-:Y:S01]  /*b3f0*/  @!P1 ST.E.64 desc[UR8][R10.64], R52 ;  /* 0x000000340a009985 */ /* 0x0009e2000c101b08 */
[-C--:B------:R-:W-:Y:S02]  /*b400*/  @!P2 LEA R20, P1, R145, R4.reuse, 0x2 ;  /* 0x000000049114a211 */ /* 0x080fe400078210ff */
[-C--:B------:R-:W-:Y:S02]  /*b410*/  @!P4 LEA.HI.X R13, R147, R5.reuse, R76, 0x2, P0 ;  /* 0x00000005930dc211 */ /* 0x080fe400000f144c */
[----:B------:R-:W-:Y:S02]  /*b420*/  @!P5 LEA R4, P0, R144, R4, 0x2 ;  /* 0x000000049004d211 */ /* 0x000fe400078010ff */
[-C--:B------:R-:W-:Y:S01]  /*b430*/  @!P3 LEA.HI.X R15, R146, R5.reuse, R75, 0x2, P6 ;  /* 0x00000005920fb211 */ /* 0x080fe200030f144b */
[----:B------:R4:W-:Y:S01]  /*b440*/  @!P4 ST.E.64 desc[UR8][R12.64], R56 ;  /* 0x000000380c00c985 */ /* 0x0009e2000c101b08 */
[----:B------:R-:W-:-:S02]  /*b450*/  @!P2 LEA.HI.X R21, R145, R5, R74, 0x2, P1 ;  /* 0x000000059115a211 */ /* 0x000fc400008f144a */
[----:B------:R-:W-:Y:S01]  /*b460*/  @!P5 LEA.HI.X R5, R144, R5, R16, 0x2, P0 ;  /* 0x000000059005d211 */ /* 0x000fe200000f1410 */
[----:B------:R4:W-:Y:S04]  /*b470*/  @!P3 ST.E.64 desc[UR8][R14.64], R60 ;  /* 0x0000003c0e00b985 */ /* 0x0009e8000c101b08 */
[----:B------:R4:W-:Y:S04]  /*b480*/  @!P2 ST.E.64 desc[UR8][R20.64], R64 ;  /* 0x000000401400a985 */ /* 0x0009e8000c101b08 */
[----:B------:R4:W-:Y:S02]  /*b490*/  @!P5 ST.E.64 desc[UR8][R4.64], R68 ;  /* 0x000000440400d985 */ /* 0x0009e4000c101b08 */
.L_x_204:
[----:B------:R-:W-:Y:S05]  /*b4a0*/  BSYNC B1 ;  /* 0x0000000000017941 */ /* 0x000fea0003800000 */
.L_x_203:
[----:B------:R-:W-:Y:S01]  /*b4b0*/  ISETP.GE.AND P0, PT, R9, R0, PT ;  /* 0x000000000900720c */ /* 0x000fe20003f06270 */
[----:B----4-:R3:W4:Y:S04]  /*b4c0*/  SHFL.IDX PT, R7, R3, 0x1, 0x1c1f ;  /* 0x003c1f0003077f89 */ /* 0x01072800000e0000 */
[----:B------:R3:W0:Y:S08]  /*b4d0*/  SHFL.IDX PT, R6, R8, 0x1, 0x1c1f ;  /* 0x003c1f0008067f89 */ /* 0x00063000000e0000 */
[----:B---3--:R-:W-:Y:S05]  /*b4e0*/  @P0 BRA `(.L_x_202) ;  /* 0x0000000c00f40947 */ /* 0x008fea0003800000 */
[----:B------:R-:W-:Y:S01]  /*b4f0*/  ULDC UR4, c[0x0][0xac8] ;  /* 0x0002b20000047ab9 */ /* 0x000fe20000000800 */
[----:B------:R-:W-:Y:S01]  /*b500*/  ULDC.64 UR8, c[0x0][0x208] ;  /* 0x0000820000087ab9 */ /* 0x000fe20000000a00 */
[----:B------:R-:W-:Y:S02]  /*b510*/  ISETP.GE.AND P5, PT, R154, UR4, PT ;  /* 0x000000049a007c0c */ /* 0x000fe4000bfa6270 */
[----:B------:R-:W-:Y:S02]  /*b520*/  ISETP.GE.AND P1, PT, R156, UR4, PT ;  /* 0x000000049c007c0c */ /* 0x000fe4000bf26270 */
[----:B------:R-:W-:Y:S02]  /*b530*/  ISETP.GE.AND P3, PT, R153, UR4, PT ;  /* 0x0000000499007c0c */ /* 0x000fe4000bf66270 */
[----:B------:R-:W-:Y:S02]  /*b540*/  ISETP.GE.AND P2, PT, R152, UR4, PT ;  /* 0x0000000498007c0c */ /* 0x000fe4000bf46270 */
[----:B------:R-:W-:-:S05]  /*b550*/  ISETP.GE.AND P4, PT, R151, UR4, PT ;  /* 0x0000000497007c0c */ /* 0x000fca000bf86270 */
[-C--:B0-----:R-:W-:Y:S02]  /*b560*/  @!P5 LEA R8, P0, R154, R6.reuse, 0x2 ;  /* 0x000000069a08d211 */ /* 0x081fe400078010ff */
[----:B-12-4-:R-:W-:Y:S02]  /*b570*/  @!P1 IMAD.WIDE R4, R156, 0x4, R6 ;  /* 0x000000049c049825 */ /* 0x016fe400078e0206 */
[-C--:B------:R-:W-:Y:S02]  /*b580*/  @!P5 LEA.HI.X R9, R154, R7.reuse, R83, 0x2, P0 ;  /* 0x000000079a09d211 */ /* 0x080fe400000f1453 */
[CC--:B------:R-:W-:Y:S01]  /*b590*/  @!P3 LEA R10, P0, R153.reuse, R6.reuse, 0x2 ;  /* 0x00000006990ab211 */ /* 0x0c0fe200078010ff */
[----:B------:R0:W-:Y:S01]  /*b5a0*/  @!P1 ST.E.64 desc[UR8][R4.64], R72 ;  /* 0x0000004804009985 */ /* 0x0001e2000c101b08 */
[----:B------:R-:W-:Y:S02]  /*b5b0*/  ISETP.GE.AND P1, PT, R150, UR4, PT ;  /* 0x0000000496007c0c */ /* 0x000fe4000bf26270 */
[----:B------:R-:W-:Y:S01]  /*b5c0*/  @!P3 LEA.HI.X R11, R153, R7, R82, 0x2, P0 ;  /* 0x00000007990bb211 */ /* 0x000fe200000f1452 */
[----:B------:R1:W-:Y:S01]  /*b5d0*/  @!P5 ST.E.64 desc[UR8][R8.64], R30 ;  /* 0x0000001e0800d985 */ /* 0x0003e2000c101b08 */
[----:B------:R-:W-:-:S02]  /*b5e0*/  @!P2 LEA R12, P5, R152, R6, 0x2 ;  /* 0x00000006980ca211 */ /* 0x000fc400078a10ff */
[----:B------:R-:W-:Y:S01]  /*b5f0*/  ISETP.GE.AND P0, PT, R149, UR4, PT ;  /* 0x0000000495007c0c */ /* 0x000fe2000bf06270 */
[----:B------:R-:W-:Y:S01]  /*b600*/  @!P3 ST.E.64 desc[UR8][R10.64], R34 ;  /* 0x000000220a00b985 */ /* 0x000fe2000c101b08 */
[CC--:B------:R-:W-:Y:S02]  /*b610*/  @!P4 LEA R14, P6, R151.reuse, R6.reuse, 0x2 ;  /* 0x00000006970ec211 */ /* 0x0c0fe400078c10ff */
[-C--:B------:R-:W-:Y:S02]  /*b620*/  @!P2 LEA.HI.X R13, R152, R7.reuse, R81, 0x2, P5 ;  /* 0x00000007980da211 */ /* 0x080fe400028f1451 */
[----:B------:R-:W-:Y:S02]  /*b630*/  @!P4 LEA.HI.X R15, R151, R7, R80, 0x2, P6 ;  /* 0x00000007970fc211 */ /* 0x000fe400030f1450 */
[----:B0-----:R-:W-:Y:S01]  /*b640*/  @!P1 LEA R4, P5, R150, R6, 0x2 ;  /* 0x0000000696049211 */ /* 0x001fe200078a10ff */
[----:B------:R0:W-:Y:S01]  /*b650*/  @!P2 ST.E.64 desc[UR8][R12.64], R38 ;  /* 0x000000260c00a985 */ /* 0x0001e2000c101b08 */
[----:B------:R-:W-:-:S02]  /*b660*/  ISETP.GE.AND P2, PT, R146, UR4, PT ;  /* 0x0000000492007c0c */ /* 0x000fc4000bf46270 */
[----:B------:R-:W-:Y:S01]  /*b670*/  ISETP.GE.AND P3, PT, R147, UR4, PT ;  /* 0x0000000493007c0c */ /* 0x000fe2000bf66270 */
[----:B------:R2:W-:Y:S01]  /*b680*/  @!P4 ST.E.64 desc[UR8][R14.64], R42 ;  /* 0x0000002a0e00c985 */ /* 0x0005e2000c101b08 */
[----:B------:R-:W-:Y:S02]  /*b690*/  ISETP.GE.AND P4, PT, R148, UR4, PT ;  /* 0x0000000494007c0c */ /* 0x000fe4000bf86270 */
[CC--:B-1----:R-:W-:Y:S02]  /*b6a0*/  @!P0 LEA R8, P6, R149.reuse, R6.reuse, 0x2 ;  /* 0x0000000695088211 */ /* 0x0c2fe400078c10ff */
[-C--:B------:R-:W-:Y:S02]  /*b6b0*/  @!P1 LEA.HI.X R5, R150, R7.reuse, R79, 0x2, P5 ;  /* 0x0000000796059211 */ /* 0x080fe400028f144f */
[----:B------:R-:W-:Y:S02]  /*b6c0*/  @!P0 LEA.HI.X R9, R149, R7, R78, 0x2, P6 ;  /* 0x0000000795098211 */ /* 0x000fe400030f144e */
[----:B------:R-:W-:Y:S01]  /*b6d0*/  ISETP.GE.AND P5, PT, R145, UR4, PT ;  /* 0x0000000491007c0c */ /* 0x000fe2000bfa6270 */
[----:B------:R1:W-:Y:S02]  /*b6e0*/  @!P1 ST.E.64 desc[UR8][R4.64], R46 ;  /* 0x0000002e04009985 */ /* 0x0003e4000c101b08 */
[----:B0-----:R-:W-:-:S02]  /*b6f0*/  @!P3 LEA R12, P6, R147, R6, 0x2 ;  /* 0x00000006930cb211 */ /* 0x001fc400078c10ff */
[----:B------:R1:W-:Y:S01]  /*b700*/  @!P0 ST.E.64 desc[UR8][R8.64], R50 ;  /* 0x0000003208008985 */ /* 0x0003e2000c101b08 */
[-C--:B--2---:R-:W-:Y:S02]  /*b710*/  @!P2 LEA R14, P0, R146, R6.reuse, 0x2 ;  /* 0x00000006920ea211 */ /* 0x084fe400078010ff */
[-C--:B------:R-:W-:Y:S02]  /*b720*/  @!P4 LEA R10, P1, R148, R6.reuse, 0x2 ;  /* 0x00000006940ac211 */ /* 0x080fe400078210ff */
[-C--:B------:R-:W-:Y:S02]  /*b730*/  @!P2 LEA.HI.X R15, R146, R7.reuse, R75, 0x2, P0 ;  /* 0x00000007920fa211 */ /* 0x080fe400000f144b */
[----:B------:R-:W-:Y:S02]  /*b740*/  ISETP.GE.AND P0, PT, R144, UR4, PT ;  /* 0x0000000490007c0c */ /* 0x000fe4000bf06270 */
[----:B------:R-:W-:Y:S02]  /*b750*/  @!P4 LEA.HI.X R11, R148, R7, R77, 0x2, P1 ;  /* 0x00000007940bc211 */ /* 0x000fe400008f144d */
[----:B------:R-:W-:-:S02]  /*b760*/  @!P5 LEA R20, P1, R145, R6, 0x2 ;  /* 0x000000069114d211 */ /* 0x000fc400078210ff */
[-C--:B------:R-:W-:Y:S01]  /*b770*/  @!P3 LEA.HI.X R13, R147, R7.reuse, R76, 0x2, P6 ;  /* 0x00000007930db211 */ /* 0x080fe200030f144c */
[----:B------:R1:W-:Y:S01]  /*b780*/  @!P4 ST.E.64 desc[UR8][R10.64], R54 ;  /* 0x000000360a00c985 */ /* 0x0003e2000c101b08 */
[----:B------:R-:W-:-:S03]  /*b790*/  @!P5 LEA.HI.X R21, R145, R7, R74, 0x2, P1 ;  /* 0x000000079115d211 */ /* 0x000fc600008f144a */
[----:B------:R1:W-:Y:S04]  /*b7a0*/  @!P3 ST.E.64 desc[UR8][R12.64], R58 ;  /* 0x0000003a0c00b985 */ /* 0x0003e8000c101b08 */
[----:B------:R1:W-:Y:S04]  /*b7b0*/  @!P2 ST.E.64 desc[UR8][R14.64], R62 ;  /* 0x0000003e0e00a985 */ /* 0x0003e8000c101b08 */
[----:B------:R1:W-:Y:S01]  /*b7c0*/  @!P5 ST.E.64 desc[UR8][R20.64], R66 ;  /* 0x000000421400d985 */ /* 0x0003e2000c101b08 */
[----:B------:R-:W-:Y:S05]  /*b7d0*/  @P0 BRA `(.L_x_202) ;  /* 0x0000000c00380947 */ /* 0x000fea0003800000 */
[----:B-1----:R-:W-:Y:S01]  /*b7e0*/  LEA R4, P0, R144, R6, 0x2 ;  /* 0x0000000690047211 */ /* 0x002fe200078010ff */
[----:B------:R-:W-:-:S03]  /*b7f0*/  ULDC.64 UR8, c[0x0][0x208] ;  /* 0x0000820000087ab9 */ /* 0x000fc60000000a00 */
[----:B------:R-:W-:-:S05]  /*b800*/  LEA.HI.X R5, R144, R7, R16, 0x2, P0 ;  /* 0x0000000790057211 */ /* 0x000fca00000f1410 */
[----:B------:R0:W-:Y:S01]  /*b810*/  ST.E.64 desc[UR8][R4.64], R70 ;  /* 0x0000004604007985 */ /* 0x0001e2000c101b08 */
[----:B------:R-:W-:Y:S05]  /*b820*/  BRA `(.L_x_202) ;  /* 0x0000000c00247947 */ /* 0x000fea0003800000 */
.L_x_197:
[----:B------:R-:W2:Y:S01]  /*b830*/  LDL R9, [R1+0x8] ;  /* 0x0000080001097983 */ /* 0x000ea20000100800 */
[----:B------:R-:W-:Y:S01]  /*b840*/  ULDC.64 UR8, c[0x0][0xc00] ;  /* 0x0003000000087ab9 */ /* 0x000fe20000000a00 */
[----:B------:R-:W-:Y:S01]  /*b850*/  ULDC.64 UR12, c[0x0][0x208] ;  /* 0x00008200000c7ab9 */ /* 0x000fe20000000a00 */
[----:B------:R-:W-:Y:S01]  /*b860*/  UISETP.NE.U32.AND UP0, UPT, UR8, URZ, UPT ;  /* 0x0000003f0800728c */ /* 0x000fe2000bf05070 */
[----:B------:R-:W-:-:S03]  /*b870*/  R2UR UR10, R18 ;  /* 0x00000000120a72ca */ /* 0x000fc600000e0000 */
[----:B------:R-:W-:-:S03]  /*b880*/  UISETP.NE.AND.EX UP0, UPT, UR9, URZ, UPT, UP0 ;  /* 0x0000003f0900728c */ /* 0x000fc6000bf05300 */
[----:B------:R-:W-:-:S03]  /*b890*/  ULDC.64 UR8, c[0x0][0xc00] ;  /* 0x0003000000087ab9 */ /* 0x000fc60000000a00 */
[----:B------:R-:W-:Y:S02]  /*b8a0*/  PLOP3.LUT P1, PT, PT, PT, UP0, 0x80, 0x0 ;  /* 0x000000000000781c */ /* 0x000fe40003f2f008 */
[----:B--2---:R-:W-:-:S13]  /*b8b0*/  R2UR UR4, R9 ;  /* 0x00000000090472ca */ /* 0x004fda00000e0000 */
[----:B------:R-:W-:-:S06]  /*b8c0*/  UIMAD.WIDE UR8, UR4, 0x4, UR8 ;  /* 0x00000004040878a5 */ /* 0x000fcc000f8e0208 */
[----:B------:R-:W-:Y:S02]  /*b8d0*/  IMAD.U32 R4, RZ, RZ, UR8 ;  /* 0x00000008ff047e24 */ /* 0x000fe4000f8e00ff */
[----:B------:R-:W-:Y:S01]  /*b8e0*/  IMAD.U32 R5, RZ, RZ, UR9 ;  /* 0x00000009ff057e24 */ /* 0x000fe2000f8e00ff */
[----:B------:R-:W-:-:S04]  /*b8f0*/  ULDC.64 UR8, c[0x0][0xc08] ;  /* 0x0003020000087ab9 */ /* 0x000fc80000000a00 */
[----:B------:R-:W2:Y:S01]  /*b900*/  @P1 LDG.E R3, desc[UR12][R4.64] ;  /* 0x0000000c04031981 */ /* 0x000ea2000c1e1900 */
[----:B------:R-:W-:Y:S01]  /*b910*/  UISETP.NE.U32.AND UP1, UPT, UR8, URZ, UPT ;  /* 0x0000003f0800728c */ /* 0x000fe2000bf25070 */
[----:B------:R-:W0:Y:S03]  /*b920*/  S2R R8, SR_TID.X ;  /* 0x0000000000087919 */ /* 0x000e260000002100 */
[----:B------:R-:W-:-:S06]  /*b930*/  UISETP.NE.AND.EX UP1, UPT, UR9, URZ, UPT, UP1 ;  /* 0x0000003f0900728c */ /* 0x000fcc000bf25310 */
[----:B------:R-:W-:-:S05]  /*b940*/  PLOP3.LUT P2, PT, PT, PT, UP1, 0x80, 0x0 ;  /* 0x000000000000781c */ /* 0x000fca0003f4f018 */
[----:B------:R-:W-:Y:S02]  /*b950*/  @UP1 ULDC.64 UR8, c[0x0][0xc08] ;  /* 0x0003020000081ab9 */ /* 0x000fe40000000a00 */
[----:B------:R-:W-:-:S03]  /*b960*/  @UP1 UIMAD.WIDE UR8, UR4, 0x4, UR8 ;  /* 0x00000004040818a5 */ /* 0x000fc6000f8e0208 */
[----:B------:R-:W-:Y:S02]  /*b970*/  ULDC UR4, c[0x0][0xa88] ;  /* 0x0002a20000047ab9 */ /* 0x000fe40000000800 */
[----:B------:R-:W-:Y:S01]  /*b980*/  IMAD.U32 R0, RZ, RZ, UR4 ;  /* 0x00000004ff007e24 */ /* 0x000fe2000f8e00ff */
[----:B------:R-:W-:Y:S01]  /*b990*/  UMOV UR4, URZ ;  /* 0x0000003f00047c82 */ /* 0x000fe20008000000 */
[----:B------:R-:W-:Y:S01]  /*b9a0*/  UISETP.NE.AND UP1, UPT, UR10, URZ, UPT ;  /* 0x0000003f0a00728c */ /* 0x000fe2000bf25270 */
[----:B------:R-:W-:Y:S02]  /*b9b0*/  IMAD.U32 R6, RZ, RZ, UR8 ;  /* 0x00000008ff067e24 */ /* 0x000fe4000f8e00ff */
[----:B------:R-:W-:-:S05]  /*b9c0*/  IMAD.U32 R7, RZ, RZ, UR9 ;  /* 0x00000009ff077e24 */ /* 0x000fca000f8e00ff */
[----:B------:R1:W5:Y:S01]  /*b9d0*/  @P2 LDG.E R0, desc[UR12][R6.64] ;  /* 0x0000000c06002981 */ /* 0x000362000c1e1900 */
[----:B0-----:R-:W-:Y:S02]  /*b9e0*/  VIADD R12, R8, 0xffffff80 ;  /* 0xffffff80080c7836 */ /* 0x001fe40000000000 */
[----:B------:R-:W-:Y:S02]  /*b9f0*/  @!UP1 ULDC UR10, c[0x0][0xad4] ;  /* 0x0002b500000a9ab9 */ /* 0x000fe40000000800 */
[----:B------:R-:W-:Y:S01]  /*ba00*/  IMAD.U32 R18, RZ, RZ, UR10 ;  /* 0x0000000aff127e24 */ /* 0x000fe2000f8e00ff */
[----:B------:R-:W-:Y:S02]  /*ba10*/  ISETP.GT.AND P0, PT, R12, 0xbf, PT ;  /* 0x000000bf0c00780c */ /* 0x000fe40003f04270 */
[----:B--2---:R-:W-:-:S13]  /*ba20*/  @P1 R2UR UR4, R3 ;  /* 0x00000000030412ca */ /* 0x004fda00000e0000 */
[----:B------:R-:W-:Y:S01]  /*ba30*/  USHF.R.S32.HI UR21, URZ, 0x1f, UR4 ;  /* 0x0000001f3f157899 */ /* 0x000fe20008011404 */
[----:B-1----:R-:W-:Y:S11]  /*ba40*/  @P2 BRA `(.L_x_205) ;  /* 0x0000000000142947 */ /* 0x002ff60003800000 */
[----:B------:R-:W-:Y:S05]  /*ba50*/  @!P1 BRA `(.L_x_205) ;  /* 0x0000000000109947 */ /* 0x000fea0003800000 */
[----:B------:R-:W-:Y:S02]  /*ba60*/  ULDC.64 UR8, c[0x0][0x208] ;  /* 0x0000820000087ab9 */ /* 0x000fe40000000a00 */
[----:B------:R-:W2:Y:S04]  /*ba70*/  LDG.E R3, desc[UR8][R4.64] ;  /* 0x0000000804037981 */ /* 0x000ea8000c1e1900 */
[----:B-----5:R-:W2:Y:S02]  /*ba80*/  LDG.E R0, desc[UR8][R4.64+0x4] ;  /* 0x0000040804007981 */ /* 0x020ea4000c1e1900 */
[----:B--2---:R-:W-:-:S07]  /*ba90*/  IMAD.IADD R0, R0, 0x1, -R3 ;  /* 0x0000000100007824 */ /* 0x004fce00078e0a03 */
.L_x_205:
[----:B------:R-:W2:Y:S01]  /*baa0*/  LDL.LU R3, [R1+0x10] ;  /* 0x0000100001037983 */ /* 0x000ea20000300800 */
[----:B------:R-:W-:Y:S01]  /*bab0*/  R2UR UR9, R9 ;  /* 0x00000000090972ca */ /* 0x000fe200000e0000 */
[----:B------:R-:W-:-:S12]  /*bac0*/  BSSY B1, `(.L_x_206) ;  /* 0x0000040000017945 */ /* 0x000fd80003800000 */
[----:B------:R-:W-:Y:S01]  /*bad0*/  USEL UR14, UR9, URZ, !UP0 ;  /* 0x0000003f090e7287 */ /* 0x000fe2000c000000 */
[----:B--2---:R-:W-:-:S13]  /*bae0*/  R2UR UR8, R3 ;  /* 0x00000000030872ca */ /* 0x004fda00000e0000 */
[----:B------:R-:W-:Y:S01]  /*baf0*/  USEL UR15, UR8, URZ, !UP0 ;  /* 0x0000003f080f7287 */ /* 0x000fe2000c000000 */
[----:B------:R-:W-:Y:S11]  /*bb00*/  @P0 BRA `(.L_x_207) ;  /* 0x0000000000ec0947 */ /* 0x000ff60003800000 */
[----:B------:R-:W2:Y:S01]  /*bb10*/  LDL R3, [R1] ;  /* 0x0000000001037983 */ /* 0x000ea20000100800 */
[----:B------:R-:W0:Y:S02]  /*bb20*/  LDC R9, c[0x0][0xbe8] ;  /* 0x0002fa00ff097b82 */ /* 0x000e240000000800 */
[----:B0----5:R-:W-:Y:S01]  /*bb30*/  IMAD R4, R0, R9, RZ ;  /* 0x0000000900047224 */ /* 0x021fe200078e02ff */
[----:B--2---:R-:W-:-:S13]  /*bb40*/  R2UR UR8, R3 ;  /* 0x00000000030872ca */ /* 0x004fda00000e0000 */
[----:B------:R-:W-:-:S04]  /*bb50*/  IMAD.U32 R3, RZ, RZ, UR8 ;  /* 0x00000008ff037e24 */ /* 0x000fc8000f8e00ff */
[----:B------:R-:W-:-:S04]  /*bb60*/  IMAD R3, R3, 0xc0, R8 ;  /* 0x000000c003037824 */ /* 0x000fc800078e0208 */
[----:B------:R-:W-:-:S05]  /*bb70*/  VIADD R6, R3, 0xffffff80 ;  /* 0xffffff8003067836 */ /* 0x000fca0000000000 */
[----:B------:R-:W-:-:S13]  /*bb80*/  ISETP.GE.AND P0, PT, R6, R4, PT ;  /* 0x000000040600720c */ /* 0x000fda0003f06270 */
[----:B------:R-:W-:Y:S05]  /*bb90*/  @P0 BRA `(.L_x_207) ;  /* 0x0000000000c80947 */ /* 0x000fea0003800000 */
[----:B------:R-:W-:Y:S01]  /*bba0*/  ISETP.NE.AND P0, PT, R9, 0x1, PT ;  /* 0x000000010900780c */ /* 0x000fe20003f05270 */
[----:B------:R-:W-:Y:S01]  /*bbb0*/  UMOV UR19, 0x9b8 ;  /* 0x000009b800137882 */ /* 0x000fe20000000000 */
[----:B------:R-:W-:Y:S01]  /*bbc0*/  R2UR UR9, R18 ;  /* 0x00000000120972ca */ /* 0x000fe200000e0000 */
[----:B------:R-:W-:Y:S01]  /*bbd0*/  ULDC.64 UR24, c[0x0][0x208] ;  /* 0x0000820000187ab9 */ /* 0x000fe20000000a00 */
[----:B------:R-:W-:Y:S02]  /*bbe0*/  R2UR UR8, R22 ;  /* 0x00000000160872ca */ /* 0x000fe400000e0000 */
[----:B------:R-:W-:-:S07]  /*bbf0*/  R2UR UR20, R155 ;  /* 0x000000009b1472ca */ /* 0x000fce00000e0000 */
[----:B------:R-:W0:Y:S02]  /*bc00*/  @P0 LDC R3, c[0x0][0xbec] ;  /* 0x0002fb00ff030b82 */ /* 0x000e240000000800 */
[----:B------:R-:W-:-:S04]  /*bc10*/  UISETP.GT.AND UP0, UPT, UR9, 0x1, UPT ;  /* 0x000000010900788c */ /* 0x000fc8000bf04270 */
[----:B------:R-:W-:Y:S02]  /*bc20*/  USEL UR19, UR19, 0x978, UP0 ;  /* 0x0000097813137887 */ /* 0x000fe40008000000 */
[----:B------:R-:W1:Y:S01]  /*bc30*/  @P0 LDC R5, c[0x0][0xbf0] ;  /* 0x0002fc00ff050b82 */ /* 0x000e620000000800 */
[----:B------:R-:W-:-:S09]  /*bc40*/  USEL UR18, UR8, URZ, UP0 ;  /* 0x0000003f08127287 */ /* 0x000fd20008000000 */
[----:B------:R-:W-:Y:S01]  /*bc50*/  ULDC.64 UR12, c[0x0][UR19+0x220] ;  /* 0x00008800130c7abb */ /* 0x000fe20008000a00 */
[----:B------:R-:W-:Y:S01]  /*bc60*/  ULDC.64 UR10, c[0x0][UR19+0x218] ;  /* 0x00008600130a7abb */ /* 0x000fe20008000a00 */
[----:B------:R-:W-:Y:S01]  /*bc70*/  ULDC.64 UR16, c[0x0][UR19+0x228] ;  /* 0x00008a0013107abb */ /* 0x000fe20008000a00 */
[----:B------:R-:W-:Y:S02]  /*bc80*/  UIMAD UR13, UR13, UR14, URZ ;  /* 0x0000000e0d0d72a4 */ /* 0x000fe4000f8e023f */
[----:B------:R-:W-:Y:S01]  /*bc90*/  UIMAD.WIDE.U32 UR8, UR10, UR20, URZ ;  /* 0x000000140a0872a5 */ /* 0x000fe2000f8e003f */
[----:B0-----:R-:W-:Y:S01]  /*bca0*/  @P0 IMAD.HI.U32 R4, R6, R3, RZ ;  /* 0x0000000306040227 */ /* 0x001fe200078e00ff */
[----:B------:R-:W-:Y:S02]  /*bcb0*/  UIMAD UR20, UR11, UR20, URZ ;  /* 0x000000140b1472a4 */ /* 0x000fe4000f8e023f */
[----:B------:R-:W-:Y:S01]  /*bcc0*/  UIMAD.WIDE.U32 UR22, UR16, UR18, URZ ;  /* 0x00000012101672a5 */ /* 0x000fe2000f8e003f */
[----:B------:R-:W-:Y:S01]  /*bcd0*/  IMAD.MOV.U32 R3, RZ, RZ, R6 ;  /* 0x000000ffff037224 */ /* 0x000fe200078e0006 */
[----:B------:R-:W-:-:S02]  /*bce0*/  UIMAD.WIDE.U32 UR10, UR12, UR14, URZ ;  /* 0x0000000e0c0a72a5 */ /* 0x000fc4000f8e003f */
[----:B------:R-:W-:Y:S01]  /*bcf0*/  UIMAD UR16, UR17, UR18, URZ ;  /* 0x00000012111072a4 */ /* 0x000fe2000f8e023f */
[----:B-1----:R-:W-:Y:S01]  /*bd00*/  @P0 SHF.R.U32.HI R3, RZ, R5, R4 ;  /* 0x00000005ff030219 */ /* 0x002fe20000011604 */
[----:B------:R-:W-:Y:S01]  /*bd10*/  UIMAD UR13, UR12, UR15, UR13 ;  /* 0x0000000f0c0d72a4 */ /* 0x000fe2000f8e020d */
[----:B------:R-:W-:Y:S01]  /*bd20*/  IMAD.U32 R4, RZ, RZ, UR22 ;  /* 0x00000016ff047e24 */ /* 0x000fe2000f8e00ff */
[----:B------:R-:W-:Y:S01]  /*bd30*/  UIADD3 UR8, UP1, UP2, UR10, UR8, UR4 ;  /* 0x000000080a087290 */ /* 0x000fe2000fa3e004 */
[----:B------:R-:W-:Y:S01]  /*bd40*/  IMAD.U32 R5, RZ, RZ, UR23 ;  /* 0x00000017ff057e24 */ /* 0x000fe2000f8e00ff */
[----:B------:R-:W-:Y:S01]  /*bd50*/  UIADD3 UR16, UR23, UR16, URZ ;  /* 0x0000001017107290 */ /* 0x000fe2000fffe03f */
[--C-:B------:R-:W-:Y:S01]  /*bd60*/  IMAD.MOV R7, RZ, RZ, -R3.reuse ;  /* 0x000000ffff077224 */ /* 0x100fe200078e0a03 */
[----:B------:R-:W-:Y:S01]  /*bd70*/  UIADD3 UR20, UR9, UR20, URZ ;  /* 0x0000001409147290 */ /* 0x000fe2000fffe03f */
[----:B------:R-:W-:Y:S01]  /*bd80*/  SHF.R.S32.HI R5, RZ, 0x1f, R3 ;  /* 0x0000001fff057819 */ /* 0x000fe20000011403 */
[----:B------:R-:W-:Y:S01]  /*bd90*/  UIADD3 UR10, UR11, UR13, URZ ;  /* 0x0000000d0b0a7290 */ /* 0x000fe2000fffe03f */
[----:B------:R-:W-:Y:S01]  /*bda0*/  IMAD R7, R9, R7, R6 ;  /* 0x0000000709077224 */ /* 0x000fe200078e0206 */
[----:B------:R-:W-:Y:S01]  /*bdb0*/  IADD3 R4, P0, P1, R3, UR8, R4 ;  /* 0x0000000803047c10 */ /* 0x000fe2000f91e004 */
[----:B------:R-:W-:Y:S01]  /*bdc0*/  IMAD.U32 R8, RZ, RZ, UR16 ;  /* 0x00000010ff087e24 */ /* 0x000fe2000f8e00ff */
[----:B------:R-:W-:Y:S01]  /*bdd0*/  UIADD3.X UR10, UR10, UR20, UR21, UP1, UP2 ;  /* 0x000000140a0a7290 */ /* 0x000fe20008fe4415 */
[----:B------:R-:W-:Y:S01]  /*bde0*/  ULDC.64 UR8, c[0x0][UR19+0x210] ;  /* 0x0000840013087abb */ /* 0x000fe20008000a00 */
[----:B------:R-:W-:Y:S01]  /*bdf0*/  SHF.R.S32.HI R3, RZ, 0x1f, R7 ;  /* 0x0000001fff037819 */ /* 0x000fe20000011407 */
[----:B------:R-:W-:-:S03]  /*be00*/  IMAD R6, R7, UR9, RZ ;  /* 0x0000000907067c24 */ /* 0x000fc6000f8e02ff */
[----:B------:R-:W-:Y:S01]  /*be10*/  IADD3.X R5, R5, UR10, R8, P0, P1 ;  /* 0x0000000a05057c10 */ /* 0x000fe200087e2408 */
[----:B------:R-:W-:Y:S01]  /*be20*/  ULDC.64 UR10, c[0x0][0xba8] ;  /* 0x0002ea00000a7ab9 */ /* 0x000fe20000000a00 */
[----:B------:R-:W-:Y:S01]  /*be30*/  IMAD R3, R3, UR8, R6 ;  /* 0x0000000803037c24 */ /* 0x000fe2000f8e0206 */
[----:B------:R-:W-:Y:S01]  /*be40*/  @!UP0 ULDC UR10, c[0x0][0xb50] ;  /* 0x0002d400000a8ab9 */ /* 0x000fe20000000800 */
[----:B------:R-:W-:Y:S01]  /*be50*/  @!UP0 ULDC UR11, c[0x0][0xb54] ;  /* 0x0002d500000b8ab9 */ /* 0x000fe20000000800 */
[----:B------:R-:W-:-:S04]  /*be60*/  IMAD.WIDE.U32 R4, R7, UR8, R4 ;  /* 0x0000000807047c25 */ /* 0x000fc8000f8e0004 */
[----:B------:R-:W-:Y:S01]  /*be70*/  IMAD.IADD R3, R5, 0x1, R3 ;  /* 0x0000000105037824 */ /* 0x000fe200078e0203 */
[----:B------:R-:W-:-:S04]  /*be80*/  LEA R6, P0, R4, UR10, 0x2 ;  /* 0x0000000a04067c11 */ /* 0x000fc8000f8010ff */
[----:B------:R-:W-:Y:S01]  /*be90*/  LEA.HI.X R7, R4, UR11, R3, 0x2, P0 ;  /* 0x0000000b04077c11 */ /* 0x000fe200080f1403 */
[----:B------:R-:W-:-:S05]  /*bea0*/  IMAD.MOV.U32 R3, RZ, RZ, -0x800000 ;  /* 0xff800000ff037424 */ /* 0x000fca00078e00ff */
[----:B------:R0:W-:Y:S03]  /*beb0*/  STG.E desc[UR24][R6.64], R3 ;  /* 0x0000000306007986 */ /* 0x0001e6000c101918 */
.L_x_207:
[----:B------:R-:W-:Y:S05]  /*bec0*/  BSYNC B1 ;  /* 0x0000000000017941 */ /* 0x000fea0003800000 */
.L_x_206:
[----:B------:R-:W-:-:S13]  /*bed0*/  R2UR UR8, R18 ;  /* 0x00000000120872ca */ /* 0x000fda00000e0000 */
[----:B------:R-:W-:-:S06]  /*bee0*/  UISETP.GT.AND UP0, UPT, UR8, 0x1, UPT ;  /* 0x000000010800788c */ /* 0x000fcc000bf04270 */
[----:B------:R-:W-:-:S13]  /*bef0*/  PLOP3.LUT P0, PT, PT, PT, UP0, 0x80, 0x0 ;  /* 0x000000000000781c */ /* 0x000fda0003f0f008 */
[----:B------:R-:W-:Y:S05]  /*bf00*/  @P0 BRA `(.L_x_202) ;  /* 0x00000004006c0947 */ /* 0x000fea0003800000 */
[----:B0-----:R-:W2:Y:S01]  /*bf10*/  LDL.LU R3, [R1] ;  /* 0x0000000001037983 */ /* 0x001ea20000300800 */
[----:B------:R-:W0:Y:S01]  /*bf20*/  LDC R11, c[0x0][0xbe8] ;  /* 0x0002fa00ff0b7b82 */ /* 0x000e220000000800 */
[----:B------:R-:W-:Y:S01]  /*bf30*/  SHF.R.S32.HI R10, RZ, 0x1f, R12 ;  /* 0x0000001fff0a7819 */ /* 0x000fe2000001140c */
[----:B------:R-:W-:Y:S01]  /*bf40*/  ULDC.64 UR12, c[0x0][0xaa0] ;  /* 0x0002a800000c7ab9 */ /* 0x000fe20000000a00 */
[----:B------:R-:W-:Y:S01]  /*bf50*/  R2UR UR17, R155 ;  /* 0x000000009b1172ca */ /* 0x000fe200000e0000 */
[----:B------:R-:W-:Y:S01]  /*bf60*/  UIMAD UR10, UR21, UR12, URZ ;  /* 0x0000000c150a72a4 */ /* 0x000fe2000f8e023f */
[----:B------:R-:W-:Y:S01]  /*bf70*/  LEA.HI R10, R10, R12, RZ, 0x2 ;  /* 0x0000000c0a0a7211 */ /* 0x000fe200078f10ff */
[----:B------:R-:W-:Y:S01]  /*bf80*/  UIMAD.WIDE.U32 UR8, UR4, UR12, URZ ;  /* 0x0000000c040872a5 */ /* 0x000fe2000f8e003f */
[----:B------:R-:W-:Y:S01]  /*bf90*/  BSSY B1, `(.L_x_208) ;  /* 0x0000040000017945 */ /* 0x000fe20003800000 */
[----:B------:R-:W-:Y:S01]  /*bfa0*/  UIMAD UR10, UR4, UR13, UR10 ;  /* 0x0000000d040a72a4 */ /* 0x000fe2000f8e020a */
[----:B------:R-:W-:-:S02]  /*bfb0*/  SHF.R.S32.HI R10, RZ, 0x2, R10 ;  /* 0x00000002ff0a7819 */ /* 0x000fc4000001140a */
[----:B------:R-:W-:Y:S01]  /*bfc0*/  SHF.R.S32.HI R16, RZ, 0x1f, R23 ;  /* 0x0000001fff107819 */ /* 0x000fe20000011417 */
[----:B------:R-:W-:Y:S01]  /*bfd0*/  UIADD3 UR9, UR9, UR10, URZ ;  /* 0x0000000a09097290 */ /* 0x000fe2000fffe03f */
[----:B------:R-:W-:Y:S02]  /*bfe0*/  SHF.R.S32.HI R20, RZ, 0x1f, R19 ;  /* 0x0000001fff147819 */ /* 0x000fe40000011413 */
[----:B------:R-:W-:Y:S02]  /*bff0*/  ULDC.64 UR10, c[0x0][0xae8] ;  /* 0x0002ba00000a7ab9 */ /* 0x000fe40000000a00 */
[----:B------:R-:W-:-:S04]  /*c000*/  UIMAD.WIDE.U32 UR8, UR17, UR10, UR8 ;  /* 0x0000000a110872a5 */ /* 0x000fc8000f8e0008 */
[----:B------:R-:W-:Y:S01]  /*c010*/  UIMAD UR9, UR17, UR11, UR9 ;  /* 0x0000000b110972a4 */ /* 0x000fe2000f8e0209 */
[----:B0-----:R-:W-:Y:S02]  /*c020*/  ISETP.NE.AND P0, PT, R11, 0x1, PT ;  /* 0x000000010b00780c */ /* 0x001fe40003f05270 */
[----:B------:R-:W-:Y:S02]  /*c030*/  ULDC.64 UR10, c[0x0][0xaf0] ;  /* 0x0002bc00000a7ab9 */ /* 0x000fe40000000a00 */
[----:B------:R-:W-:-:S04]  /*c040*/  UIMAD UR15, UR15, UR10, URZ ;  /* 0x0000000a0f0f72a4 */ /* 0x000fc8000f8e023f */
[----:B------:R-:W-:Y:S02]  /*c050*/  UIMAD UR4, UR14, UR11, UR15 ;  /* 0x0000000b0e0472a4 */ /* 0x000fe4000f8e020f */
[----:B------:R-:W-:-:S03]  /*c060*/  UIMAD.WIDE.U32 UR14, UR14, UR10, UR8 ;  /* 0x0000000a0e0e72a5 */ /* 0x000fc6000f8e0008 */
[----:B------:R-:W-:Y:S01]  /*c070*/  ULDC.64 UR8, c[0x0][0xae0] ;  /* 0x0002b80000087ab9 */ /* 0x000fe20000000a00 */
[----:B------:R-:W0:Y:S01]  /*c080*/  @P0 LDC R5, c[0x0][0xbec] ;  /* 0x0002fb00ff050b82 */ /* 0x000e220000000800 */
[----:B------:R-:W-:-:S07]  /*c090*/  UIADD3 UR4, UR15, UR4, URZ ;  /* 0x000000040f047290 */ /* 0x000fce000fffe03f */
[----:B------:R-:W1:Y:S01]  /*c0a0*/  @P0 LDC R7, c[0x0][0xbf0] ;  /* 0x0002fc00ff070b82 */ /* 0x000e620000000800 */
[----:B--2---:R-:W-:Y:S01]  /*c0b0*/  R2UR UR16, R3 ;  /* 0x00000000031072ca */ /* 0x004fe200000e0000 */
[----:B------:R-:W-:-:S12]  /*c0c0*/  IMAD R3, R157, 0x60, R10 ;  /* 0x000000609d037824 */ /* 0x000fd800078e020a */
[----:B------:R-:W-:Y:S02]  /*c0d0*/  IMAD.U32 R6, RZ, RZ, UR16 ;  /* 0x00000010ff067e24 */ /* 0x000fe4000f8e00ff */
[----:B------:R-:W-:Y:S02]  /*c0e0*/  IMAD.U32 R8, RZ, RZ, UR16 ;  /* 0x00000010ff087e24 */ /* 0x000fe4000f8e00ff */
[----:B------:R-:W-:-:S04]  /*c0f0*/  IMAD R6, R6, 0xc0, R3 ;  /* 0x000000c006067824 */ /* 0x000fc800078e0203 */
[----:B0-----:R-:W-:-:S04]  /*c100*/  @P0 IMAD.HI.U32 R4, R6, R5, RZ ;  /* 0x0000000506040227 */ /* 0x001fc800078e00ff */
[----:B------:R-:W-:Y:S01]  /*c110*/  IMAD.MOV.U32 R3, RZ, RZ, R6 ;  /* 0x000000ffff037224 */ /* 0x000fe200078e0006 */
[----:B-1----:R-:W-:Y:S01]  /*c120*/  @P0 SHF.R.U32.HI R3, RZ, R7, R4 ;  /* 0x00000007ff030219 */ /* 0x002fe20000011604 */
[----:B------:R-:W-:Y:S02]  /*c130*/  IMAD.U32 R5, RZ, RZ, UR15 ;  /* 0x0000000fff057e24 */ /* 0x000fe4000f8e00ff */
[----:B------:R-:W-:Y:S01]  /*c140*/  IMAD.U32 R5, RZ, RZ, UR4 ;  /* 0x00000004ff057e24 */ /* 0x000fe2000f8e00ff */
[--C-:B------:R-:W-:Y:S01]  /*c150*/  SHF.R.S32.HI R4, RZ, 0x1f, R3.reuse ;  /* 0x0000001fff047819 */ /* 0x100fe20000011403 */
[----:B------:R-:W-:-:S04]  /*c160*/  IMAD.MOV R7, RZ, RZ, -R3 ;  /* 0x000000ffff077224 */ /* 0x000fc800078e0a03 */
[----:B------:R-:W-:Y:S02]  /*c170*/  IMAD R7, R11, R7, R6 ;  /* 0x000000070b077224 */ /* 0x000fe400078e0206 */
[----:B------:R-:W-:Y:S02]  /*c180*/  IMAD R6, R4, UR8, RZ ;  /* 0x0000000804067c24 */ /* 0x000fe4000f8e02ff */
[----:B------:R-:W-:Y:S02]  /*c190*/  IMAD.U32 R4, RZ, RZ, UR14 ;  /* 0x0000000eff047e24 */ /* 0x000fe4000f8e00ff */
[C---:B------:R-:W-:Y:S01]  /*c1a0*/  IMAD R9, R3.reuse, UR9, R6 ;  /* 0x0000000903097c24 */ /* 0x040fe2000f8e0206 */
[----:B------:R-:W-:Y:S01]  /*c1b0*/  SHF.R.S32.HI R6, RZ, 0x1f, R7 ;  /* 0x0000001fff067819 */ /* 0x000fe20000011407 */
[----:B------:R-:W-:Y:S01]  /*c1c0*/  IMAD.WIDE.U32 R4, R3, UR8, R4 ;  /* 0x0000000803047c25 */ /* 0x000fe2000f8e0004 */
[----:B------:R-:W-:-:S03]  /*c1d0*/  ULDC.64 UR8, c[0x0][0xad8] ;  /* 0x0002b60000087ab9 */ /* 0x000fc60000000a00 */
[----:B------:R-:W-:Y:S02]  /*c1e0*/  IMAD R6, R6, UR8, RZ ;  /* 0x0000000806067c24 */ /* 0x000fe4000f8e02ff */
[----:B------:R-:W-:Y:S02]  /*c1f0*/  IMAD.IADD R5, R5, 0x1, R9 ;  /* 0x0000000105057824 */ /* 0x000fe400078e0209 */
[----:B-----5:R-:W-:Y:S02]  /*c200*/  IMAD R11, R0, R11, RZ ;  /* 0x0000000b000b7224 */ /* 0x020fe400078e02ff */
[----:B------:R-:W-:Y:S02]  /*c210*/  IMAD R0, R8, 0xc0, R10 ;  /* 0x000000c008007824 */ /* 0x000fe400078e020a */
[C---:B------:R-:W-:Y:S02]  /*c220*/  IMAD R3, R7.reuse, UR9, R6 ;  /* 0x0000000907037c24 */ /* 0x040fe4000f8e0206 */
[----:B------:R-:W-:Y:S01]  /*c230*/  IMAD.WIDE.U32 R4, R7, UR8, R4 ;  /* 0x0000000807047c25 */ /* 0x000fe2000f8e0004 */
[----:B------:R-:W-:Y:S01]  /*c240*/  ISETP.GE.AND P0, PT, R0, R11, PT ;  /* 0x0000000b0000720c */ /* 0x000fe20003f06270 */
[----:B------:R-:W-:-:S02]  /*c250*/  ULDC.64 UR8, c[0x0][0xa80] ;  /* 0x0002a00000087ab9 */ /* 0x000fc40000000a00 */
        /* <DEDUP_REMOVED lines=16> */
[----:B------:R3:W-:Y:S04]  /*c360*/  @!P2 ST.E.128 desc[UR8][R8.64], RZ ;  /* 0x000000ff0800a985 */ /* 0x0007e8000c101d08 */
[----:B------:R3:W-:Y:S04]  /*c370*/  @!P3 ST.E.128 desc[UR8][R12.64], RZ ;  /* 0x000000ff0c00b985 */ /* 0x0007e8000c101d08 */
[----:B------:R3:W-:Y:S02]  /*c380*/  @!P4 ST.E.128 desc[UR8][R14.64], RZ ;  /* 0x000000ff0e00c985 */ /* 0x0007e4000c101d08 */
.L_x_209:
[----:B------:R-:W-:Y:S05]  /*c390*/  BSYNC B1 ;  /* 0x0000000000017941 */ /* 0x000fea0003800000 */
.L_x_208:
[----:B------:R-:W-:Y:S01]  /*c3a0*/  VIADD R0, R0, 0x60 ;  /* 0x0000006000007836 */ /* 0x000fe20000000000 */
[----:B--2---:R2:W4:Y:S04]  /*c3b0*/  SHFL.IDX PT, R5, R3, 0x1, 0x1c1f ;  /* 0x003c1f0003057f89 */ /* 0x00452800000e0000 */
[----:B------:R-:W-:Y:S01]  /*c3c0*/  ISETP.GE.AND P0, PT, R0, R11, PT ;  /* 0x0000000b0000720c */ /* 0x000fe20003f06270 */
[----:B-1----:R2:W1:-:S12]  /*c3d0*/  SHFL.IDX PT, R4, R6, 0x1, 0x1c1f ;  /* 0x003c1f0006047f89 */ /* 0x00245800000e0000 */
[----:B--2---:R-:W-:Y:S05]  /*c3e0*/  @P0 BRA `(.L_x_202) ;  /* 0x0000000000340947 */ /* 0x004fea0003800000 */
[----:B------:R-:W-:Y:S01]  /*c3f0*/  ULDC UR4, c[0x0][0xac8] ;  /* 0x0002b20000047ab9 */ /* 0x000fe20000000800 */
[----:B------:R-:W-:Y:S01]  /*c400*/  ULDC.64 UR8, c[0x0][0x208] ;  /* 0x0000820000087ab9 */ /* 0x000fe20000000a00 */
[----:B------:R-:W-:Y:S02]  /*c410*/  ISETP.GE.AND P3, PT, R19, UR4, PT ;  /* 0x0000000413007c0c */ /* 0x000fe4000bf66270 */
[----:B------:R-:W-:Y:S02]  /*c420*/  ISETP.GE.AND P4, PT, R23, UR4, PT ;  /* 0x0000000417007c0c */ /* 0x000fe4000bf86270 */
[----:B------:R-:W-:-:S09]  /*c430*/  ISETP.GE.AND P2, PT, R17, UR4, PT ;  /* 0x0000000411007c0c */ /* 0x000fd2000bf46270 */
[-C--:B-1-3--:R-:W-:Y:S02]  /*c440*/  @!P3 LEA R8, P0, R19, R4.reuse, 0x1 ;  /* 0x000000041308b211 */ /* 0x08afe400078008ff */
[----:B------:R-:W-:Y:S02]  /*c450*/  @!P4 LEA R10, P1, R23, R4, 0x1 ;  /* 0x00000004170ac211 */ /* 0x000fe400078208ff */
[----:B0---4-:R-:W-:Y:S01]  /*c460*/  @!P2 IMAD.WIDE R6, R17, 0x2, R4 ;  /* 0x000000021106a825 */ /* 0x011fe200078e0204 */
[-C--:B------:R-:W-:Y:S02]  /*c470*/  @!P3 LEA.HI.X R9, R19, R5.reuse, R20, 0x1, P0 ;  /* 0x000000051309b211 */ /* 0x080fe400000f0c14 */
[----:B------:R-:W-:Y:S02]  /*c480*/  @!P4 LEA.HI.X R11, R23, R5, R16, 0x1, P1 ;  /* 0x00000005170bc211 */ /* 0x000fe400008f0c10 */
[----:B------:R2:W-:Y:S04]  /*c490*/  @!P2 ST.E.128 desc[UR8][R6.64], RZ ;  /* 0x000000ff0600a985 */ /* 0x0005e8000c101d08 */
[----:B------:R2:W-:Y:S04]  /*c4a0*/  @!P3 ST.E.128 desc[UR8][R8.64], RZ ;  /* 0x000000ff0800b985 */ /* 0x0005e8000c101d08 */
[----:B------:R2:W-:Y:S02]  /*c4b0*/  @!P4 ST.E.128 desc[UR8][R10.64], RZ ;  /* 0x000000ff0a00c985 */ /* 0x0005e4000c101d08 */
.L_x_202:
[----:B------:R-:W-:Y:S05]  /*c4c0*/  BSYNC B0 ;  /* 0x0000000000007941 */ /* 0x000fea0003800000 */
.L_x_196:
[----:B------:R-:W-:Y:S02]  /*c4d0*/  ULDC UR4, c[0x0][0xc3c] ;  /* 0x00030f0000047ab9 */ /* 0x000fe40000000800 */
[----:B------:R-:W-:-:S06]  /*c4e0*/  UISETP.GE.AND UP0, UPT, UR7, UR4, UPT ;  /* 0x000000040700728c */ /* 0x000fcc000bf06270 */
[----:B------:R-:W-:-:S13]  /*c4f0*/  PLOP3.LUT P0, PT, PT, PT, UP0, 0x80, 0x0 ;  /* 0x000000000000781c */ /* 0x000fda0003f0f008 */
[----:B------:R-:W-:Y:S05]  /*c500*/  @!P0 BRA `(.L_x_210) ;  /* 0xffffff4c00048947 */ /* 0x000fea000383ffff */
[----:B------:R-:W-:Y:S05]  /*c510*/  EXIT ;  /* 0x000000000000794d */ /* 0x000fea0003800000 */
.L_x_171:
[----:B------:R-:W-:-:S08]  /*c520*/  NOP ;  /* 0x0000000000007918 */ /* 0x000fd00000000000 */
[----:B0-----:R-:W0:-:S00]  /*c530*/  USETMAXREG.DEALLOC.CTAPOOL 0x20 ;  /* 0x00000020000079c8 */ /* 0x001e0000080e0500 */
[----:B0-----:R-:W-:Y:S01]  /*c540*/  LOP3.LUT R0, R0, 0x3, RZ, 0xc0, !PT ;  /* 0x0000000300007812 */ /* 0x001fe200078ec0ff */
[----:B------:R-:W-:Y:S01]  /*c550*/  IMAD.MOV.U32 R6, RZ, RZ, RZ ;  /* 0x000000ffff067224 */ /* 0x000fe200078e00ff */
[----:B------:R-:W-:-:S04]  /*c560*/  LOP3.LUT R29, R29, 0xfffffffd, RZ, 0xc0, !PT ;  /* 0xfffffffd1d1d7812 */ /* 0x000fc800078ec0ff */
[----:B------:R-:W0:Y:S02]  /*c570*/  SHFL.IDX PT, R0, R0, RZ, 0x1f ;  /* 0x00001fff00007589 */ /* 0x000e2400000e0000 */
[----:B0-----:R-:W-:-:S13]  /*c580*/  ISETP.NE.AND P0, PT, R0, RZ, PT ;  /* 0x000000ff0000720c */ /* 0x001fda0003f05270 */
[----:B------:R-:W-:Y:S01]  /*c590*/  @P0 LOP3.LUT R29, R29, 0x2, RZ, 0xfc, !PT ;  /* 0x000000021d1d0812 */ /* 0x000fe200078efcff */
[----:B------:R-:W-:Y:S06]  /*c5a0*/  @!P0 BRA `(.L_x_211) ;  /* 0x00000000001c8947 */ /* 0x000fec0003800000 */
[----:B------:R-:W0:Y:S08]  /*c5b0*/  S2UR UR5, SR_CgaCtaId ;  /* 0x00000000000579c3 */ /* 0x000e300000008800 */
[----:B------:R-:W-:Y:S06]  /*c5c0*/  BAR.SYNC.DEFER_BLOCKING 0x5, 0x200 ;  /* 0x0148000000007b1d */ /* 0x000fec0000010000 */
[----:B------:R-:W-:-:S02]  /*c5d0*/  UMOV UR4, 0x400 ;  /* 0x0000040000047882 */ /* 0x000fc40000000000 */
[----:B0-----:R-:W-:-:S09]  /*c5e0*/  ULEA UR4, UR5, UR4, 0x18 ;  /* 0x0000000405047291 */ /* 0x001fd2000f8ec03f */
[----:B------:R-:W0:Y:S01]  /*c5f0*/  LDS.128 R24, [UR4+0x31cd0] ;  /* 0x031cd004ff187984 */ /* 0x000e220008000c00 */
[----:B------:R-:W-:Y:S06]  /*c600*/  BAR.ARV 0x4, 0x200 ;  /* 0x0108000000007b1d */ /* 0x000fec0000002000 */
[----:B------:R-:W-:Y:S05]  /*c610*/  BRA `(.L_x_212) ;  /* 0x0000000800947947 */ /* 0x000fea0003800000 */
.L_x_211:
[----:B------:R-:W0:Y:S01]  /*c620*/  S2R R0, SR_TID.X ;  /* 0x0000000000007919 */ /* 0x000e220000002100 */
[----:B------:R-:W-:Y:S01]  /*c630*/  ULDC UR4, c[0x0][0xc3c] ;  /* 0x00030f0000047ab9 */ /* 0x000fe20000000800 */
[----:B------:R-:W-:Y:S01]  /*c640*/  IMAD.MOV.U32 R7, RZ, RZ, RZ ;  /* 0x000000ffff077224 */ /* 0x000fe200078e00ff */
[----:B------:R-:W-:Y:S01]  /*c650*/  ULDC.64 UR6, c[0x0][0x208] ;  /* 0x0000820000067ab9 */ /* 0x000fe20000000a00 */
[----:B------:R-:W-:Y:S01]  /*c660*/  ULDC UR5, c[0x0][0xc38] ;  /* 0x00030e0000057ab9 */ /* 0x000fe20000000800 */
[----:B0-----:R-:W-:-:S04]  /*c670*/  LOP3.LUT R0, R0, 0x1f, RZ, 0xc0, !PT ;  /* 0x0000001f00007812 */ /* 0x001fc800078ec0ff */
[----:B------:R-:W-:-:S04]  /*c680*/  ISETP.NE.AND P0, PT, R0, 0x1f, PT ;  /* 0x0000001f0000780c */ /* 0x000fc80003f05270 */
[----:B------:R-:W-:-:S13]  /*c690*/  ISETP.GE.OR P1, PT, R0, UR4, !P0 ;  /* 0x0000000400007c0c */ /* 0x000fda000c726670 */
[----:B------:R-:W0:Y:S08]  /*c6a0*/  @!P1 LDC.64 R4, c[0x0][0xc80] ;  /* 0x00032000ff049b82 */ /* 0x000e300000000a00 */
[----:B------:R-:W1:Y:S01]  /*c6b0*/  @!P1 LDC.64 R2, c[0x0][0xc78] ;  /* 0x00031e00ff029b82 */ /* 0x000e620000000a00 */
[----:B0-----:R-:W-:-:S05]  /*c6c0*/  @!P1 IMAD.WIDE.U32 R4, R0, 0x4, R4 ;  /* 0x0000000400049825 */ /* 0x001fca00078e0004 */
[----:B------:R-:W2:Y:S01]  /*c6d0*/  @!P1 LDG.E R6, desc[UR6][R4.64] ;  /* 0x0000000604069981 */ /* 0x000ea2000c1e1900 */
[----:B-1----:R-:W-:-:S05]  /*c6e0*/  @!P1 IMAD.WIDE.U32 R2, R0, 0x4, R2 ;  /* 0x0000000400029825 */ /* 0x002fca00078e0002 */
[----:B------:R-:W2:Y:S01]  /*c6f0*/  @!P1 LDG.E R7, desc[UR6][R2.64] ;  /* 0x0000000602079981 */ /* 0x000ea2000c1e1900 */
[C---:B------:R-:W-:Y:S02]  /*c700*/  ISETP.NE.AND P1, PT, R0.reuse, RZ, PT ;  /* 0x000000ff0000720c */ /* 0x040fe40003f25270 */
[C---:B------:R-:W-:Y:S02]  /*c710*/  ISETP.GE.U32.AND P2, PT, R0.reuse, 0x2, PT ;  /* 0x000000020000780c */ /* 0x040fe40003f46070 */
[C---:B------:R-:W-:Y:S02]  /*c720*/  ISETP.GE.U32.AND P3, PT, R0.reuse, 0x4, PT ;  /* 0x000000040000780c */ /* 0x040fe40003f66070 */
[C---:B------:R-:W-:Y:S02]  /*c730*/  ISETP.GE.U32.AND P4, PT, R0.reuse, 0x8, PT ;  /* 0x000000080000780c */ /* 0x040fe40003f86070 */
[----:B------:R-:W-:Y:S01]  /*c740*/  ISETP.GE.U32.AND P5, PT, R0, 0x10, PT ;  /* 0x000000100000780c */ /* 0x000fe20003fa6070 */
[----:B------:R-:W0:Y:S01]  /*c750*/  S2UR UR6, SR_CTAID.X ;  /* 0x00000000000679c3 */ /* 0x000e220000002500 */
[----:B------:R-:W-:Y:S01]  /*c760*/  UMOV UR4, URZ ;  /* 0x0000003f00047c82 */ /* 0x000fe20008000000 */
[----:B--2---:R-:W-:-:S05]  /*c770*/  IMAD R8, R6, R7, RZ ;  /* 0x0000000706087224 */ /* 0x004fca00078e02ff */
[----:B------:R-:W1:Y:S02]  /*c780*/  SHFL.UP PT, R9, R8, 0x1, RZ ;  /* 0x0420000008097989 */ /* 0x000e6400000e00ff */
[----:B-1----:R-:W-:-:S05]  /*c790*/  SEL R9, R9, RZ, P1 ;  /* 0x000000ff09097207 */ /* 0x002fca0000800000 */
[----:B------:R-:W-:-:S05]  /*c7a0*/  IMAD.IADD R9, R8, 0x1, R9 ;  /* 0x0000000108097824 */ /* 0x000fca00078e0209 */
        /* <DEDUP_REMOVED lines=12> */
[----:B------:R-:W1:Y:S02]  /*c870*/  SHFL.IDX PT, R8, R2, 0x1f, 0x1f ;  /* 0x03e01f0002087f89 */ /* 0x000e6400000e0000 */
[----:B-1----:R-:W-:-:S05]  /*c880*/  IMAD R8, R8, UR5, RZ ;  /* 0x0000000508087c24 */ /* 0x002fca000f8e02ff */
[----:B0-----:R-:W-:Y:S01]  /*c890*/  ISETP.GT.AND P6, PT, R8, UR6, PT ;  /* 0x0000000608007c0c */ /* 0x001fe2000bfc4270 */
[----:B------:R-:W-:-:S12]  /*c8a0*/  IMAD.MOV.U32 R3, RZ, RZ, R8 ;  /* 0x000000ffff037224 */ /* 0x000fd800078e0008 */
[----:B------:R-:W-:Y:S05]  /*c8b0*/  @P6 BRA `(.L_x_213) ;  /* 0x0000000000a06947 */ /* 0x000fea0003800000 */
[----:B------:R-:W-:Y:S01]  /*c8c0*/  IMAD.MOV.U32 R8, RZ, RZ, R3 ;  /* 0x000000ffff087224 */ /* 0x000fe200078e0003 */
[----:B------:R-:W-:Y:S01]  /*c8d0*/  UMOV UR4, URZ ;  /* 0x0000003f00047c82 */ /* 0x000fe20008000000 */
[----:B------:R-:W-:-:S05]  /*c8e0*/  ULDC UR5, c[0x0][0xc38] ;  /* 0x00030e0000057ab9 */ /* 0x000fca0000000800 */
.L_x_215:
[----:B------:R-:W0:Y:S01]  /*c8f0*/  LDC R2, c[0x0][0xc3c] ;  /* 0x00030f00ff027b82 */ /* 0x000e220000000800 */
[----:B------:R-:W-:Y:S01]  /*c900*/  UIADD3 UR4, UR4, 0x1f, URZ ;  /* 0x0000001f04047890 */ /* 0x000fe2000fffe03f */
[----:B------:R-:W-:Y:S02]  /*c910*/  ULDC UR7, c[0x0][0xc3c] ;  /* 0x00030f0000077ab9 */ /* 0x000fe40000000800 */
[----:B------:R-:W-:-:S03]  /*c920*/  IMAD.U32 R27, RZ, RZ, UR7 ;  /* 0x00000007ff1b7e24 */ /* 0x000fc6000f8e00ff */
[----:B0-----:R-:W-:-:S13]  /*c930*/  ISETP.LE.AND P6, PT, R2, UR4, PT ;  /* 0x0000000402007c0c */ /* 0x001fda000bfc3270 */
[----:B------:R-:W-:Y:S05]  /*c940*/  @P6 BRA `(.L_x_214) ;  /* 0x0000000400a46947 */ /* 0x000fea0003800000 */
[----:B------:R-:W-:Y:S01]  /*c950*/  VIADD R7, R0, UR4 ;  /* 0x0000000400077c36 */ /* 0x000fe20008000000 */
[----:B------:R-:W-:-:S04]  /*c960*/  ULDC.64 UR8, c[0x0][0x208] ;  /* 0x0000820000087ab9 */ /* 0x000fc80000000a00 */
[----:B------:R-:W-:-:S13]  /*c970*/  ISETP.GE.OR P6, PT, R7, R2, !P0 ;  /* 0x000000020700720c */ /* 0x000fda00047c6670 */
[----:B------:R-:W0:Y:S08]  /*c980*/  @!P6 LDC.64 R4, c[0x0][0xc80] ;  /* 0x00032000ff04eb82 */ /* 0x000e300000000a00 */
[----:B------:R-:W1:Y:S01]  /*c990*/  @!P6 LDC.64 R2, c[0x0][0xc78] ;  /* 0x00031e00ff02eb82 */ /* 0x000e620000000a00 */
[----:B0-----:R-:W-:-:S04]  /*c9a0*/  @!P6 IMAD.WIDE R4, R7, 0x4, R4 ;  /* 0x000000040704e825 */ /* 0x001fc800078e0204 */
[----:B-1----:R-:W-:Y:S01]  /*c9b0*/  @!P6 IMAD.WIDE R2, R7, 0x4, R2 ;  /* 0x000000040702e825 */ /* 0x002fe200078e0202 */
[----:B------:R-:W-:-:S06]  /*c9c0*/  CS2R R6, SRZ ;  /* 0x0000000000067805 */ /* 0x000fcc000001ff00 */
[----:B------:R-:W2:Y:S04]  /*c9d0*/  @!P6 LDG.E R6, desc[UR8][R4.64] ;  /* 0x000000080406e981 */ /* 0x000ea8000c1e1900 */
[----:B------:R-:W2:Y:S02]  /*c9e0*/  @!P6 LDG.E R7, desc[UR8][R2.64] ;  /* 0x000000080207e981 */ /* 0x000ea4000c1e1900 */
[----:B--2---:R-:W-:-:S05]  /*c9f0*/  IMAD R12, R6, R7, RZ ;  /* 0x00000007060c7224 */ /* 0x004fca00078e02ff */
[----:B------:R-:W0:Y:S02]  /*ca00*/  SHFL.UP PT, R9, R12, 0x1, RZ ;  /* 0x042000000c097989 */ /* 0x000e2400000e00ff */
[----:B0-----:R-:W-:-:S05]  /*ca10*/  SEL R9, R9, RZ, P1 ;  /* 0x000000ff09097207 */ /* 0x001fca0000800000 */
[----:B------:R-:W-:-:S05]  /*ca20*/  IMAD.IADD R9, R12, 0x1, R9 ;  /* 0x000000010c097824 */ /* 0x000fca00078e0209 */
        /* <DEDUP_REMOVED lines=12> */
[----:B------:R-:W0:Y:S02]  /*caf0*/  SHFL.IDX PT, R3, R2, 0x1f, 0x1f ;  /* 0x03e01f0002037f89 */ /* 0x000e2400000e0000 */
[----:B0-----:R-:W-:-:S04]  /*cb00*/  IMAD R3, R3, UR5, RZ ;  /* 0x0000000503037c24 */ /* 0x001fc8000f8e02ff */
[----:B------:R-:W-:-:S05]  /*cb10*/  IMAD.IADD R8, R3, 0x1, R8 ;  /* 0x0000000103087824 */ /* 0x000fca00078e0208 */
[----:B------:R-:W-:-:S13]  /*cb20*/  ISETP.GT.AND P6, PT, R8, UR6, PT ;  /* 0x0000000608007c0c */ /* 0x000fda000bfc4270 */
[----:B------:R-:W-:Y:S05]  /*cb30*/  @!P6 BRA `(.L_x_215) ;  /* 0xfffffffc006ce947 */ /* 0x000fea000383ffff */
.L_x_213:
[----:B------:R-:W-:Y:S02]  /*cb40*/  IMAD.IADD R9, R8, 0x1, -R3 ;  /* 0x0000000108097824 */ /* 0x000fe400078e0a03 */
[----:B------:R-:W-:Y:S02]  /*cb50*/  IMAD.MOV.U32 R24, RZ, RZ, RZ ;  /* 0x000000ffff187224 */ /* 0x000fe400078e00ff */
[----:B------:R-:W-:-:S05]  /*cb60*/  IMAD R3, R2, UR5, R9 ;  /* 0x0000000502037c24 */ /* 0x000fca000f8e0209 */
[----:B------:R-:W-:-:S13]  /*cb70*/  ISETP.GT.AND P0, PT, R3, UR6, PT ;  /* 0x0000000603007c0c */ /* 0x000fda000bf04270 */
[----:B------:R-:W-:-:S04]  /*cb80*/  VOTE.ANY R5, PT, !P0 ;  /* 0x0000000000057806 */ /* 0x000fc800040e0100 */
[----:B------:R-:W0:Y:S01]  /*cb90*/  POPC R27, R5 ;  /* 0x00000005001b7309 */ /* 0x000e220000000000 */
[----:B------:R-:W-:Y:S01]  /*cba0*/  ISETP.NE.AND P0, PT, R5, RZ, PT ;  /* 0x000000ff0500720c */ /* 0x000fe20003f05270 */
[----:B0-----:R-:W0:Y:S04]  /*cbb0*/  SHFL.IDX PT, R6, R6, R27, 0x1f ;  /* 0x00001f1b06067589 */ /* 0x001e2800000e0000 */
[----:B------:R-:W1:Y:S01]  /*cbc0*/  SHFL.IDX PT, R7, R7, R27, 0x1f ;  /* 0x00001f1b07077589 */ /* 0x000e6200000e0000 */
[----:B0-----:R-:W-:-:S04]  /*cbd0*/  IABS R4, R6 ;  /* 0x0000000600047213 */ /* 0x001fc80000000000 */
[----:B------:R-:W0:Y:S01]  /*cbe0*/  I2F.RP R8, R4 ;  /* 0x0000000400087306 */ /* 0x000e220000209400 */
[----:B-1----:R-:W-:-:S07]  /*cbf0*/  IABS R10, R7 ;  /* 0x00000007000a7213 */ /* 0x002fce0000000000 */
[----:B0-----:R-:W0:Y:S02]  /*cc00*/  MUFU.RCP R8, R8 ;  /* 0x0000000800087308 */ /* 0x001e240000001000 */
[----:B0-----:R-:W-:-:S06]  /*cc10*/  VIADD R3, R8, 0xffffffe ;  /* 0x0ffffffe08037836 */ /* 0x001fcc0000000000 */
[----:B------:R-:W0:Y:S02]  /*cc20*/  F2I.FTZ.U32.TRUNC.NTZ R3, R3 ;  /* 0x0000000300037305 */ /* 0x000e24000021f000 */
[----:B0-----:R-:W-:Y:S01]  /*cc30*/  IMAD.MOV R11, RZ, RZ, -R3 ;  /* 0x000000ffff0b7224 */ /* 0x001fe200078e0a03 */
[----:B------:R-:W-:Y:S06]  /*cc40*/  @!P0 BRA `(.L_x_216) ;  /* 0x0000000000088947 */ /* 0x000fec0003800000 */
[----:B------:R-:W-:-:S05]  /*cc50*/  VIADD R5, R27, 0xffffffff ;  /* 0xffffffff1b057836 */ /* 0x000fca0000000000 */
[----:B------:R0:W1:Y:S02]  /*cc60*/  SHFL.IDX PT, R24, R2, R5, 0x1f ;  /* 0x00001f0502187589 */ /* 0x00006400000e0000 */
.L_x_216:
[----:B-1----:R-:W-:Y:S02]  /*cc70*/  IMAD R24, R24, UR5, R9 ;  /* 0x0000000518187c24 */ /* 0x002fe4000f8e0209 */
[----:B------:R-:W-:Y:S02]  /*cc80*/  IMAD R9, R11, R4, RZ ;  /* 0x000000040b097224 */ /* 0x000fe400078e02ff */
[----:B0-----:R-:W-:Y:S01]  /*cc90*/  IMAD.MOV.U32 R2, RZ, RZ, RZ ;  /* 0x000000ffff027224 */ /* 0x001fe200078e00ff */
[----:B------:R-:W-:Y:S01]  /*cca0*/  IADD3 R25, -R24, UR6, RZ ;  /* 0x0000000618197c10 */ /* 0x000fe2000fffe1ff */
[----:B------:R-:W-:Y:S01]  /*ccb0*/  IMAD.MOV.U32 R5, RZ, RZ, R10 ;  /* 0x000000ffff057224 */ /* 0x000fe200078e000a */
[----:B------:R-:W-:Y:S01]  /*ccc0*/  IABS R10, R7 ;  /* 0x00000007000a7213 */ /* 0x000fe20000000000 */
[----:B------:R-:W-:Y:S01]  /*ccd0*/  IMAD.HI.U32 R2, R3, R9, R2 ;  /* 0x0000000903027227 */ /* 0x000fe200078e0002 */
[----:B------:R-:W-:Y:S01]  /*cce0*/  IABS R9, R6 ;  /* 0x0000000600097213 */ /* 0x000fe20000000000 */
[----:B------:R-:W0:Y:S01]  /*ccf0*/  I2F.RP R8, R5 ;  /* 0x0000000500087306 */ /* 0x000e220000209400 */
[----:B------:R-:W-:Y:S01]  /*cd00*/  IABS R3, R25 ;  /* 0x0000001900037213 */ /* 0x000fe20000000000 */
[----:B------:R-:W-:-:S02]  /*cd10*/  IMAD.MOV R10, RZ, RZ, -R10 ;  /* 0x000000ffff0a7224 */ /* 0x000fc400078e0a0a */
[----:B------:R-:W-:Y:S02]  /*cd20*/  IMAD.MOV R9, RZ, RZ, -R9 ;  /* 0x000000ffff097224 */ /* 0x000fe400078e0a09 */
[----:B------:R-:W-:-:S04]  /*cd30*/  IMAD.HI.U32 R2, R2, R3, RZ ;  /* 0x0000000302027227 */ /* 0x000fc800078e00ff */
[----:B------:R-:W-:Y:S02]  /*cd40*/  IMAD R3, R2, R9, R3 ;  /* 0x0000000902037224 */ /* 0x000fe400078e0203 */
[----:B------:R-:W-:-:S03]  /*cd50*/  VIADD R27, R27, UR4 ;  /* 0x000000041b1b7c36 */ /* 0x000fc60008000000 */
[----:B------:R-:W-:Y:S01]  /*cd60*/  ISETP.GT.U32.AND P1, PT, R4, R3, PT ;  /* 0x000000030400720c */ /* 0x000fe20003f24070 */
[----:B0-----:R-:W0:-:S12]  /*cd70*/  MUFU.RCP R8, R8 ;  /* 0x0000000800087308 */ /* 0x001e180000001000 */
[----:B------:R-:W-:Y:S02]  /*cd80*/  @!P1 IMAD.IADD R3, R3, 0x1, -R4 ;  /* 0x0000000103039824 */ /* 0x000fe400078e0a04 */
[----:B------:R-:W-:Y:S01]  /*cd90*/  @!P1 VIADD R2, R2, 0x1 ;  /* 0x0000000102029836 */ /* 0x000fe20000000000 */
[----:B------:R-:W-:Y:S02]  /*cda0*/  ISETP.NE.AND P1, PT, R6, RZ, PT ;  /* 0x000000ff0600720c */ /* 0x000fe40003f25270 */
[----:B------:R-:W-:Y:S01]  /*cdb0*/  ISETP.GE.U32.AND P0, PT, R3, R4, PT ;  /* 0x000000040300720c */ /* 0x000fe20003f06070 */
[----:B0-----:R-:W-:Y:S01]  /*cdc0*/  VIADD R9, R8, 0xffffffe ;  /* 0x0ffffffe08097836 */ /* 0x001fe20000000000 */
[----:B------:R-:W-:-:S03]  /*cdd0*/  LOP3.LUT R4, R25, R6, RZ, 0x3c, !PT ;  /* 0x0000000619047212 */ /* 0x000fc600078e3cff */
[----:B------:R-:W0:Y:S01]  /*cde0*/  F2I.FTZ.U32.TRUNC.NTZ R3, R9 ;  /* 0x0000000900037305 */ /* 0x000e22000021f000 */
[----:B------:R-:W-:-:S07]  /*cdf0*/  ISETP.GE.AND P2, PT, R4, RZ, PT ;  /* 0x000000ff0400720c */ /* 0x000fce0003f46270 */
[----:B------:R-:W-:-:S04]  /*ce00*/  @P0 VIADD R2, R2, 0x1 ;  /* 0x0000000102020836 */ /* 0x000fc80000000000 */
[----:B------:R-:W-:Y:S02]  /*ce10*/  IMAD.MOV.U32 R4, RZ, RZ, R2 ;  /* 0x000000ffff047224 */ /* 0x000fe400078e0002 */
[----:B0-----:R-:W-:Y:S02]  /*ce20*/  IMAD.MOV R2, RZ, RZ, -R3 ;  /* 0x000000ffff027224 */ /* 0x001fe400078e0a03 */
[----:B------:R-:W-:Y:S01]  /*ce30*/  @!P2 IMAD.MOV R4, RZ, RZ, -R4 ;  /* 0x000000ffff04a224 */ /* 0x000fe200078e0a04 */
[----:B------:R-:W-:Y:S01]  /*ce40*/  @!P1 LOP3.LUT R4, RZ, R6, RZ, 0x33, !PT ;  /* 0x00000006ff049212 */ /* 0x000fe200078e33ff */
[----:B------:R-:W-:Y:S02]  /*ce50*/  IMAD R9, R2, R5, RZ ;  /* 0x0000000502097224 */ /* 0x000fe400078e02ff */
[----:B------:R-:W-:Y:S01]  /*ce60*/  IMAD.MOV.U32 R2, RZ, RZ, RZ ;  /* 0x000000ffff027224 */ /* 0x000fe200078e00ff */
[-C--:B------:R-:W-:Y:S01]  /*ce70*/  IABS R8, R4.reuse ;  /* 0x0000000400087213 */ /* 0x080fe20000000000 */
[----:B------:R-:W-:-:S02]  /*ce80*/  IMAD R6, R6, R4, RZ ;  /* 0x0000000406067224 */ /* 0x000fc400078e02ff */
[----:B------:R-:W-:-:S04]  /*ce90*/  IMAD.HI.U32 R2, R3, R9, R2 ;  /* 0x0000000903027227 */ /* 0x000fc800078e0002 */
[----:B------:R-:W-:Y:S02]  /*cea0*/  IMAD.MOV.U32 R3, RZ, RZ, R8 ;  /* 0x000000ffff037224 */ /* 0x000fe400078e0008 */
[----:B------:R-:W-:Y:S02]  /*ceb0*/  IMAD.MOV.U32 R8, RZ, RZ, R10 ;  /* 0x000000ffff087224 */ /* 0x000fe400078e000a */
[----:B------:R-:W-:-:S04]  /*cec0*/  IMAD.HI.U32 R2, R2, R3, RZ ;  /* 0x0000000302027227 */ /* 0x000fc800078e00ff */
[----:B------:R-:W-:Y:S01]  /*ced0*/  IMAD R8, R2, R8, R3 ;  /* 0x0000000802087224 */ /* 0x000fe200078e0203 */
[----:B------:R-:W-:Y:S01]  /*cee0*/  LOP3.LUT R3, R4, R7, RZ, 0x3c, !PT ;  /* 0x0000000704037212 */ /* 0x000fe200078e3cff */
[----:B------:R-:W-:-:S03]  /*cef0*/  IMAD.IADD R25, R25, 0x1, -R6 ;  /* 0x0000000119197824 */ /* 0x000fc600078e0a06 */
[----:B------:R-:W-:Y:S02]  /*cf00*/  ISETP.GT.U32.AND P1, PT, R5, R8, PT ;  /* 0x000000080500720c */ /* 0x000fe40003f24070 */
[----:B------:R-:W-:-:S11]  /*cf10*/  ISETP.GE.AND P2, PT, R3, RZ, PT ;  /* 0x000000ff0300720c */ /* 0x000fd60003f46270 */
[----:B------:R-:W-:Y:S02]  /*cf20*/  @!P1 IMAD.IADD R8, R8, 0x1, -R5 ;  /* 0x0000000108089824 */ /* 0x000fe400078e0a05 */
[----:B------:R-:W-:Y:S01]  /*cf30*/  @!P1 VIADD R2, R2, 0x1 ;  /* 0x0000000102029836 */ /* 0x000fe20000000000 */
[----:B------:R-:W-:Y:S02]  /*cf40*/  ISETP.NE.AND P1, PT, R7, RZ, PT ;  /* 0x000000ff0700720c */ /* 0x000fe40003f25270 */
[----:B------:R-:W-:-:S13]  /*cf50*/  ISETP.GE.U32.AND P0, PT, R8, R5, PT ;  /* 0x000000050800720c */ /* 0x000fda0003f06070 */
[----:B------:R-:W-:-:S04]  /*cf60*/  @P0 VIADD R2, R2, 0x1 ;  /* 0x0000000102020836 */ /* 0x000fc80000000000 */
[----:B------:R-:W-:Y:S01]  /*cf70*/  @!P2 IMAD.MOV R2, RZ, RZ, -R2 ;  /* 0x000000ffff02a224 */ /* 0x000fe200078e0a02 */
[----:B------:R-:W-:-:S05]  /*cf80*/  @!P1 LOP3.LUT R2, RZ, R7, RZ, 0x33, !PT ;  /* 0x00000007ff029212 */ /* 0x000fca00078e33ff */
[----:B------:R-:W-:-:S04]  /*cf90*/  IMAD.MOV R3, RZ, RZ, -R2 ;  /* 0x000000ffff037224 */ /* 0x000fc800078e0a02 */
[C---:B------:R-:W-:Y:S02]  /*cfa0*/  IMAD R4, R7.reuse, R3, R4 ;  /* 0x0000000307047224 */ /* 0x040fe400078e0204 */
[----:B------:R-:W-:-:S04]  /*cfb0*/  IMAD R7, R7, 0x1000000, R2 ;  /* 0x0100000007077824 */ /* 0x000fc800078e0202 */
[----:B------:R-:W-:Y:S01]  /*cfc0*/  IMAD R26, R4, 0x10000, R7 ;  /* 0x00010000041a7824 */ /* 0x000fe200078e0207 */
[----:B------:R-:W-:Y:S06]  /*cfd0*/  BRA `(.L_x_217) ;  /* 0x00000000000c7947 */ /* 0x000fec0003800000 */
.L_x_214:
[----:B------:R-:W-:Y:S02]  /*cfe0*/  IMAD.MOV.U32 R25, RZ, RZ, RZ ;  /* 0x000000ffff197224 */ /* 0x000fe400078e00ff */
[----:B------:R-:W-:Y:S02]  /*cff0*/  IMAD.U32 R24, RZ, RZ, UR6 ;  /* 0x00000006ff187e24 */ /* 0x000fe4000f8e00ff */
[----:B------:R-:W-:-:S07]  /*d000*/  IMAD.MOV.U32 R26, RZ, RZ, RZ ;  /* 0x000000ffff1a7224 */ /* 0x000fce00078e00ff */
.L_x_217:
[----:B------:R-:W-:-:S13]  /*d010*/  ISETP.NE.AND P0, PT, R0, RZ, PT ;  /* 0x000000ff0000720c */ /* 0x000fda0003f05270 */
[----:B------:R-:W0:Y:S01]  /*d020*/  @!P0 S2R R3, SR_CgaCtaId ;  /* 0x0000000000038919 */ /* 0x000e220000008800 */
[----:B------:R-:W-:-:S04]  /*d030*/  @!P0 MOV R0, 0x400 ;  /* 0x0000040000008802 */ /* 0x000fc80000000f00 */
[----:B0-----:R-:W-:-:S05]  /*d040*/  @!P0 LEA R0, R3, R0, 0x18 ;  /* 0x0000000003008211 */ /* 0x001fca00078ec0ff */
[----:B------:R1:W-:Y:S01]  /*d050*/  @!P0 STS.128 [R0+0x31cd0], R24 ;  /* 0x031cd01800008388 */ /* 0x0003e20000000c00 */
[----:B------:R-:W-:Y:S06]  /*d060*/  BAR.ARV 0x5, 0x200 ;  /* 0x0148000000007b1d */ /* 0x000fec0000002000 */
.L_x_212:
[----:B------:R2:W-:Y:S01]  /*d070*/  STL [R1+0x34], RZ ;  /* 0x000034ff01007387 */ /* 0x0005e20000100800 */
[----:B------:R-:W-:Y:S01]  /*d080*/  ULDC UR4, c[0x0][0xc3c] ;  /* 0x00030f0000047ab9 */ /* 0x000fe20000000800 */
[----:B------:R-:W-:Y:S01]  /*d090*/  IMAD.MOV.U32 R28, RZ, RZ, 0x1 ;  /* 0x00000001ff1c7424 */ /* 0x000fe200078e00ff */
[----:B0-----:R-:W-:Y:S01]  /*d0a0*/  ISETP.GE.AND P0, PT, R27, UR4, PT ;  /* 0x000000041b007c0c */ /* 0x001fe2000bf06270 */
[----:B------:R-:W-:-:S12]  /*d0b0*/  IMAD.MOV.U32 R18, RZ, RZ, RZ ;  /* 0x000000ffff127224 */ /* 0x000fd800078e00ff */
[----:B--2---:R-:W-:Y:S05]  /*d0c0*/  @P0 BRA `(.L_x_218) ;  /* 0x0000005400fc0947 */ /* 0x004fea0003800000 */
[----:B------:R-:W0:Y:S01]  /*d0d0*/  S2R R6, SR_TID.X ;  /* 0x0000000000067919 */ /* 0x000e220000002100 */
[----:B------:R-:W2:Y:S01]  /*d0e0*/  S2UR UR5, SR_CgaCtaId ;  /* 0x00000000000579c3 */ /* 0x000ea20000008800 */
[----:B------:R-:W-:Y:S01]  /*d0f0*/  UMOV UR4, 0x400 ;  /* 0x0000040000047882 */ /* 0x000fe20000000000 */
[----:B------:R-:W-:Y:S01]  /*d100*/  BSSY B8, `(.L_x_218) ;  /* 0x000057b000087945 */ /* 0x000fe20003800000 */
[----:B------:R3:W-:Y:S01]  /*d110*/  STL [R1+0x34], RZ ;  /* 0x000034ff01007387 */ /* 0x0007e20000100800 */
[----:B------:R-:W-:Y:S01]  /*d120*/  IMAD.MOV.U32 R28, RZ, RZ, 0x1 ;  /* 0x00000001ff1c7424 */ /* 0x000fe200078e00ff */
[----:B------:R-:W-:Y:S01]  /*d130*/  ULDC UR38, c[0x0][0xc] ;  /* 0x0000030000267ab9 */ /* 0x000fe20000000800 */
[----:B------:R-:W-:Y:S01]  /*d140*/  IMAD.MOV.U32 R18, RZ, RZ, RZ ;  /* 0x000000ffff127224 */ /* 0x000fe200078e00ff */
[----:B------:R-:W-:Y:S01]  /*d150*/  ULDC.64 UR36, c[0x0][0x198] ;  /* 0x0000660000247ab9 */ /* 0x000fe20000000a00 */
[----:B--2---:R-:W-:-:S06]  /*d160*/  ULEA UR4, UR5, UR4, 0x18 ;  /* 0x0000000405047291 */ /* 0x004fcc000f8ec03f */
[----:B------:R-:W-:Y:S01]  /*d170*/  IMAD.U32 R17, RZ, RZ, UR4 ;  /* 0x00000004ff117e24 */ /* 0x000fe2000f8e00ff */
[C---:B0-----:R-:W-:Y:S01]  /*d180*/  LOP3.LUT R5, R6.reuse, 0x7f, RZ, 0xc0, !PT ;  /* 0x0000007f06057812 */ /* 0x041fe200078ec0ff */
[----:B-1----:R-:W-:-:S04]  /*d190*/  IMAD.SHL.U32 R0, R6, 0x8, RZ ;  /* 0x0000000806007824 */ /* 0x002fc800078e00ff */
[----:B------:R-:W-:Y:S01]  /*d1a0*/  IMAD.SHL.U32 R4, R5, 0x8, RZ ;  /* 0x0000000805047824 */ /* 0x000fe200078e00ff */
[C---:B------:R-:W-:Y:S02]  /*d1b0*/  LOP3.LUT R3, R0.reuse, 0x20, RZ, 0xc0, !PT ;  /* 0x0000002000037812 */ /* 0x040fe400078ec0ff */
[----:B------:R-:W-:Y:S02]  /*d1c0*/  LOP3.LUT R2, R0, 0xd8, RZ, 0xc0, !PT ;  /* 0x000000d800027812 */ /* 0x000fe400078ec0ff */
[----:B------:R-:W-:Y:S02]  /*d1d0*/  LOP3.LUT R3, R3, 0x300, R4, 0xf8, !PT ;  /* 0x0000030003037812 */ /* 0x000fe400078ef804 */
[----:B------:R-:W-:Y:S02]  /*d1e0*/  LOP3.LUT R2, R2, 0x18, R6, 0x78, !PT ;  /* 0x0000001802027812 */ /* 0x000fe400078e7806 */
[----:B------:R-:W-:Y:S02]  /*d1f0*/  LOP3.LUT R0, R0, 0x18, RZ, 0xc0, !PT ;  /* 0x0000001800007812 */ /* 0x000fe400078ec0ff */
[----:B------:R-:W-:Y:S01]  /*d200*/  LOP3.LUT R4, R3, R2, RZ, 0xfc, !PT ;  /* 0x0000000203047212 */ /* 0x000fe200078efcff */
[----:B------:R-:W-:Y:S01]  /*d210*/  IMAD.SHL.U32 R2, R6, 0x20, RZ ;  /* 0x0000002006027824 */ /* 0x000fe200078e00ff */
[----:B------:R-:W-:-:S04]  /*d220*/  SHF.R.U32.HI R3, RZ, 0x2, R5 ;  /* 0x00000002ff037819 */ /* 0x000fc80000011605 */
[----:B------:R-:W-:Y:S01]  /*d230*/  LOP3.LUT R5, R3, 0x60, R2, 0xf8, !PT ;  /* 0x0000006003057812 */ /* 0x000fe200078ef802 */
[----:B------:R-:W-:Y:S01]  /*d240*/  IMAD R2, R4, 0x2, R17 ;  /* 0x0000000204027824 */ /* 0x000fe200078e0211 */
[C---:B------:R-:W-:Y:S02]  /*d250*/  LOP3.LUT R3, R0.reuse, 0x20, RZ, 0xfc, !PT ;  /* 0x0000002000037812 */ /* 0x040fe400078efcff */
[----:B------:R-:W-:Y:S02]  /*d260*/  LOP3.LUT R0, R0, 0x40, RZ, 0xfc, !PT ;  /* 0x0000004000007812 */ /* 0x000fe400078efcff */
[----:B------:R3:W-:Y:S05]  /*d270*/  STL [R1+0x8], R2 ;  /* 0x0000080201007387 */ /* 0x0007ea0000100800 */
.L_x_322:
[----:B01-3--:R-:W0:Y:S01]  /*d280*/  LDC.64 R2, c[0x0][0xc88] ;  /* 0x00032200ff027b82 */ /* 0x00be220000000a00 */
[----:B------:R-:W-:Y:S01]  /*d290*/  ULDC.64 UR4, c[0x0][0x208] ;  /* 0x0000820000047ab9 */ /* 0x000fe20000000a00 */
[----:B0-----:R-:W-:-:S05]  /*d2a0*/  IMAD.WIDE R2, R27, 0x4, R2 ;  /* 0x000000041b027825 */ /* 0x001fca00078e0202 */
[----:B--2---:R-:W2:Y:S01]  /*d2b0*/  LDG.E R9, desc[UR4][R2.64] ;  /* 0x0000000402097981 */ /* 0x004ea2000c1e1900 */
[----:B------:R-:W-:Y:S05]  /*d2c0*/  YIELD ;  /* 0x0000000000007946 */ /* 0x000fea0003800000 */
[----:B------:R-:W-:Y:S01]  /*d2d0*/  ULDC.64 UR4, c[0x0][0xa28] ;  /* 0x00028a0000047ab9 */ /* 0x000fe20000000a00 */
[----:B------:R-:W-:Y:S01]  /*d2e0*/  IMAD.MOV.U32 R0, RZ, RZ, RZ ;  /* 0x000000ffff007224 */ /* 0x000fe200078e00ff */
[----:B------:R-:W-:Y:S01]  /*d2f0*/  ISETP.NE.U32.AND P0, PT, RZ, UR4, PT ;  /* 0x00000004ff007c0c */ /* 0x000fe2000bf05070 */
[----:B------:R-:W-:Y:S01]  /*d300*/  ULDC.64 UR10, c[0x0][0x208] ;  /* 0x00008200000a7ab9 */ /* 0x000fe20000000a00 */
[----:B------:R-:W-:Y:S01]  /*d310*/  IMAD.MOV.U32 R6, RZ, RZ, RZ ;  /* 0x000000ffff067224 */ /* 0x000fe200078e00ff */
[----:B------:R-:W-:Y:S01]  /*d320*/  ULDC.64 UR8, c[0x0][0xa08] ;  /* 0x0002820000087ab9 */ /* 0x000fe20000000a00 */
[----:B------:R-:W-:Y:S01]  /*d330*/  ISETP.NE.AND.EX P0, PT, RZ, UR5, PT, P0 ;  /* 0x00000005ff007c0c */ /* 0x000fe2000bf05300 */
[----:B------:R-:W-:Y:S01]  /*d340*/  ULDC.64 UR6, c[0x0][0xa18] ;  /* 0x0002860000067ab9 */ /* 0x000fe20000000a00 */
[----:B------:R-:W-:-:S02]  /*d350*/  ISETP.NE.U32.AND P2, PT, RZ, UR8, PT ;  /* 0x00000008ff007c0c */ /* 0x000fc4000bf45070 */
[----:B--2---:R-:W-:Y:S01]  /*d360*/  SHF.R.S32.HI R4, RZ, 0x1f, R9 ;  /* 0x0000001fff047819 */ /* 0x004fe20000011409 */
[----:B------:R-:W-:-:S08]  /*d370*/  IMAD.SHL.U32 R19, R9, 0x4, RZ ;  /* 0x0000000409137824 */ /* 0x000fd000078e00ff */
[C---:B------:R-:W-:Y:S01]  /*d380*/  @P0 LEA R2, P1, R9.reuse, UR4, 0x2 ;  /* 0x0000000409020c11 */ /* 0x040fe2000f8210ff */
[----:B------:R-:W-:Y:S03]  /*d390*/  STL [R1+0xc], R9 ;  /* 0x00000c0901007387 */ /* 0x000fe60000100800 */
[C-C-:B------:R-:W-:Y:S01]  /*d3a0*/  @P0 LEA.HI.X R3, R9.reuse, UR5, R4.reuse, 0x2, P1 ;  /* 0x0000000509030c11 */ /* 0x140fe200088f1404 */
[----:B------:R-:W-:Y:S01]  /*d3b0*/  ULDC.64 UR4, c[0x0][0xa00] ;  /* 0x0002800000047ab9 */ /* 0x000fe20000000a00 */
[----:B------:R-:W-:Y:S01]  /*d3c0*/  SHF.L.U64.HI R22, R9, 0x2, R4 ;  /* 0x0000000209167819 */ /* 0x000fe20000010204 */
[----:B------:R0:W-:Y:S01]  /*d3d0*/  STL [R1+0x1c], R4 ;  /* 0x00001c0401007387 */ /* 0x0001e20000100800 */
[----:B------:R-:W-:-:S03]  /*d3e0*/  ISETP.NE.U32.AND P1, PT, RZ, UR4, PT ;  /* 0x00000004ff007c0c */ /* 0x000fc6000bf25070 */
[----:B------:R1:W5:Y:S01]  /*d3f0*/  @P0 LDG.E R0, desc[UR10][R2.64] ;  /* 0x0000000a02000981 */ /* 0x000362000c1e1900 */
[----:B------:R-:W-:Y:S01]  /*d400*/  ISETP.NE.AND.EX P1, PT, RZ, UR5, PT, P1 ;  /* 0x00000005ff007c0c */ /* 0x000fe2000bf25310 */
[----:B------:R-:W-:Y:S01]  /*d410*/  IMAD.MOV.U32 R8, RZ, RZ, RZ ;  /* 0x000000ffff087224 */ /* 0x000fe200078e00ff */
[----:B------:R-:W-:Y:S02]  /*d420*/  ISETP.NE.AND.EX P0, PT, RZ, UR9, PT, P2 ;  /* 0x00000009ff007c0c */ /* 0x000fe4000bf05320 */
[----:B------:R-:W-:Y:S02]  /*d430*/  ISETP.NE.U32.AND P2, PT, RZ, UR6, PT ;  /* 0x00000006ff007c0c */ /* 0x000fe4000bf45070 */
[C---:B0-----:R-:W-:Y:S02]  /*d440*/  IADD3 R4, P4, R19.reuse, UR8, RZ ;  /* 0x0000000813047c10 */ /* 0x041fe4000ff9e0ff */
[----:B-1----:R-:W-:Y:S02]  /*d450*/  IADD3 R2, P3, R19, UR4, RZ ;  /* 0x0000000413027c10 */ /* 0x002fe4000ff7e0ff */
[----:B------:R-:W-:-:S02]  /*d460*/  ISETP.NE.AND.EX P2, PT, RZ, UR7, PT, P2 ;  /* 0x00000007ff007c0c */ /* 0x000fc4000bf45320 */
[C---:B------:R-:W-:Y:S02]  /*d470*/  IADD3.X R3, R22.reuse, UR5, RZ, P3, !PT ;  /* 0x0000000516037c10 */ /* 0x040fe40009ffe4ff */
[----:B------:R-:W-:-:S03]  /*d480*/  IADD3.X R5, R22, UR9, RZ, P4, !PT ;  /* 0x0000000916057c10 */ /* 0x000fc6000a7fe4ff */
[----:B------:R-:W2:Y:S01]  /*d490*/  @P1 LDG.E R6, desc[UR10][R2.64] ;  /* 0x0000000a02061981 */ /* 0x000ea2000c1e1900 */
[----:B------:R-:W-:Y:S02]  /*d4a0*/  ULDC UR4, c[0x0][0x288] ;  /* 0x0000a20000047ab9 */ /* 0x000fe40000000800 */
[----:B------:R-:W-:Y:S01]  /*d4b0*/  IMAD.U32 R10, RZ, RZ, UR4 ;  /* 0x00000004ff0a7e24 */ /* 0x000fe2000f8e00ff */
[----:B------:R-:W-:Y:S01]  /*d4c0*/  ULDC.64 UR4, c[0x0][0x418] ;  /* 0x0001060000047ab9 */ /* 0x000fe20000000a00 */
[----:B------:R-:W5:Y:S04]  /*d4d0*/  @P0 LDG.E R8, desc[UR10][R4.64] ;  /* 0x0000000a04080981 */ /* 0x000f68000c1e1900 */
[----:B--2---:R0:W-:Y:S02]  /*d4e0*/  STL [R1+0x10], R6 ;  /* 0x0000100601007387 */ /* 0x0041e40000100800 */
[----:B0-----:R-:W-:-:S04]  /*d4f0*/  @P2 IADD3 R6, P3, R19, UR6, RZ ;  /* 0x0000000613062c10 */ /* 0x001fc8000ff7e0ff */
[----:B------:R-:W-:-:S05]  /*d500*/  @P2 IADD3.X R7, R22, UR7, RZ, P3, !PT ;  /* 0x0000000716072c10 */ /* 0x000fca0009ffe4ff */
[----:B------:R0:W2:Y:S01]  /*d510*/  @P2 LDG.E R10, desc[UR10][R6.64] ;  /* 0x0000000a060a2981 */ /* 0x0000a2000c1e1900 */
[----:B------:R-:W-:-:S03]  /*d520*/  UISETP.NE.U32.AND UP0, UPT, UR4, URZ, UPT ;  /* 0x0000003f0400728c */ /* 0x000fc6000bf05070 */
[----:B------:R-:W-:Y:S01]  /*d530*/  ULDC UR4, c[0x0][0x424] ;  /* 0x0001090000047ab9 */ /* 0x000fe20000000800 */
[----:B------:R-:W-:-:S03]  /*d540*/  UISETP.NE.AND.EX UP0, UPT, UR5, URZ, UPT, UP0 ;  /* 0x0000003f0500728c */ /* 0x000fc6000bf05300 */
[----:B------:R-:W-:Y:S01]  /*d550*/  ULDC UR5, c[0x0][0x2f0] ;  /* 0x0000bc0000057ab9 */ /* 0x000fe20000000800 */
[----:B------:R-:W-:-:S04]  /*d560*/  USEL UR4, UR4, 0x1, UP0 ;  /* 0x0000000104047887 */ /* 0x000fc80008000000 */
[----:B------:R-:W-:-:S06]  /*d570*/  UIMAD UR4, UR4, UR5, URZ ;  /* 0x00000005040472a4 */ /* 0x000fcc000f8e023f */
[----:B0-----:R-:W-:Y:S01]  /*d580*/  IMAD.U32 R7, RZ, RZ, UR4 ;  /* 0x00000004ff077e24 */ /* 0x001fe2000f8e00ff */
[----:B--2---:R0:W-:Y:S01]  /*d590*/  STL [R1+0x30], R10 ;  /* 0x0000300a01007387 */ /* 0x0041e20000100800 */
[----:B------:R-:W-:Y:S05]  /*d5a0*/  @P2 BRA `(.L_x_219) ;  /* 0x0000000000182947 */ /* 0x000fea0003800000 */
[----:B------:R-:W-:Y:S05]  /*d5b0*/  @!P1 BRA `(.L_x_219) ;  /* 0x0000000000149947 */ /* 0x000fea0003800000 */
[----:B------:R-:W-:Y:S02]  /*d5c0*/  ULDC.64 UR4, c[0x0][0x208] ;  /* 0x0000820000047ab9 */ /* 0x000fe40000000a00 */
[----:B------:R-:W2:Y:S04]  /*d5d0*/  LDG.E R6, desc[UR4][R2.64] ;  /* 0x0000000402067981 */ /* 0x000ea8000c1e1900 */
[----:B------:R-:W2:Y:S02]  /*d5e0*/  LDG.E R2, desc[UR4][R2.64+0x4] ;  /* 0x0000040402027981 */ /* 0x000ea4000c1e1900 */
[----:B--2---:R-:W-:-:S05]  /*d5f0*/  IMAD.IADD R2, R2, 0x1, -R6 ;  /* 0x0000000102027824 */ /* 0x004fca00078e0a06 */
[----:B------:R1:W-:Y:S02]  /*d600*/  STL [R1+0x30], R2 ;  /* 0x0000300201007387 */ /* 0x0003e40000100800 */
.L_x_219:
[----:B------:R-:W-:Y:S01]  /*d610*/  ULDC.64 UR4, c[0x0][0xa20] ;  /* 0x0002880000047ab9 */ /* 0x000fe20000000a00 */
[C---:B------:R-:W-:Y:S01]  /*d620*/  LOP3.LUT R6, R26.reuse, 0xff000000, RZ, 0xc0, !PT ;  /* 0xff0000001a067812 */ /* 0x040fe200078ec0ff */
[----:B------:R-:W-:Y:S01]  /*d630*/  IMAD.MOV.U32 R23, RZ, RZ, R9 ;  /* 0x000000ffff177224 */ /* 0x000fe200078e0009 */
[----:B------:R-:W-:Y:S02]  /*d640*/  ISETP.NE.U32.AND P1, PT, RZ, UR4, PT ;  /* 0x00000004ff007c0c */ /* 0x000fe4000bf25070 */
[----:B------:R-:W-:Y:S02]  /*d650*/  SHF.R.U32.HI R6, RZ, 0x8, R6 ;  /* 0x00000008ff067819 */ /* 0x000fe40000011606 */
[----:B------:R-:W-:Y:S02]  /*d660*/  ISETP.NE.AND.EX P1, PT, RZ, UR5, PT, P1 ;  /* 0x00000005ff007c0c */ /* 0x000fe4000bf25310 */
[C---:B-1----:R-:W-:Y:S02]  /*d670*/  LOP3.LUT R2, R26.reuse, 0xff0000, RZ, 0xc0, !PT ;  /* 0x00ff00001a027812 */ /* 0x042fe400078ec0ff */
[----:B------:R-:W-:Y:S01]  /*d680*/  LOP3.LUT R16, R26, 0xffff, RZ, 0xc0, !PT ;  /* 0x0000ffff1a107812 */ /* 0x000fe200078ec0ff */
[----:B-----5:R-:W-:Y:S01]  /*d690*/  IMAD.IADD R26, R8, 0x1, R0 ;  /* 0x00000001081a7824 */ /* 0x020fe200078e0200 */
[----:B------:R-:W-:-:S07]  /*d6a0*/  LEA.HI R6, R2, R6, RZ, 0x10 ;  /* 0x0000000602067211 */ /* 0x000fce00078f80ff */
[----:B------:R-:W-:Y:S05]  /*d6b0*/  @!P1 BRA `(.L_x_220) ;  /* 0x0000000000149947 */ /* 0x000fea0003800000 */
[----:B------:R-:W-:Y:S01]  /*d6c0*/  IADD3 R2, P0, R19, UR4, RZ ;  /* 0x0000000413027c10 */ /* 0x000fe2000ff1e0ff */
[----:B------:R-:W-:-:S03]  /*d6d0*/  ULDC.64 UR6, c[0x0][0x208] ;  /* 0x0000820000067ab9 */ /* 0x000fc60000000a00 */
[----:B------:R-:W-:-:S05]  /*d6e0*/  IADD3.X R3, R22, UR5, RZ, P0, !PT ;  /* 0x0000000516037c10 */ /* 0x000fca00087fe4ff */
[----:B------:R1:W5:Y:S01]  /*d6f0*/  LDG.E R7, desc[UR6][R2.64] ;  /* 0x0000000602077981 */ /* 0x000362000c1e1900 */
[----:B------:R-:W-:Y:S05]  /*d700*/  BRA `(.L_x_221) ;  /* 0x0000000000147947 */ /* 0x000fea0003800000 */
.L_x_220:
[----:B------:R-:W-:Y:S05]  /*d710*/  @!P0 BRA `(.L_x_221) ;  /* 0x0000000000108947 */ /* 0x000fea0003800000 */
[----:B------:R-:W-:Y:S02]  /*d720*/  ULDC.64 UR4, c[0x0][0x208] ;  /* 0x0000820000047ab9 */ /* 0x000fe40000000a00 */
[----:B------:R-:W2:Y:S04]  /*d730*/  LDG.E R7, desc[UR4][R4.64] ;  /* 0x0000000404077981 */ /* 0x000ea8000c1e1900 */
[----:B------:R-:W2:Y:S02]  /*d740*/  LDG.E R4, desc[UR4][R4.64+0x4] ;  /* 0x0000040404047981 */ /* 0x000ea4000c1e1900 */
[----:B--2---:R-:W-:-:S07]  /*d750*/  IMAD.IADD R7, R4, 0x1, -R7 ;  /* 0x0000000104077824 */ /* 0x004fce00078e0a07 */
.L_x_221:
[----:B-----5:R-:W-:Y:S01]  /*d760*/  IMAD.IADD R7, R7, 0x1, -R0 ;  /* 0x0000000107077824 */ /* 0x020fe200078e0a00 */
[----:B------:R-:W-:Y:S01]  /*d770*/  LOP3.LUT R9, R6, 0xff, RZ, 0xc0, !PT ;  /* 0x000000ff06097812 */ /* 0x000fe200078ec0ff */
[----:B-1----:R-:W-:Y:S01]  /*d780*/  IMAD.MOV.U32 R3, RZ, RZ, RZ ;  /* 0x000000ffff037224 */ /* 0x002fe200078e00ff */
[----:B------:R-:W-:Y:S01]  /*d790*/  BSSY B0, `(.L_x_222) ;  /* 0x0000029000007945 */ /* 0x000fe20003800000 */
[C---:B------:R-:W-:Y:S01]  /*d7a0*/  VIADD R0, R7.reuse, 0x8f ;  /* 0x0000008f07007836 */ /* 0x040fe20000000000 */
[----:B------:R-:W-:Y:S01]  /*d7b0*/  ISETP.GE.AND P0, PT, R7, 0x1, PT ;  /* 0x000000010700780c */ /* 0x000fe20003f06270 */
[----:B------:R-:W-:Y:S01]  /*d7c0*/  IMAD.MOV.U32 R7, RZ, RZ, R3 ;  /* 0x000000ffff077224 */ /* 0x000fe200078e0003 */
[----:B------:R1:W-:Y:S01]  /*d7d0*/  STL [R1+0x14], R3 ;  /* 0x0000140301007387 */ /* 0x0003e20000100800 */
[----:B------:R-:W-:-:S05]  /*d7e0*/  IMAD.HI R0, R0, 0x38e38e39, RZ ;  /* 0x38e38e3900007827 */ /* 0x000fca00078e02ff */
[----:B------:R-:W-:-:S04]  /*d7f0*/  SHF.R.U32.HI R2, RZ, 0x1f, R0 ;  /* 0x0000001fff027819 */ /* 0x000fc80000011600 */
[----:B------:R-:W-:-:S05]  /*d800*/  LEA.HI.SX32 R8, R0, R2, 0x1b ;  /* 0x0000000200087211 */ /* 0x000fca00078fdaff */
[----:B------:R1:W-:Y:S04]  /*d810*/  STL [R1+0x20], R8 ;  /* 0x0000200801007387 */ /* 0x0003e80000100800 */
[----:B------:R1:W-:Y:S01]  /*d820*/  STL [R1+0x38], R9 ;  /* 0x0000380901007387 */ /* 0x0003e20000100800 */
[----:B------:R-:W-:Y:S05]  /*d830*/  @!P0 BRA `(.L_x_223) ;  /* 0x0000000000788947 */ /* 0x000fea0003800000 */
[----:B------:R-:W-:-:S04]  /*d840*/  SHF.R.U32.HI R6, RZ, 0x10, R6 ;  /* 0x00000010ff067819 */ /* 0x000fc80000011606 */
[----:B------:R-:W-:-:S13]  /*d850*/  ISETP.NE.AND P0, PT, R6, RZ, PT ;  /* 0x000000ff0600720c */ /* 0x000fda0003f05270 */
[----:B------:R-:W2:Y:S02]  /*d860*/  @!P0 LDC R6, c[0x0][0x9f0] ;  /* 0x00027c00ff068b82 */ /* 0x000ea40000000800 */
[-C--:B--2---:R-:W-:Y:S02]  /*d870*/  IABS R0, R6.reuse ;  /* 0x0000000600007213 */ /* 0x084fe40000000000 */
[----:B------:R-:W-:Y:S02]  /*d880*/  IABS R5, R6 ;  /* 0x0000000600057213 */ /* 0x000fe40000000000 */
[----:B------:R-:W2:Y:S03]  /*d890*/  I2F.RP R2, R0 ;  /* 0x0000000000027306 */ /* 0x000ea60000209400 */
[----:B------:R-:W-:-:S05]  /*d8a0*/  IMAD.MOV R5, RZ, RZ, -R5 ;  /* 0x000000ffff057224 */ /* 0x000fca00078e0a05 */
[----:B--2---:R-:W2:Y:S02]  /*d8b0*/  MUFU.RCP R2, R2 ;  /* 0x0000000200027308 */ /* 0x004ea40000001000 */
[----:B--2---:R-:W-:-:S06]  /*d8c0*/  VIADD R2, R2, 0xffffffe ;  /* 0x0ffffffe02027836 */ /* 0x004fcc0000000000 */
[----:B-1----:R-:W1:Y:S02]  /*d8d0*/  F2I.FTZ.U32.TRUNC.NTZ R3, R2 ;  /* 0x0000000200037305 */ /* 0x002e64000021f000 */
[----:B-1----:R-:W-:-:S04]  /*d8e0*/  IMAD.MOV R2, RZ, RZ, -R3 ;  /* 0x000000ffff027224 */ /* 0x002fc800078e0a03 */
[----:B------:R-:W-:Y:S02]  /*d8f0*/  IMAD R4, R2, R0, RZ ;  /* 0x0000000002047224 */ /* 0x000fe400078e02ff */
[----:B------:R-:W-:-:S04]  /*d900*/  IMAD.MOV.U32 R2, RZ, RZ, RZ ;  /* 0x000000ffff027224 */ /* 0x000fc800078e00ff */
[----:B------:R-:W-:Y:S01]  /*d910*/  IMAD.HI.U32 R4, R3, R4, R2 ;  /* 0x0000000403047227 */ /* 0x000fe200078e0002 */
[----:B------:R-:W-:-:S04]  /*d920*/  IADD3 R3, R6, -0x1, R8 ;  /* 0xffffffff06037810 */ /* 0x000fc80007ffe008 */
[----:B------:R-:W-:Y:S02]  /*d930*/  IABS R2, R3 ;  /* 0x0000000300027213 */ /* 0x000fe40000000000 */
[----:B------:R-:W-:-:S03]  /*d940*/  LOP3.LUT R3, R3, R6, RZ, 0x3c, !PT ;  /* 0x0000000603037212 */ /* 0x000fc600078e3cff */
[----:B------:R-:W-:Y:S01]  /*d950*/  IMAD.HI.U32 R4, R4, R2, RZ ;  /* 0x0000000204047227 */ /* 0x000fe200078e00ff */
[----:B------:R-:W-:-:S03]  /*d960*/  ISETP.GE.AND P2, PT, R3, RZ, PT ;  /* 0x000000ff0300720c */ /* 0x000fc60003f46270 */
        /* <DEDUP_REMOVED lines=9> */
[----:B------:R-:W-:-:S05]  /*da00*/  IMAD.MOV.U32 R7, RZ, RZ, R4 ;  /* 0x000000ffff077224 */ /* 0x000fca00078e0004 */
[----:B------:R2:W-:Y:S02]  /*da10*/  STL [R1+0x14], R7 ;  /* 0x0000140701007387 */ /* 0x0005e40000100800 */
.L_x_223:
[----:B------:R-:W-:Y:S05]  /*da20*/  BSYNC B0 ;  /* 0x0000000000007941 */ /* 0x000fea0003800000 */
.L_x_222:
[----:B------:R-:W-:Y:S01]  /*da30*/  IMAD.MOV.U32 R0, RZ, RZ, R7 ;  /* 0x000000ffff007224 */ /* 0x000fe200078e0007 */
[----:B------:R-:W-:Y:S03]  /*da40*/  BSSY B7, `(.L_x_224) ;  /* 0x0000422000077945 */ /* 0x000fe60003800000 */
[----:B------:R-:W-:-:S05]  /*da50*/  IMAD R2, R9, R0, RZ ;  /* 0x0000000009027224 */ /* 0x000fca00078e02ff */
[----:B------:R-:W-:Y:S01]  /*da60*/  VIADDMNMX R0, R2, R0, R8, PT ;  /* 0x0000000002007246 */ /* 0x000fe20003800108 */
[----:B------:R3:W-:Y:S03]  /*da70*/  STL [R1+0x4], R2 ;  /* 0x0000040201007387 */ /* 0x0007e60000100800 */
[----:B------:R-:W-:Y:S01]  /*da80*/  ISETP.GT.AND P0, PT, R0, R2, PT ;  /* 0x000000020000720c */ /* 0x000fe20003f04270 */
[----:B------:R3:W-:-:S12]  /*da90*/  STL [R1+0x18], R0 ;  /* 0x0000180001007387 */ /* 0x0007d80000100800 */
[----:B---3--:R-:W-:Y:S05]  /*daa0*/  @P0 BRA `(.L_x_225) ;  /* 0x0000000000480947 */ /* 0x008fea0003800000 */
[----:B------:R-:W3:Y:S02]  /*dab0*/  S2R R0, SR_TID.X ;  /* 0x0000000000007919 */ /* 0x000ee40000002100 */
[----:B---3--:R-:W-:-:S04]  /*dac0*/  LOP3.LUT R0, R0, 0x7f, RZ, 0xc0, !PT ;  /* 0x0000007f00007812 */ /* 0x008fc800078ec0ff */
[----:B------:R-:W-:-:S13]  /*dad0*/  ISETP.NE.AND P0, PT, R0, RZ, PT ;  /* 0x000000ff0000720c */ /* 0x000fda0003f05270 */
[----:B------:R-:W-:Y:S05]  /*dae0*/  @P0 BRA `(.L_x_226) ;  /* 0x00000040005c0947 */ /* 0x000fea0003800000 */
[----:B------:R-:W3:Y:S01]  /*daf0*/  S2R R5, SR_LANEID ;  /* 0x0000000000057919 */ /* 0x000ee20000000000 */
[----:B------:R-:W-:Y:S01]  /*db00*/  VOTEU.ANY UR4, UPT, PT ;  /* 0x0000000000047886 */ /* 0x000fe200038e0100 */
[----:B-1----:R-:W1:Y:S01]  /*db10*/  LDC.64 R2, c[0x0][0xc60] ;  /* 0x00031800ff027b82 */ /* 0x002e620000000a00 */
[----:B------:R-:W3:Y:S01]  /*db20*/  FLO.U32 R0, UR4 ;  /* 0x0000000400007d00 */ /* 0x000ee200080e0000 */
[----:B------:R-:W-:Y:S01]  /*db30*/  ULDC.64 UR6, c[0x0][0x208] ;  /* 0x0000820000067ab9 */ /* 0x000fe20000000a00 */
[----:B---3--:R-:W-:-:S06]  /*db40*/  ISETP.EQ.U32.AND P0, PT, R0, R5, PT ;  /* 0x000000050000720c */ /* 0x008fcc0003f02070 */
[----:B------:R-:W1:Y:S07]  /*db50*/  POPC R5, UR4 ;  /* 0x0000000400057d09 */ /* 0x000e6e0008000000 */
[----:B-1----:R-:W3:Y:S01]  /*db60*/  @P0 ATOMG.E.ADD.STRONG.GPU PT, R3, desc[UR6][R2.64], R5 ;  /* 0x00000005020309a8 */ /* 0x002ee200081ee1c6 */
[----:B------:R-:W1:Y:S02]  /*db70*/  S2R R4, SR_LTMASK ;  /* 0x0000000000047919 */ /* 0x000e640000003900 */
[----:B-1----:R-:W-:-:S04]  /*db80*/  LOP3.LUT R4, R4, UR4, RZ, 0xc0, !PT ;  /* 0x0000000404047c12 */ /* 0x002fc8000f8ec0ff */
[----:B--2---:R-:W1:Y:S01]  /*db90*/  POPC R7, R4 ;  /* 0x0000000400077309 */ /* 0x004e620000000000 */
[----:B---3--:R-:W1:Y:S02]  /*dba0*/  SHFL.IDX PT, R0, R3, R0, 0x1f ;  /* 0x00001f0003007589 */ /* 0x008e6400000e0000 */
[----:B-1----:R-:W-:Y:S01]  /*dbb0*/  IADD3 R24, R0, UR38, R7 ;  /* 0x0000002600187c10 */ /* 0x002fe2000fffe007 */
[----:B------:R-:W-:Y:S06]  /*dbc0*/  BRA `(.L_x_226) ;  /* 0x0000004000247947 */ /* 0x000fec0003800000 */
.L_x_225:
[----:B------:R-:W-:Y:S01]  /*dbd0*/  VIADD R0, R17, 0x16a00 ;  /* 0x00016a0011007836 */ /* 0x000fe20000000000 */
[----:B------:R-:W-:Y:S04]  /*dbe0*/  BSSY B6, `(.L_x_227) ;  /* 0x0000013000067945 */ /* 0x000fe80003800000 */
[----:B------:R-:W-:-:S13]  /*dbf0*/  LOP3.LUT P0, RZ, R0, 0x1bf, RZ, 0xc0, !PT ;  /* 0x000001bf00ff7812 */ /* 0x000fda000780c0ff */
[----:B------:R-:W-:Y:S05]  /*dc00*/  @!P0 BRA `(.L_x_228) ;  /* 0x0000000000408947 */ /* 0x000fea0003800000 */
[----:B------:R-:W-:Y:S01]  /*dc10*/  MOV R2, 0x0 ;  /* 0x0000000000027802 */ /* 0x000fe20000000f00 */
[----:B------:R-:W-:Y:S01]  /*dc20*/  ULDC.64 UR6, c[0x4][0xa8] ;  /* 0x01002a0000067ab9 */ /* 0x000fe20000000a00 */
[----:B------:R-:W-:Y:S01]  /*dc30*/  ULDC.64 UR8, c[0x4][0xb0] ;  /* 0x01002c0000087ab9 */ /* 0x000fe20000000a00 */
[----:B------:R-:W-:Y:S01]  /*dc40*/  ULDC.64 UR4, c[0x4][0x8] ;  /* 0x0100020000047ab9 */ /* 0x000fe20000000a00 */
[----:B------:R-:W-:Y:S02]  /*dc50*/  IMAD.U32 R4, RZ, RZ, UR6 ;  /* 0x00000006ff047e24 */ /* 0x000fe4000f8e00ff */
[----:B-1----:R-:W1:Y:S01]  /*dc60*/  LDC.64 R2, c[0x4][R2] ;  /* 0x0100000002027b82 */ /* 0x002e620000000a00 */
[----:B------:R-:W-:Y:S02]  /*dc70*/  IMAD.U32 R5, RZ, RZ, UR7 ;  /* 0x00000007ff057e24 */ /* 0x000fe4000f8e00ff */
[----:B------:R-:W-:Y:S02]  /*dc80*/  IMAD.U32 R6, RZ, RZ, UR8 ;  /* 0x00000008ff067e24 */ /* 0x000fe4000f8e00ff */
[----:B--2---:R-:W-:-:S02]  /*dc90*/  IMAD.U32 R7, RZ, RZ, UR9 ;  /* 0x00000009ff077e24 */ /* 0x004fc4000f8e00ff */
[----:B0-----:R-:W-:Y:S02]  /*dca0*/  IMAD.U32 R10, RZ, RZ, UR4 ;  /* 0x00000004ff0a7e24 */ /* 0x001fe4000f8e00ff */
[----:B------:R-:W-:Y:S02]  /*dcb0*/  IMAD.U32 R11, RZ, RZ, UR5 ;  /* 0x00000005ff0b7e24 */ /* 0x000fe4000f8e00ff */
[----:B------:R-:W-:Y:S02]  /*dcc0*/  IMAD.MOV.U32 R8, RZ, RZ, 0x70 ;  /* 0x00000070ff087424 */ /* 0x000fe400078e00ff */
[----:B------:R-:W-:Y:S02]  /*dcd0*/  IMAD.MOV.U32 R12, RZ, RZ, 0x1 ;  /* 0x00000001ff0c7424 */ /* 0x000fe400078e00ff */
[----:B------:R-:W-:-:S07]  /*dce0*/  IMAD.MOV.U32 R13, RZ, RZ, RZ ;  /* 0x000000ffff0d7224 */ /* 0x000fce00078e00ff */
[----:B------:R-:W-:-:S07]  /*dcf0*/  LEPC R20, `(.L_x_228) ;  /* 0x000000001014794e */ /* 0x000fce0000000000 */
[----:B-1----:R-:W-:Y:S05]  /*dd00*/  CALL.ABS.NOINC R2 ;  /* 0x0000000002007343 */ /* 0x002fea0003c00000 */
.L_x_228:
[----:B------:R-:W-:Y:S05]  /*dd10*/  BSYNC B6 ;  /* 0x0000000000067941 */ /* 0x000fea0003800000 */
.L_x_227:
        /* <DEDUP_REMOVED lines=8> */
[----:B-1----:R1:W3:Y:S01]  /*dda0*/  LDC.64 R2, c[0x4][R0] ;  /* 0x0100000000027b82 */ /* 0x0022e20000000a00 */
[----:B------:R-:W-:Y:S02]  /*ddb0*/  IMAD.U32 R4, RZ, RZ, UR6 ;  /* 0x00000006ff047e24 */ /* 0x000fe4000f8e00ff */
[----:B------:R-:W-:Y:S02]  /*ddc0*/  IMAD.U32 R5, RZ, RZ, UR7 ;  /* 0x00000007ff057e24 */ /* 0x000fe4000f8e00ff */
[----:B------:R-:W-:Y:S02]  /*ddd0*/  IMAD.U32 R6, RZ, RZ, UR8 ;  /* 0x00000008ff067e24 */ /* 0x000fe4000f8e00ff */
[----:B--2---:R-:W-:-:S02]  /*dde0*/  IMAD.U32 R7, RZ, RZ, UR9 ;  /* 0x00000009ff077e24 */ /* 0x004fc4000f8e00ff */
[----:B0-----:R-:W-:Y:S02]  /*ddf0*/  IMAD.U32 R10, RZ, RZ, UR4 ;  /* 0x00000004ff0a7e24 */ /* 0x001fe4000f8e00ff */
[----:B------:R-:W-:Y:S02]  /*de00*/  IMAD.U32 R11, RZ, RZ, UR5 ;  /* 0x00000005ff0b7e24 */ /* 0x000fe4000f8e00ff */
[----:B------:R-:W-:Y:S02]  /*de10*/  IMAD.MOV.U32 R8, RZ, RZ, 0x70 ;  /* 0x00000070ff087424 */ /* 0x000fe400078e00ff */
[----:B------:R-:W-:Y:S02]  /*de20*/  IMAD.MOV.U32 R12, RZ, RZ, 0x1 ;  /* 0x00000001ff0c7424 */ /* 0x000fe400078e00ff */
[----:B-1----:R-:W-:-:S07]  /*de30*/  IMAD.MOV.U32 R13, RZ, RZ, RZ ;  /* 0x000000ffff0d7224 */ /* 0x002fce00078e00ff */
[----:B------:R-:W-:-:S07]  /*de40*/  LEPC R20, `(.L_x_231) ;  /* 0x000000001014794e */ /* 0x000fce0000000000 */
[----:B---3--:R-:W-:Y:S05]  /*de50*/  CALL.ABS.NOINC R2 ;  /* 0x0000000002007343 */ /* 0x008fea0003c00000 */
.L_x_231:
[----:B------:R-:W-:Y:S01]  /*de60*/  MOV R2, 0x0 ;  /* 0x0000000000027802 */ /* 0x000fe20000000f00 */
[----:B------:R-:W-:Y:S01]  /*de70*/  ULDC.64 UR6, c[0x4][0xa8] ;  /* 0x01002a0000067ab9 */ /* 0x000fe20000000a00 */
[----:B------:R-:W-:Y:S01]  /*de80*/  ULDC.64 UR8, c[0x4][0xb0] ;  /* 0x01002c0000087ab9 */ /* 0x000fe20000000a00 */
[----:B------:R-:W-:Y:S01]  /*de90*/  ULDC.64 UR4, c[0x4][0x18] ;  /* 0x0100060000047ab9 */ /* 0x000fe20000000a00 */
[----:B------:R-:W-:Y:S02]  /*dea0*/  IMAD.U32 R4, RZ, RZ, UR6 ;  /* 0x00000006ff047e24 */ /* 0x000fe4000f8e00ff */
[----:B------:R-:W0:Y:S01]  /*deb0*/  LDC.64 R2, c[0x4][R2] ;  /* 0x0100000002027b82 */ /* 0x000e220000000a00 */
        /* <DEDUP_REMOVED lines=10> */
.L_x_230:
[----:B------:R-:W-:Y:S05]  /*df60*/  BSYNC B6 ;  /* 0x0000000000067941 */ /* 0x000fea0003800000 */
.L_x_229:
[----:B------:R-:W-:Y:S01]  /*df70*/  ULDC.64 UR4, c[0x0][0x9f8] ;  /* 0x00027e0000047ab9 */ /* 0x000fe20000000a00 */
[----:B------:R-:W3:Y:S01]  /*df80*/  LDL R20, [R1+0x18] ;  /* 0x0000180001147983 */ /* 0x000ee20000100800 */
[----:B------:R-:W-:Y:S01]  /*df90*/  ISETP.NE.U32.AND P0, PT, RZ, UR4, PT ;  /* 0x00000004ff007c0c */ /* 0x000fe2000bf05070 */
[----:B------:R-:W-:-:S03]  /*dfa0*/  ULDC.64 UR6, c[0x0][0x208] ;  /* 0x0000820000067ab9 */ /* 0x000fc60000000a00 */
[----:B------:R-:W-:-:S13]  /*dfb0*/  ISETP.NE.AND.EX P0, PT, RZ, UR5, PT, P0 ;  /* 0x00000005ff007c0c */ /* 0x000fda000bf05300 */
[----:B------:R-:W-:-:S04]  /*dfc0*/  @P0 IADD3 R2, P1, R19, UR4, RZ ;  /* 0x0000000413020c10 */ /* 0x000fc8000ff3e0ff */
[----:B-1----:R-:W-:Y:S01]  /*dfd0*/  @P0 IADD3.X R3, R22, UR5, RZ, P1, !PT ;  /* 0x0000000516030c10 */ /* 0x002fe20008ffe4ff */
[----:B------:R-:W-:-:S04]  /*dfe0*/  ULDC.64 UR4, c[0x0][0xa08] ;  /* 0x0002820000047ab9 */ /* 0x000fc80000000a00 */
[----:B------:R1:W2:Y:S02]  /*dff0*/  @P0 LDG.E R23, desc[UR6][R2.64] ;  /* 0x0000000602170981 */ /* 0x0002a4000c1e1900 */
[----:B-1----:R-:W1:Y:S02]  /*e000*/  LDC.64 R2, c[0x0][0x418] ;  /* 0x00010600ff027b82 */ /* 0x002e640000000a00 */
[----:B-1----:R-:W-:Y:S01]  /*e010*/  LOP3.LUT P0, RZ, R2, UR4, RZ, 0xfc, !PT ;  /* 0x0000000402ff7c12 */ /* 0x002fe2000f80fcff */
[----:B------:R-:W-:-:S03]  /*e020*/  UMOV UR4, 0xffffffff ;  /* 0xffffffff00047882 */ /* 0x000fc60000000000 */
[----:B------:R-:W-:Y:S01]  /*e030*/  LOP3.LUT P0, RZ, R3, UR5, RZ, 0xfc, P0 ;  /* 0x0000000503ff7c12 */ /* 0x000fe2000800fcff */
[----:B---3--:R-:W-:Y:S01]  /*e040*/  VIADD R22, R20, 0xffffffff ;  /* 0xffffffff14167836 */ /* 0x008fe20000000000 */
[----:B--2---:R-:W-:Y:S02]  /*e050*/  SHF.R.S32.HI R7, RZ, 0x1f, R23 ;  /* 0x0000001fff077819 */ /* 0x004fe40000011417 */
[----:B------:R-:W-:-:S03]  /*e060*/  SEL R19, R23, RZ, !P0 ;  /* 0x000000ff17137207 */ /* 0x000fc60004000000 */
[----:B------:R1:W-:Y:S01]  /*e070*/  STL [R1], R7 ;  /* 0x0000000701007387 */ /* 0x0003e20000100800 */
[----:B------:R-:W-:Y:S05]  /*e080*/  BRA.DIV UR4, `(.L_x_232) ;  /* 0x0000004e04707947 */ /* 0x000fea000b800000 */
[----:B------:R-:W2:Y:S02]  /*e090*/  S2R R0, SR_TID.X ;  /* 0x0000000000007919 */ /* 0x000ea40000002100 */
[----:B--2---:R-:W-:-:S04]  /*e0a0*/  SHF.R.U32.HI R0, RZ, 0x5, R0 ;  /* 0x00000005ff007819 */ /* 0x004fc80000011600 */
[----:B------:R-:W-:-:S05]  /*e0b0*/  LOP3.LUT R0, R0, 0x3, RZ, 0xc0, !PT ;  /* 0x0000000300007812 */ /* 0x000fca00078ec0ff */
[----:B------:R2:W3:Y:S02]  /*e0c0*/  SHFL.IDX PT, R14, R0, RZ, 0x1f ;  /* 0x00001fff000e7589 */ /* 0x0004e400000e0000 */
.L_x_338:
[----:B---3--:R-:W-:Y:S02]  /*e0d0*/  ISETP.NE.AND P0, PT, R14, RZ, PT ;  /* 0x000000ff0e00720c */ /* 0x008fe40003f05270 */
[----:B------:R-:W-:Y:S02]  /*e0e0*/  PLOP3.LUT P1, PT, PT, PT, PT, 0x8, 0x0 ;  /* 0x000000000000781c */ /* 0x000fe40003f2e170 */
[----:B------:R-:W-:-:S11]  /*e0f0*/  LOP3.LUT R29, R29, 0xfffffffe, RZ, 0xc0, !PT ;  /* 0xfffffffe1d1d7812 */ /* 0x000fd600078ec0ff */
[----:B------:R-:W-:Y:S01]  /*e100*/  @P1 LOP3.LUT R29, R29, 0x1, RZ, 0xfc, !PT ;  /* 0x000000011d1d1812 */ /* 0x000fe200078efcff */
[----:B------:R-:W-:Y:S06]  /*e110*/  @P0 BRA `(.L_x_233) ;  /* 0x0000000400200947 */ /* 0x000fec0003800000 */
[----:B------:R-:W-:-:S03]  /*e120*/  UMOV UR4, 0xffffffff ;  /* 0xffffffff00047882 */ /* 0x000fc60000000000 */
[----:B------:R-:W-:Y:S05]  /*e130*/  BRA.DIV UR4, `(.L_x_234) ;  /* 0x0000004e04787947 */ /* 0x000fea000b800000 */
[----:B------:R-:W-:-:S13]  /*e140*/  ELECT P6, URZ, PT ;  /* 0x00000000003f782f */ /* 0x000fda00038c0000 */
.L_x_341:
[----:B------:R-:W-:Y:S05]  /*e150*/  @!P6 BRA `(.L_x_233) ;  /* 0x000000040010e947 */ /* 0x000fea0003800000 */
[----:B------:R-:W-:-:S04]  /*e160*/  ISETP.NE.U32.AND P0, PT, R2, RZ, PT ;  /* 0x000000ff0200720c */ /* 0x000fc80003f05070 */
[----:B------:R-:W-:-:S13]  /*e170*/  ISETP.NE.AND.EX P0, PT, R3, RZ, PT, P0 ;  /* 0x000000ff0300720c */ /* 0x000fda0003f05300 */
[----:B------:R-:W-:Y:S05]  /*e180*/  @!P0 BRA `(.L_x_235) ;  /* 0x00000000004c8947 */ /* 0x000fea0003800000 */
[----:B------:R-:W3:Y:S01]  /*e190*/  LDC R6, c[0x0][0x43c] ;  /* 0x00010f00ff067b82 */ /* 0x000ee20000000800 */
[----:B--2---:R-:W-:Y:S01]  /*e1a0*/  IMAD.MOV.U32 R0, RZ, RZ, R22 ;  /* 0x000000ffff007224 */ /* 0x004fe200078e0016 */
[----:B------:R-:W-:Y:S01]  /*e1b0*/  ULDC.64 UR4, c[0x0][0x428] ;  /* 0x00010a0000047ab9 */ /* 0x000fe20000000a00 */
[----:B------:R-:W-:Y:S01]  /*e1c0*/  ULDC.64 UR6, c[0x0][0x208] ;  /* 0x0000820000067ab9 */ /* 0x000fe20000000a00 */
[----:B---3--:R-:W-:-:S13]  /*e1d0*/  ISETP.NE.AND P0, PT, R6, 0x1, PT ;  /* 0x000000010600780c */ /* 0x008fda0003f05270 */
[----:B------:R-:W2:Y:S02]  /*e1e0*/  @P0 LDC.64 R4, c[0x0][0x440] ;  /* 0x00011000ff040b82 */ /* 0x000ea40000000a00 */
[----:B--2---:R-:W-:-:S05]  /*e1f0*/  @P0 IMAD.HI.U32 R4, R22, R4, RZ ;  /* 0x0000000416040227 */ /* 0x004fca00078e00ff */
[----:B------:R-:W-:-:S04]  /*e200*/  @P0 SHF.R.U32.HI R0, RZ, R5, R4 ;  /* 0x00000005ff000219 */ /* 0x000fc80000011604 */
[--C-:B------:R-:W-:Y:S01]  /*e210*/  SHF.R.S32.HI R5, RZ, 0x1f, R0.reuse ;  /* 0x0000001fff057819 */ /* 0x100fe20000011400 */
[----:B------:R-:W-:-:S04]  /*e220*/  IMAD.MOV R4, RZ, RZ, -R0 ;  /* 0x000000ffff047224 */ /* 0x000fc800078e0a00 */
[----:B------:R-:W-:Y:S02]  /*e230*/  IMAD R22, R6, R4, R22 ;  /* 0x0000000406167224 */ /* 0x000fe400078e0216 */
[----:B------:R-:W-:Y:S02]  /*e240*/  IMAD R6, R7, UR4, RZ ;  /* 0x0000000407067c24 */ /* 0x000fe4000f8e02ff */
[----:B------:R-:W-:Y:S02]  /*e250*/  IMAD.MOV.U32 R4, RZ, RZ, R0 ;  /* 0x000000ffff047224 */ /* 0x000fe400078e0000 */
[C---:B------:R-:W-:Y:S02]  /*e260*/  IMAD R0, R23.reuse, UR5, R6 ;  /* 0x0000000517007c24 */ /* 0x040fe4000f8e0206 */
[----:B------:R-:W-:-:S04]  /*e270*/  IMAD.WIDE.U32 R4, R23, UR4, R4 ;  /* 0x0000000417047c25 */ /* 0x000fc8000f8e0004 */
[----:B------:R-:W-:Y:S01]  /*e280*/  IMAD.IADD R0, R5, 0x1, R0 ;  /* 0x0000000105007824 */ /* 0x000fe200078e0200 */
[----:B------:R-:W-:-:S04]  /*e290*/  LEA R2, P0, R4, R2, 0x2 ;  /* 0x0000000204027211 */ /* 0x000fc800078010ff */
[----:B------:R-:W-:-:S05]  /*e2a0*/  LEA.HI.X R3, R4, R3, R0, 0x2, P0 ;  /* 0x0000000304037211 */ /* 0x000fca00000f1400 */
[----:B------:R3:W5:Y:S04]  /*e2b0*/  LDG.E R19, desc[UR6][R2.64] ;  /* 0x0000000602137981 */ /* 0x000768000c1e1900 */
.L_x_235:
[----:B--2---:R-:W-:Y:S01]  /*e2c0*/  IMAD R0, R18, 0x8, R17 ;  /* 0x0000000812007824 */ /* 0x004fe200078e0211 */
[----:B---3--:R-:W-:-:S04]  /*e2d0*/  SHF.L.U32 R2, R28, 0x1f, RZ ;  /* 0x0000001f1c027819 */ /* 0x008fc800000006ff */
[----:B------:R-:W2:Y:S02]  /*e2e0*/  SYNCS.PHASECHK.TRANS64.TRYWAIT P0, [R0+URZ+0x31c40], R2 ;  /* 0x031c4002000075a7 */ /* 0x000ea4000800017f */
[----:B--2---:R-:W-:Y:S05]  /*e2f0*/  @!P0 BRA `(.L_x_236) ;  /* 0x0000004c00288947 */ /* 0x004fea0003800000 */
.L_x_342:
[----:B------:R-:W3:Y:S02]  /*e300*/  S2R R3, SR_TID.X ;  /* 0x0000000000037919 */ /* 0x000ee40000002100 */
[----:B---3--:R-:W-:-:S04]  /*e310*/  LOP3.LUT R3, R3, 0x7f, RZ, 0xc0, !PT ;  /* 0x0000007f03037812 */ /* 0x008fc800078ec0ff */
[----:B------:R-:W-:-:S13]  /*e320*/  ISETP.NE.AND P0, PT, R3, RZ, PT ;  /* 0x000000ff0300720c */ /* 0x000fda0003f05270 */
[----:B------:R-:W-:Y:S05]  /*e330*/  @P0 BRA `(.L_x_237) ;  /* 0x00000000001c0947 */ /* 0x000fea0003800000 */
[----:B------:R-:W3:Y:S01]  /*e340*/  S2R R3, SR_TID.X ;  /* 0x0000000000037919 */ /* 0x000ee20000002100 */
[----:B--2---:R-:W-:-:S04]  /*e350*/  IMAD.MOV.U32 R2, RZ, RZ, 0x6c00 ;  /* 0x00006c00ff027424 */ /* 0x004fc800078e00ff */
[----:B------:R4:W-:Y:S01]  /*e360*/  SYNCS.ARRIVE.TRANS64 RZ, [R0+URZ+0x31c30], R2 ;  /* 0x031c300200ff79a7 */ /* 0x0009e2000800003f */
[----:B---3--:R-:W-:-:S04]  /*e370*/  LOP3.LUT R3, R3, 0x1f, RZ, 0xc0, !PT ;  /* 0x0000001f03037812 */ /* 0x008fc800078ec0ff */
[----:B------:R-:W-:-:S13]  /*e380*/  ISETP.NE.AND P0, PT, R3, RZ, PT ;  /* 0x000000ff0300720c */ /* 0x000fda0003f05270 */
[----:B----4-:R-:W-:Y:S05]  /*e390*/  @!P0 BRA `(.L_x_237) ;  /* 0x0000000000048947 */ /* 0x010fea0003800000 */
[----:B------:R-:W-:Y:S01]  /*e3a0*/  BPT.TRAP 0x1 ;  /* 0x000000040000795c */ /* 0x000fe20000300000 */
.L_x_237:
[----:B------:R-:W-:Y:S01]  /*e3b0*/  R2UR UR9, R0 ;  /* 0x00000000000972ca */ /* 0x000fe200000e0000 */
[----:B--2---:R-:W-:Y:S01]  /*e3c0*/  IMAD R0, R18, 0x6c00, R17 ;  /* 0x00006c0012007824 */ /* 0x004fe200078e0211 */
[----:B------:R-:W-:Y:S01]  /*e3d0*/  R2UR UR11, R22 ;  /* 0x00000000160b72ca */ /* 0x000fe200000e0000 */
[----:B------:R-:W-:Y:S01]  /*e3e0*/  UIADD3 UR4, UP0, UR36, 0x370, URZ ;  /* 0x0000037024047890 */ /* 0x000fe2000ff1e03f */
[----:B------:R-:W-:Y:S01]  /*e3f0*/  R2UR UR5, R26 ;  /* 0x000000001a0572ca */ /* 0x000fe200000e0000 */
[----:B------:R-:W-:Y:S01]  /*e400*/  UMOV UR10, URZ ;  /* 0x0000003f000a7c82 */ /* 0x000fe20008000000 */
[----:B------:R-:W-:Y:S01]  /*e410*/  R2UR UR8, R0 ;  /* 0x00000000000872ca */ /* 0x000fe200000e0000 */
[----:B------:R-:W-:Y:S01]  /*e420*/  UMOV UR6, 0x0 ;  /* 0x0000000000067882 */ /* 0x000fe20000000000 */
[----:B------:R-:W-:Y:S01]  /*e430*/  R2UR UR12, R16 ;  /* 0x00000000100c72ca */ /* 0x000fe200000e0000 */
[----:B------:R-:W-:Y:S01]  /*e440*/  UMOV UR7, 0x14f00000 ;  /* 0x14f0000000077882 */ /* 0x000fe20000000000 */
[----:B-----5:R-:W-:Y:S01]  /*e450*/  R2UR UR13, R19 ;  /* 0x00000000130d72ca */ /* 0x020fe200000e0000 */
[----:B------:R-:W-:Y:S01]  /*e460*/  UMOV UR16, 0x20 ;  /* 0x0000002000107882 */ /* 0x000fe20000000000 */
[----:B------:R-:W-:Y:S01]  /*e470*/  PLOP3.LUT P0, PT, PT, PT, PT, 0x80, 0x0 ;  /* 0x000000000000781c */ /* 0x000fe20003f0f070 */
[----:B------:R-:W-:Y:S01]  /*e480*/  UIADD3 UR9, UR9, 0x31c30, URZ ;  /* 0x00031c3009097890 */ /* 0x000fe2000fffe03f */
[----:B------:R-:W-:-:S03]  /*e490*/  LOP3.LUT R29, R29, 0xfffffffe, RZ, 0xc0, !PT ;  /* 0xfffffffe1d1d7812 */ /* 0x000fc600078ec0ff */
[----:B------:R-:W-:Y:S02]  /*e4a0*/  UIMAD UR11, UR11, 0x90, UR5 ;  /* 0x000000900b0b78a4 */ /* 0x000fe4000f8e0205 */
[----:B------:R-:W-:Y:S02]  /*e4b0*/  UIADD3 UR14, UR8, 0x16a00, URZ ;  /* 0x00016a00080e7890 */ /* 0x000fe4000fffe03f */
[----:B------:R-:W-:Y:S02]  /*e4c0*/  UIADD3.X UR5, URZ, UR37, URZ, UP0, !UPT ;  /* 0x000000253f057290 */ /* 0x000fe400087fe43f */
[----:B------:R-:W-:Y:S02]  /*e4d0*/  UIADD3 UR15, UR8, 0x18e00, URZ ;  /* 0x00018e00080f7890 */ /* 0x000fe4000fffe03f */
[----:B------:R-:W-:Y:S01]  /*e4e0*/  UIADD3 UR17, UR8, 0x1b200, URZ ;  /* 0x0001b20008117890 */ /* 0x000fe2000fffe03f */
[----:B------:R-:W-:Y:S02]  /*e4f0*/  @P0 LOP3.LUT R29, R29, 0x1, RZ, 0xfc, !PT ;  /* 0x000000011d1d0812 */ /* 0x000fe400078efcff */
[----:B------:R-:W-:Y:S01]  /*e500*/  UMOV UR8, UR14 ;  /* 0x0000000e00087c82 */ /* 0x000fe20008000000 */
[----:B------:R-:W-:Y:S01]  /*e510*/  UMOV UR14, 0x40 ;  /* 0x00000040000e7882 */ /* 0x000fe20000000000 */
[----:B------:R2:W-:Y:S02]  /*e520*/  UTMALDG.4D [UR8], [UR4], desc[UR6] ;  /* 0x00000608040075b4 */ /* 0x0005e40008019000 */
[----:B--2---:R-:W-:Y:S01]  /*e530*/  UMOV UR8, UR15 ;  /* 0x0000000f00087c82 */ /* 0x004fe20008000000 */
[----:B------:R-:W-:-:S02]  /*e540*/  UMOV UR10, UR16 ;  /* 0x00000010000a7c82 */ /* 0x000fc40008000000 */
[----:B------:R2:W-:Y:S02]  /*e550*/  UTMALDG.4D [UR8], [UR4], desc[UR6] ;  /* 0x00000608040075b4 */ /* 0x0005e40008019000 */
[----:B--2---:R-:W-:Y:S01]  /*e560*/  UMOV UR8, UR17 ;  /* 0x0000001100087c82 */ /* 0x004fe20008000000 */
[----:B------:R-:W-:Y:S02]  /*e570*/  UMOV UR10, UR14 ;  /* 0x0000000e000a7c82 */ /* 0x000fe40008000000 */
[----:B------:R3:W-:Y:S02]  /*e580*/  UTMALDG.4D [UR8], [UR4], desc[UR6] ;  /* 0x00000608040075b4 */ /* 0x0007e40008019000 */
[----:B---3--:R-:W-:Y:S01]  /*e590*/  NOP ;  /* 0x0000000000007918 */ /* 0x008fe20000000000 */
.L_x_233:
[----:B------:R-:W3:Y:S04]  /*e5a0*/  LDL.LU R4, [R1+0x10] ;  /* 0x0000100001047983 */ /* 0x000ee80000300800 */
[----:B------:R-:W4:Y:S04]  /*e5b0*/  LDL.LU R6, [R1+0xc] ;  /* 0x00000c0001067983 */ /* 0x000f280000300800 */
[----:B------:R-:W5:Y:S01]  /*e5c0*/  LDL.LU R3, [R1+0x1c] ;  /* 0x00001c0001037983 */ /* 0x000f620000300800 */
[----:B------:R-:W-:Y:S05]  /*e5d0*/  WARPSYNC.ALL ;  /* 0x0000000000007948 */ /* 0x000fea0003800000 */
[----:B------:R-:W-:Y:S01]  /*e5e0*/  ULDC.64 UR6, c[0x0][0xa00] ;  /* 0x0002800000067ab9 */ /* 0x000fe20000000a00 */
[----:B------:R-:W-:Y:S01]  /*e5f0*/  ULDC.64 UR4, c[0x0][0x298] ;  /* 0x0000a60000047ab9 */ /* 0x000fe20000000a00 */
[----:B--2---:R-:W-:Y:S01]  /*e600*/  VIADD R0, R17, 0xda00 ;  /* 0x0000da0011007836 */ /* 0x004fe20000000000 */
[----:B------:R-:W-:Y:S01]  /*e610*/  BAR.SYNC.DEFER_BLOCKING 0x8, 0x200 ;  /* 0x0208000000007b1d */ /* 0x000fe20000010000 */
[----:B------:R-:W-:-:S03]  /*e620*/  ISETP.NE.U32.AND P0, PT, RZ, UR6, PT ;  /* 0x00000006ff007c0c */ /* 0x000fc6000bf05070 */
[----:B------:R-:W-:Y:S02]  /*e630*/  LOP3.LUT P1, RZ, R0, 0x1bf, RZ, 0xc0, !PT ;  /* 0x000001bf00ff7812 */ /* 0x000fe4000782c0ff */
[----:B------:R-:W-:Y:S01]  /*e640*/  ISETP.NE.AND.EX P0, PT, RZ, UR7, PT, P0 ;  /* 0x00000007ff007c0c */ /* 0x000fe2000bf05300 */
[----:B------:R-:W-:Y:S01]  /*e650*/  BSSY B6, `(.L_x_238) ;  /* 0x000001d000067945 */ /* 0x000fe20003800000 */
[----:B---3--:R-:W-:Y:S02]  /*e660*/  SHF.R.S32.HI R2, RZ, 0x1f, R4 ;  /* 0x0000001fff027819 */ /* 0x008fe40000011404 */
[----:B----4-:R-:W-:-:S03]  /*e670*/  SEL R6, R6, RZ, !P0 ;  /* 0x000000ff06067207 */ /* 0x010fc60004000000 */
[----:B------:R-:W-:-:S04]  /*e680*/  IMAD R2, R2, UR4, RZ ;  /* 0x0000000402027c24 */ /* 0x000fc8000f8e02ff */
[C---:B------:R-:W-:Y:S01]  /*e690*/  IMAD R0, R4.reuse, UR5, R2 ;  /* 0x0000000504007c24 */ /* 0x040fe2000f8e0202 */
[----:B-----5:R-:W-:Y:S01]  /*e6a0*/  SEL R2, R3, RZ, !P0 ;  /* 0x000000ff03027207 */ /* 0x020fe20004000000 */
[----:B------:R-:W-:-:S04]  /*e6b0*/  IMAD.WIDE.U32 R4, R4, UR4, RZ ;  /* 0x0000000404047c25 */ /* 0x000fc8000f8e00ff */
[----:B------:R-:W-:Y:S01]  /*e6c0*/  IMAD.IADD R0, R5, 0x1, R0 ;  /* 0x0000000105007824 */ /* 0x000fe200078e0200 */
[----:B------:R2:W-:Y:S04]  /*e6d0*/  STL.64 [R1+0x28], R4 ;  /* 0x0000280401007387 */ /* 0x0005e80000100a00 */
[----:B------:R2:W-:Y:S04]  /*e6e0*/  STL [R1+0xc], R6 ;  /* 0x00000c0601007387 */ /* 0x0005e80000100800 */
[----:B------:R2:W-:Y:S04]  /*e6f0*/  STL [R1+0x1c], R2 ;  /* 0x00001c0201007387 */ /* 0x0005e80000100800 */
[----:B------:R2:W-:Y:S01]  /*e700*/  STL [R1+0x10], R0 ;  /* 0x0000100001007387 */ /* 0x0005e20000100800 */
[----:B------:R-:W-:Y:S05]  /*e710*/  @!P1 BRA `(.L_x_239) ;  /* 0x0000000000409947 */ /* 0x000fea0003800000 */
[----:B--2---:R-:W-:Y:S01]  /*e720*/  MOV R2, 0x0 ;  /* 0x0000000000027802 */ /* 0x004fe20000000f00 */
[----:B------:R-:W-:Y:S01]  /*e730*/  ULDC.64 UR6, c[0x4][0xa8] ;  /* 0x01002a0000067ab9 */ /* 0x000fe20000000a00 */
[----:B------:R-:W-:Y:S01]  /*e740*/  ULDC.64 UR8, c[0x4][0xb0] ;  /* 0x01002c0000087ab9 */ /* 0x000fe20000000a00 */
[----:B------:R-:W-:Y:S01]  /*e750*/  ULDC.64 UR4, c[0x4][0x20] ;  /* 0x0100080000047ab9 */ /* 0x000fe20000000a00 */
[----:B------:R-:W-:Y:S02]  /*e760*/  IMAD.U32 R4, RZ, RZ, UR6 ;  /* 0x00000006ff047e24 */ /* 0x000fe4000f8e00ff */
[----:B------:R-:W2:Y:S01]  /*e770*/  LDC.64 R2, c[0x4][R2] ;  /* 0x0100000002027b82 */ /* 0x000ea20000000a00 */
[----:B------:R-:W-:Y:S02]  /*e780*/  IMAD.U32 R5, RZ, RZ, UR7 ;  /* 0x00000007ff057e24 */ /* 0x000fe4000f8e00ff */
[----:B------:R-:W-:Y:S02]  /*e790*/  IMAD.U32 R6, RZ, RZ, UR8 ;  /* 0x00000008ff067e24 */ /* 0x000fe4000f8e00ff */
[----:B-1----:R-:W-:-:S02]  /*e7a0*/  IMAD.U32 R7, RZ, RZ, UR9 ;  /* 0x00000009ff077e24 */ /* 0x002fc4000f8e00ff */
[----:B0-----:R-:W-:Y:S02]  /*e7b0*/  IMAD.U32 R10, RZ, RZ, UR4 ;  /* 0x00000004ff0a7e24 */ /* 0x001fe4000f8e00ff */
[----:B------:R-:W-:Y:S02]  /*e7c0*/  IMAD.U32 R11, RZ, RZ, UR5 ;  /* 0x00000005ff0b7e24 */ /* 0x000fe4000f8e00ff */
[----:B------:R-:W-:Y:S02]  /*e7d0*/  IMAD.MOV.U32 R8, RZ, RZ, 0x70 ;  /* 0x00000070ff087424 */ /* 0x000fe400078e00ff */
[----:B------:R-:W-:Y:S02]  /*e7e0*/  IMAD.MOV.U32 R12, RZ, RZ, 0x1 ;  /* 0x00000001ff0c7424 */ /* 0x000fe400078e00ff */
[----:B------:R-:W-:-:S07]  /*e7f0*/  IMAD.MOV.U32 R13, RZ, RZ, RZ ;  /* 0x000000ffff0d7224 */ /* 0x000fce00078e00ff */
[----:B------:R-:W-:-:S07]  /*e800*/  LEPC R20, `(.L_x_239) ;  /* 0x000000001014794e */ /* 0x000fce0000000000 */
[----:B--2---:R-:W-:Y:S05]  /*e810*/  CALL.ABS.NOINC R2 ;  /* 0x0000000002007343 */ /* 0x004fea0003c00000 */
.L_x_239:
[----:B------:R-:W-:Y:S05]  /*e820*/  BSYNC B6 ;  /* 0x0000000000067941 */ /* 0x000fea0003800000 */
.L_x_238:
[----:B------:R-:W3:Y:S01]  /*e830*/  LDL.LU R20, [R1+0x10] ;  /* 0x0000100001147983 */ /* 0x000ee20000300800 */
[----:B------:R-:W4:Y:S01]  /*e840*/  LDC R9, c[0x0][0x448] ;  /* 0x00011200ff097b82 */ /* 0x000f220000000800 */
[----:B------:R-:W-:Y:S01]  /*e850*/  ULDC.64 UR4, c[0x0][0x2d8] ;  /* 0x0000b60000047ab9 */ /* 0x000fe20000000a00 */
[----:B------:R-:W-:Y:S01]  /*e860*/  ULDC.64 UR6, c[0x0][0x2e0] ;  /* 0x0000b80000067ab9 */ /* 0x000fe20000000a00 */
[----:B--2---:R-:W3:Y:S01]  /*e870*/  LDL.LU.64 R2, [R1+0x28] ;  /* 0x0000280001027983 */ /* 0x004ee20000300a00 */
[----:B------:R-:W-:-:S03]  /*e880*/  ULDC.64 UR8, c[0x0][0x280] ;  /* 0x0000a00000087ab9 */ /* 0x000fc60000000a00 */
[----:B------:R-:W2:Y:S04]  /*e890*/  LDL.LU R21, [R1+0x1c] ;  /* 0x00001c0001157983 */ /* 0x000ea80000300800 */
[----:B------:R-:W2:Y:S01]  /*e8a0*/  LDL.LU R4, [R1+0xc] ;  /* 0x00000c0001047983 */ /* 0x000ea20000300800 */
[----:B0-----:R-:W0:Y:S01]  /*e8b0*/  S2R R10, SR_TID.X ;  /* 0x00000000000a7919 */ /* 0x001e220000002100 */
[----:B------:R-:W1:Y:S01]  /*e8c0*/  S2R R11, SR_TID.X ;  /* 0x00000000000b7919 */ /* 0x000e620000002100 */
[----:B----4-:R-:W-:-:S13]  /*e8d0*/  ISETP.NE.AND P0, PT, R9, 0x1, PT ;  /* 0x000000010900780c */ /* 0x010fda0003f05270 */
[----:B------:R-:W4:Y:S08]  /*e8e0*/  @P0 LDC R5, c[0x0][0x450] ;  /* 0x00011400ff050b82 */ /* 0x000f300000000800 */
[----:B------:R-:W4:Y:S01]  /*e8f0*/  @P0 LDC R8, c[0x0][0x450] ;  /* 0x00011400ff080b82 */ /* 0x000f220000000800 */
[----:B---3--:R-:W-:Y:S02]  /*e900*/  IMAD.MOV.U32 R3, RZ, RZ, R20 ;  /* 0x000000ffff037224 */ /* 0x008fe400078e0014 */
[----:B------:R-:W3:Y:S01]  /*e910*/  S2R R20, SR_TID.X ;  /* 0x0000000000147919 */ /* 0x000ee20000002100 */
[----:B------:R-:W-:-:S04]  /*e920*/  IMAD.WIDE.U32 R2, R16, UR4, R2 ;  /* 0x0000000410027c25 */ /* 0x000fc8000f8e0002 */
[----:B------:R-:W-:Y:S01]  /*e930*/  IMAD R3, R16, UR5, R3 ;  /* 0x0000000510037c24 */ /* 0x000fe2000f8e0203 */
[----:B------:R-:W-:Y:S01]  /*e940*/  ULDC.64 UR4, c[0x0][0x2d0] ;  /* 0x0000b40000047ab9 */ /* 0x000fe20000000a00 */
[----:B--2---:R-:W-:Y:S02]  /*e950*/  IMAD R0, R21, UR6, RZ ;  /* 0x0000000615007c24 */ /* 0x004fe4000f8e02ff */
[----:B------:R-:W-:-:S04]  /*e960*/  IMAD.WIDE.U32 R2, R4, UR6, R2 ;  /* 0x0000000604027c25 */ /* 0x000fc8000f8e0002 */
[----:B------:R-:W-:Y:S01]  /*e970*/  IMAD R0, R4, UR7, R0 ;  /* 0x0000000704007c24 */ /* 0x000fe2000f8e0200 */
[----:B------:R-:W-:Y:S01]  /*e980*/  ULDC.64 UR6, c[0x0][0x2c8] ;  /* 0x0000b20000067ab9 */ /* 0x000fe20000000a00 */
[----:B------:R-:W2:Y:S02]  /*e990*/  @P0 LDC R4, c[0x0][0x44c] ;  /* 0x00011300ff040b82 */ /* 0x000ea40000000800 */
[----:B------:R-:W-:Y:S01]  /*e9a0*/  IMAD.IADD R3, R3, 0x1, R0 ;  /* 0x0000000103037824 */ /* 0x000fe200078e0200 */
[C---:B---3--:R-:W-:Y:S01]  /*e9b0*/  LOP3.LUT R21, R20.reuse, 0x7f, RZ, 0xc0, !PT ;  /* 0x0000007f14157812 */ /* 0x048fe200078ec0ff */
[----:B------:R-:W-:-:S03]  /*e9c0*/  IMAD.SHL.U32 R20, R20, 0x20, RZ ;  /* 0x0000002014147824 */ /* 0x000fc600078e00ff */
[----:B------:R-:W-:-:S04]  /*e9d0*/  SHF.R.U32.HI R21, RZ, 0x2, R21 ;  /* 0x00000002ff157819 */ /* 0x000fc80000011615 */
[----:B------:R-:W-:Y:S01]  /*e9e0*/  LOP3.LUT R20, R21, 0x60, R20, 0xf8, !PT ;  /* 0x0000006015147812 */ /* 0x000fe200078ef814 */
[----:B0-----:R-:W-:-:S04]  /*e9f0*/  IMAD.SHL.U32 R21, R10, 0x8, RZ ;  /* 0x000000080a157824 */ /* 0x001fc800078e00ff */
[----:B------:R-:W-:Y:S01]  /*ea00*/  IMAD R6, R25, 0xc0, R20 ;  /* 0x000000c019067824 */ /* 0x000fe200078e0214 */
[----:B------:R-:W-:Y:S01]  /*ea10*/  LOP3.LUT R21, R21, 0x18, RZ, 0xc0, !PT ;  /* 0x0000001815157812 */ /* 0x000fe200078ec0ff */
[----:B-1----:R-:W-:Y:S02]  /*ea20*/  IMAD.SHL.U32 R20, R11, 0x8, RZ ;  /* 0x000000080b147824 */ /* 0x002fe400078e00ff */
[----:B--2---:R-:W-:Y:S01]  /*ea30*/  @P0 IMAD.HI.U32 R0, R6, R4, RZ ;  /* 0x0000000406000227 */ /* 0x004fe200078e00ff */
[C---:B------:R-:W-:Y:S02]  /*ea40*/  LOP3.LUT R10, R21.reuse, 0x40, RZ, 0xfc, !PT ;  /* 0x00000040150a7812 */ /* 0x040fe400078efcff */
[----:B------:R-:W-:Y:S01]  /*ea50*/  LOP3.LUT R20, R20, 0x18, RZ, 0xc0, !PT ;  /* 0x0000001814147812 */ /* 0x000fe200078ec0ff */
[----:B------:R-:W-:Y:S01]  /*ea60*/  IMAD.MOV.U32 R4, RZ, RZ, R6 ;  /* 0x000000ffff047224 */ /* 0x000fe200078e0006 */
[----:B----4-:R-:W-:Y:S02]  /*ea70*/  @P0 SHF.R.U32.HI R4, RZ, R5, R0 ;  /* 0x00000005ff040219 */ /* 0x010fe40000011600 */
[----:B------:R-:W-:-:S02]  /*ea80*/  LOP3.LUT R12, R21, 0x20, RZ, 0xfc, !PT ;  /* 0x00000020150c7812 */ /* 0x000fc400078efcff */
[----:B------:R-:W-:-:S05]  /*ea90*/  SHF.R.S32.HI R0, RZ, 0x1f, R4 ;  /* 0x0000001fff007819 */ /* 0x000fca0000011404 */
[----:B------:R-:W-:-:S04]  /*eaa0*/  IMAD R0, R0, UR4, RZ ;  /* 0x0000000400007c24 */ /* 0x000fc8000f8e02ff */
[C---:B------:R-:W-:Y:S02]  /*eab0*/  IMAD R7, R4.reuse, UR5, R0 ;  /* 0x0000000504077c24 */ /* 0x040fe4000f8e0200 */
[----:B------:R-:W-:Y:S02]  /*eac0*/  IMAD.MOV R0, RZ, RZ, -R4 ;  /* 0x000000ffff007224 */ /* 0x000fe400078e0a04 */
[----:B------:R-:W-:-:S04]  /*ead0*/  IMAD.WIDE.U32 R4, R4, UR4, R2 ;  /* 0x0000000404047c25 */ /* 0x000fc8000f8e0002 */
[----:B------:R-:W-:Y:S02]  /*eae0*/  IMAD R0, R9, R0, R6 ;  /* 0x0000000009007224 */ /* 0x000fe400078e0206 */
[----:B------:R-:W-:-:S03]  /*eaf0*/  IMAD.IADD R5, R5, 0x1, R7 ;  /* 0x0000000105057824 */ /* 0x000fc600078e0207 */
[----:B------:R-:W-:Y:S01]  /*eb00*/  SHF.R.S32.HI R7, RZ, 0x1f, R0 ;  /* 0x0000001fff077819 */ /* 0x000fe20000011400 */
[----:B------:R-:W-:-:S04]  /*eb10*/  IMAD.WIDE.U32 R4, R0, UR6, R4 ;  /* 0x0000000600047c25 */ /* 0x000fc8000f8e0004 */
[----:B------:R-:W-:-:S04]  /*eb20*/  IMAD R7, R7, UR6, RZ ;  /* 0x0000000607077c24 */ /* 0x000fc8000f8e02ff */
[----:B------:R-:W-:Y:S01]  /*eb30*/  IMAD R7, R0, UR7, R7 ;  /* 0x0000000700077c24 */ /* 0x000fe2000f8e0207 */
[----:B------:R-:W-:-:S03]  /*eb40*/  LEA R0, P1, R4, UR8, 0x1 ;  /* 0x0000000804007c11 */ /* 0x000fc6000f8208ff */
[----:B------:R-:W-:Y:S02]  /*eb50*/  IMAD.IADD R5, R5, 0x1, R7 ;  /* 0x0000000105057824 */ /* 0x000fe400078e0207 */
[----:B------:R-:W0:Y:S03]  /*eb60*/  @P0 LDC R7, c[0x0][0x44c] ;  /* 0x00011300ff070b82 */ /* 0x000e260000000800 */
[----:B------:R-:W-:Y:S01]  /*eb70*/  LEA.HI.X R4, R4, UR9, R5, 0x1, P1 ;  /* 0x0000000904047c11 */ /* 0x000fe200088f0c05 */
[----:B------:R-:W-:-:S04]  /*eb80*/  VIADD R5, R6, 0x80 ;  /* 0x0000008006057836 */ /* 0x000fc80000000000 */
[----:B------:R-:W-:Y:S02]  /*eb90*/  IMAD.MOV.U32 R6, RZ, RZ, R5 ;  /* 0x000000ffff067224 */ /* 0x000fe400078e0005 */
[----:B0-----:R-:W-:-:S05]  /*eba0*/  @P0 IMAD.HI.U32 R7, R5, R7, RZ ;  /* 0x0000000705070227 */ /* 0x001fca00078e00ff */
[----:B------:R-:W-:-:S05]  /*ebb0*/  @P0 SHF.R.U32.HI R6, RZ, R8, R7 ;  /* 0x00000008ff060219 */ /* 0x000fca0000011607 */
[----:B------:R-:W-:Y:S02]  /*ebc0*/  IMAD.MOV R7, RZ, RZ, -R6 ;  /* 0x000000ffff077224 */ /* 0x000fe400078e0a06 */
[----:B------:R-:W-:-:S04]  /*ebd0*/  IMAD.WIDE.U32 R2, R6, UR4, R2 ;  /* 0x0000000406027c25 */ /* 0x000fc8000f8e0002 */
[----:B------:R-:W-:Y:S01]  /*ebe0*/  IMAD R5, R9, R7, R5 ;  /* 0x0000000709057224 */ /* 0x000fe200078e0205 */
[----:B------:R-:W-:-:S05]  /*ebf0*/  SHF.R.S32.HI R7, RZ, 0x1f, R6 ;  /* 0x0000001fff077819 */ /* 0x000fca0000011406 */
[----:B------:R-:W-:Y:S01]  /*ec00*/  IMAD R7, R7, UR4, RZ ;  /* 0x0000000407077c24 */ /* 0x000fe2000f8e02ff */
[----:B------:R-:W-:Y:S02]  /*ec10*/  ULDC UR4, c[0x0][0x2b8] ;  /* 0x0000ae0000047ab9 */ /* 0x000fe40000000800 */
[----:B------:R-:W-:Y:S01]  /*ec20*/  ISETP.GE.AND P0, PT, R10, UR4, PT ;  /* 0x000000040a007c0c */ /* 0x000fe2000bf06270 */
[----:B------:R-:W-:Y:S01]  /*ec30*/  IMAD R7, R6, UR5, R7 ;  /* 0x0000000506077c24 */ /* 0x000fe2000f8e0207 */
[----:B------:R0:W5:Y:S01]  /*ec40*/  LDL R10, [R1+0x8] ;  /* 0x00000800010a7983 */ /* 0x0001620000100800 */
[----:B------:R-:W-:Y:S02]  /*ec50*/  SHF.R.S32.HI R6, RZ, 0x1f, R5 ;  /* 0x0000001fff067819 */ /* 0x000fe40000011405 */
[----:B------:R-:W-:Y:S01]  /*ec60*/  IMAD.IADD R3, R3, 0x1, R7 ;  /* 0x0000000103037824 */ /* 0x000fe200078e0207 */
[----:B------:R-:W-:Y:S02]  /*ec70*/  ISETP.GE.AND P2, PT, R20, UR4, PT ;  /* 0x0000000414007c0c */ /* 0x000fe4000bf46270 */
[----:B------:R-:W-:Y:S01]  /*ec80*/  IMAD R6, R6, UR6, RZ ;  /* 0x0000000606067c24 */ /* 0x000fe2000f8e02ff */
[----:B------:R-:W-:Y:S01]  /*ec90*/  ISETP.GE.AND P1, PT, R12, UR4, PT ;  /* 0x000000040c007c0c */ /* 0x000fe2000bf26270 */
[----:B------:R-:W-:-:S04]  /*eca0*/  IMAD.WIDE.U32 R2, R5, UR6, R2 ;  /* 0x0000000605027c25 */ /* 0x000fc8000f8e0002 */
[----:B------:R-:W-:Y:S01]  /*ecb0*/  IMAD R6, R5, UR7, R6 ;  /* 0x0000000705067c24 */ /* 0x000fe2000f8e0206 */
[----:B------:R-:W-:-:S03]  /*ecc0*/  LEA R7, P3, R2, UR8, 0x1 ;  /* 0x0000000802077c11 */ /* 0x000fc6000f8608ff */
[----:B------:R-:W-:Y:S01]  /*ecd0*/  IMAD.IADD R6, R3, 0x1, R6 ;  /* 0x0000000103067824 */ /* 0x000fe200078e0206 */
[----:B------:R-:W-:Y:S01]  /*ece0*/  UMOV UR4, 0xffffffff ;  /* 0xffffffff00047882 */ /* 0x000fe20000000000 */
[----:B------:R-:W-:-:S03]  /*ecf0*/  LOP3.LUT R21, R11, 0x7f, RZ, 0xc0, !PT ;  /* 0x0000007f0b157812 */ /* 0x000fc600078ec0ff */
[----:B------:R-:W-:Y:S02]  /*ed00*/  LEA.HI.X R6, R2, UR9, R6, 0x1, P3 ;  /* 0x0000000902067c11 */ /* 0x000fe400098f0c06 */
[----:B------:R-:W-:Y:S01]  /*ed10*/  SHF.R.U32.HI R21, RZ, 0x2, R21 ;  /* 0x00000002ff157819 */ /* 0x000fe20000011615 */
[----:B0-----:R-:W-:Y:S06]  /*ed20*/  BRA.DIV UR4, `(.L_x_240) ;  /* 0x0000004204b07947 */ /* 0x001fec000b800000 */
[----:B------:R-:W2:Y:S01]  /*ed30*/  LDL.LU R3, [R1+0x30] ;  /* 0x0000300001037983 */ /* 0x000ea20000300800 */
[----:B------:R-:W-:Y:S01]  /*ed40*/  IMAD R25, R25, 0xc0, R21 ;  /* 0x000000c019197824 */ /* 0x000fe200078e0215 */
[----:B------:R-:W-:Y:S02]  /*ed50*/  ULDC.64 UR4, c[0x0][0x208] ;  /* 0x0000820000047ab9 */ /* 0x000fe40000000a00 */
[----:B------:R-:W-:Y:S01]  /*ed60*/  SHFL.IDX PT, R2, R4, RZ, 0x1c1f ;  /* 0x001c1fff04027589 */ /* 0x000fe200000e0000 */
[----:B--2---:R-:W-:-:S03]  /*ed70*/  IMAD R5, R3, R9, RZ ;  /* 0x0000000903057224 */ /* 0x004fc600078e02ff */
[----:B------:R-:W0:Y:S02]  /*ed80*/  SHFL.IDX PT, R3, R0, RZ, 0x1c1f ;  /* 0x001c1fff00037589 */ /* 0x000e2400000e0000 */
[----:B------:R-:W-:-:S13]  /*ed90*/  ISETP.GE.AND P4, PT, R25, R5, PT ;  /* 0x000000051900720c */ /* 0x000fda0003f86270 */
[----:B0-----:R-:W-:-:S05]  /*eda0*/  @!P4 LEA R3, P3, R20, R3, 0x1 ;  /* 0x000000031403c211 */ /* 0x001fca00078608ff */
[----:B------:R-:W-:-:S05]  /*edb0*/  @!P4 IMAD.X R2, RZ, RZ, R2, P3 ;  /* 0x000000ffff02c224 */ /* 0x000fca00018e0602 */
[----:B------:R-:W-:-:S04]  /*edc0*/  @!P4 LOP3.LUT R3, R3, R2, RZ, 0x3c, !PT ;  /* 0x000000020303c212 */ /* 0x000fc800078e3cff */
[----:B------:R-:W-:-:S04]  /*edd0*/  @!P4 LOP3.LUT R2, R3, R2, RZ, 0x3c, !PT ;  /* 0x000000020302c212 */ /* 0x000fc800078e3cff */
[----:B------:R-:W-:-:S05]  /*ede0*/  @!P4 LOP3.LUT R3, R3, R2, RZ, 0x3c, !PT ;  /* 0x000000020303c212 */ /* 0x000fca00078e3cff */
[----:B------:R-:W-:Y:S01]  /*edf0*/  @!PT LDS RZ, [RZ] ;  /* 0x00000000fffff984 */ /* 0x000fe20000000800 */
[----:B-----5:R-:W-:Y:S04]  /*ee00*/  @!P4 LDGSTS.E.BYPASS.LTC128B.128 [R10+0xda00], desc[UR4][R2.64], !P2 ;  /* 0x0da00000020acfae */ /* 0x020fe8000d101d44 */
[----:B------:R-:W-:Y:S04]  /*ee10*/  @!P4 LDGSTS.E.BYPASS.LTC128B.128 [R10+0x10a00], desc[UR4][R2.64+0x40], !P1 ;  /* 0x10a00040020acfae */ /* 0x000fe8000c901d44 */
[----:B------:R0:W-:Y:S02]  /*ee20*/  @!P4 LDGSTS.E.BYPASS.LTC128B.128 [R10+0x13a00], desc[UR4][R2.64+0x80], !P0 ;  /* 0x13a00080020acfae */ /* 0x0001e4000c101d44 */
[----:B0-----:R-:W-:-:S02]  /*ee30*/  VIADD R2, R25, 0x20 ;  /* 0x0000002019027836 */ /* 0x001fc40000000000 */
[----:B------:R-:W0:Y:S03]  /*ee40*/  SHFL.IDX PT, R3, R0, 0x1, 0x1c1f ;  /* 0x003c1f0000037f89 */ /* 0x000e2600000e0000 */
[----:B------:R-:W-:Y:S02]  /*ee50*/  ISETP.GE.AND P3, PT, R2, R5, PT ;  /* 0x000000050200720c */ /* 0x000fe40003f66270 */
[----:B------:R-:W1:Y:S11]  /*ee60*/  SHFL.IDX PT, R2, R4, 0x1, 0x1c1f ;  /* 0x003c1f0004027f89 */ /* 0x000e7600000e0000 */
[----:B0-----:R-:W-:-:S05]  /*ee70*/  @!P3 LEA R3, P4, R20, R3, 0x1 ;  /* 0x000000031403b211 */ /* 0x001fca00078808ff */
[----:B-1----:R-:W-:-:S05]  /*ee80*/  @!P3 IMAD.X R2, RZ, RZ, R2, P4 ;  /* 0x000000ffff02b224 */ /* 0x002fca00020e0602 */
[----:B------:R-:W-:-:S04]  /*ee90*/  @!P3 LOP3.LUT R3, R3, R2, RZ, 0x3c, !PT ;  /* 0x000000020303b212 */ /* 0x000fc800078e3cff */
[----:B------:R-:W-:-:S04]  /*eea0*/  @!P3 LOP3.LUT R2, R3, R2, RZ, 0x3c, !PT ;  /* 0x000000020302b212 */ /* 0x000fc800078e3cff */
[----:B------:R-:W-:-:S05]  /*eeb0*/  @!P3 LOP3.LUT R3, R3, R2, RZ, 0x3c, !PT ;  /* 0x000000020303b212 */ /* 0x000fca00078e3cff */
[----:B------:R-:W-:Y:S04]  /*eec0*/  @!P3 LDGSTS.E.BYPASS.LTC128B.128 [R10+0xe200], desc[UR4][R2.64], !P2 ;  /* 0x0e200000020abfae */ /* 0x000fe8000d101d44 */
[----:B------:R-:W-:Y:S04]  /*eed0*/  @!P3 LDGSTS.E.BYPASS.LTC128B.128 [R10+0x11200], desc[UR4][R2.64+0x40], !P1 ;  /* 0x11200040020abfae */ /* 0x000fe8000c901d44 */
[----:B------:R0:W-:Y:S02]  /*eee0*/  @!P3 LDGSTS.E.BYPASS.LTC128B.128 [R10+0x14200], desc[UR4][R2.64+0x80], !P0 ;  /* 0x14200080020abfae */ /* 0x0001e4000c101d44 */
[----:B0-----:R-:W-:-:S02]  /*eef0*/  VIADD R2, R25, 0x40 ;  /* 0x0000004019027836 */ /* 0x001fc40000000000 */
[----:B------:R-:W0:Y:S03]  /*ef00*/  SHFL.IDX PT, R3, R0, 0x2, 0x1c1f ;  /* 0x005c1f0000037f89 */ /* 0x000e2600000e0000 */
[----:B------:R-:W-:Y:S02]  /*ef10*/  ISETP.GE.AND P3, PT, R2, R5, PT ;  /* 0x000000050200720c */ /* 0x000fe40003f66270 */
[----:B------:R-:W1:Y:S04]  /*ef20*/  SHFL.IDX PT, R2, R4, 0x2, 0x1c1f ;  /* 0x005c1f0004027f89 */ /* 0x000e6800000e0000 */
[----:B------:R-:W-:Y:S07]  /*ef30*/  SHFL.IDX PT, R4, R4, 0x3, 0x1c1f ;  /* 0x007c1f0004047f89 */ /* 0x000fee00000e0000 */
[----:B0-----:R-:W-:-:S05]  /*ef40*/  @!P3 LEA R3, P4, R20, R3, 0x1 ;  /* 0x000000031403b211 */ /* 0x001fca00078808ff */
[----:B-1----:R-:W-:-:S05]  /*ef50*/  @!P3 IMAD.X R2, RZ, RZ, R2, P4 ;  /* 0x000000ffff02b224 */ /* 0x002fca00020e0602 */
[----:B------:R-:W-:-:S04]  /*ef60*/  @!P3 LOP3.LUT R3, R3, R2, RZ, 0x3c, !PT ;  /* 0x000000020303b212 */ /* 0x000fc800078e3cff */
[----:B------:R-:W-:-:S04]  /*ef70*/  @!P3 LOP3.LUT R2, R3, R2, RZ, 0x3c, !PT ;  /* 0x000000020302b212 */ /* 0x000fc800078e3cff */
[----:B------:R-:W-:-:S05]  /*ef80*/  @!P3 LOP3.LUT R3, R3, R2, RZ, 0x3c, !PT ;  /* 0x000000020303b212 */ /* 0x000fca00078e3cff */
[----:B------:R-:W-:Y:S04]  /*ef90*/  @!P3 LDGSTS.E.BYPASS.LTC128B.128 [R10+0xea00], desc[UR4][R2.64], !P2 ;  /* 0x0ea00000020abfae */ /* 0x000fe8000d101d44 */
[----:B------:R-:W-:Y:S04]  /*efa0*/  @!P3 LDGSTS.E.BYPASS.LTC128B.128 [R10+0x11a00], desc[UR4][R2.64+0x40], !P1 ;  /* 0x11a00040020abfae */ /* 0x000fe8000c901d44 */
[----:B------:R0:W-:Y:S04]  /*efb0*/  @!P3 LDGSTS.E.BYPASS.LTC128B.128 [R10+0x14a00], desc[UR4][R2.64+0x80], !P0 ;  /* 0x14a00080020abfae */ /* 0x0001e8000c101d44 */
[----:B0-----:R0:W1:Y:S02]  /*efc0*/  SHFL.IDX PT, R2, R0, 0x3, 0x1c1f ;  /* 0x007c1f0000027f89 */ /* 0x00106400000e0000 */
[----:B0-----:R-:W-:-:S05]  /*efd0*/  VIADD R0, R25, 0x80 ;  /* 0x0000008019007836 */ /* 0x001fca0000000000 */
[----:B------:R-:W-:Y:S01]  /*efe0*/  ISETP.GE.AND P3, PT, R0, R5, PT ;  /* 0x000000050000720c */ /* 0x000fe20003f66270 */
[----:B------:R-:W-:-:S05]  /*eff0*/  VIADD R0, R25, 0x60 ;  /* 0x0000006019007836 */ /* 0x000fca0000000000 */
[----:B------:R-:W-:Y:S02]  /*f000*/  ISETP.GE.AND P4, PT, R0, R5, PT ;  /* 0x000000050000720c */ /* 0x000fe40003f86270 */
[----:B------:R-:W-:Y:S04]  /*f010*/  SHFL.IDX PT, R0, R6, RZ, 0x1c1f ;  /* 0x001c1fff06007589 */ /* 0x000fe800000e0000 */
[----:B------:R-:W-:Y:S07]  /*f020*/  SHFL.IDX PT, R6, R6, 0x1, 0x1c1f ;  /* 0x003c1f0006067f89 */ /* 0x000fee00000e0000 */
[----:B-1----:R-:W-:-:S05]  /*f030*/  @!P4 LEA R2, P5, R20, R2, 0x1 ;  /* 0x000000021402c211 */ /* 0x002fca00078a08ff */
[----:B------:R-:W-:Y:S02]  /*f040*/  @!P4 IMAD.X R3, RZ, RZ, R4, P5 ;  /* 0x000000ffff03c224 */ /* 0x000fe400028e0604 */
[----:B------:R-:W0:Y:S04]  /*f050*/  SHFL.IDX PT, R4, R7, RZ, 0x1c1f ;  /* 0x001c1fff07047589 */ /* 0x000e2800000e0000 */
[----:B------:R-:W-:Y:S04]  /*f060*/  @!P4 LDGSTS.E.BYPASS.LTC128B.128 [R10+0xf200], desc[UR4][R2.64], !P2 ;  /* 0x0f200000020acfae */ /* 0x000fe8000d101d44 */
[----:B------:R-:W-:Y:S04]  /*f070*/  @!P4 LDGSTS.E.BYPASS.LTC128B.128 [R10+0x12200], desc[UR4][R2.64+0x40], !P1 ;  /* 0x12200040020acfae */ /* 0x000fe8000c901d44 */
[----:B------:R1:W-:Y:S01]  /*f080*/  @!P4 LDGSTS.E.BYPASS.LTC128B.128 [R10+0x15200], desc[UR4][R2.64+0x80], !P0 ;  /* 0x15200080020acfae */ /* 0x0003e2000c101d44 */
[----:B0-----:R-:W-:-:S05]  /*f090*/  @!P3 LEA R4, P5, R20, R4, 0x1 ;  /* 0x000000041404b211 */ /* 0x001fca00078a08ff */
[----:B------:R-:W-:Y:S02]  /*f0a0*/  @!P3 IMAD.X R0, RZ, RZ, R0, P5 ;  /* 0x000000ffff00b224 */ /* 0x000fe400028e0600 */
[----:B-1----:R-:W-:Y:S02]  /*f0b0*/  @!P3 IMAD.MOV.U32 R2, RZ, RZ, R4 ;  /* 0x000000ffff02b224 */ /* 0x002fe400078e0004 */
[----:B------:R-:W-:-:S05]  /*f0c0*/  @!P3 IMAD.MOV.U32 R3, RZ, RZ, R0 ;  /* 0x000000ffff03b224 */ /* 0x000fca00078e0000 */
[----:B------:R-:W-:Y:S04]  /*f0d0*/  @!P3 LDGSTS.E.BYPASS.LTC128B.128 [R10+0xfa00], desc[UR4][R2.64], !P2 ;  /* 0x0fa00000020abfae */ /* 0x000fe8000d101d44 */
[----:B------:R-:W-:Y:S04]  /*f0e0*/  @!P3 LDGSTS.E.BYPASS.LTC128B.128 [R10+0x12a00], desc[UR4][R2.64+0x40], !P1 ;  /* 0x12a00040020abfae */ /* 0x000fe8000c901d44 */
[----:B------:R0:W-:Y:S04]  /*f0f0*/  @!P3 LDGSTS.E.BYPASS.LTC128B.128 [R10+0x15a00], desc[UR4][R2.64+0x80], !P0 ;  /* 0x15a00080020abfae */ /* 0x0001e8000c101d44 */
[----:B0-----:R0:W1:Y:S02]  /*f100*/  SHFL.IDX PT, R2, R7, 0x1, 0x1c1f ;  /* 0x003c1f0007027f89 */ /* 0x00106400000e0000 */
.L_x_355:
[----:B------:R-:W-:Y:S01]  /*f110*/  VIADD R25, R25, 0xa0 ;  /* 0x000000a019197836 */ /* 0x000fe20000000000 */
[----:B------:R-:W-:Y:S01]  /*f120*/  ULDC.64 UR4, c[0x0][0x208] ;  /* 0x0000820000047ab9 */ /* 0x000fe20000000a00 */
[----:B------:R-:W-:-:S03]  /*f130*/  VIADD R8, R17, 0x31c00 ;  /* 0x00031c0011087836 */ /* 0x000fc60000000000 */
[----:B------:R-:W-:-:S13]  /*f140*/  ISETP.GE.AND P3, PT, R25, R5, PT ;  /* 0x000000051900720c */ /* 0x000fda0003f66270 */
[----:B-1----:R-:W-:-:S05]  /*f150*/  @!P3 LEA R2, P4, R20, R2, 0x1 ;  /* 0x000000021402b211 */ /* 0x002fca00078808ff */
[----:B------:R-:W-:-:S05]  /*f160*/  @!P3 IMAD.X R3, RZ, RZ, R6, P4 ;  /* 0x000000ffff03b224 */ /* 0x000fca00020e0606 */
[----:B------:R-:W-:Y:S01]  /*f170*/  @!PT LDS RZ, [RZ] ;  /* 0x00000000fffff984 */ /* 0x000fe20000000800 */
[----:B------:R-:W-:Y:S01]  /*f180*/  @!PT LDS RZ, [RZ] ;  /* 0x00000000fffff984 */ /* 0x000fe20000000800 */
[----:B------:R-:W-:Y:S01]  /*f190*/  @!PT LDS RZ, [RZ] ;  /* 0x00000000fffff984 */ /* 0x000fe20000000800 */
[----:B------:R1:W-:Y:S04]  /*f1a0*/  @!P3 LDGSTS.E.BYPASS.LTC128B.128 [R10+0x10200], desc[UR4][R2.64], !P2 ;  /* 0x10200000020abfae */ /* 0x0003e8000d101d44 */
[----:B------:R1:W-:Y:S04]  /*f1b0*/  @!P3 LDGSTS.E.BYPASS.LTC128B.128 [R10+0x13200], desc[UR4][R2.64+0x40], !P1 ;  /* 0x13200040020abfae */ /* 0x0003e8000c901d44 */
[----:B------:R1:W-:Y:S01]  /*f1c0*/  @!P3 LDGSTS.E.BYPASS.LTC128B.128 [R10+0x16200], desc[UR4][R2.64+0x80], !P0 ;  /* 0x16200080020abfae */ /* 0x0003e2000c101d44 */
[----:B------:R-:W-:Y:S01]  /*f1d0*/  PLOP3.LUT P0, PT, PT, PT, PT, 0x80, 0x0 ;  /* 0x000000000000781c */ /* 0x000fe20003f0f070 */
[----:B------:R-:W-:-:S12]  /*f1e0*/  NOP ;  /* 0x0000000000007918 */ /* 0x000fd80000000000 */
.L_x_241:
[----:B------:R-:W-:Y:S02]  /*f1f0*/  PLOP3.LUT P1, PT, P1, P0, PT, 0xa2, 0x0 ;  /* 0x000000000000781c */ /* 0x000fe40000f21472 */
[----:B------:R-:W-:-:S08]  /*f200*/  @P0 R2UR P1, UR4, R17 ;  /* 0x00000000110402ca */ /* 0x000fd00000020000 */
[----:B------:R-:W-:-:S05]  /*f210*/  @P0 PLOP3.LUT P0, PT, P1, PT, PT, 0x80, 0x0 ;  /* 0x000000000000081c */ /* 0x000fca0000f0f070 */
[----:B------:R-:W-:Y:S01]  /*f220*/  @!P1 SYNCS.ARRIVE.TRANS64.RED.A0T1 RZ, [UR4+0x31c00], RZ ;  /* 0x031c00ffffff99a7 */ /* 0x000fe20008200404 */
[----:B------:R-:W-:Y:S07]  /*f230*/  @!P1 ARRIVES.LDGSTSBAR.64.TRANSCNT [UR4+0x31c00] ;  /* 0x031c0000ff0099b0 */ /* 0x000fee0008000a84 */
[----:B------:R-:W-:Y:S05]  /*f240*/  @P0 BRA.U.ANY `(.L_x_241) ;  /* 0xfffffffd00e80947 */ /* 0x000fea000393ffff */
[----:B-1----:R-:W2:Y:S02]  /*f250*/  LDL.LU R2, [R1+0x34] ;  /* 0x0000340001027983 */ /* 0x002ea40000300800 */
[----:B--2---:R-:W-:-:S05]  /*f260*/  VIADD R2, R2, 0x1 ;  /* 0x0000000102027836 */ /* 0x004fca0000000000 */
[----:B------:R1:W-:Y:S01]  /*f270*/  STL [R1+0x34], R2 ;  /* 0x0000340201007387 */ /* 0x0003e20000100800 */
[----:B------:R-:W-:-:S04]  /*f280*/  LEA.HI R0, R2, R2, RZ, 0x1 ;  /* 0x0000000202007211 */ /* 0x000fc800078f08ff */
[----:B------:R-:W-:-:S05]  /*f290*/  LOP3.LUT R0, R0, 0xfffffffe, RZ, 0xc0, !PT ;  /* 0xfffffffe00007812 */ /* 0x000fca00078ec0ff */
[----:B------:R-:W-:-:S05]  /*f2a0*/  IMAD.IADD R0, R2, 0x1, -R0 ;  /* 0x0000000102007824 */ /* 0x000fca00078e0a00 */
[----:B------:R-:W-:Y:S01]  /*f2b0*/  SHF.L.U32 R0, R0, 0x1f, RZ ;  /* 0x0000001f00007819 */ /* 0x000fe200000006ff */
[----:B------:R-:W-:Y:S01]  /*f2c0*/  NOP ;  /* 0x0000000000007918 */ /* 0x000fe20000000000 */
[----:B------:R1:W-:Y:S01]  /*f2d0*/  SYNCS.ARRIVE.TRANS64.A1T0 RZ, [R17+URZ+0x31c00], RZ ;  /* 0x031c00ff11ff79a7 */ /* 0x0003e2000810003f */
[----:B------:R-:W-:Y:S01]  /*f2e0*/  BSSY B0, `(.L_x_242) ;  /* 0x0000003000007945 */ /* 0x000fe20003800000 */
[----:B------:R-:W2:Y:S03]  /*f2f0*/  SYNCS.PHASECHK.TRANS64.TRYWAIT P0, [R17+URZ+0x31c20], R0 ;  /* 0x031c2000110075a7 */ /* 0x000ea6000800017f */
[----:B-12---:R-:W-:Y:S05]  /*f300*/  @!P0 BRA `(.L_x_243) ;  /* 0x00000044005c8947 */ /* 0x006fea0003800000 */
.L_x_356:
[----:B------:R-:W-:Y:S05]  /*f310*/  BSYNC B0 ;  /* 0x0000000000007941 */ /* 0x000fea0003800000 */
.L_x_242:
[----:B------:R-:W1:Y:S04]  /*f320*/  LDL R2, [R1+0x18] ;  /* 0x0000180001027983 */ /* 0x000e680000100800 */
[----:B------:R-:W2:Y:S01]  /*f330*/  LDL R3, [R1+0x4] ;  /* 0x0000040001037983 */ /* 0x000ea20000100800 */
[----:B------:R-:W-:Y:S01]  /*f340*/  BSSY B0, `(.L_x_244) ;  /* 0x0000232000007945 */ /* 0x000fe20003800000 */
[----:B-1----:R-:W-:-:S05]  /*f350*/  VIADD R0, R2, 0xfffffffe ;  /* 0xfffffffe02007836 */ /* 0x002fca0000000000 */
[----:B--2---:R-:W-:-:S13]  /*f360*/  ISETP.GE.AND P0, PT, R0, R3, PT ;  /* 0x000000030000720c */ /* 0x004fda0003f06270 */
[----:B------:R-:W-:Y:S05]  /*f370*/  @!P0 BRA `(.L_x_245) ;  /* 0x0000002000b88947 */ /* 0x000fea0003800000 */
[----:B------:R-:W2:Y:S04]  /*f380*/  LDL.LU R2, [R1+0x38] ;  /* 0x0000380001027983 */ /* 0x000ea80000300800 */
[----:B------:R-:W3:Y:S04]  /*f390*/  LDL.LU R5, [R1+0x14] ;  /* 0x0000140001057983 */ /* 0x000ee80000300800 */
[----:B------:R-:W4:Y:S01]  /*f3a0*/  LDL.LU R4, [R1+0x20] ;  /* 0x0000200001047983 */ /* 0x000f220000300800 */
[----:B0-----:R-:W-:Y:S01]  /*f3b0*/  LOP3.LUT R7, RZ, R3, RZ, 0x33, !PT ;  /* 0x00000003ff077212 */ /* 0x001fe200078e33ff */
[----:B------:R-:W-:Y:S01]  /*f3c0*/  BSSY B2, `(.L_x_246) ;  /* 0x00000bf000027945 */ /* 0x000fe20003800000 */
[----:B--2---:R-:W-:-:S04]  /*f3d0*/  VIADD R2, R2, 0x1 ;  /* 0x0000000102027836 */ /* 0x004fc80000000000 */
[----:B---3--:R-:W-:-:S05]  /*f3e0*/  IMAD R2, R2, R5, RZ ;  /* 0x0000000502027224 */ /* 0x008fca00078e02ff */
[----:B----4-:R-:W-:-:S05]  /*f3f0*/  VIMNMX R9, R4, R2, PT ;  /* 0x0000000204097248 */ /* 0x010fca0003fe0100 */
[----:B------:R-:W-:-:S05]  /*f400*/  IMAD.MOV R2, RZ, RZ, -R9 ;  /* 0x000000ffff027224 */ /* 0x000fca00078e0a09 */
[----:B------:R-:W-:-:S05]  /*f410*/  VIADDMNMX R7, R2, 0x1, R7, !PT ;  /* 0x0000000102077846 */ /* 0x000fca0007800107 */
[----:B------:R-:W-:-:S05]  /*f420*/  IMAD.IADD R2, R9, 0x1, R7 ;  /* 0x0000000109027824 */ /* 0x000fca00078e0207 */
[----:B------:R-:W-:-:S04]  /*f430*/  LOP3.LUT R2, R2, 0x1, RZ, 0xc0, !PT ;  /* 0x0000000102027812 */ /* 0x000fc800078ec0ff */
[----:B------:R-:W-:-:S13]  /*f440*/  ISETP.NE.U32.AND P0, PT, R2, 0x1, PT ;  /* 0x000000010200780c */ /* 0x000fda0003f05070 */
[----:B------:R-:W-:Y:S05]  /*f450*/  @P0 BRA `(.L_x_247) ;  /* 0x0000000800d40947 */ /* 0x000fea0003800000 */
[----:B------:R-:W-:Y:S01]  /*f460*/  LOP3.LUT P1, RZ, R29, 0x1, RZ, 0xc0, !PT ;  /* 0x000000011dff7812 */ /* 0x000fe2000782c0ff */
[----:B------:R-:W-:Y:S01]  /*f470*/  VIADD R6, R18, 0x1 ;  /* 0x0000000112067836 */ /* 0x000fe20000000000 */
[----:B------:R-:W-:Y:S04]  /*f480*/  BSSY B1, `(.L_x_248) ;  /* 0x00000ae000017945 */ /* 0x000fe80003800000 */
[----:B------:R-:W-:-:S04]  /*f490*/  ISETP.NE.AND P0, PT, R6, 0x2, PT ;  /* 0x000000020600780c */ /* 0x000fc80003f05270 */
[----:B------:R-:W-:Y:S02]  /*f4a0*/  SEL R10, RZ, 0x1, P0 ;  /* 0x00000001ff0a7807 */ /* 0x000fe40000000000 */
[----:B------:R-:W-:Y:S02]  /*f4b0*/  SEL R6, R6, RZ, P0 ;  /* 0x000000ff06067207 */ /* 0x000fe40000000000 */
[----:B------:R-:W-:Y:S01]  /*f4c0*/  LOP3.LUT R10, R28, R10, RZ, 0x3c, !PT ;  /* 0x0000000a1c0a7212 */ /* 0x000fe200078e3cff */
[----:B------:R-:W-:Y:S06]  /*f4d0*/  @!P1 BRA `(.L_x_249) ;  /* 0x0000000800a09947 */ /* 0x000fec0003800000 */
[----:B------:R-:W-:Y:S01]  /*f4e0*/  ULDC.64 UR4, c[0x0][0x418] ;  /* 0x0001060000047ab9 */ /* 0x000fe20000000a00 */
[----:B------:R-:W-:Y:S01]  /*f4f0*/  IMAD.MOV.U32 R5, RZ, RZ, R19 ;  /* 0x000000ffff057224 */ /* 0x000fe200078e0013 */
[----:B------:R-:W-:-:S04]  /*f500*/  ISETP.NE.U32.AND P0, PT, RZ, UR4, PT ;  /* 0x00000004ff007c0c */ /* 0x000fc8000bf05070 */
[----:B------:R-:W-:-:S13]  /*f510*/  ISETP.NE.AND.EX P0, PT, RZ, UR5, PT, P0 ;  /* 0x00000005ff007c0c */ /* 0x000fda000bf05300 */
[----:B------:R-:W-:Y:S05]  /*f520*/  @!P0 BRA `(.L_x_250) ;  /* 0x00000000004c8947 */ /* 0x000fea0003800000 */
[----:B------:R-:W2:Y:S01]  /*f530*/  LDL R11, [R1] ;  /* 0x00000000010b7983 */ /* 0x000ea20000100800 */
[----:B------:R-:W0:Y:S01]  /*f540*/  LDC R5, c[0x0][0x43c] ;  /* 0x00010f00ff057b82 */ /* 0x000e220000000800 */
[----:B------:R-:W-:Y:S01]  /*f550*/  ULDC.64 UR6, c[0x0][0x428] ;  /* 0x00010a0000067ab9 */ /* 0x000fe20000000a00 */
[----:B------:R-:W-:Y:S01]  /*f560*/  ULDC.64 UR8, c[0x0][0x208] ;  /* 0x0000820000087ab9 */ /* 0x000fe20000000a00 */
[----:B0-----:R-:W-:-:S13]  /*f570*/  ISETP.NE.AND P0, PT, R5, 0x1, PT ;  /* 0x000000010500780c */ /* 0x001fda0003f05270 */
[----:B------:R-:W0:Y:S02]  /*f580*/  @P0 LDC.64 R2, c[0x0][0x440] ;  /* 0x00011000ff020b82 */ /* 0x000e240000000a00 */
[----:B0-----:R-:W-:-:S04]  /*f590*/  @P0 IMAD.HI.U32 R4, R0, R2, RZ ;  /* 0x0000000200040227 */ /* 0x001fc800078e00ff */
[----:B------:R-:W-:Y:S01]  /*f5a0*/  IMAD.MOV.U32 R2, RZ, RZ, R0 ;  /* 0x000000ffff027224 */ /* 0x000fe200078e0000 */
[----:B------:R-:W-:-:S05]  /*f5b0*/  @P0 SHF.R.U32.HI R2, RZ, R3, R4 ;  /* 0x00000003ff020219 */ /* 0x000fca0000011604 */
[----:B------:R-:W-:-:S04]  /*f5c0*/  IMAD.MOV R3, RZ, RZ, -R2 ;  /* 0x000000ffff037224 */ /* 0x000fc800078e0a02 */
[----:B------:R-:W-:Y:S01]  /*f5d0*/  IMAD R0, R5, R3, R0 ;  /* 0x0000000305007224 */ /* 0x000fe200078e0200 */
[----:B------:R-:W-:-:S03]  /*f5e0*/  SHF.R.S32.HI R3, RZ, 0x1f, R2 ;  /* 0x0000001fff037819 */ /* 0x000fc60000011402 */
[----:B------:R-:W-:-:S04]  /*f5f0*/  IMAD.WIDE.U32 R2, R23, UR6, R2 ;  /* 0x0000000617027c25 */ /* 0x000fc8000f8e0002 */
[----:B--2---:R-:W-:-:S04]  /*f600*/  IMAD R4, R11, UR6, RZ ;  /* 0x000000060b047c24 */ /* 0x004fc8000f8e02ff */
[----:B------:R-:W-:-:S04]  /*f610*/  IMAD R4, R23, UR7, R4 ;  /* 0x0000000717047c24 */ /* 0x000fc8000f8e0204 */
[----:B------:R-:W-:Y:S01]  /*f620*/  IMAD.IADD R3, R4, 0x1, R3 ;  /* 0x0000000104037824 */ /* 0x000fe200078e0203 */
[----:B------:R-:W-:-:S04]  /*f630*/  LEA R4, P0, R2, UR4, 0x2 ;  /* 0x0000000402047c11 */ /* 0x000fc8000f8010ff */
[----:B------:R-:W-:-:S06]  /*f640*/  LEA.HI.X R5, R2, UR5, R3, 0x2, P0 ;  /* 0x0000000502057c11 */ /* 0x000fcc00080f1403 */
[----:B------:R0:W5:Y:S03]  /*f650*/  LDG.E R5, desc[UR8][R4.64] ;  /* 0x0000000804057981 */ /* 0x000166000c1e1900 */
.L_x_250:
[----:B------:R-:W-:Y:S01]  /*f660*/  IMAD R3, R6, 0x8, R17 ;  /* 0x0000000806037824 */ /* 0x000fe200078e0211 */
[----:B------:R-:W-:Y:S01]  /*f670*/  SHF.L.U32 R2, R10, 0x1f, RZ ;  /* 0x0000001f0a027819 */ /* 0x000fe200000006ff */
[----:B------:R-:W-:Y:S03]  /*f680*/  BSSY B3, `(.L_x_251) ;  /* 0x0000003000037945 */ /* 0x000fe60003800000 */
[----:B------:R-:W1:Y:S02]  /*f690*/  SYNCS.PHASECHK.TRANS64.TRYWAIT P0, [R3+URZ+0x31c40], R2 ;  /* 0x031c4002030075a7 */ /* 0x000e64000800017f */
[----:B-1----:R-:W-:Y:S05]  /*f6a0*/  @!P0 BRA `(.L_x_252) ;  /* 0x0000004000888947 */ /* 0x002fea0003800000 */
.L_x_357:
[----:B------:R-:W-:Y:S05]  /*f6b0*/  BSYNC B3 ;  /* 0x0000000000037941 */ /* 0x000fea0003800000 */
.L_x_251:
[----:B0-----:R-:W0:Y:S01]  /*f6c0*/  S2R R4, SR_TID.X ;  /* 0x0000000000047919 */ /* 0x001e220000002100 */
[----:B------:R-:W-:Y:S01]  /*f6d0*/  BSSY B3, `(.L_x_253) ;  /* 0x000000b000037945 */ /* 0x000fe20003800000 */
[----:B0-----:R-:W-:-:S04]  /*f6e0*/  LOP3.LUT R4, R4, 0x7f, RZ, 0xc0, !PT ;  /* 0x0000007f04047812 */ /* 0x001fc800078ec0ff */
[----:B------:R-:W-:-:S13]  /*f6f0*/  ISETP.NE.AND P1, PT, R4, RZ, PT ;  /* 0x000000ff0400720c */ /* 0x000fda0003f25270 */
[----:B------:R-:W-:Y:S05]  /*f700*/  @P1 BRA `(.L_x_254) ;  /* 0x00000000001c1947 */ /* 0x000fea0003800000 */
[----:B------:R-:W0:Y:S01]  /*f710*/  S2R R4, SR_TID.X ;  /* 0x0000000000047919 */ /* 0x000e220000002100 */
[----:B-1----:R-:W-:-:S04]  /*f720*/  IMAD.MOV.U32 R2, RZ, RZ, 0x6c00 ;  /* 0x00006c00ff027424 */ /* 0x002fc800078e00ff */
[----:B------:R2:W-:Y:S01]  /*f730*/  SYNCS.ARRIVE.TRANS64 RZ, [R3+URZ+0x31c30], R2 ;  /* 0x031c300203ff79a7 */ /* 0x0005e2000800003f */
[----:B0-----:R-:W-:-:S04]  /*f740*/  LOP3.LUT R4, R4, 0x1f, RZ, 0xc0, !PT ;  /* 0x0000001f04047812 */ /* 0x001fc800078ec0ff */
[----:B------:R-:W-:-:S13]  /*f750*/  ISETP.NE.AND P0, PT, R4, RZ, PT ;  /* 0x000000ff0400720c */ /* 0x000fda0003f05270 */
[----:B--2---:R-:W-:Y:S05]  /*f760*/  @!P0 BRA `(.L_x_254) ;  /* 0x0000000000048947 */ /* 0x004fea0003800000 */
[----:B------:R-:W-:Y:S01]  /*f770*/  BPT.TRAP 0x1 ;  /* 0x000000040000795c */ /* 0x000fe20000300000 */
.L_x_254:
[----:B------:R-:W-:Y:S05]  /*f780*/  BSYNC B3 ;  /* 0x0000000000037941 */ /* 0x000fea0003800000 */
.L_x_253:
[----:B------:R-:W-:Y:S01]  /*f790*/  IMAD.MOV.U32 R14, RZ, RZ, RZ ;  /* 0x000000ffff0e7224 */ /* 0x000fe200078e00ff */
[----:B------:R-:W-:Y:S01]  /*f7a0*/  UIADD3 UR4, UP0, UR36, 0x370, URZ ;  /* 0x0000037024047890 */ /* 0x000fe2000ff1e03f */
[----:B------:R-:W-:Y:S01]  /*f7b0*/  IMAD R4, R6, 0x6c00, R17 ;  /* 0x00006c0006047824 */ /* 0x000fe200078e0211 */
[----:B------:R-:W-:Y:S01]  /*f7c0*/  PLOP3.LUT P0, PT, PT, PT, PT, 0x80, 0x0 ;  /* 0x000000000000781c */ /* 0x000fe20003f0f070 */
[----:B-1----:R-:W-:Y:S01]  /*f7d0*/  VIADD R3, R3, 0x31c30 ;  /* 0x00031c3003037836 */ /* 0x002fe20000000000 */
[----:B------:R-:W-:Y:S01]  /*f7e0*/  R2UR UR10, R14 ;  /* 0x000000000e0a72ca */ /* 0x000fe200000e0000 */
[----:B------:R-:W-:Y:S01]  /*f7f0*/  IMAD R2, R0, 0x90, R26 ;  /* 0x0000009000027824 */ /* 0x000fe200078e021a */
[----:B------:R-:W-:Y:S01]  /*f800*/  UIADD3.X UR5, URZ, UR37, URZ, UP0, !UPT ;  /* 0x000000253f057290 */ /* 0x000fe200087fe43f */
[----:B------:R-:W-:Y:S01]  /*f810*/  VIADD R11, R4, 0x16a00 ;  /* 0x00016a00040b7836 */ /* 0x000fe20000000000 */
[----:B------:R-:W-:Y:S01]  /*f820*/  UMOV UR6, 0x0 ;  /* 0x0000000000067882 */ /* 0x000fe20000000000 */
[----:B------:R-:W-:-:S10]  /*f830*/  UMOV UR7, 0x14f00000 ;  /* 0x14f0000000077882 */ /* 0x000fd40000000000 */
.L_x_255:
[----:B------:R-:W-:-:S13]  /*f840*/  @P0 ELECT P2, URZ, PT ;  /* 0x00000000003f082f */ /* 0x000fda0003840000 */
[----:B-----5:R-:W-:Y:S02]  /*f850*/  @P2 R2UR UR13, R5 ;  /* 0x00000000050d22ca */ /* 0x020fe400000e0000 */
[----:B------:R-:W-:Y:S02]  /*f860*/  @P2 R2UR UR12, R16 ;  /* 0x00000000100c22ca */ /* 0x000fe400000e0000 */
[----:B------:R-:W-:Y:S02]  /*f870*/  @P2 R2UR UR11, R2 ;  /* 0x00000000020b22ca */ /* 0x000fe400000e0000 */
[----:B------:R-:W-:Y:S02]  /*f880*/  @P2 R2UR UR9, R3 ;  /* 0x00000000030922ca */ /* 0x000fe400000e0000 */
[----:B------:R-:W-:Y:S02]  /*f890*/  @P2 R2UR UR8, R11 ;  /* 0x000000000b0822ca */ /* 0x000fe400000e0000 */
[----:B------:R-:W-:-:S02]  /*f8a0*/  @P2 PLOP3.LUT P0, PT, P2, PT, PT, 0x8, 0x0 ;  /* 0x000000000000281c */ /* 0x000fc4000170e170 */
[----:B------:R-:W-:-:S09]  /*f8b0*/  PLOP3.LUT P2, PT, PT, PT, PT, 0x8, 0x0 ;  /* 0x000000000000781c */ /* 0x000fd20003f4e170 */
[----:B------:R0:W-:Y:S02]  /*f8c0*/  UTMALDG.4D [UR8], [UR4], desc[UR6] ;  /* 0x00000608040075b4 */ /* 0x0001e40008019000 */
[----:B0-----:R-:W-:Y:S05]  /*f8d0*/  @P0 BRA.U.ANY `(.L_x_255) ;  /* 0xfffffffd00d80947 */ /* 0x001fea000393ffff */
[----:B------:R-:W-:Y:S01]  /*f8e0*/  IMAD.MOV.U32 R20, RZ, RZ, 0x20 ;  /* 0x00000020ff147424 */ /* 0x000fe200078e00ff */
[----:B------:R-:W-:Y:S01]  /*f8f0*/  PLOP3.LUT P0, PT, PT, PT, PT, 0x80, 0x0 ;  /* 0x000000000000781c */ /* 0x000fe20003f0f070 */
[----:B------:R-:W-:Y:S01]  /*f900*/  VIADD R11, R4, 0x18e00 ;  /* 0x00018e00040b7836 */ /* 0x000fe20000000000 */
[----:B------:R-:W-:Y:S01]  /*f910*/  UMOV UR6, 0x0 ;  /* 0x0000000000067882 */ /* 0x000fe20000000000 */
[----:B------:R-:W-:Y:S01]  /*f920*/  UMOV UR7, 0x14f00000 ;  /* 0x14f0000000077882 */ /* 0x000fe20000000000 */
[----:B------:R-:W-:-:S15]  /*f930*/  R2UR UR10, R20 ;  /* 0x00000000140a72ca */ /* 0x000fde00000e0000 */
.L_x_256:
[----:B------:R-:W-:-:S13]  /*f940*/  @P0 ELECT P2, URZ, PT ;  /* 0x00000000003f082f */ /* 0x000fda0003840000 */
[----:B------:R-:W-:Y:S02]  /*f950*/  @P2 R2UR UR13, R5 ;  /* 0x00000000050d22ca */ /* 0x000fe400000e0000 */
        /* <DEDUP_REMOVED lines=14> */
.L_x_257:
        /* <DEDUP_REMOVED lines=10> */
[----:B------:R-:W-:Y:S01]  /*fae0*/  SHF.L.U32 R2, R28, 0x1f, RZ ;  /* 0x0000001f1c027819 */ /* 0x000fe200000006ff */
[----:B------:R-:W-:Y:S01]  /*faf0*/  IMAD R3, R18, 0x8, R8 ;  /* 0x0000000812037824 */ /* 0x000fe200078e0208 */
[----:B------:R-:W-:Y:S03]  /*fb00*/  BSSY B3, `(.L_x_258) ;  /* 0x0000003000037945 */ /* 0x000fe60003800000 */
[----:B------:R-:W0:Y:S02]  /*fb10*/  SYNCS.PHASECHK.TRANS64.TRYWAIT P0, [R3+URZ+0x60], R2 ;  /* 0x00006002030075a7 */ /* 0x000e24000800017f */
[----:B0-----:R-:W-:Y:S05]  /*fb20*/  @!P0 BRA `(.L_x_259) ;  /* 0x0000003c007c8947 */ /* 0x001fea0003800000 */
.L_x_358:
[----:B------:R-:W-:Y:S05]  /*fb30*/  BSYNC B3 ;  /* 0x0000000000037941 */ /* 0x000fea0003800000 */
.L_x_258:
[----:B------:R-:W-:Y:S01]  /*fb40*/  BSSY B3, `(.L_x_260) ;  /* 0x000000c000037945 */ /* 0x000fe20003800000 */
[----:B------:R-:W-:Y:S02]  /*fb50*/  IMAD.MOV.U32 R12, RZ, RZ, 0x0 ;  /* 0x00000000ff0c7424 */ /* 0x000fe400078e00ff */
[----:B------:R-:W-:Y:S01]  /*fb60*/  IMAD.MOV.U32 R13, RZ, RZ, 0x14f00000 ;  /* 0x14f00000ff0d7424 */ /* 0x000fe200078e00ff */
[----:B------:R-:W-:Y:S06]  /*fb70*/  @P1 BRA `(.L_x_261) ;  /* 0x0000000000201947 */ /* 0x000fec0003800000 */
[----:B------:R-:W1:Y:S01]  /*fb80*/  S2R R4, SR_TID.X ;  /* 0x0000000000047919 */ /* 0x000e620000002100 */
[----:B0-----:R-:W-:Y:S02]  /*fb90*/  IMAD R2, R18, 0x8, R17 ;  /* 0x0000000812027824 */ /* 0x001fe400078e0211 */
[----:B------:R-:W-:-:S04]  /*fba0*/  IMAD.MOV.U32 R3, RZ, RZ, 0x6c00 ;  /* 0x00006c00ff037424 */ /* 0x000fc800078e00ff */
[----:B------:R2:W-:Y:S01]  /*fbb0*/  SYNCS.ARRIVE.TRANS64 RZ, [R2+URZ+0x31c50], R3 ;  /* 0x031c500302ff79a7 */ /* 0x0005e2000800003f */
[----:B-1----:R-:W-:-:S04]  /*fbc0*/  LOP3.LUT R4, R4, 0x1f, RZ, 0xc0, !PT ;  /* 0x0000001f04047812 */ /* 0x002fc800078ec0ff */
[----:B------:R-:W-:-:S13]  /*fbd0*/  ISETP.NE.AND P0, PT, R4, RZ, PT ;  /* 0x000000ff0400720c */ /* 0x000fda0003f05270 */
[----:B--2---:R-:W-:Y:S05]  /*fbe0*/  @!P0 BRA `(.L_x_261) ;  /* 0x0000000000048947 */ /* 0x004fea0003800000 */
[----:B------:R-:W-:Y:S01]  /*fbf0*/  BPT.TRAP 0x1 ;  /* 0x000000040000795c */ /* 0x000fe20000300000 */
.L_x_261:
[----:B------:R-:W-:Y:S05]  /*fc00*/  BSYNC B3 ;  /* 0x0000000000037941 */ /* 0x000fea0003800000 */
.L_x_260:
[----:B------:R-:W-:Y:S01]  /*fc10*/  R2UR UR10, R14 ;  /* 0x000000000e0a72ca */ /* 0x000fe200000e0000 */
[--C-:B0-----:R-:W-:Y:S01]  /*fc20*/  IMAD R2, R18, 0x8, R17.reuse ;  /* 0x0000000812027824 */ /* 0x101fe200078e0211 */
[----:B------:R-:W-:Y:S01]  /*fc30*/  R2UR UR6, R12 ;  /* 0x000000000c0672ca */ /* 0x000fe200000e0000 */
[----:B------:R-:W-:Y:S01]  /*fc40*/  IMAD R3, R18, 0x6c00, R17 ;  /* 0x00006c0012037824 */ /* 0x000fe200078e0211 */
[----:B------:R-:W-:Y:S01]  /*fc50*/  R2UR UR7, R13 ;  /* 0x000000000d0772ca */ /* 0x000fe200000e0000 */
[----:B------:R-:W-:Y:S01]  /*fc60*/  UIADD3 UR4, UP0, UR36, 0x470, URZ ;  /* 0x0000047024047890 */ /* 0x000fe2000ff1e03f */
[----:B------:R-:W-:Y:S01]  /*fc70*/  PLOP3.LUT P0, PT, PT, PT, PT, 0x80, 0x0 ;  /* 0x000000000000781c */ /* 0x000fe20003f0f070 */
[----:B------:R-:W-:Y:S02]  /*fc80*/  IMAD R4, R22, 0x90, R26 ;  /* 0x0000009016047824 */ /* 0x000fe400078e021a */
[----:B------:R-:W-:Y:S01]  /*fc90*/  VIADD R2, R2, 0x31c50 ;  /* 0x00031c5002027836 */ /* 0x000fe20000000000 */
[----:B------:R-:W-:Y:S01]  /*fca0*/  UIADD3.X UR5, URZ, UR37, URZ, UP0, !UPT ;  /* 0x000000253f057290 */ /* 0x000fe200087fe43f */
[----:B------:R-:W-:-:S11]  /*fcb0*/  VIADD R11, R3, 0x200 ;  /* 0x00000200030b7836 */ /* 0x000fd60000000000 */
.L_x_262:
        /* <DEDUP_REMOVED lines=10> */
[----:B------:R-:W-:Y:S01]  /*fd60*/  R2UR UR10, R20 ;  /* 0x00000000140a72ca */ /* 0x000fe200000e0000 */
[----:B------:R-:W-:Y:S01]  /*fd70*/  VIADD R11, R3, 0x2600 ;  /* 0x00002600030b7836 */ /* 0x000fe20000000000 */
[----:B------:R-:W-:Y:S02]  /*fd80*/  R2UR UR6, R12 ;  /* 0x000000000c0672ca */ /* 0x000fe400000e0000 */
[----:B------:R-:W-:Y:S02]  /*fd90*/  R2UR UR7, R13 ;  /* 0x000000000d0772ca */ /* 0x000fe400000e0000 */
[----:B------:R-:W-:-:S13]  /*fda0*/  PLOP3.LUT P0, PT, PT, PT, PT, 0x80, 0x0 ;  /* 0x000000000000781c */ /* 0x000fda0003f0f070 */
.L_x_263:
        /* <DEDUP_REMOVED lines=15> */
.L_x_264:
        /* <DEDUP_REMOVED lines=10> */
[----:B------:R-:W-:Y:S02]  /*ff40*/  IMAD.MOV.U32 R19, RZ, RZ, R5 ;  /* 0x000000ffff137224 */ /* 0x000fe400078e0005 */
[----:B------:R-:W-:-:S07]  /*ff50*/  IMAD.MOV.U32 R22, RZ, RZ, R0 ;  /* 0x000000ffff167224 */ /* 0x000fce00078e0000 */
.L_x_249:
[----:B------:R-:W-:Y:S05]  /*ff60*/  BSYNC B1 ;  /* 0x0000000000017941 */ /* 0x000fea0003800000 */
.L_x_248:
[----:B------:R-:W2:Y:S01]  /*ff70*/  LDL.LU R0, [R1+0x18] ;  /* 0x0000180001007983 */ /* 0x000ea20000300800 */
[----:B------:R-:W-:Y:S02]  /*ff80*/  IMAD.MOV.U32 R28, RZ, RZ, R10 ;  /* 0x000000ffff1c7224 */ /* 0x000fe400078e000a */
[----:B------:R-:W-:Y:S02]  /*ff90*/  IMAD.MOV.U32 R18, RZ, RZ, R6 ;  /* 0x000000ffff127224 */ /* 0x000fe400078e0006 */
[----:B--2---:R-:W-:-:S07]  /*ffa0*/  VIADD R0, R0, 0xfffffffd ;  /* 0xfffffffd00007836 */ /* 0x004fce0000000000 */
.L_x_247:
[----:B------:R-:W-:Y:S05]  /*ffb0*/  BSYNC B2 ;  /* 0x0000000000027941 */ /* 0x000fea0003800000 */
.L_x_246:
[----:B------:R-:W-:Y:S01]  /*ffc0*/  VIADD R7, R7, 0xfffffffe ;  /* 0xfffffffe07077836 */ /* 0x000fe20000000000 */
[----:B------:R-:W-:-:S04]  /*ffd0*/  LOP3.LUT R2, RZ, R9, RZ, 0x33, !PT ;  /* 0x00000009ff027212 */ /* 0x000fc800078e33ff */
[----:B------:R-:W-:-:S13]  /*ffe0*/  ISETP.NE.AND P0, PT, R7, R2, PT ;  /* 0x000000020700720c */ /* 0x000fda0003f05270 */
[----:B------:R-:W-:Y:S05]  /*fff0*/  @!P0 BRA `(.L_x_245) ;  /* 0x0000001400988947 */ /* 0x000fea0003800000 */
[----:B------:R-:W-:-:S07]  /*10000*/  IMAD.MOV.U32 R4, RZ, RZ, R19 ;  /* 0x000000ffff047224 */ /* 0x000fce00078e0013 */
.L_x_299:
[----:B------:R-:W-:Y:S01]  /*10010*/  LOP3.LUT P1, RZ, R29, 0x1, RZ, 0xc0, !PT ;  /* 0x000000011dff7812 */ /* 0x000fe2000782c0ff */
[----:B------:R-:W-:Y:S01]  /*10020*/  VIADD R6, R18, 0x1 ;  /* 0x0000000112067836 */ /* 0x000fe20000000000 */
[----:B------:R-:W-:Y:S05]  /*10030*/  YIELD ;  /* 0x0000000000007946 */ /* 0x000fea0003800000 */
[----:B------:R-:W-:Y:S01]  /*10040*/  ISETP.NE.AND P0, PT, R6, 0x2, PT ;  /* 0x000000020600780c */ /* 0x000fe20003f05270 */
[----:B------:R-:W-:Y:S03]  /*10050*/  BSSY B1, `(.L_x_265) ;  /* 0x00000ab000017945 */ /* 0x000fe60003800000 */
[----:B------:R-:W-:-:S02]  /*10060*/  SEL R7, RZ, 0x1, P0 ;  /* 0x00000001ff077807 */ /* 0x000fc40000000000 */
        /* <DEDUP_REMOVED lines=25> */
[----:B------:R-:W-:-:S05]  /*10200*/  LEA.HI.X R5, R2, UR5, R3, 0x2, P0 ;  /* 0x0000000502057c11 */ /* 0x000fca00080f1403 */
[----:B------:R0:W5:Y:S04]  /*10210*/  LDG.E R4, desc[UR8][R4.64] ;  /* 0x0000000804047981 */ /* 0x000168000c1e1900 */
.L_x_267:
[----:B------:R-:W-:Y:S01]  /*10220*/  IMAD R3, R6, 0x8, R17 ;  /* 0x0000000806037824 */ /* 0x000fe200078e0211 */
[----:B------:R-:W-:Y:S01]  /*10230*/  SHF.L.U32 R2, R7, 0x1f, RZ ;  /* 0x0000001f07027819 */ /* 0x000fe200000006ff */
[----:B------:R-:W-:Y:S03]  /*10240*/  BSSY B2, `(.L_x_268) ;  /* 0x0000003000027945 */ /* 0x000fe60003800000 */
[----:B------:R-:W1:Y:S02]  /*10250*/  SYNCS.PHASECHK.TRANS64.TRYWAIT P0, [R3+URZ+0x31c40], R2 ;  /* 0x031c4002030075a7 */ /* 0x000e64000800017f */
[----:B-1----:R-:W-:Y:S05]  /*10260*/  @!P0 BRA `(.L_x_269) ;  /* 0x0000003400c08947 */ /* 0x002fea0003800000 */
.L_x_359:
[----:B------:R-:W-:Y:S05]  /*10270*/  BSYNC B2 ;  /* 0x0000000000027941 */ /* 0x000fea0003800000 */
.L_x_268:
        /* <DEDUP_REMOVED lines=12> */
.L_x_271:
[----:B------:R-:W-:Y:S05]  /*10340*/  BSYNC B2 ;  /* 0x0000000000027941 */ /* 0x000fea0003800000 */
.L_x_270:
        /* <DEDUP_REMOVED lines=11> */
.L_x_272:
        /* <DEDUP_REMOVED lines=16> */
.L_x_273:
        /* <DEDUP_REMOVED lines=16> */
.L_x_274:
        /* <DEDUP_REMOVED lines=15> */
.L_x_360:
[----:B------:R-:W-:Y:S05]  /*106f0*/  BSYNC B2 ;  /* 0x0000000000027941 */ /* 0x000fea0003800000 */
.L_x_275:
[----:B------:R-:W-:Y:S01]  /*10700*/  BSSY B2, `(.L_x_277) ;  /* 0x000000b000027945 */ /* 0x000fe20003800000 */
[----:B------:R-:W-:Y:S02]  /*10710*/  IMAD.MOV.U32 R2, RZ, RZ, 0x0 ;  /* 0x00000000ff027424 */ /* 0x000fe400078e00ff */
[----:B------:R-:W-:Y:S01]  /*10720*/  IMAD.MOV.U32 R3, RZ, RZ, 0x14f00000 ;  /* 0x14f00000ff037424 */ /* 0x000fe200078e00ff */
[----:B------:R-:W-:Y:S06]  /*10730*/  @P1 BRA `(.L_x_278) ;  /* 0x00000000001c1947 */ /* 0x000fec0003800000 */
[----:B------:R-:W1:Y:S02]  /*10740*/  S2R R13, SR_TID.X ;  /* 0x00000000000d7919 */ /* 0x000e640000002100 */
[----:B-1----:R-:W-:Y:S01]  /*10750*/  LOP3.LUT R14, R13, 0x1f, RZ, 0xc0, !PT ;  /* 0x0000001f0d0e7812 */ /* 0x002fe200078ec0ff */
[----:B------:R-:W-:-:S03]  /*10760*/  IMAD.MOV.U32 R13, RZ, RZ, 0x6c00 ;  /* 0x00006c00ff0d7424 */ /* 0x000fc600078e00ff */
[----:B------:R-:W-:Y:S01]  /*10770*/  ISETP.NE.AND P0, PT, R14, RZ, PT ;  /* 0x000000ff0e00720c */ /* 0x000fe20003f05270 */
[----:B------:R1:W-:-:S12]  /*10780*/  SYNCS.ARRIVE.TRANS64 RZ, [R12+URZ+0x50], R13 ;  /* 0x0000500d0cff79a7 */ /* 0x0003d8000800003f */
[----:B-1----:R-:W-:Y:S05]  /*10790*/  @!P0 BRA `(.L_x_278) ;  /* 0x0000000000048947 */ /* 0x002fea0003800000 */
[----:B------:R-:W-:Y:S01]  /*107a0*/  BPT.TRAP 0x1 ;  /* 0x000000040000795c */ /* 0x000fe20000300000 */
.L_x_278:
[----:B------:R-:W-:Y:S05]  /*107b0*/  BSYNC B2 ;  /* 0x0000000000027941 */ /* 0x000fea0003800000 */
.L_x_277:
[----:B------:R-:W-:Y:S01]  /*107c0*/  R2UR UR6, R2 ;  /* 0x00000000020672ca */ /* 0x000fe200000e0000 */
[----:B------:R-:W-:Y:S01]  /*107d0*/  IMAD R18, R18, 0x6c00, R17 ;  /* 0x00006c0012127824 */ /* 0x000fe200078e0211 */
[----:B------:R-:W-:Y:S01]  /*107e0*/  R2UR UR7, R3 ;  /* 0x00000000030772ca */ /* 0x000fe200000e0000 */
[----:B------:R-:W-:Y:S01]  /*107f0*/  UIADD3 UR4, UP0, UR36, 0x470, URZ ;  /* 0x0000047024047890 */ /* 0x000fe2000ff1e03f */
[----:B------:R-:W-:Y:S01]  /*10800*/  R2UR UR10, R5 ;  /* 0x00000000050a72ca */ /* 0x000fe200000e0000 */
[----:B------:R-:W-:Y:S01]  /*10810*/  IMAD R5, R22, 0x90, R26 ;  /* 0x0000009016057824 */ /* 0x000fe200078e021a */
[----:B------:R-:W-:Y:S01]  /*10820*/  PLOP3.LUT P0, PT, PT, PT, PT, 0x80, 0x0 ;  /* 0x000000000000781c */ /* 0x000fe20003f0f070 */
[----:B0-----:R-:W-:Y:S01]  /*10830*/  VIADD R12, R12, 0x50 ;  /* 0x000000500c0c7836 */ /* 0x001fe20000000000 */
[----:B------:R-:W-:Y:S01]  /*10840*/  UIADD3.X UR5, URZ, UR37, URZ, UP0, !UPT ;  /* 0x000000253f057290 */ /* 0x000fe200087fe43f */
[----:B------:R-:W-:-:S11]  /*10850*/  VIADD R13, R18, 0x200 ;  /* 0x00000200120d7836 */ /* 0x000fd60000000000 */
.L_x_279:
        /* <DEDUP_REMOVED lines=10> */
[----:B------:R-:W-:Y:S02]  /*10900*/  R2UR UR6, R2 ;  /* 0x00000000020672ca */ /* 0x000fe400000e0000 */
[----:B------:R-:W-:Y:S02]  /*10910*/  R2UR UR7, R3 ;  /* 0x00000000030772ca */ /* 0x000fe400000e0000 */
[----:B------:R-:W-:Y:S01]  /*10920*/  R2UR UR10, R10 ;  /* 0x000000000a0a72ca */ /* 0x000fe200000e0000 */
[----:B------:R-:W-:Y:S01]  /*10930*/  VIADD R10, R18, 0x2600 ;  /* 0x00002600120a7836 */ /* 0x000fe20000000000 */
[----:B------:R-:W-:-:S13]  /*10940*/  PLOP3.LUT P0, PT, PT, PT, PT, 0x80, 0x0 ;  /* 0x000000000000781c */ /* 0x000fda0003f0f070 */
.L_x_280:
        /* <DEDUP_REMOVED lines=15> */
.L_x_281:
        /* <DEDUP_REMOVED lines=12> */
.L_x_266:
[----:B------:R-:W-:Y:S05]  /*10b00*/  BSYNC B1 ;  /* 0x0000000000017941 */ /* 0x000fea0003800000 */
.L_x_265:
[----:B------:R-:W-:Y:S01]  /*10b10*/  LOP3.LUT P1, RZ, R29, 0x1, RZ, 0xc0, !PT ;  /* 0x000000011dff7812 */ /* 0x000fe2000782c0ff */
[----:B------:R-:W-:Y:S01]  /*10b20*/  VIADD R18, R6, 0x1 ;  /* 0x0000000106127836 */ /* 0x000fe20000000000 */
[----:B------:R-:W-:Y:S01]  /*10b30*/  BSSY B1, `(.L_x_282) ;  /* 0x00000ae000017945 */ /* 0x000fe20003800000 */
[----:B------:R-:W-:-:S03]  /*10b40*/  VIADD R9, R0, 0xffffffff ;  /* 0xffffffff00097836 */ /* 0x000fc60000000000 */
        /* <DEDUP_REMOVED lines=29> */
.L_x_284:
[----:B------:R-:W-:Y:S01]  /*10d20*/  IMAD R2, R18, 0x8, R17 ;  /* 0x0000000812027824 */ /* 0x000fe200078e0211 */
[----:B------:R-:W-:Y:S01]  /*10d30*/  SHF.L.U32 R3, R28, 0x1f, RZ ;  /* 0x0000001f1c037819 */ /* 0x000fe200000006ff */
[----:B------:R-:W-:Y:S03]  /*10d40*/  BSSY B2, `(.L_x_285) ;  /* 0x0000003000027945 */ /* 0x000fe60003800000 */
[----:B------:R-:W1:Y:S02]  /*10d50*/  SYNCS.PHASECHK.TRANS64.TRYWAIT P0, [R2+URZ+0x31c40], R3 ;  /* 0x031c4003020075a7 */ /* 0x000e64000800017f */
[----:B-1----:R-:W-:Y:S05]  /*10d60*/  @!P0 BRA `(.L_x_286) ;  /* 0x0000002c00288947 */ /* 0x002fea0003800000 */
.L_x_361:
[----:B------:R-:W-:Y:S05]  /*10d70*/  BSYNC B2 ;  /* 0x0000000000027941 */ /* 0x000fea0003800000 */
.L_x_285:
        /* <DEDUP_REMOVED lines=12> */
.L_x_288:
[----:B------:R-:W-:Y:S05]  /*10e40*/  BSYNC B2 ;  /* 0x0000000000027941 */ /* 0x000fea0003800000 */
.L_x_287:
[----:B------:R-:W-:Y:S01]  /*10e50*/  IMAD.MOV.U32 R13, RZ, RZ, RZ ;  /* 0x000000ffff0d7224 */ /* 0x000fe200078e00ff */
[----:B------:R-:W-:Y:S01]  /*10e60*/  UIADD3 UR4, UP0, UR36, 0x370, URZ ;  /* 0x0000037024047890 */ /* 0x000fe2000ff1e03f */
[C---:B-1----:R-:W-:Y:S01]  /*10e70*/  IMAD R3, R18.reuse, 0x8, R8 ;  /* 0x0000000812037824 */ /* 0x042fe200078e0208 */
[----:B------:R-:W-:Y:S01]  /*10e80*/  PLOP3.LUT P0, PT, PT, PT, PT, 0x80, 0x0 ;  /* 0x000000000000781c */ /* 0x000fe20003f0f070 */
[----:B------:R-:W-:Y:S01]  /*10e90*/  IMAD R12, R18, 0x6c00, R17 ;  /* 0x00006c00120c7824 */ /* 0x000fe200078e0211 */
[----:B------:R-:W-:Y:S01]  /*10ea0*/  R2UR UR10, R13 ;  /* 0x000000000d0a72ca */ /* 0x000fe200000e0000 */
[----:B------:R-:W-:Y:S01]  /*10eb0*/  VIADD R3, R3, 0x30 ;  /* 0x0000003003037836 */ /* 0x000fe20000000000 */
[----:B------:R-:W-:Y:S01]  /*10ec0*/  UIADD3.X UR5, URZ, UR37, URZ, UP0, !UPT ;  /* 0x000000253f057290 */ /* 0x000fe200087fe43f */
[----:B------:R-:W-:Y:S01]  /*10ed0*/  IMAD R2, R10, 0x90, R26 ;  /* 0x000000900a027824 */ /* 0x000fe200078e021a */
[----:B------:R-:W-:Y:S01]  /*10ee0*/  UMOV UR6, 0x0 ;  /* 0x0000000000067882 */ /* 0x000fe20000000000 */
[----:B------:R-:W-:Y:S01]  /*10ef0*/  VIADD R5, R12, 0x16a00 ;  /* 0x00016a000c057836 */ /* 0x000fe20000000000 */
[----:B------:R-:W-:-:S09]  /*10f00*/  UMOV UR7, 0x14f00000 ;  /* 0x14f0000000077882 */ /* 0x000fd20000000000 */
.L_x_289:
        /* <DEDUP_REMOVED lines=16> */
.L_x_290:
        /* <DEDUP_REMOVED lines=16> */
.L_x_291:
        /* <DEDUP_REMOVED lines=15> */
.L_x_362:
[----:B------:R-:W-:Y:S05]  /*11200*/  BSYNC B2 ;  /* 0x0000000000027941 */ /* 0x000fea0003800000 */
.L_x_292:
[----:B------:R-:W-:Y:S01]  /*11210*/  BSSY B2, `(.L_x_294) ;  /* 0x000000b000027945 */ /* 0x000fe20003800000 */
[----:B0-----:R-:W-:Y:S02]  /*11220*/  IMAD.MOV.U32 R2, RZ, RZ, 0x0 ;  /* 0x00000000ff027424 */ /* 0x001fe400078e00ff */
[----:B------:R-:W-:Y:S01]  /*11230*/  IMAD.MOV.U32 R3, RZ, RZ, 0x14f00000 ;  /* 0x14f00000ff037424 */ /* 0x000fe200078e00ff */
[----:B------:R-:W-:Y:S06]  /*11240*/  @P1 BRA `(.L_x_295) ;  /* 0x00000000001c1947 */ /* 0x000fec0003800000 */
[----:B------:R-:W0:Y:S02]  /*11250*/  S2R R12, SR_TID.X ;  /* 0x00000000000c7919 */ /* 0x000e240000002100 */
[----:B0-----:R-:W-:Y:S01]  /*11260*/  LOP3.LUT R14, R12, 0x1f, RZ, 0xc0, !PT ;  /* 0x0000001f0c0e7812 */ /* 0x001fe200078ec0ff */
[----:B------:R-:W-:-:S03]  /*11270*/  IMAD.MOV.U32 R12, RZ, RZ, 0x6c00 ;  /* 0x00006c00ff0c7424 */ /* 0x000fc600078e00ff */
[----:B------:R-:W-:Y:S01]  /*11280*/  ISETP.NE.AND P0, PT, R14, RZ, PT ;  /* 0x000000ff0e00720c */ /* 0x000fe20003f05270 */
[----:B------:R0:W-:-:S12]  /*11290*/  SYNCS.ARRIVE.TRANS64 RZ, [R7+URZ+0x50], R12 ;  /* 0x0000500c07ff79a7 */ /* 0x0001d8000800003f */
[----:B0-----:R-:W-:Y:S05]  /*112a0*/  @!P0 BRA `(.L_x_295) ;  /* 0x0000000000048947 */ /* 0x001fea0003800000 */
[----:B------:R-:W-:Y:S01]  /*112b0*/  BPT.TRAP 0x1 ;  /* 0x000000040000795c */ /* 0x000fe20000300000 */
.L_x_295:
[----:B------:R-:W-:Y:S05]  /*112c0*/  BSYNC B2 ;  /* 0x0000000000027941 */ /* 0x000fea0003800000 */
.L_x_294:
[----:B------:R-:W-:Y:S01]  /*112d0*/  R2UR UR6, R2 ;  /* 0x00000000020672ca */ /* 0x000fe200000e0000 */
[----:B------:R-:W-:Y:S01]  /*112e0*/  IMAD R6, R6, 0x6c00, R17 ;  /* 0x00006c0006067824 */ /* 0x000fe200078e0211 */
[----:B------:R-:W-:Y:S01]  /*112f0*/  R2UR UR7, R3 ;  /* 0x00000000030772ca */ /* 0x000fe200000e0000 */
[----:B------:R-:W-:Y:S01]  /*11300*/  UIADD3 UR4, UP0, UR36, 0x470, URZ ;  /* 0x0000047024047890 */ /* 0x000fe2000ff1e03f */
[----:B------:R-:W-:Y:S01]  /*11310*/  R2UR UR10, R13 ;  /* 0x000000000d0a72ca */ /* 0x000fe200000e0000 */
[----:B------:R-:W-:Y:S01]  /*11320*/  IMAD R12, R22, 0x90, R26 ;  /* 0x00000090160c7824 */ /* 0x000fe200078e021a */
[----:B------:R-:W-:Y:S01]  /*11330*/  PLOP3.LUT P0, PT, PT, PT, PT, 0x80, 0x0 ;  /* 0x000000000000781c */ /* 0x000fe20003f0f070 */
[----:B------:R-:W-:Y:S01]  /*11340*/  VIADD R7, R7, 0x50 ;  /* 0x0000005007077836 */ /* 0x000fe20000000000 */
[----:B------:R-:W-:Y:S01]  /*11350*/  UIADD3.X UR5, URZ, UR37, URZ, UP0, !UPT ;  /* 0x000000253f057290 */ /* 0x000fe200087fe43f */
[----:B------:R-:W-:-:S11]  /*11360*/  VIADD R13, R6, 0x200 ;  /* 0x00000200060d7836 */ /* 0x000fd60000000000 */
.L_x_296:
        /* <DEDUP_REMOVED lines=15> */
.L_x_297:
        /* <DEDUP_REMOVED lines=15> */
.L_x_298:
        /* <DEDUP_REMOVED lines=12> */
.L_x_283:
[----:B------:R-:W-:Y:S05]  /*11610*/  BSYNC B1 ;  /* 0x0000000000017941 */ /* 0x000fea0003800000 */
.L_x_282:
[----:B------:R-:W2:Y:S01]  /*11620*/  LDL R2, [R1+0x4] ;  /* 0x0000040001027983 */ /* 0x000ea20000100800 */
[----:B------:R-:W-:Y:S01]  /*11630*/  VIADD R0, R0, 0xfffffffe ;  /* 0xfffffffe00007836 */ /* 0x000fe20000000000 */
[----:B--2---:R-:W-:-:S13]  /*11640*/  ISETP.GT.AND P0, PT, R9, R2, PT ;  /* 0x000000020900720c */ /* 0x004fda0003f04270 */
[----:B------:R-:W-:Y:S05]  /*11650*/  @P0 BRA `(.L_x_299) ;  /* 0xffffffe8006c0947 */ /* 0x000fea000383ffff */
.L_x_245:
[----:B------:R-:W-:Y:S05]  /*11660*/  BSYNC B0 ;  /* 0x0000000000007941 */ /* 0x000fea0003800000 */
.L_x_244:
[----:B------:R-:W1:Y:S01]  /*11670*/  S2R R2, SR_TID.X ;  /* 0x0000000000027919 */ /* 0x000e620000002100 */
[----:B------:R-:W-:Y:S01]  /*11680*/  BSSY B0, `(.L_x_300) ;  /* 0x0000011000007945 */ /* 0x000fe20003800000 */
[----:B-1----:R-:W-:-:S04]  /*11690*/  LOP3.LUT R6, R2, 0x7f, RZ, 0xc0, !PT ;  /* 0x0000007f02067812 */ /* 0x002fc800078ec0ff */
[----:B------:R-:W-:-:S13]  /*116a0*/  ISETP.NE.AND P0, PT, R6, RZ, PT ;  /* 0x000000ff0600720c */ /* 0x000fda0003f05270 */
[----:B------:R-:W-:Y:S05]  /*116b0*/  @P0 BRA `(.L_x_301) ;  /* 0x0000000000340947 */ /* 0x000fea0003800000 */
[----:B------:R-:W1:Y:S01]  /*116c0*/  S2R R5, SR_LANEID ;  /* 0x0000000000057919 */ /* 0x000e620000000000 */
[----:B------:R-:W-:Y:S01]  /*116d0*/  VOTEU.ANY UR4, UPT, PT ;  /* 0x0000000000047886 */ /* 0x000fe200038e0100 */
[----:B------:R-:W2:Y:S01]  /*116e0*/  LDC.64 R2, c[0x0][0xc60] ;  /* 0x00031800ff027b82 */ /* 0x000ea20000000a00 */
[----:B------:R-:W1:Y:S01]  /*116f0*/  FLO.U32 R0, UR4 ;  /* 0x0000000400007d00 */ /* 0x000e6200080e0000 */
[----:B------:R-:W-:Y:S01]  /*11700*/  ULDC.64 UR6, c[0x0][0x208] ;  /* 0x0000820000067ab9 */ /* 0x000fe20000000a00 */
[----:B-1----:R-:W-:-:S06]  /*11710*/  ISETP.EQ.U32.AND P0, PT, R0, R5, PT ;  /* 0x000000050000720c */ /* 0x002fcc0003f02070 */
[----:B------:R-:W2:Y:S07]  /*11720*/  POPC R5, UR4 ;  /* 0x0000000400057d09 */ /* 0x000eae0008000000 */
[----:B--2---:R-:W2:Y:S01]  /*11730*/  @P0 ATOMG.E.ADD.STRONG.GPU PT, R3, desc[UR6][R2.64], R5 ;  /* 0x00000005020309a8 */ /* 0x004ea200081ee1c6 */
[----:B------:R-:W1:Y:S02]  /*11740*/  S2R R4, SR_LTMASK ;  /* 0x0000000000047919 */ /* 0x000e640000003900 */
[----:B-1----:R-:W-:-:S04]  /*11750*/  LOP3.LUT R4, R4, UR4, RZ, 0xc0, !PT ;  /* 0x0000000404047c12 */ /* 0x002fc8000f8ec0ff */
[----:B0-----:R-:W0:Y:S01]  /*11760*/  POPC R7, R4 ;  /* 0x0000000400077309 */ /* 0x001e220000000000 */
[----:B--2---:R-:W0:Y:S02]  /*11770*/  SHFL.IDX PT, R0, R3, R0, 0x1f ;  /* 0x00001f0003007589 */ /* 0x004e2400000e0000 */
[----:B0-----:R-:W-:-:S07]  /*11780*/  IADD3 R24, R0, UR38, R7 ;  /* 0x0000002600187c10 */ /* 0x001fce000fffe007 */
.L_x_301:
[----:B------:R-:W-:Y:S05]  /*11790*/  BSYNC B0 ;  /* 0x0000000000007941 */ /* 0x000fea0003800000 */
.L_x_300:
[----:B------:R-:W-:Y:S01]  /*117a0*/  LOP3.LUT P0, RZ, R29, 0x1, RZ, 0xc0, !PT ;  /* 0x000000011dff7812 */ /* 0x000fe2000780c0ff */
[----:B------:R-:W-:-:S12]  /*117b0*/  BSSY B0, `(.L_x_302) ;  /* 0x0000045000007945 */ /* 0x000fd80003800000 */
[----:B------:R-:W-:Y:S05]  /*117c0*/  @!P0 BRA `(.L_x_303) ;  /* 0x00000004000c8947 */ /* 0x000fea0003800000 */
[----:B------:R-:W-:Y:S01]  /*117d0*/  IMAD R3, R18, 0x8, R17 ;  /* 0x0000000812037824 */ /* 0x000fe200078e0211 */
[----:B------:R-:W-:Y:S01]  /*117e0*/  SHF.L.U32 R0, R28, 0x1f, RZ ;  /* 0x0000001f1c007819 */ /* 0x000fe200000006ff */
[----:B------:R-:W-:Y:S01]  /*117f0*/  BSSY B1, `(.L_x_304) ;  /* 0x0000004000017945 */ /* 0x000fe20003800000 */
[----:B------:R-:W-:Y:S02]  /*11800*/  ISETP.NE.AND P1, PT, R6, RZ, PT ;  /* 0x000000ff0600720c */ /* 0x000fe40003f25270 */
[----:B------:R-:W1:Y:S02]  /*11810*/  SYNCS.PHASECHK.TRANS64.TRYWAIT P0, [R3+URZ+0x31c60], R0 ;  /* 0x031c6000030075a7 */ /* 0x000e64000800017f */
[----:B-1----:R-:W-:Y:S09]  /*11820*/  @!P0 BRA `(.L_x_305) ;  /* 0x0000002000a08947 */ /* 0x002ff20003800000 */
.L_x_363:
[----:B------:R-:W-:Y:S05]  /*11830*/  BSYNC B1 ;  /* 0x0000000000017941 */ /* 0x000fea0003800000 */
.L_x_304:
[----:B------:R-:W-:Y:S04]  /*11840*/  BSSY B1, `(.L_x_306) ;  /* 0x0000009000017945 */ /* 0x000fe80003800000 */
[----:B------:R-:W-:Y:S05]  /*11850*/  @P1 BRA `(.L_x_307) ;  /* 0x00000000001c1947 */ /* 0x000fea0003800000 */
[----:B------:R-:W2:Y:S01]  /*11860*/  S2R R2, SR_TID.X ;  /* 0x0000000000027919 */ /* 0x000ea20000002100 */
[----:B-1----:R-:W-:-:S04]  /*11870*/  IMAD.MOV.U32 R0, RZ, RZ, 0x6c00 ;  /* 0x00006c00ff007424 */ /* 0x002fc800078e00ff */
[----:B------:R3:W-:Y:S01]  /*11880*/  SYNCS.ARRIVE.TRANS64 RZ, [R3+URZ+0x31c50], R0 ;  /* 0x031c500003ff79a7 */ /* 0x0007e2000800003f */
[----:B--2---:R-:W-:-:S04]  /*11890*/  LOP3.LUT R2, R2, 0x1f, RZ, 0xc0, !PT ;  /* 0x0000001f02027812 */ /* 0x004fc800078ec0ff */
[----:B------:R-:W-:-:S13]  /*118a0*/  ISETP.NE.AND P0, PT, R2, RZ, PT ;  /* 0x000000ff0200720c */ /* 0x000fda0003f05270 */
[----:B---3--:R-:W-:Y:S05]  /*118b0*/  @!P0 BRA `(.L_x_307) ;  /* 0x0000000000048947 */ /* 0x008fea0003800000 */
[----:B------:R-:W-:Y:S01]  /*118c0*/  BPT.TRAP 0x1 ;  /* 0x000000040000795c */ /* 0x000fe20000300000 */
.L_x_307:
[----:B------:R-:W-:Y:S05]  /*118d0*/  BSYNC B1 ;  /* 0x0000000000017941 */ /* 0x000fea0003800000 */
.L_x_306:
[----:B-1----:R-:W-:Y:S01]  /*118e0*/  IMAD R0, R18, 0x6c00, R17 ;  /* 0x00006c0012007824 */ /* 0x002fe200078e0211 */
[----:B------:R-:W-:Y:S01]  /*118f0*/  UIADD3 UR4, UP0, UR36, 0x470, URZ ;  /* 0x0000047024047890 */ /* 0x000fe2000ff1e03f */
[----:B------:R-:W-:Y:S01]  /*11900*/  VIADD R2, R3, 0x31c50 ;  /* 0x00031c5003027836 */ /* 0x000fe20000000000 */
[----:B------:R-:W-:Y:S01]  /*11910*/  PLOP3.LUT P0, PT, PT, PT, PT, 0x80, 0x0 ;  /* 0x000000000000781c */ /* 0x000fe20003f0f070 */
[----:B------:R-:W-:Y:S01]  /*11920*/  IMAD R22, R22, 0x90, R26 ;  /* 0x0000009016167824 */ /* 0x000fe200078e021a */
[----:B------:R-:W-:Y:S01]  /*11930*/  UIADD3.X UR5, URZ, UR37, URZ, UP0, !UPT ;  /* 0x000000253f057290 */ /* 0x000fe200087fe43f */
[----:B------:R-:W-:Y:S01]  /*11940*/  VIADD R3, R0, 0x200 ;  /* 0x0000020000037836 */ /* 0x000fe20000000000 */
[----:B------:R-:W-:Y:S01]  /*11950*/  UMOV UR6, 0x0 ;  /* 0x0000000000067882 */ /* 0x000fe20000000000 */
[----:B------:R-:W-:Y:S01]  /*11960*/  UMOV UR7, 0x14f00000 ;  /* 0x14f0000000077882 */ /* 0x000fe20000000000 */
[----:B------:R-:W-:-:S08]  /*11970*/  UMOV UR10, URZ ;  /* 0x0000003f000a7c82 */ /* 0x000fd00008000000 */
.L_x_308:
        /* <DEDUP_REMOVED lines=9> */
[----:B-1----:R-:W-:Y:S05]  /*11a10*/  @P0 BRA.U.ANY `(.L_x_308) ;  /* 0xfffffffd00d80947 */ /* 0x002fea000393ffff */
[----:B------:R-:W-:Y:S01]  /*11a20*/  PLOP3.LUT P0, PT, PT, PT, PT, 0x80, 0x0 ;  /* 0x000000000000781c */ /* 0x000fe20003f0f070 */
[----:B------:R-:W-:Y:S01]  /*11a30*/  VIADD R3, R0, 0x2600 ;  /* 0x0000260000037836 */ /* 0x000fe20000000000 */
[----:B------:R-:W-:Y:S01]  /*11a40*/  UMOV UR6, 0x0 ;  /* 0x0000000000067882 */ /* 0x000fe20000000000 */
[----:B------:R-:W-:Y:S01]  /*11a50*/  UMOV UR7, 0x14f00000 ;  /* 0x14f0000000077882 */ /* 0x000fe20000000000 */
[----:B------:R-:W-:-:S09]  /*11a60*/  UMOV UR10, 0x20 ;  /* 0x00000020000a7882 */ /* 0x000fd20000000000 */
.L_x_309:
        /* <DEDUP_REMOVED lines=15> */
.L_x_310:
        /* <DEDUP_REMOVED lines=10> */
.L_x_303:
[----:B------:R-:W-:Y:S05]  /*11c00*/  BSYNC B0 ;  /* 0x0000000000007941 */ /* 0x000fea0003800000 */
.L_x_302:
[----:B------:R-:W-:-:S05]  /*11c10*/  VIADD R18, R18, 0x1 ;  /* 0x0000000112127836 */ /* 0x000fca0000000000 */
[----:B------:R-:W-:-:S04]  /*11c20*/  ISETP.NE.AND P0, PT, R18, 0x2, PT ;  /* 0x000000021200780c */ /* 0x000fc80003f05270 */
[----:B------:R-:W-:Y:S02]  /*11c30*/  SEL R3, RZ, 0x1, P0 ;  /* 0x00000001ff037807 */ /* 0x000fe40000000000 */
[----:B------:R-:W-:Y:S02]  /*11c40*/  SEL R18, R18, RZ, P0 ;  /* 0x000000ff12127207 */ /* 0x000fe40000000000 */
[----:B------:R-:W-:-:S07]  /*11c50*/  LOP3.LUT R28, R28, R3, RZ, 0x3c, !PT ;  /* 0x000000031c1c7212 */ /* 0x000fce00078e3cff */
.L_x_226:
[----:B------:R-:W-:Y:S05]  /*11c60*/  BSYNC B7 ;  /* 0x0000000000077941 */ /* 0x000fea0003800000 */
.L_x_224:
[----:B------:R-:W-:-:S13]  /*11c70*/  LOP3.LUT P0, RZ, R29, 0x2, RZ, 0xc0, !PT ;  /* 0x000000021dff7812 */ /* 0x000fda000780c0ff */
[----:B------:R-:W-:Y:S05]  /*11c80*/  @!P0 BRA `(.L_x_311) ;  /* 0x0000000000248947 */ /* 0x000fea0003800000 */
[----:B------:R-:W-:Y:S05]  /*11c90*/  WARPSYNC.ALL ;  /* 0x0000000000007948 */ /* 0x000fea0003800000 */
[----:B------:R-:W3:Y:S08]  /*11ca0*/  S2UR UR5, SR_CgaCtaId ;  /* 0x00000000000579c3 */ /* 0x000ef00000008800 */
[----:B------:R-:W-:Y:S06]  /*11cb0*/  BAR.SYNC.DEFER_BLOCKING 0x5, 0x200 ;  /* 0x0148000000007b1d */ /* 0x000fec0000010000 */
[----:B------:R-:W-:-:S02]  /*11cc0*/  UMOV UR4, 0x400 ;  /* 0x0000040000047882 */ /* 0x000fc40000000000 */
[----:B---3--:R-:W-:-:S06]  /*11cd0*/  ULEA UR4, UR5, UR4, 0x18 ;  /* 0x0000000405047291 */ /* 0x008fcc000f8ec03f */
[----:B------:R-:W-:-:S05]  /*11ce0*/  IMAD.U32 R17, RZ, RZ, UR4 ;  /* 0x00000004ff117e24 */ /* 0x000fca000f8e00ff */
[----:B------:R3:W4:Y:S01]  /*11cf0*/  LDS.128 R24, [R17+0x31cd0] ;  /* 0x031cd00011187984 */ /* 0x0007220000000c00 */
[----:B------:R-:W-:Y:S06]  /*11d00*/  BAR.ARV 0x4, 0x200 ;  /* 0x0108000000007b1d */ /* 0x000fec0000002000 */
[----:B------:R-:W-:Y:S05]  /*11d10*/  BRA `(.L_x_312) ;  /* 0x0000000800d87947 */ /* 0x000fea0003800000 */
.L_x_311:
[----:B------:R-:W1:Y:S01]  /*11d20*/  S2R R0, SR_TID.X ;  /* 0x0000000000007919 */ /* 0x000e620000002100 */
[----:B------:R-:W-:Y:S01]  /*11d30*/  UMOV UR4, 0xffffffff ;  /* 0xffffffff00047882 */ /* 0x000fe20000000000 */
[----:B-1----:R-:W-:-:S04]  /*11d40*/  LOP3.LUT R9, R0, 0x1f, RZ, 0xc0, !PT ;  /* 0x0000001f00097812 */ /* 0x002fc800078ec0ff */
[----:B------:R-:W-:Y:S01]  /*11d50*/  ISETP.NE.AND P0, PT, R9, 0x1f, PT ;  /* 0x0000001f0900780c */ /* 0x000fe20003f05270 */
[----:B------:R-:W-:-:S12]  /*11d60*/  BRA.DIV UR4, `(.L_x_313) ;  /* 0x0000001e04647947 */ /* 0x000fd8000b800000 */
[----:B0-2---:R-:W-:Y:S01]  /*11d70*/  IMAD.IADD R7, R27, 0x1, R9 ;  /* 0x000000011b077824 */ /* 0x005fe200078e0209 */
[----:B------:R-:W-:Y:S01]  /*11d80*/  ULDC UR4, c[0x0][0xc3c] ;  /* 0x00030f0000047ab9 */ /* 0x000fe20000000800 */
[----:B------:R-:W-:-:S03]  /*11d90*/  ULDC.64 UR6, c[0x0][0x208] ;  /* 0x0000820000067ab9 */ /* 0x000fc60000000a00 */
[----:B------:R-:W-:-:S13]  /*11da0*/  ISETP.GE.OR P1, PT, R7, UR4, !P0 ;  /* 0x0000000407007c0c */ /* 0x000fda000c726670 */
[----:B------:R-:W0:Y:S08]  /*11db0*/  @!P1 LDC.64 R2, c[0x0][0xc80] ;  /* 0x00032000ff029b82 */ /* 0x000e300000000a00 */
[----:B------:R-:W1:Y:S01]  /*11dc0*/  @!P1 LDC.64 R4, c[0x0][0xc78] ;  /* 0x00031e00ff049b82 */ /* 0x000e620000000a00 */
[----:B0-----:R-:W-:-:S05]  /*11dd0*/  @!P1 IMAD.WIDE R2, R7, 0x4, R2 ;  /* 0x0000000407029825 */ /* 0x001fca00078e0202 */
[----:B------:R1:W2:Y:S02]  /*11de0*/  @!P1 LDG.E R8, desc[UR6][R2.64] ;  /* 0x0000000602089981 */ /* 0x0002a4000c1e1900 */
[----:B-1----:R-:W-:-:S05]  /*11df0*/  @!P1 IMAD.WIDE R2, R7, 0x4, R4 ;  /* 0x0000000407029825 */ /* 0x002fca00078e0204 */
[----:B------:R-:W3:Y:S01]  /*11e00*/  @!P1 LDG.E R5, desc[UR6][R2.64] ;  /* 0x0000000602059981 */ /* 0x000ee2000c1e1900 */
[----:B------:R-:W-:Y:S01]  /*11e10*/  IMAD.MOV.U32 R7, RZ, RZ, RZ ;  /* 0x000000ffff077224 */ /* 0x000fe200078e00ff */
[C---:B------:R-:W-:Y:S01]  /*11e20*/  ISETP.GE.U32.AND P2, PT, R9.reuse, 0x2, PT ;  /* 0x000000020900780c */ /* 0x040fe20003f46070 */
[----:B------:R-:W-:Y:S01]  /*11e30*/  IMAD.MOV.U32 R4, RZ, RZ, RZ ;  /* 0x000000ffff047224 */ /* 0x000fe200078e00ff */
[C---:B------:R-:W-:Y:S01]  /*11e40*/  ISETP.GE.U32.AND P3, PT, R9.reuse, 0x4, PT ;  /* 0x000000040900780c */ /* 0x040fe20003f66070 */
[----:B------:R-:W-:Y:S01]  /*11e50*/  SHFL.IDX PT, R0, R24, RZ, 0x1f ;  /* 0x00001fff18007589 */ /* 0x000fe200000e0000 */
[C---:B------:R-:W-:Y:S02]  /*11e60*/  ISETP.GE.U32.AND P4, PT, R9.reuse, 0x8, PT ;  /* 0x000000080900780c */ /* 0x040fe40003f86070 */
[----:B------:R-:W-:Y:S01]  /*11e70*/  ISETP.GE.U32.AND P5, PT, R9, 0x10, PT ;  /* 0x000000100900780c */ /* 0x000fe20003fa6070 */
[----:B------:R0:W-:Y:S02]  /*11e80*/  SHFL.IDX PT, R6, R24, 0x1, 0x1f ;  /* 0x00201f0018067f89 */ /* 0x0001e400000e0000 */
[----:B0-----:R-:W-:-:S02]  /*11e90*/  IMAD.MOV.U32 R24, RZ, RZ, RZ ;  /* 0x000000ffff187224 */ /* 0x001fc400078e00ff */
[----:B--2---:R-:W-:Y:S02]  /*11ea0*/  @!P1 IMAD.MOV.U32 R7, RZ, RZ, R8 ;  /* 0x000000ffff079224 */ /* 0x004fe400078e0008 */
[----:B---3--:R-:W-:Y:S01]  /*11eb0*/  @!P1 IMAD.MOV.U32 R4, RZ, RZ, R5 ;  /* 0x000000ffff049224 */ /* 0x008fe200078e0005 */
[----:B------:R-:W-:-:S03]  /*11ec0*/  ISETP.NE.AND P1, PT, R9, RZ, PT ;  /* 0x000000ff0900720c */ /* 0x000fc60003f25270 */
[----:B------:R-:W-:-:S05]  /*11ed0*/  IMAD R13, R4, R7, RZ ;  /* 0x00000007040d7224 */ /* 0x000fca00078e02ff */
        /* <DEDUP_REMOVED lines=15> */
[----:B------:R0:W1:Y:S02]  /*11fd0*/  SHFL.IDX PT, R14, R3, 0x1f, 0x1f ;  /* 0x03e01f00030e7f89 */ /* 0x00006400000e0000 */
.L_x_373:
[----:B------:R-:W-:Y:S02]  /*11fe0*/  ULDC UR4, c[0x0][0xc38] ;  /* 0x00030e0000047ab9 */ /* 0x000fe40000000800 */
[----:B------:R-:W-:-:S04]  /*11ff0*/  IMAD.U32 R2, RZ, RZ, UR4 ;  /* 0x00000004ff027e24 */ /* 0x000fc8000f8e00ff */
[----:B-1----:R-:W-:-:S04]  /*12000*/  IMAD R5, R14, R2, RZ ;  /* 0x000000020e057224 */ /* 0x002fc800078e02ff */
[----:B------:R-:W-:-:S05]  /*12010*/  IMAD.IADD R6, R6, 0x1, R5 ;  /* 0x0000000106067824 */ /* 0x000fca00078e0205 */
[----:B------:R-:W-:-:S13]  /*12020*/  ISETP.GT.AND P6, PT, R6, R0, PT ;  /* 0x000000000600720c */ /* 0x000fda0003fc4270 */
[----:B------:R-:W-:Y:S05]  /*12030*/  @P6 BRA `(.L_x_314) ;  /* 0x0000000000a86947 */ /* 0x000fea0003800000 */
.L_x_317:
[----:B------:R-:W1:Y:S01]  /*12040*/  LDC R2, c[0x0][0xc3c] ;  /* 0x00030f00ff027b82 */ /* 0x000e620000000800 */
[----:B------:R-:W-:-:S05]  /*12050*/  VIADD R27, R27, 0x1f ;  /* 0x0000001f1b1b7836 */ /* 0x000fca0000000000 */
[----:B-1----:R-:W-:-:S13]  /*12060*/  ISETP.GE.AND P6, PT, R27, R2, PT ;  /* 0x000000021b00720c */ /* 0x002fda0003fc6270 */
[----:B------:R-:W-:Y:S05]  /*12070*/  @P6 BRA `(.L_x_315) ;  /* 0x0000000400bc6947 */ /* 0x000fea0003800000 */
[----:B0-----:R-:W0:Y:S01]  /*12080*/  S2R R3, SR_TID.X ;  /* 0x0000000000037919 */ /* 0x001e220000002100 */
[----:B------:R-:W-:Y:S01]  /*12090*/  IMAD.MOV.U32 R7, RZ, RZ, RZ ;  /* 0x000000ffff077224 */ /* 0x000fe200078e00ff */
[----:B------:R-:W-:Y:S01]  /*120a0*/  ULDC.64 UR4, c[0x0][0x208] ;  /* 0x0000820000047ab9 */ /* 0x000fe20000000a00 */
[----:B0-----:R-:W-:-:S05]  /*120b0*/  LOP3.LUT R3, R3, 0x1f, RZ, 0xc0, !PT ;  /* 0x0000001f03037812 */ /* 0x001fca00078ec0ff */
[----:B------:R-:W-:-:S05]  /*120c0*/  IMAD.IADD R9, R27, 0x1, R3 ;  /* 0x000000011b097824 */ /* 0x000fca00078e0203 */
[----:B------:R-:W-:-:S13]  /*120d0*/  ISETP.GE.OR P6, PT, R9, R2, !P0 ;  /* 0x000000020900720c */ /* 0x000fda00047c6670 */
[----:B------:R-:W0:Y:S08]  /*120e0*/  @!P6 LDC.64 R2, c[0x0][0xc80] ;  /* 0x00032000ff02eb82 */ /* 0x000e300000000a00 */
[----:B------:R-:W1:Y:S01]  /*120f0*/  @!P6 LDC.64 R4, c[0x0][0xc78] ;  /* 0x00031e00ff04eb82 */ /* 0x000e620000000a00 */
[----:B0-----:R-:W-:-:S05]  /*12100*/  @!P6 IMAD.WIDE R2, R9, 0x4, R2 ;  /* 0x000000040902e825 */ /* 0x001fca00078e0202 */
[----:B------:R1:W2:Y:S02]  /*12110*/  @!P6 LDG.E R7, desc[UR4][R2.64] ;  /* 0x000000040207e981 */ /* 0x0002a4000c1e1900 */
[----:B-1----:R-:W-:-:S04]  /*12120*/  @!P6 IMAD.WIDE R2, R9, 0x4, R4 ;  /* 0x000000040902e825 */ /* 0x002fc800078e0204 */
[----:B------:R-:W-:-:S06]  /*12130*/  IMAD.MOV.U32 R4, RZ, RZ, RZ ;  /* 0x000000ffff047224 */ /* 0x000fcc00078e00ff */
[----:B------:R-:W2:Y:S01]  /*12140*/  @!P6 LDG.E R4, desc[UR4][R2.64] ;  /* 0x000000040204e981 */ /* 0x000ea2000c1e1900 */
[----:B------:R-:W-:Y:S01]  /*12150*/  UMOV UR4, 0xffffffff ;  /* 0xffffffff00047882 */ /* 0x000fe20000000000 */
[----:B--2---:R-:W-:Y:S02]  /*12160*/  IMAD R13, R4, R7, RZ ;  /* 0x00000007040d7224 */ /* 0x004fe400078e02ff */
[----:B------:R-:W-:Y:S05]  /*12170*/  BRA.DIV UR4, `(.L_x_316) ;  /* 0x0000001e04a07947 */ /* 0x000fea000b800000 */
        /* <DEDUP_REMOVED lines=16> */
.L_x_381:
[----:B------:R-:W-:Y:S02]  /*12280*/  ULDC UR4, c[0x0][0xc38] ;  /* 0x00030e0000047ab9 */ /* 0x000fe40000000800 */
[----:B------:R-:W-:-:S04]  /*12290*/  IMAD.U32 R2, RZ, RZ, UR4 ;  /* 0x00000004ff027e24 */ /* 0x000fc8000f8e00ff */
[----:B-1----:R-:W-:-:S04]  /*122a0*/  IMAD R5, R14, R2, RZ ;  /* 0x000000020e057224 */ /* 0x002fc800078e02ff */
[----:B------:R-:W-:-:S05]  /*122b0*/  IMAD.IADD R6, R5, 0x1, R6 ;  /* 0x0000000105067824 */ /* 0x000fca00078e0206 */
[----:B------:R-:W-:-:S13]  /*122c0*/  ISETP.GT.AND P6, PT, R6, R0, PT ;  /* 0x000000000600720c */ /* 0x000fda0003fc4270 */
[----:B------:R-:W-:Y:S05]  /*122d0*/  @!P6 BRA `(.L_x_317) ;  /* 0xfffffffc0058e947 */ /* 0x000fea000383ffff */
.L_x_314:
[----:B------:R-:W-:Y:S01]  /*122e0*/  IMAD.IADD R6, R6, 0x1, -R5 ;  /* 0x0000000106067824 */ /* 0x000fe200078e0a05 */
[----:B------:R-:W-:-:S03]  /*122f0*/  UMOV UR4, 0xffffffff ;  /* 0xffffffff00047882 */ /* 0x000fc60000000000 */
[----:B------:R-:W-:-:S05]  /*12300*/  IMAD R5, R3, R2, R6 ;  /* 0x0000000203057224 */ /* 0x000fca00078e0206 */
[----:B------:R-:W-:Y:S01]  /*12310*/  ISETP.GT.AND P6, PT, R5, R0, PT ;  /* 0x000000000500720c */ /* 0x000fe20003fc4270 */
[----:B------:R-:W-:-:S12]  /*12320*/  BRA.DIV UR4, `(.L_x_318) ;  /* 0x0000001e04ec7947 */ /* 0x000fd8000b800000 */
[----:B------:R-:W-:-:S04]  /*12330*/  VOTE.ANY R8, PT, !P6 ;  /* 0x0000000000087806 */ /* 0x000fc800070e0100 */
[----:B------:R-:W1:Y:S02]  /*12340*/  POPC R5, R8 ;  /* 0x0000000800057309 */ /* 0x000e640000000000 */
[----:B-1----:R1:W2:Y:S04]  /*12350*/  SHFL.IDX PT, R7, R7, R5, 0x1f ;  /* 0x00001f0507077589 */ /* 0x0022a800000e0000 */
[----:B------:R1:W3:Y:S02]  /*12360*/  SHFL.IDX PT, R4, R4, R5, 0x1f ;  /* 0x00001f0504047589 */ /* 0x0002e400000e0000 */
.L_x_386:
[----:B------:R-:W-:-:S13]  /*12370*/  ISETP.NE.AND P0, PT, R8, RZ, PT ;  /* 0x000000ff0800720c */ /* 0x000fda0003f05270 */
[----:B------:R-:W-:Y:S05]  /*12380*/  @!P0 BRA `(.L_x_319) ;  /* 0x0000000000108947 */ /* 0x000fea0003800000 */
[----:B------:R-:W-:Y:S01]  /*12390*/  UMOV UR4, 0xffffffff ;  /* 0xffffffff00047882 */ /* 0x000fe20000000000 */
[----:B------:R-:W-:Y:S02]  /*123a0*/  VIADD R12, R5, 0xffffffff ;  /* 0xffffffff050c7836 */ /* 0x000fe40000000000 */
[----:B------:R-:W-:Y:S05]  /*123b0*/  BRA.DIV UR4, `(.L_x_320) ;  /* 0x0000002204247947 */ /* 0x000fea000b800000 */
[----:B------:R4:W0:Y:S02]  /*123c0*/  SHFL.IDX PT, R24, R3, R12, 0x1f ;  /* 0x00001f0c03187589 */ /* 0x00082400000e0000 */
.L_x_319:
[----:B--2---:R-:W-:Y:S01]  /*123d0*/  IABS R8, R7 ;  /* 0x0000000700087213 */ /* 0x004fe20000000000 */
[----:B0-----:R-:W-:Y:S01]  /*123e0*/  IMAD R24, R24, R2, R6 ;  /* 0x0000000218187224 */ /* 0x001fe200078e0206 */
[----:B---3--:R-:W-:Y:S01]  /*123f0*/  IABS R6, R4 ;  /* 0x0000000400067213 */ /* 0x008fe20000000000 */
[----:B------:R-:W-:Y:S01]  /*12400*/  IMAD.MOV.U32 R2, RZ, RZ, RZ ;  /* 0x000000ffff027224 */ /* 0x000fe200078e00ff */
[----:B------:R-:W0:Y:S01]  /*12410*/  I2F.RP R9, R8 ;  /* 0x0000000800097306 */ /* 0x000e220000209400 */
[----:B------:R-:W-:Y:S02]  /*12420*/  IMAD.IADD R0, R0, 0x1, -R24 ;  /* 0x0000000100007824 */ /* 0x000fe400078e0a18 */
[----:B------:R-:W-:-:S05]  /*12430*/  IMAD.IADD R27, R5, 0x1, R27 ;  /* 0x00000001051b7824 */ /* 0x000fca00078e021b */
[----:B------:R-:W2:Y:S08]  /*12440*/  I2F.RP R10, R6 ;  /* 0x00000006000a7306 */ /* 0x000eb00000209400 */
[----:B0-----:R-:W4:Y:S08]  /*12450*/  MUFU.RCP R9, R9 ;  /* 0x0000000900097308 */ /* 0x001f300000001000 */
[----:B--2---:R-:W-:Y:S01]  /*12460*/  MUFU.RCP R10, R10 ;  /* 0x0000000a000a7308 */ /* 0x004fe20000001000 */
[----:B----4-:R-:W-:-:S07]  /*12470*/  VIADD R3, R9, 0xffffffe ;  /* 0x0ffffffe09037836 */ /* 0x010fce0000000000 */
[----:B------:R-:W0:Y:S02]  /*12480*/  F2I.FTZ.U32.TRUNC.NTZ R3, R3 ;  /* 0x0000000300037305 */ /* 0x000e24000021f000 */
[----:B0-----:R-:W-:-:S04]  /*12490*/  IMAD.MOV R11, RZ, RZ, -R3 ;  /* 0x000000ffff0b7224 */ /* 0x001fc800078e0a03 */
[----:B------:R-:W-:-:S04]  /*124a0*/  IMAD R11, R11, R8, RZ ;  /* 0x000000080b0b7224 */ /* 0x000fc800078e02ff */
[----:B------:R-:W-:Y:S01]  /*124b0*/  IMAD.HI.U32 R2, R3, R11, R2 ;  /* 0x0000000b03027227 */ /* 0x000fe200078e0002 */
[----:B------:R-:W-:Y:S02]  /*124c0*/  IABS R3, R7 ;  /* 0x0000000700037213 */ /* 0x000fe40000000000 */
[----:B------:R-:W-:-:S03]  /*124d0*/  IABS R11, R0 ;  /* 0x00000000000b7213 */ /* 0x000fc60000000000 */
[----:B------:R-:W-:Y:S02]  /*124e0*/  IMAD.MOV R12, RZ, RZ, -R3 ;  /* 0x000000ffff0c7224 */ /* 0x000fe400078e0a03 */
[----:B------:R-:W-:-:S04]  /*124f0*/  IMAD.HI.U32 R9, R2, R11, RZ ;  /* 0x0000000b02097227 */ /* 0x000fc800078e00ff */
[----:B------:R-:W-:Y:S02]  /*12500*/  IMAD R11, R9, R12, R11 ;  /* 0x0000000c090b7224 */ /* 0x000fe400078e020b */
[----:B------:R-:W-:Y:S02]  /*12510*/  VIADD R12, R10, 0xffffffe ;  /* 0x0ffffffe0a0c7836 */ /* 0x000fe40000000000 */
[----:B------:R-:W-:Y:S01]  /*12520*/  IMAD.MOV.U32 R2, RZ, RZ, RZ ;  /* 0x000000ffff027224 */ /* 0x000fe200078e00ff */
[----:B------:R-:W-:Y:S01]  /*12530*/  ISETP.GT.U32.AND P1, PT, R8, R11, PT ;  /* 0x0000000b0800720c */ /* 0x000fe20003f24070 */
[----:B------:R-:W0:-:S12]  /*12540*/  F2I.FTZ.U32.TRUNC.NTZ R3, R12 ;  /* 0x0000000c00037305 */ /* 0x000e18000021f000 */
[----:B------:R-:W-:Y:S02]  /*12550*/  @!P1 IMAD.IADD R11, R11, 0x1, -R8 ;  /* 0x000000010b0b9824 */ /* 0x000fe400078e0a08 */
[----:B------:R-:W-:Y:S01]  /*12560*/  @!P1 VIADD R9, R9, 0x1 ;  /* 0x0000000109099836 */ /* 0x000fe20000000000 */
[----:B------:R-:W-:Y:S02]  /*12570*/  ISETP.NE.AND P1, PT, R7, RZ, PT ;  /* 0x000000ff0700720c */ /* 0x000fe40003f25270 */
[----:B------:R-:W-:Y:S01]  /*12580*/  ISETP.GE.U32.AND P0, PT, R11, R8, PT ;  /* 0x000000080b00720c */ /* 0x000fe20003f06070 */
[----:B0-----:R-:W-:Y:S01]  /*12590*/  IMAD.MOV R11, RZ, RZ, -R3 ;  /* 0x000000ffff0b7224 */ /* 0x001fe200078e0a03 */
[----:B------:R-:W-:-:S03]  /*125a0*/  IABS R8, R4 ;  /* 0x0000000400087213 */ /* 0x000fc60000000000 */
[----:B------:R-:W-:Y:S02]  /*125b0*/  IMAD R11, R11, R6, RZ ;  /* 0x000000060b0b7224 */ /* 0x000fe400078e02ff */
[----:B------:R-:W-:Y:S02]  /*125c0*/  IMAD.MOV R8, RZ, RZ, -R8 ;  /* 0x000000ffff087224 */ /* 0x000fe400078e0a08 */
[----:B------:R-:W-:Y:S01]  /*125d0*/  IMAD.HI.U32 R2, R3, R11, R2 ;  /* 0x0000000b03027227 */ /* 0x000fe200078e0002 */
[----:B------:R-:W-:-:S03]  /*125e0*/  LOP3.LUT R3, R0, R7, RZ, 0x3c, !PT ;  /* 0x0000000700037212 */ /* 0x000fc600078e3cff */
[----:B------:R-:W-:Y:S01]  /*125f0*/  @P0 VIADD R9, R9, 0x1 ;  /* 0x0000000109090836 */ /* 0x000fe20000000000 */
[----:B------:R-:W-:-:S13]  /*12600*/  ISETP.GE.AND P2, PT, R3, RZ, PT ;  /* 0x000000ff0300720c */ /* 0x000fda0003f46270 */
[----:B------:R-:W-:Y:S01]  /*12610*/  @!P2 IMAD.MOV R9, RZ, RZ, -R9 ;  /* 0x000000ffff09a224 */ /* 0x000fe200078e0a09 */
[----:B------:R-:W-:-:S04]  /*12620*/  @!P1 LOP3.LUT R9, RZ, R7, RZ, 0x33, !PT ;  /* 0x00000007ff099212 */ /* 0x000fc800078e33ff */
[-C--:B------:R-:W-:Y:S01]  /*12630*/  IABS R3, R9.reuse ;  /* 0x0000000900037213 */ /* 0x080fe20000000000 */
[----:B------:R-:W-:-:S04]  /*12640*/  IMAD R7, R7, R9, RZ ;  /* 0x0000000907077224 */ /* 0x000fc800078e02ff */
[----:B------:R-:W-:-:S04]  /*12650*/  IMAD.HI.U32 R2, R2, R3, RZ ;  /* 0x0000000302027227 */ /* 0x000fc800078e00ff */
[----:B------:R-:W-:Y:S02]  /*12660*/  IMAD R3, R2, R8, R3 ;  /* 0x0000000802037224 */ /* 0x000fe400078e0203 */
[----:B------:R-:W-:-:S03]  /*12670*/  IMAD.IADD R25, R0, 0x1, -R7 ;  /* 0x0000000100197824 */ /* 0x000fc600078e0a07 */
[----:B------:R-:W-:-:S13]  /*12680*/  ISETP.GT.U32.AND P1, PT, R6, R3, PT ;  /* 0x000000030600720c */ /* 0x000fda0003f24070 */
[----:B------:R-:W-:Y:S02]  /*12690*/  @!P1 IMAD.IADD R3, R3, 0x1, -R6 ;  /* 0x0000000103039824 */ /* 0x000fe400078e0a06 */
[----:B------:R-:W-:Y:S01]  /*126a0*/  @!P1 VIADD R2, R2, 0x1 ;  /* 0x0000000102029836 */ /* 0x000fe20000000000 */
[----:B------:R-:W-:Y:S02]  /*126b0*/  ISETP.NE.AND P1, PT, R4, RZ, PT ;  /* 0x000000ff0400720c */ /* 0x000fe40003f25270 */
[----:B------:R-:W-:Y:S02]  /*126c0*/  ISETP.GE.U32.AND P0, PT, R3, R6, PT ;  /* 0x000000060300720c */ /* 0x000fe40003f06070 */
[----:B------:R-:W-:-:S04]  /*126d0*/  LOP3.LUT R3, R9, R4, RZ, 0x3c, !PT ;  /* 0x0000000409037212 */ /* 0x000fc800078e3cff */
[----:B------:R-:W-:-:S07]  /*126e0*/  ISETP.GE.AND P2, PT, R3, RZ, PT ;  /* 0x000000ff0300720c */ /* 0x000fce0003f46270 */
[----:B------:R-:W-:-:S06]  /*126f0*/  @P0 VIADD R2, R2, 0x1 ;  /* 0x0000000102020836 */ /* 0x000fcc0000000000 */
[----:B------:R-:W-:Y:S01]  /*12700*/  @!P2 IMAD.MOV R2, RZ, RZ, -R2 ;  /* 0x000000ffff02a224 */ /* 0x000fe200078e0a02 */
[----:B------:R-:W-:-:S05]  /*12710*/  @!P1 LOP3.LUT R2, RZ, R4, RZ, 0x33, !PT ;  /* 0x00000004ff029212 */ /* 0x000fca00078e33ff */
[--C-:B------:R-:W-:Y:S02]  /*12720*/  IMAD.MOV R3, RZ, RZ, -R2.reuse ;  /* 0x000000ffff037224 */ /* 0x100fe400078e0a02 */
[C---:B------:R-:W-:Y:S02]  /*12730*/  IMAD R2, R4.reuse, 0x1000000, R2 ;  /* 0x0100000004027824 */ /* 0x040fe400078e0202 */
[----:B------:R-:W-:-:S04]  /*12740*/  IMAD R9, R4, R3, R9 ;  /* 0x0000000304097224 */ /* 0x000fc800078e0209 */
[----:B------:R-:W-:Y:S01]  /*12750*/  IMAD R26, R9, 0x10000, R2 ;  /* 0x00010000091a7824 */ /* 0x000fe200078e0202 */
[----:B------:R-:W-:Y:S06]  /*12760*/  BRA `(.L_x_321) ;  /* 0x00000000001c7947 */ /* 0x000fec0003800000 */
.L_x_315:
[----:B------:R-:W-:Y:S01]  /*12770*/  UMOV UR4, URZ ;  /* 0x0000003f00047c82 */ /* 0x000fe20008000000 */
[----:B------:R-:W-:Y:S01]  /*12780*/  UMOV UR5, URZ ;  /* 0x0000003f00057c82 */ /* 0x000fe20008000000 */
[----:B------:R-:W-:Y:S01]  /*12790*/  ULDC UR6, c[0x0][0xc3c] ;  /* 0x00030f0000067ab9 */ /* 0x000fe20000000800 */
[----:B------:R-:W-:Y:S02]  /*127a0*/  IMAD.MOV.U32 R24, RZ, RZ, R0 ;  /* 0x000000ffff187224 */ /* 0x000fe400078e0000 */
[----:B------:R-:W-:Y:S02]  /*127b0*/  IMAD.U32 R25, RZ, RZ, UR4 ;  /* 0x00000004ff197e24 */ /* 0x000fe4000f8e00ff */
[----:B------:R-:W-:Y:S02]  /*127c0*/  IMAD.U32 R26, RZ, RZ, UR5 ;  /* 0x00000005ff1a7e24 */ /* 0x000fe4000f8e00ff */
[----:B------:R-:W-:-:S07]  /*127d0*/  IMAD.U32 R27, RZ, RZ, UR6 ;  /* 0x00000006ff1b7e24 */ /* 0x000fce000f8e00ff */
.L_x_321:
[----:B------:R-:W2:Y:S01]  /*127e0*/  S2R R0, SR_TID.X ;  /* 0x0000000000007919 */ /* 0x000ea20000002100 */
[----:B------:R-:W-:Y:S05]  /*127f0*/  WARPSYNC.ALL ;  /* 0x0000000000007948 */ /* 0x000fea0003800000 */
[----:B------:R-:W-:Y:S01]  /*12800*/  BAR.SYNC.DEFER_BLOCKING 0x4, 0x200 ;  /* 0x0108000000007b1d */ /* 0x000fe20000010000 */
[----:B--2---:R-:W-:-:S04]  /*12810*/  LOP3.LUT R0, R0, 0x1f, RZ, 0xc0, !PT ;  /* 0x0000001f00007812 */ /* 0x004fc800078ec0ff */
[----:B------:R-:W-:-:S13]  /*12820*/  ISETP.NE.AND P0, PT, R0, RZ, PT ;  /* 0x000000ff0000720c */ /* 0x000fda0003f05270 */
[----:B0-----:R-:W0:Y:S01]  /*12830*/  @!P0 S2R R3, SR_CgaCtaId ;  /* 0x0000000000038919 */ /* 0x001e220000008800 */
[----:B------:R-:W-:-:S04]  /*12840*/  @!P0 MOV R0, 0x400 ;  /* 0x0000040000008802 */ /* 0x000fc80000000f00 */
[----:B0-----:R-:W-:-:S05]  /*12850*/  @!P0 LEA R17, R3, R0, 0x18 ;  /* 0x0000000003118211 */ /* 0x001fca00078ec0ff */
[----:B------:R0:W-:Y:S01]  /*12860*/  @!P0 STS.128 [R17+0x31cd0], R24 ;  /* 0x031cd01811008388 */ /* 0x0001e20000000c00 */
[----:B------:R-:W-:Y:S06]  /*12870*/  BAR.ARV 0x5, 0x200 ;  /* 0x0148000000007b1d */ /* 0x000fec0000002000 */
.L_x_312:
[----:B------:R-:W-:Y:S02]  /*12880*/  ULDC UR4, c[0x0][0xc3c] ;  /* 0x00030f0000047ab9 */ /* 0x000fe40000000800 */
[----:B----4-:R-:W-:-:S13]  /*12890*/  ISETP.GE.AND P0, PT, R27, UR4, PT ;  /* 0x000000041b007c0c */ /* 0x010fda000bf06270 */
[----:B------:R-:W-:Y:S05]  /*128a0*/  @!P0 BRA `(.L_x_322) ;  /* 0xffffffa800748947 */ /* 0x000fea000383ffff */
[----:B------:R-:W-:Y:S05]  /*128b0*/  BSYNC B8 ;  /* 0x0000000000087941 */ /* 0x000fea0003800000 */
.L_x_218:
[----:B-1----:R-:W4:Y:S01]  /*128c0*/  LDL.LU R0, [R1+0x34] ;  /* 0x0000340001007983 */ /* 0x002f220000300800 */
[----:B------:R-:W-:Y:S01]  /*128d0*/  BSSY B0, `(.L_x_323) ;  /* 0x000000b000007945 */ /* 0x000fe20003800000 */
[----:B------:R-:W1:Y:S01]  /*128e0*/  S2R R5, SR_CgaCtaId ;  /* 0x0000000000057919 */ /* 0x000e620000008800 */
[----:B----4-:R-:W-:-:S05]  /*128f0*/  VIADD R0, R0, 0x1 ;  /* 0x0000000100007836 */ /* 0x010fca0000000000 */
[----:B------:R-:W-:-:S04]  /*12900*/  LEA.HI R2, R0, R0, RZ, 0x1 ;  /* 0x0000000000027211 */ /* 0x000fc800078f08ff */
[----:B------:R-:W-:Y:S02]  /*12910*/  LOP3.LUT R3, R2, 0xfffffffe, RZ, 0xc0, !PT ;  /* 0xfffffffe02037812 */ /* 0x000fe400078ec0ff */
[----:B------:R-:W-:-:S03]  /*12920*/  MOV R2, 0x400 ;  /* 0x0000040000027802 */ /* 0x000fc60000000f00 */
[----:B------:R-:W-:Y:S01]  /*12930*/  IMAD.IADD R0, R0, 0x1, -R3 ;  /* 0x0000000100007824 */ /* 0x000fe200078e0a03 */
[----:B-1----:R-:W-:-:S04]  /*12940*/  LEA R9, R5, R2, 0x18 ;  /* 0x0000000205097211 */ /* 0x002fc800078ec0ff */
[----:B------:R-:W-:-:S04]  /*12950*/  SHF.L.U32 R0, R0, 0x1f, RZ ;  /* 0x0000001f00007819 */ /* 0x000fc800000006ff */
[----:B------:R-:W1:Y:S02]  /*12960*/  SYNCS.PHASECHK.TRANS64.TRYWAIT P0, [R9+URZ+0x31c20], R0 ;  /* 0x031c2000090075a7 */ /* 0x000e64000800017f */
[----:B-1----:R-:W-:Y:S05]  /*12970*/  @!P0 BRA `(.L_x_324) ;  /* 0x0000001800dc8947 */ /* 0x002fea0003800000 */
.L_x_389:
[----:B------:R-:W-:Y:S05]  /*12980*/  BSYNC B0 ;  /* 0x0000000000007941 */ /* 0x000fea0003800000 */
.L_x_323:
[----:B------:R-:W-:-:S03]  /*12990*/  UMOV UR4, 0xffffffff ;  /* 0xffffffff00047882 */ /* 0x000fc60000000000 */
[----:B------:R-:W-:Y:S05]  /*129a0*/  BRA.DIV UR4, `(.L_x_325) ;  /* 0x0000001a04e47947 */ /* 0x000fea000b800000 */
[----:B-1----:R-:W1:Y:S02]  /*129b0*/  S2R R0, SR_TID.X ;  /* 0x0000000000007919 */ /* 0x002e640000002100 */
[----:B-1----:R-:W-:-:S04]  /*129c0*/  SHF.R.U32.HI R0, RZ, 0x5, R0 ;  /* 0x00000005ff007819 */ /* 0x002fc80000011600 */
[----:B------:R-:W-:-:S05]  /*129d0*/  LOP3.LUT R0, R0, 0x3, RZ, 0xc0, !PT ;  /* 0x0000000300007812 */ /* 0x000fca00078ec0ff */
[----:B------:R1:W4:Y:S02]  /*129e0*/  SHFL.IDX PT, R14, R0, RZ, 0x1f ;  /* 0x00001fff000e7589 */ /* 0x00032400000e0000 */
.L_x_392:
[----:B----4-:R-:W-:Y:S01]  /*129f0*/  ISETP.NE.AND P0, PT, R14, RZ, PT ;  /* 0x000000ff0e00720c */ /* 0x010fe20003f05270 */
[----:B------:R-:W-:-:S12]  /*12a00*/  BSSY B0, `(.L_x_326) ;  /* 0x0000026000007945 */ /* 0x000fd80003800000 */
[----:B------:R-:W-:Y:S05]  /*12a10*/  @P0 BRA `(.L_x_327) ;  /* 0x0000000000900947 */ /* 0x000fea0003800000 */
[----:B------:R-:W-:-:S03]  /*12a20*/  UMOV UR4, 0xffffffff ;  /* 0xffffffff00047882 */ /* 0x000fc60000000000 */
[----:B------:R-:W-:Y:S05]  /*12a30*/  BRA.DIV UR4, `(.L_x_328) ;  /* 0x0000001a04f47947 */ /* 0x000fea000b800000 */
[----:B------:R-:W-:-:S13]  /*12a40*/  ELECT P6, URZ, PT ;  /* 0x00000000003f782f */ /* 0x000fda00038c0000 */
.L_x_395:
[----:B------:R-:W-:Y:S05]  /*12a50*/  @!P6 BRA `(.L_x_327) ;  /* 0x000000000080e947 */ /* 0x000fea0003800000 */
[----:B-1----:R-:W4:Y:S02]  /*12a60*/  LDL R0, [R1+0x4c] ;  /* 0x00004c0001007983 */ /* 0x002f240000100800 */
[----:B----4-:R-:W-:-:S13]  /*12a70*/  R2UR UR4, R0 ;  /* 0x00000000000472ca */ /* 0x010fda00000e0000 */
[----:B------:R-:W-:-:S06]  /*12a80*/  ULOP3.LUT UR4, UR4, 0x2, URZ, 0xfc, !UPT ;  /* 0x0000000204047892 */ /* 0x000fcc000f8efc3f */
[----:B------:R-:W-:-:S05]  /*12a90*/  IMAD.U32 R0, RZ, RZ, UR4 ;  /* 0x00000004ff007e24 */ /* 0x000fca000f8e00ff */
[----:B------:R-:W-:-:S13]  /*12aa0*/  ISETP.NE.AND P2, PT, R0, 0x3, PT ;  /* 0x000000030000780c */ /* 0x000fda0003f45270 */
[----:B------:R-:W-:Y:S05]  /*12ab0*/  @!P2 BRA `(.L_x_329) ;  /* 0x000000000004a947 */ /* 0x000fea0003800000 */
[----:B------:R-:W-:Y:S01]  /*12ac0*/  BPT.TRAP 0x1 ;  /* 0x000000040000795c */ /* 0x000fe20000300000 */
.L_x_329:
[----:B------:R-:W-:Y:S01]  /*12ad0*/  VIADD R3, R9, 0x31c40 ;  /* 0x00031c4009037836 */ /* 0x000fe20000000000 */
[----:B------:R-:W-:Y:S01]  /*12ae0*/  SHF.L.U32 R2, R28, 0x1f, RZ ;  /* 0x0000001f1c027819 */ /* 0x000fe200000006ff */
[C---:B------:R-:W-:Y:S02]  /*12af0*/  VIADD R0, R18.reuse, 0x1 ;  /* 0x0000000112007836 */ /* 0x040fe40000000000 */
[----:B0-2---:R-:W-:-:S03]  /*12b00*/  IMAD R7, R18, 0x8, R3 ;  /* 0x0000000812077824 */ /* 0x005fc600078e0203 */
        /* <DEDUP_REMOVED lines=8> */
.L_x_396:
[----:B------:R-:W1:Y:S02]  /*12b90*/  SYNCS.PHASECHK.TRANS64.TRYWAIT P0, [R3+URZ], R0 ;  /* 0x00000000030075a7 */ /* 0x000e64000800017f */
[----:B-1----:R-:W-:Y:S05]  /*12ba0*/  @!P0 BRA `(.L_x_331) ;  /* 0x0000001800cc8947 */ /* 0x002fea0003800000 */
.L_x_397:
[----:B------:R-:W-:Y:S05]  /*12bb0*/  @!P2 BRA `(.L_x_332) ;  /* 0x000000000004a947 */ /* 0x000fea0003800000 */
[----:B------:R-:W-:Y:S01]  /*12bc0*/  BPT.TRAP 0x1 ;  /* 0x000000040000795c */ /* 0x000fe20000300000 */
.L_x_332:
[----:B-1----:R-:W-:-:S04]  /*12bd0*/  VIADD R3, R9, 0x31c60 ;  /* 0x00031c6009037836 */ /* 0x002fc80000000000 */
[----:B------:R-:W-:-:S04]  /*12be0*/  IMAD R5, R18, 0x8, R3 ;  /* 0x0000000812057824 */ /* 0x000fc800078e0203 */
[----:B------:R-:W1:Y:S02]  /*12bf0*/  SYNCS.PHASECHK.TRANS64.TRYWAIT P0, [R5+URZ], R2 ;  /* 0x00000002050075a7 */ /* 0x000e64000800017f */
[----:B-1----:R-:W-:Y:S05]  /*12c00*/  @!P0 BRA `(.L_x_333) ;  /* 0x0000001800c88947 */ /* 0x002fea0003800000 */
.L_x_398:
[----:B------:R-:W-:-:S07]  /*12c10*/  IMAD R3, R4, 0x8, R3 ;  /* 0x0000000804037824 */ /* 0x000fce00078e0203 */
.L_x_334:
[----:B--2---:R2:W4:Y:S02]  /*12c20*/  SYNCS.PHASECHK.TRANS64.TRYWAIT P0, [R3+URZ], R0 ;  /* 0x00000000030075a7 */ /* 0x004524000800017f */
[----:B----4-:R-:W-:Y:S05]  /*12c30*/  @!P0 NANOSLEEP.SYNCS 0x989680 ;  /* 0x009896800000895d */ /* 0x010fea0003900000 */
[----:B------:R-:W4:Y:S02]  /*12c40*/  @!P0 SYNCS.PHASECHK.TRANS64 P0, [R3+URZ], R0 ;  /* 0x00000000030085a7 */ /* 0x000f24000800007f */
[----:B----4-:R-:W-:Y:S05]  /*12c50*/  @!P0 BRA `(.L_x_334) ;  /* 0xfffffffc00f08947 */ /* 0x010fea000383ffff */
.L_x_327:
[----:B------:R-:W-:Y:S05]  /*12c60*/  BSYNC B0 ;  /* 0x0000000000007941 */ /* 0x000fea0003800000 */
.L_x_326:
[----:B------:R-:W-:Y:S05]  /*12c70*/  EXIT ;  /* 0x000000000000794d */ /* 0x000fea0003800000 */
.L_x_177:
[----:B0-----:R-:W-:-:S04]  /*12c80*/  IMAD.U32 R3, RZ, RZ, UR37 ;  /* 0x00000025ff037e24 */ /* 0x001fc8000f8e00ff */
[----:B------:R0:W1:Y:S03]  /*12c90*/  SYNCS.PHASECHK.TRANS64.TRYWAIT P1, [R3+URZ+0x31c00], R0 ;  /* 0x031c0000030075a7 */ /* 0x000066000802017f */
[----:B-1----:R-:W-:Y:S05]  /*12ca0*/  @!P1 NANOSLEEP.SYNCS 0x989680 ;  /* 0x009896800000995d */ /* 0x002fea0003900000 */
[----:B------:R-:W1:Y:S02]  /*12cb0*/  @!P1 SYNCS.PHASECHK.TRANS64 P1, [R3+URZ+0x31c00], R0 ;  /* 0x031c0000030095a7 */ /* 0x000e64000802007f */
[----:B-1----:R-:W-:Y:S05]  /*12cc0*/  @!P1 BRA `(.L_x_177) ;  /* 0xfffffffc00ec9947 */ /* 0x002fea000383ffff */
[----:B------:R-:W-:Y:S05]  /*12cd0*/  BRA `(.L_x_335) ;  /* 0xfffffef000247947 */ /* 0x000fea000383ffff */
.L_x_181:
[----:B-1----:R1:W2:Y:S02]  /*12ce0*/  SYNCS.PHASECHK.TRANS64.TRYWAIT P2, [R3+URZ+0x31c30], R0 ;  /* 0x031c3000030075a7 */ /* 0x0022a4000804017f */
[----:B--2---:R-:W-:Y:S05]  /*12cf0*/  @!P2 NANOSLEEP.SYNCS 0x989680 ;  /* 0x009896800000a95d */ /* 0x004fea0003900000 */
[----:B------:R-:W2:Y:S02]  /*12d00*/  @!P2 SYNCS.PHASECHK.TRANS64 P2, [R3+URZ+0x31c30], R0 ;  /* 0x031c30000300a5a7 */ /* 0x000ea4000804007f */
[----:B--2---:R-:W-:Y:S05]  /*12d10*/  @!P2 BRA `(.L_x_181) ;  /* 0xfffffffc00f0a947 */ /* 0x004fea000383ffff */
[----:B------:R-:W-:Y:S05]  /*12d20*/  BRA `(.L_x_180) ;  /* 0xfffffef0004c7947 */ /* 0x000fea000383ffff */
.L_x_186:
[----:B-1----:R-:W-:-:S04]  /*12d30*/  IMAD.U32 R9, RZ, RZ, UR4 ;  /* 0x00000004ff097e24 */ /* 0x002fc8000f8e00ff */
[----:B------:R1:W2:Y:S03]  /*12d40*/  SYNCS.PHASECHK.TRANS64.TRYWAIT P2, [R9+URZ+0x31c30], R0 ;  /* 0x031c3000090075a7 */ /* 0x0002a6000804017f */
[----:B--2---:R-:W-:Y:S05]  /*12d50*/  @!P2 NANOSLEEP.SYNCS 0x989680 ;  /* 0x009896800000a95d */ /* 0x004fea0003900000 */
[----:B------:R-:W2:Y:S02]  /*12d60*/  @!P2 SYNCS.PHASECHK.TRANS64 P2, [R9+URZ+0x31c30], R0 ;  /* 0x031c30000900a5a7 */ /* 0x000ea4000804007f */
[----:B--2---:R-:W-:Y:S05]  /*12d70*/  @!P2 BRA `(.L_x_186) ;  /* 0xfffffffc00eca947 */ /* 0x004fea000383ffff */
[----:B------:R-:W-:Y:S05]  /*12d80*/  BRA `(.L_x_183) ;  /* 0xffffff2800887947 */ /* 0x000fea000383ffff */
.L_x_190:
[----:B-1----:R-:W-:-:S04]  /*12d90*/  IMAD.U32 R6, RZ, RZ, UR4 ;  /* 0x00000004ff067e24 */ /* 0x002fc8000f8e00ff */
[----:B------:R1:W2:Y:S03]  /*12da0*/  SYNCS.PHASECHK.TRANS64.TRYWAIT P2, [R6+URZ+0x31c50], R0 ;  /* 0x031c5000060075a7 */ /* 0x0002a6000804017f */
[----:B--2---:R-:W-:Y:S05]  /*12db0*/  @!P2 NANOSLEEP.SYNCS 0x989680 ;  /* 0x009896800000a95d */ /* 0x004fea0003900000 */
[----:B------:R-:W2:Y:S02]  /*12dc0*/  @!P2 SYNCS.PHASECHK.TRANS64 P2, [R6+URZ+0x31c50], R0 ;  /* 0x031c50000600a5a7 */ /* 0x000ea4000804007f */
[----:B--2---:R-:W-:Y:S05]  /*12dd0*/  @!P2 BRA `(.L_x_190) ;  /* 0xfffffffc00eca947 */ /* 0x004fea000383ffff */
[----:B------:R-:W-:Y:S05]  /*12de0*/  BRA `(.L_x_187) ;  /* 0xffffff4000287947 */ /* 0x000fea000383ffff */
.L_x_195:
[----:B-1----:R-:W-:-:S04]  /*12df0*/  IMAD.U32 R4, RZ, RZ, UR9 ;  /* 0x00000009ff047e24 */ /* 0x002fc8000f8e00ff */
[----:B------:R1:W2:Y:S03]  /*12e00*/  SYNCS.PHASECHK.TRANS64.TRYWAIT P0, [R4+URZ+0x31c50], R3 ;  /* 0x031c5003040075a7 */ /* 0x0002a6000800017f */
[----:B--2---:R-:W-:Y:S05]  /*12e10*/  @!P0 NANOSLEEP.SYNCS 0x989680 ;  /* 0x009896800000895d */ /* 0x004fea0003900000 */
[----:B------:R-:W2:Y:S02]  /*12e20*/  @!P0 SYNCS.PHASECHK.TRANS64 P0, [R4+URZ+0x31c50], R3 ;  /* 0x031c5003040085a7 */ /* 0x000ea4000800007f */
[----:B--2---:R-:W-:Y:S05]  /*12e30*/  @!P0 BRA `(.L_x_195) ;  /* 0xfffffffc00ec8947 */ /* 0x004fea000383ffff */
[----:B------:R-:W-:Y:S05]  /*12e40*/  BRA `(.L_x_194) ;  /* 0xffffff60000c7947 */ /* 0x000fea000383ffff */
.L_x_232:
[----:B------:R-:W2:Y:S01]  /*12e50*/  S2R R20, SR_TID.X ;  /* 0x0000000000147919 */ /* 0x000ea20000002100 */
[----:B------:R-:W-:Y:S01]  /*12e60*/  BSSY B0, `(.L_x_336) ;  /* 0x000000a000007945 */ /* 0x000fe20003800000 */
[----:B------:R-:W-:Y:S02]  /*12e70*/  IMAD.MOV.U32 R12, RZ, RZ, RZ ;  /* 0x000000ffff0c7224 */ /* 0x000fe400078e00ff */
[----:B------:R-:W-:Y:S02]  /*12e80*/  IMAD.MOV.U32 R11, RZ, RZ, 0x1f ;  /* 0x0000001fff0b7424 */ /* 0x000fe400078e00ff */
[----:B------:R-:W-:Y:S01]  /*12e90*/  IMAD.MOV.U32 R15, RZ, RZ, -0x1 ;  /* 0xffffffffff0f7424 */ /* 0x000fe200078e00ff */
[----:B--2---:R-:W-:-:S04]  /*12ea0*/  SHF.R.U32.HI R20, RZ, 0x5, R20 ;  /* 0x00000005ff147819 */ /* 0x004fc80000011614 */
[----:B------:R-:W-:-:S05]  /*12eb0*/  LOP3.LUT R20, R20, 0x3, RZ, 0xc0, !PT ;  /* 0x0000000314147812 */ /* 0x000fca00078ec0ff */
[----:B------:R-:W-:-:S07]  /*12ec0*/  IMAD.MOV.U32 R13, RZ, RZ, R20 ;  /* 0x000000ffff0d7224 */ /* 0x000fce00078e0014 */
[----:B01----:R-:W-:Y:S05]  /*12ed0*/  WARPSYNC.COLLECTIVE R15, `(.L_x_337) ;  /* 0x000000000f087348 */ /* 0x003fea0003c00000 */
[----:B------:R2:W3:Y:S02]  /*12ee0*/  SHFL.IDX P6, R14, R13, R12, R11 ;  /* 0x0000000c0d0e7389 */ /* 0x0004e400000c000b */
[----:B0123--:R-:W-:Y:S01]  /*12ef0*/  ENDCOLLECTIVE ;  /* 0x000000000000791b */ /* 0x00ffe20003800000 */
.L_x_337:
[----:B------:R-:W-:Y:S05]  /*12f00*/  BSYNC B0 ;  /* 0x0000000000007941 */ /* 0x000fea0003800000 */
.L_x_336:
[----:B------:R-:W-:Y:S05]  /*12f10*/  BRA `(.L_x_338) ;  /* 0xffffffb0006c7947 */ /* 0x000fea000383ffff */
.L_x_234:
[----:B------:R-:W-:Y:S01]  /*12f20*/  BSSY B0, `(.L_x_339) ;  /* 0x0000006000007945 */ /* 0x000fe20003800000 */
[----:B------:R-:W-:-:S07]  /*12f30*/  IMAD.MOV.U32 R15, RZ, RZ, -0x1 ;  /* 0xffffffffff0f7424 */ /* 0x000fce00078e00ff */
[----:B012---:R-:W-:Y:S05]  /*12f40*/  WARPSYNC.COLLECTIVE R15, `(.L_x_340) ;  /* 0x000000000f0c7348 */ /* 0x007fea0003c00000 */
[----:B------:R-:W-:Y:S02]  /*12f50*/  ELECT P6, UR62, PT ;  /* 0x00000000003e782f */ /* 0x000fe400038c0000 */
[----:B------:R-:W-:Y:S01]  /*12f60*/  MOV R14, UR62 ;  /* 0x0000003e000e7c02 */ /* 0x000fe20008000f00 */
[----:B012---:R-:W-:Y:S10]  /*12f70*/  ENDCOLLECTIVE ;  /* 0x000000000000791b */ /* 0x007ff40003800000 */
.L_x_340:
[----:B------:R-:W-:Y:S05]  /*12f80*/  BSYNC B0 ;  /* 0x0000000000007941 */ /* 0x000fea0003800000 */
.L_x_339:
[----:B------:R-:W-:Y:S05]  /*12f90*/  BRA `(.L_x_341) ;  /* 0xffffffb0006c7947 */ /* 0x000fea000383ffff */
.L_x_236:
[----:B--2---:R2:W3:Y:S02]  /*12fa0*/  SYNCS.PHASECHK.TRANS64.TRYWAIT P0, [R0+URZ+0x31c40], R2 ;  /* 0x031c4002000075a7 */ /* 0x0044e4000800017f */
[----:B---3--:R-:W-:Y:S05]  /*12fb0*/  @!P0 NANOSLEEP.SYNCS 0x989680 ;  /* 0x009896800000895d */ /* 0x008fea0003900000 */
[----:B------:R-:W3:Y:S02]  /*12fc0*/  @!P0 SYNCS.PHASECHK.TRANS64 P0, [R0+URZ+0x31c40], R2 ;  /* 0x031c4002000085a7 */ /* 0x000ee4000800007f */
[----:B---3--:R-:W-:Y:S05]  /*12fd0*/  @!P0 BRA `(.L_x_236) ;  /* 0xfffffffc00f08947 */ /* 0x008fea000383ffff */
[----:B------:R-:W-:Y:S05]  /*12fe0*/  BRA `(.L_x_342) ;  /* 0xffffffb000c47947 */ /* 0x000fea000383ffff */
.L_x_240:
[----:B------:R-:W2:Y:S01]  /*12ff0*/  LDL.LU R11, [R1+0x30] ;  /* 0x00003000010b7983 */ /* 0x000ea20000300800 */
[----:B------:R-:W-:Y:S02]  /*13000*/  IMAD.MOV.U32 R13, RZ, RZ, R4 ;  /* 0x000000ffff0d7224 */ /* 0x000fe400078e0004 */
[----:B------:R-:W-:Y:S02]  /*13010*/  IMAD.MOV.U32 R12, RZ, RZ, RZ ;  /* 0x000000ffff0c7224 */ /* 0x000fe400078e00ff */
[----:B------:R-:W-:Y:S02]  /*13020*/  IMAD.MOV.U32 R15, RZ, RZ, -0x1 ;  /* 0xffffffffff0f7424 */ /* 0x000fe400078e00ff */
[----:B------:R-:W-:-:S04]  /*13030*/  IMAD R25, R25, 0xc0, R21 ;  /* 0x000000c019197824 */ /* 0x000fc800078e0215 */
[----:B------:R-:W-:Y:S02]  /*13040*/  VIADD R8, R25, 0x20 ;  /* 0x0000002019087836 */ /* 0x000fe40000000000 */
[----:B--2---:R-:W-:Y:S02]  /*13050*/  IMAD R5, R11, R9, RZ ;  /* 0x000000090b057224 */ /* 0x004fe400078e02ff */
[----:B------:R-:W-:-:S03]  /*13060*/  IMAD.MOV.U32 R11, RZ, RZ, 0x1c1f ;  /* 0x00001c1fff0b7424 */ /* 0x000fc600078e00ff */
[----:B------:R-:W-:-:S13]  /*13070*/  ISETP.GE.AND P4, PT, R25, R5, PT ;  /* 0x000000051900720c */ /* 0x000fda0003f86270 */
[----:B-----5:R-:W-:Y:S05]  /*13080*/  WARPSYNC.COLLECTIVE R15, `(.L_x_343) ;  /* 0x000000000f087348 */ /* 0x020fea0003c00000 */
[----:B------:R0:W1:Y:S02]  /*13090*/  SHFL.IDX P6, R14, R13, R12, R11 ;  /* 0x0000000c0d0e7389 */ /* 0x00006400000c000b */
[----:B01---5:R-:W-:Y:S01]  /*130a0*/  ENDCOLLECTIVE ;  /* 0x000000000000791b */ /* 0x023fe20003800000 */
.L_x_343:
[----:B------:R-:W-:Y:S02]  /*130b0*/  IMAD.MOV.U32 R13, RZ, RZ, R0 ;  /* 0x000000ffff0d7224 */ /* 0x000fe400078e0000 */
[----:B------:R-:W-:-:S07]  /*130c0*/  IMAD.MOV.U32 R2, RZ, RZ, R14 ;  /* 0x000000ffff027224 */ /* 0x000fce00078e000e */
[----:B------:R-:W-:Y:S05]  /*130d0*/  WARPSYNC.COLLECTIVE R15, `(.L_x_344) ;  /* 0x000000000f087348 */ /* 0x000fea0003c00000 */
[----:B------:R0:W1:Y:S02]  /*130e0*/  SHFL.IDX P6, R14, R13, R12, R11 ;  /* 0x0000000c0d0e7389 */ /* 0x00006400000c000b */
[----:B01----:R-:W-:Y:S01]  /*130f0*/  ENDCOLLECTIVE ;  /* 0x000000000000791b */ /* 0x003fe20003800000 */
.L_x_344:
[----:B------:R-:W-:Y:S01]  /*13100*/  ULDC.64 UR4, c[0x0][0x208] ;  /* 0x0000820000047ab9 */ /* 0x000fe20000000a00 */
[----:B------:R-:W-:Y:S02]  /*13110*/  IMAD.MOV.U32 R13, RZ, RZ, R4 ;  /* 0x000000ffff0d7224 */ /* 0x000fe400078e0004 */
[----:B------:R-:W-:Y:S02]  /*13120*/  IMAD.MOV.U32 R12, RZ, RZ, 0x1 ;  /* 0x00000001ff0c7424 */ /* 0x000fe400078e00ff */
[----:B------:R-:W-:-:S05]  /*13130*/  IMAD.MOV.U32 R3, RZ, RZ, R14 ;  /* 0x000000ffff037224 */ /* 0x000fca00078e000e */
[----:B------:R-:W-:-:S05]  /*13140*/  @!P4 LEA R3, P3, R20, R3, 0x1 ;  /* 0x000000031403c211 */ /* 0x000fca00078608ff */
[----:B------:R-:W-:Y:S01]  /*13150*/  @!P4 IMAD.X R2, RZ, RZ, R2, P3 ;  /* 0x000000ffff02c224 */ /* 0x000fe200018e0602 */
[----:B------:R-:W-:-:S04]  /*13160*/  ISETP.GE.AND P3, PT, R8, R5, PT ;  /* 0x000000050800720c */ /* 0x000fc80003f66270 */
[----:B------:R-:W-:-:S04]  /*13170*/  @!P4 LOP3.LUT R3, R3, R2, RZ, 0x3c, !PT ;  /* 0x000000020303c212 */ /* 0x000fc800078e3cff */
[----:B------:R-:W-:-:S04]  /*13180*/  @!P4 LOP3.LUT R2, R3, R2, RZ, 0x3c, !PT ;  /* 0x000000020302c212 */ /* 0x000fc800078e3cff */
[----:B------:R-:W-:-:S05]  /*13190*/  @!P4 LOP3.LUT R3, R3, R2, RZ, 0x3c, !PT ;  /* 0x000000020303c212 */ /* 0x000fca00078e3cff */
[----:B------:R-:W-:Y:S01]  /*131a0*/  @!PT LDS RZ, [RZ] ;  /* 0x00000000fffff984 */ /* 0x000fe20000000800 */
[----:B------:R-:W-:Y:S01]  /*131b0*/  @!PT LDS RZ, [RZ] ;  /* 0x00000000fffff984 */ /* 0x000fe20000000800 */
[----:B------:R-:W-:Y:S01]  /*131c0*/  @!PT LDS RZ, [RZ] ;  /* 0x00000000fffff984 */ /* 0x000fe20000000800 */
[----:B------:R0:W-:Y:S04]  /*131d0*/  @!P4 LDGSTS.E.BYPASS.LTC128B.128 [R10+0xda00], desc[UR4][R2.64], !P2 ;  /* 0x0da00000020acfae */ /* 0x0001e8000d101d44 */
[----:B------:R0:W-:Y:S04]  /*131e0*/  @!P4 LDGSTS.E.BYPASS.LTC128B.128 [R10+0x10a00], desc[UR4][R2.64+0x40], !P1 ;  /* 0x10a00040020acfae */ /* 0x0001e8000c901d44 */
[----:B------:R0:W-:Y:S02]  /*131f0*/  @!P4 LDGSTS.E.BYPASS.LTC128B.128 [R10+0x13a00], desc[UR4][R2.64+0x80], !P0 ;  /* 0x13a00080020acfae */ /* 0x0001e4000c101d44 */
[----:B0-----:R-:W-:Y:S05]  /*13200*/  WARPSYNC.COLLECTIVE R15, `(.L_x_345) ;  /* 0x000000000f087348 */ /* 0x001fea0003c00000 */
[----:B------:R1:W2:Y:S02]  /*13210*/  SHFL.IDX P6, R14, R13, R12, R11 ;  /* 0x0000000c0d0e7389 */ /* 0x0002a400000c000b */
[----:B012---:R-:W-:Y:S01]  /*13220*/  ENDCOLLECTIVE ;  /* 0x000000000000791b */ /* 0x007fe20003800000 */
.L_x_345:
[----:B------:R-:W-:Y:S02]  /*13230*/  IMAD.MOV.U32 R13, RZ, RZ, R0 ;  /* 0x000000ffff0d7224 */ /* 0x000fe400078e0000 */
[----:B------:R-:W-:-:S07]  /*13240*/  IMAD.MOV.U32 R2, RZ, RZ, R14 ;  /* 0x000000ffff027224 */ /* 0x000fce00078e000e */
[----:B------:R-:W-:Y:S05]  /*13250*/  WARPSYNC.COLLECTIVE R15, `(.L_x_346) ;  /* 0x000000000f087348 */ /* 0x000fea0003c00000 */
[----:B------:R0:W1:Y:S02]  /*13260*/  SHFL.IDX P6, R14, R13, R12, R11 ;  /* 0x0000000c0d0e7389 */ /* 0x00006400000c000b */
[----:B01----:R-:W-:Y:S01]  /*13270*/  ENDCOLLECTIVE ;  /* 0x000000000000791b */ /* 0x003fe20003800000 */
.L_x_346:
[----:B------:R-:W-:Y:S01]  /*13280*/  ULDC.64 UR4, c[0x0][0x208] ;  /* 0x0000820000047ab9 */ /* 0x000fe20000000a00 */
[----:B------:R-:W-:Y:S02]  /*13290*/  IMAD.MOV.U32 R13, RZ, RZ, R4 ;  /* 0x000000ffff0d7224 */ /* 0x000fe400078e0004 */
[----:B------:R-:W-:Y:S02]  /*132a0*/  IMAD.MOV.U32 R12, RZ, RZ, 0x2 ;  /* 0x00000002ff0c7424 */ /* 0x000fe400078e00ff */
[----:B------:R-:W-:-:S05]  /*132b0*/  IMAD.MOV.U32 R3, RZ, RZ, R14 ;  /* 0x000000ffff037224 */ /* 0x000fca00078e000e */
[----:B------:R-:W-:-:S05]  /*132c0*/  @!P3 LEA R3, P4, R20, R3, 0x1 ;  /* 0x000000031403b211 */ /* 0x000fca00078808ff */
[----:B------:R-:W-:-:S05]  /*132d0*/  @!P3 IMAD.X R2, RZ, RZ, R2, P4 ;  /* 0x000000ffff02b224 */ /* 0x000fca00020e0602 */
        /* <DEDUP_REMOVED lines=12> */
.L_x_347:
[----:B------:R-:W-:-:S05]  /*133a0*/  VIADD R2, R25, 0x40 ;  /* 0x0000004019027836 */ /* 0x000fca0000000000 */
[----:B------:R-:W-:Y:S01]  /*133b0*/  ISETP.GE.AND P3, PT, R2, R5, PT ;  /* 0x000000050200720c */ /* 0x000fe20003f66270 */
[----:B------:R-:W-:Y:S02]  /*133c0*/  IMAD.MOV.U32 R13, RZ, RZ, R0 ;  /* 0x000000ffff0d7224 */ /* 0x000fe400078e0000 */
[----:B------:R-:W-:-:S10]  /*133d0*/  IMAD.MOV.U32 R2, RZ, RZ, R14 ;  /* 0x000000ffff027224 */ /* 0x000fd400078e000e */
[----:B------:R-:W-:Y:S05]  /*133e0*/  WARPSYNC.COLLECTIVE R15, `(.L_x_348) ;  /* 0x000000000f087348 */ /* 0x000fea0003c00000 */
[----:B------:R0:W1:Y:S02]  /*133f0*/  SHFL.IDX P6, R14, R13, R12, R11 ;  /* 0x0000000c0d0e7389 */ /* 0x00006400000c000b */
[----:B01----:R-:W-:Y:S01]  /*13400*/  ENDCOLLECTIVE ;  /* 0x000000000000791b */ /* 0x003fe20003800000 */
.L_x_348:
        /* <DEDUP_REMOVED lines=18> */
.L_x_349:
[----:B------:R-:W-:Y:S02]  /*13530*/  IMAD.MOV.U32 R13, RZ, RZ, R0 ;  /* 0x000000ffff0d7224 */ /* 0x000fe400078e0000 */
[----:B------:R-:W-:-:S05]  /*13540*/  VIADD R0, R25, 0x60 ;  /* 0x0000006019007836 */ /* 0x000fca0000000000 */
[----:B------:R-:W-:Y:S01]  /*13550*/  ISETP.GE.AND P3, PT, R0, R5, PT ;  /* 0x000000050000720c */ /* 0x000fe20003f66270 */
[----:B------:R-:W-:-:S12]  /*13560*/  IMAD.MOV.U32 R4, RZ, RZ, R14 ;  /* 0x000000ffff047224 */ /* 0x000fd800078e000e */
[----:B------:R-:W-:Y:S05]  /*13570*/  WARPSYNC.COLLECTIVE R15, `(.L_x_350) ;  /* 0x000000000f087348 */ /* 0x000fea0003c00000 */
[----:B------:R0:W1:Y:S02]  /*13580*/  SHFL.IDX P6, R14, R13, R12, R11 ;  /* 0x0000000c0d0e7389 */ /* 0x00006400000c000b */
[----:B01----:R-:W-:Y:S01]  /*13590*/  ENDCOLLECTIVE ;  /* 0x000000000000791b */ /* 0x003fe20003800000 */
.L_x_350:
[----:B------:R-:W-:Y:S01]  /*135a0*/  ULDC.64 UR4, c[0x0][0x208] ;  /* 0x0000820000047ab9 */ /* 0x000fe20000000a00 */
[----:B------:R-:W-:Y:S02]  /*135b0*/  IMAD.MOV.U32 R13, RZ, RZ, R6 ;  /* 0x000000ffff0d7224 */ /* 0x000fe400078e0006 */
[----:B------:R-:W-:Y:S02]  /*135c0*/  IMAD.MOV.U32 R12, RZ, RZ, RZ ;  /* 0x000000ffff0c7224 */ /* 0x000fe400078e00ff */
[----:B------:R-:W-:-:S05]  /*135d0*/  IMAD.MOV.U32 R2, RZ, RZ, R14 ;  /* 0x000000ffff027224 */ /* 0x000fca00078e000e */
[----:B------:R-:W-:-:S05]  /*135e0*/  @!P3 LEA R2, P5, R20, R2, 0x1 ;  /* 0x000000021402b211 */ /* 0x000fca00078a08ff */
[----:B------:R-:W-:-:S05]  /*135f0*/  @!P3 IMAD.X R3, RZ, RZ, R4, P5 ;  /* 0x000000ffff03b224 */ /* 0x000fca00028e0604 */
        /* <DEDUP_REMOVED lines=9> */
.L_x_351:
[----:B------:R-:W-:-:S05]  /*13690*/  VIADD R2, R25, 0x80 ;  /* 0x0000008019027836 */ /* 0x000fca0000000000 */
[----:B------:R-:W-:Y:S01]  /*136a0*/  ISETP.GE.AND P3, PT, R2, R5, PT ;  /* 0x000000050200720c */ /* 0x000fe20003f66270 */
[----:B------:R-:W-:Y:S02]  /*136b0*/  IMAD.MOV.U32 R13, RZ, RZ, R7 ;  /* 0x000000ffff0d7224 */ /* 0x000fe400078e0007 */
[----:B------:R-:W-:-:S10]  /*136c0*/  IMAD.MOV.U32 R0, RZ, RZ, R14 ;  /* 0x000000ffff007224 */ /* 0x000fd400078e000e */
[----:B------:R-:W-:Y:S05]  /*136d0*/  WARPSYNC.COLLECTIVE R15, `(.L_x_352) ;  /* 0x000000000f087348 */ /* 0x000fea0003c00000 */
[----:B------:R0:W1:Y:S02]  /*136e0*/  SHFL.IDX P6, R14, R13, R12, R11 ;  /* 0x0000000c0d0e7389 */ /* 0x00006400000c000b */
[----:B01----:R-:W-:Y:S01]  /*136f0*/  ENDCOLLECTIVE ;  /* 0x000000000000791b */ /* 0x003fe20003800000 */
.L_x_352:
[----:B------:R-:W-:Y:S01]  /*13700*/  ULDC.64 UR4, c[0x0][0x208] ;  /* 0x0000820000047ab9 */ /* 0x000fe20000000a00 */
[----:B------:R-:W-:Y:S02]  /*13710*/  IMAD.MOV.U32 R13, RZ, RZ, R6 ;  /* 0x000000ffff0d7224 */ /* 0x000fe400078e0006 */
[----:B------:R-:W-:Y:S02]  /*13720*/  IMAD.MOV.U32 R12, RZ, RZ, 0x1 ;  /* 0x00000001ff0c7424 */ /* 0x000fe400078e00ff */
[----:B------:R-:W-:-:S05]  /*13730*/  IMAD.MOV.U32 R4, RZ, RZ, R14 ;  /* 0x000000ffff047224 */ /* 0x000fca00078e000e */
[----:B------:R-:W-:-:S05]  /*13740*/  @!P3 LEA R4, P5, R20, R4, 0x1 ;  /* 0x000000041404b211 */ /* 0x000fca00078a08ff */
[----:B------:R-:W-:Y:S02]  /*13750*/  @!P3 IMAD.X R0, RZ, RZ, R0, P5 ;  /* 0x000000ffff00b224 */ /* 0x000fe400028e0600 */
[----:B------:R-:W-:Y:S02]  /*13760*/  @!P3 IMAD.MOV.U32 R2, RZ, RZ, R4 ;  /* 0x000000ffff02b224 */ /* 0x000fe400078e0004 */
[----:B------:R-:W-:-:S05]  /*13770*/  @!P3 IMAD.MOV.U32 R3, RZ, RZ, R0 ;  /* 0x000000ffff03b224 */ /* 0x000fca00078e0000 */
        /* <DEDUP_REMOVED lines=9> */
.L_x_353:
[----:B------:R-:W-:Y:S02]  /*13810*/  IMAD.MOV.U32 R13, RZ, RZ, R7 ;  /* 0x000000ffff0d7224 */ /* 0x000fe400078e0007 */
[----:B------:R-:W-:-:S07]  /*13820*/  IMAD.MOV.U32 R6, RZ, RZ, R14 ;  /* 0x000000ffff067224 */ /* 0x000fce00078e000e */
[----:B------:R-:W-:Y:S05]  /*13830*/  WARPSYNC.COLLECTIVE R15, `(.L_x_354) ;  /* 0x000000000f087348 */ /* 0x000fea0003c00000 */
[----:B------:R0:W1:Y:S02]  /*13840*/  SHFL.IDX P6, R14, R13, R12, R11 ;  /* 0x0000000c0d0e7389 */ /* 0x00006400000c000b */
[----:B01----:R-:W-:Y:S01]  /*13850*/  ENDCOLLECTIVE ;  /* 0x000000000000791b */ /* 0x003fe20003800000 */
.L_x_354:
[----:B------:R-:W-:Y:S01]  /*13860*/  IMAD.MOV.U32 R2, RZ, RZ, R14 ;  /* 0x000000ffff027224 */ /* 0x000fe200078e000e */
[----:B------:R-:W-:Y:S06]  /*13870*/  BRA `(.L_x_355) ;  /* 0xffffffb800247947 */ /* 0x000fec000383ffff */
.L_x_243:
[----:B-1----:R1:W2:Y:S02]  /*13880*/  SYNCS.PHASECHK.TRANS64.TRYWAIT P0, [R17+URZ+0x31c20], R0 ;  /* 0x031c2000110075a7 */ /* 0x0022a4000800017f */
[----:B--2---:R-:W-:Y:S05]  /*13890*/  @!P0 NANOSLEEP.SYNCS 0x989680 ;  /* 0x009896800000895d */ /* 0x004fea0003900000 */
[----:B------:R-:W2:Y:S02]  /*138a0*/  @!P0 SYNCS.PHASECHK.TRANS64 P0, [R17+URZ+0x31c20], R0 ;  /* 0x031c2000110085a7 */ /* 0x000ea4000800007f */
[----:B--2---:R-:W-:Y:S05]  /*138b0*/  @!P0 BRA `(.L_x_243) ;  /* 0xfffffffc00f08947 */ /* 0x004fea000383ffff */
[----:B------:R-:W-:Y:S05]  /*138c0*/  BRA `(.L_x_356) ;  /* 0xffffffb800907947 */ /* 0x000fea000383ffff */
.L_x_252:
[----:B-1----:R1:W2:Y:S02]  /*138d0*/  SYNCS.PHASECHK.TRANS64.TRYWAIT P0, [R3+URZ+0x31c40], R2 ;  /* 0x031c4002030075a7 */ /* 0x0022a4000800017f */
[----:B--2---:R-:W-:Y:S05]  /*138e0*/  @!P0 NANOSLEEP.SYNCS 0x989680 ;  /* 0x009896800000895d */ /* 0x004fea0003900000 */
[----:B------:R-:W2:Y:S02]  /*138f0*/  @!P0 SYNCS.PHASECHK.TRANS64 P0, [R3+URZ+0x31c40], R2 ;  /* 0x031c4002030085a7 */ /* 0x000ea4000800007f */
[----:B--2---:R-:W-:Y:S05]  /*13900*/  @!P0 BRA `(.L_x_252) ;  /* 0xfffffffc00f08947 */ /* 0x004fea000383ffff */
[----:B------:R-:W-:Y:S05]  /*13910*/  BRA `(.L_x_357) ;  /* 0xffffffbc00647947 */ /* 0x000fea000383ffff */
.L_x_259:
[----:B0-----:R0:W1:Y:S02]  /*13920*/  SYNCS.PHASECHK.TRANS64.TRYWAIT P0, [R3+URZ+0x60], R2 ;  /* 0x00006002030075a7 */ /* 0x001064000800017f */
[----:B-1----:R-:W-:Y:S05]  /*13930*/  @!P0 NANOSLEEP.SYNCS 0x989680 ;  /* 0x009896800000895d */ /* 0x002fea0003900000 */
[----:B------:R-:W1:Y:S02]  /*13940*/  @!P0 SYNCS.PHASECHK.TRANS64 P0, [R3+URZ+0x60], R2 ;  /* 0x00006002030085a7 */ /* 0x000e64000800007f */
[----:B-1----:R-:W-:Y:S05]  /*13950*/  @!P0 BRA `(.L_x_259) ;  /* 0xfffffffc00f08947 */ /* 0x002fea000383ffff */
[----:B------:R-:W-:Y:S05]  /*13960*/  BRA `(.L_x_358) ;  /* 0xffffffc000707947 */ /* 0x000fea000383ffff */
.L_x_269:
[----:B-1----:R1:W2:Y:S02]  /*13970*/  SYNCS.PHASECHK.TRANS64.TRYWAIT P0, [R3+URZ+0x31c40], R2 ;  /* 0x031c4002030075a7 */ /* 0x0022a4000800017f */
[----:B--2---:R-:W-:Y:S05]  /*13980*/  @!P0 NANOSLEEP.SYNCS 0x989680 ;  /* 0x009896800000895d */ /* 0x004fea0003900000 */
[----:B------:R-:W2:Y:S02]  /*13990*/  @!P0 SYNCS.PHASECHK.TRANS64 P0, [R3+URZ+0x31c40], R2 ;  /* 0x031c4002030085a7 */ /* 0x000ea4000800007f */
[----:B--2---:R-:W-:Y:S05]  /*139a0*/  @!P0 BRA `(.L_x_269) ;  /* 0xfffffffc00f08947 */ /* 0x004fea000383ffff */
[----:B------:R-:W-:Y:S05]  /*139b0*/  BRA `(.L_x_359) ;  /* 0xffffffc8002c7947 */ /* 0x000fea000383ffff */
.L_x_276:
[----:B0-----:R0:W1:Y:S02]  /*139c0*/  SYNCS.PHASECHK.TRANS64.TRYWAIT P0, [R12+URZ+0x60], R28 ;  /* 0x0000601c0c0075a7 */ /* 0x001064000800017f */
[----:B-1----:R-:W-:Y:S05]  /*139d0*/  @!P0 NANOSLEEP.SYNCS 0x989680 ;  /* 0x009896800000895d */ /* 0x002fea0003900000 */
[----:B------:R-:W1:Y:S02]  /*139e0*/  @!P0 SYNCS.PHASECHK.TRANS64 P0, [R12+URZ+0x60], R28 ;  /* 0x0000601c0c0085a7 */ /* 0x000e64000800007f */
[----:B-1----:R-:W-:Y:S05]  /*139f0*/  @!P0 BRA `(.L_x_276) ;  /* 0xfffffffc00f08947 */ /* 0x002fea000383ffff */
[----:B------:R-:W-:Y:S05]  /*13a00*/  BRA `(.L_x_360) ;  /* 0xffffffcc00387947 */ /* 0x000fea000383ffff */
.L_x_286:
[----:B-1----:R1:W2:Y:S02]  /*13a10*/  SYNCS.PHASECHK.TRANS64.TRYWAIT P0, [R2+URZ+0x31c40], R3 ;  /* 0x031c4003020075a7 */ /* 0x0022a4000800017f */
[----:B--2---:R-:W-:Y:S05]  /*13a20*/  @!P0 NANOSLEEP.SYNCS 0x989680 ;  /* 0x009896800000895d */ /* 0x004fea0003900000 */
[----:B------:R-:W2:Y:S02]  /*13a30*/  @!P0 SYNCS.PHASECHK.TRANS64 P0, [R2+URZ+0x31c40], R3 ;  /* 0x031c4003020085a7 */ /* 0x000ea4000800007f */
[----:B--2---:R-:W-:Y:S05]  /*13a40*/  @!P0 BRA `(.L_x_286) ;  /* 0xfffffffc00f08947 */ /* 0x004fea000383ffff */
[----:B------:R-:W-:Y:S05]  /*13a50*/  BRA `(.L_x_361) ;  /* 0xffffffd000c47947 */ /* 0x000fea000383ffff */
.L_x_293:
[----:B0-----:R0:W1:Y:S02]  /*13a60*/  SYNCS.PHASECHK.TRANS64.TRYWAIT P0, [R7+URZ+0x60], R2 ;  /* 0x00006002070075a7 */ /* 0x001064000800017f */
[----:B-1----:R-:W-:Y:S05]  /*13a70*/  @!P0 NANOSLEEP.SYNCS 0x989680 ;  /* 0x009896800000895d */ /* 0x002fea0003900000 */
[----:B------:R-:W1:Y:S02]  /*13a80*/  @!P0 SYNCS.PHASECHK.TRANS64 P0, [R7+URZ+0x60], R2 ;  /* 0x00006002070085a7 */ /* 0x000e64000800007f */
[----:B-1----:R-:W-:Y:S05]  /*13a90*/  @!P0 BRA `(.L_x_293) ;  /* 0xfffffffc00f08947 */ /* 0x002fea000383ffff */
[----:B------:R-:W-:Y:S05]  /*13aa0*/  BRA `(.L_x_362) ;  /* 0xffffffd400d47947 */ /* 0x000fea000383ffff */
.L_x_305:
[----:B-1----:R1:W2:Y:S02]  /*13ab0*/  SYNCS.PHASECHK.TRANS64.TRYWAIT P0, [R3+URZ+0x31c60], R0 ;  /* 0x031c6000030075a7 */ /* 0x0022a4000800017f */
[----:B--2---:R-:W-:Y:S05]  /*13ac0*/  @!P0 NANOSLEEP.SYNCS 0x989680 ;  /* 0x009896800000895d */ /* 0x004fea0003900000 */
[----:B------:R-:W2:Y:S02]  /*13ad0*/  @!P0 SYNCS.PHASECHK.TRANS64 P0, [R3+URZ+0x31c60], R0 ;  /* 0x031c6000030085a7 */ /* 0x000ea4000800007f */
[----:B--2---:R-:W-:Y:S05]  /*13ae0*/  @!P0 BRA `(.L_x_305) ;  /* 0xfffffffc00f08947 */ /* 0x004fea000383ffff */
[----:B------:R-:W-:Y:S05]  /*13af0*/  BRA `(.L_x_363) ;  /* 0xffffffdc004c7947 */ /* 0x000fea000383ffff */
.L_x_313:
[----:B------:R-:W-:Y:S01]  /*13b00*/  BSSY B0, `(.L_x_364) ;  /* 0x0000008000007945 */ /* 0x000fe20003800000 */
[----:B------:R-:W-:Y:S02]  /*13b10*/  IMAD.MOV.U32 R13, RZ, RZ, R24 ;  /* 0x000000ffff0d7224 */ /* 0x000fe400078e0018 */
[----:B------:R-:W-:Y:S02]  /*13b20*/  IMAD.MOV.U32 R12, RZ, RZ, RZ ;  /* 0x000000ffff0c7224 */ /* 0x000fe400078e00ff */
[----:B------:R-:W-:Y:S02]  /*13b30*/  IMAD.MOV.U32 R11, RZ, RZ, 0x1f ;  /* 0x0000001fff0b7424 */ /* 0x000fe400078e00ff */
[----:B------:R-:W-:-:S07]  /*13b40*/  IMAD.MOV.U32 R15, RZ, RZ, -0x1 ;  /* 0xffffffffff0f7424 */ /* 0x000fce00078e00ff */
[----:B0-2---:R-:W-:Y:S05]  /*13b50*/  WARPSYNC.COLLECTIVE R15, `(.L_x_365) ;  /* 0x000000000f087348 */ /* 0x005fea0003c00000 */
[----:B------:R1:W3:Y:S02]  /*13b60*/  SHFL.IDX P6, R14, R13, R12, R11 ;  /* 0x0000000c0d0e7389 */ /* 0x0002e400000c000b */
[----:B0123--:R-:W-:Y:S01]  /*13b70*/  ENDCOLLECTIVE ;  /* 0x000000000000791b */ /* 0x00ffe20003800000 */
.L_x_365:
[----:B------:R-:W-:Y:S05]  /*13b80*/  BSYNC B0 ;  /* 0x0000000000007941 */ /* 0x000fea0003800000 */
.L_x_364:
[----:B------:R-:W-:Y:S02]  /*13b90*/  IMAD.MOV.U32 R13, RZ, RZ, R24 ;  /* 0x000000ffff0d7224 */ /* 0x000fe400078e0018 */
[----:B------:R-:W-:Y:S02]  /*13ba0*/  IMAD.MOV.U32 R12, RZ, RZ, 0x1 ;  /* 0x00000001ff0c7424 */ /* 0x000fe400078e00ff */
[----:B------:R-:W-:Y:S02]  /*13bb0*/  IMAD.MOV.U32 R11, RZ, RZ, 0x1f ;  /* 0x0000001fff0b7424 */ /* 0x000fe400078e00ff */
[----:B------:R-:W-:Y:S02]  /*13bc0*/  IMAD.MOV.U32 R15, RZ, RZ, -0x1 ;  /* 0xffffffffff0f7424 */ /* 0x000fe400078e00ff */
[----:B------:R-:W-:Y:S02]  /*13bd0*/  IMAD.IADD R7, R27, 0x1, R9 ;  /* 0x000000011b077824 */ /* 0x000fe400078e0209 */
[----:B------:R-:W-:-:S07]  /*13be0*/  IMAD.MOV.U32 R0, RZ, RZ, R14 ;  /* 0x000000ffff007224 */ /* 0x000fce00078e000e */
[----:B------:R-:W-:Y:S05]  /*13bf0*/  WARPSYNC.COLLECTIVE R15, `(.L_x_366) ;  /* 0x000000000f087348 */ /* 0x000fea0003c00000 */
[----:B------:R0:W1:Y:S02]  /*13c00*/  SHFL.IDX P6, R14, R13, R12, R11 ;  /* 0x0000000c0d0e7389 */ /* 0x00006400000c000b */
[----:B01----:R-:W-:Y:S01]  /*13c10*/  ENDCOLLECTIVE ;  /* 0x000000000000791b */ /* 0x003fe20003800000 */
.L_x_366:
[----:B------:R-:W-:Y:S01]  /*13c20*/  ULDC UR4, c[0x0][0xc3c] ;  /* 0x00030f0000047ab9 */ /* 0x000fe20000000800 */
[----:B------:R-:W-:Y:S01]  /*13c30*/  ULDC.64 UR6, c[0x0][0x208] ;  /* 0x0000820000067ab9 */ /* 0x000fe20000000a00 */
[----:B------:R-:W-:-:S13]  /*13c40*/  ISETP.GE.OR P1, PT, R7, UR4, !P0 ;  /* 0x0000000407007c0c */ /* 0x000fda000c726670 */
[----:B------:R-:W0:Y:S08]  /*13c50*/  @!P1 LDC.64 R2, c[0x0][0xc80] ;  /* 0x00032000ff029b82 */ /* 0x000e300000000a00 */
[----:B------:R-:W1:Y:S01]  /*13c60*/  @!P1 LDC.64 R4, c[0x0][0xc78] ;  /* 0x00031e00ff049b82 */ /* 0x000e620000000a00 */
[----:B------:R-:W-:Y:S02]  /*13c70*/  IMAD.MOV.U32 R11, RZ, RZ, RZ ;  /* 0x000000ffff0b7224 */ /* 0x000fe400078e00ff */
[----:B------:R-:W-:-:S02]  /*13c80*/  IMAD.MOV.U32 R6, RZ, RZ, R14 ;  /* 0x000000ffff067224 */ /* 0x000fc400078e000e */
        /* <DEDUP_REMOVED lines=8> */
[----:B------:R-:W-:Y:S01]  /*13d10*/  IMAD.MOV.U32 R24, RZ, RZ, RZ ;  /* 0x000000ffff187224 */ /* 0x000fe200078e00ff */
[C---:B------:R-:W-:Y:S02]  /*13d20*/  ISETP.GE.U32.AND P4, PT, R9.reuse, 0x8, PT ;  /* 0x000000080900780c */ /* 0x040fe40003f86070 */
[C---:B------:R-:W-:Y:S01]  /*13d30*/  ISETP.GE.U32.AND P5, PT, R9.reuse, 0x10, PT ;  /* 0x000000100900780c */ /* 0x040fe20003fa6070 */
[----:B--2---:R-:W-:Y:S02]  /*13d40*/  @!P1 IMAD.MOV.U32 R7, RZ, RZ, R8 ;  /* 0x000000ffff079224 */ /* 0x004fe400078e0008 */
[----:B---3--:R-:W-:Y:S01]  /*13d50*/  @!P1 IMAD.MOV.U32 R4, RZ, RZ, R5 ;  /* 0x000000ffff049224 */ /* 0x008fe200078e0005 */
[----:B------:R-:W-:-:S03]  /*13d60*/  ISETP.NE.AND P1, PT, R9, RZ, PT ;  /* 0x000000ff0900720c */ /* 0x000fc60003f25270 */
[----:B------:R-:W-:-:S10]  /*13d70*/  IMAD R13, R4, R7, RZ ;  /* 0x00000007040d7224 */ /* 0x000fd400078e02ff */
[----:B------:R-:W-:Y:S05]  /*13d80*/  WARPSYNC.COLLECTIVE R15, `(.L_x_367) ;  /* 0x000000000f087348 */ /* 0x000fea0003c00000 */
[----:B------:R0:W1:Y:S02]  /*13d90*/  SHFL.UP P6, R14, R13, R12, R11 ;  /* 0x0400000c0d0e7389 */ /* 0x00006400000c000b */
[----:B01----:R-:W-:Y:S01]  /*13da0*/  ENDCOLLECTIVE ;  /* 0x000000000000791b */ /* 0x003fe20003800000 */
.L_x_367:
[----:B------:R-:W-:Y:S01]  /*13db0*/  IMAD.MOV.U32 R12, RZ, RZ, 0x2 ;  /* 0x00000002ff0c7424 */ /* 0x000fe200078e00ff */
[----:B------:R-:W-:-:S05]  /*13dc0*/  SEL R14, R14, RZ, P1 ;  /* 0x000000ff0e0e7207 */ /* 0x000fca0000800000 */
[----:B------:R-:W-:-:S04]  /*13dd0*/  IMAD.IADD R5, R13, 0x1, R14 ;  /* 0x000000010d057824 */ /* 0x000fc800078e020e */
[----:B------:R-:W-:-:S07]  /*13de0*/  IMAD.MOV.U32 R13, RZ, RZ, R5 ;  /* 0x000000ffff0d7224 */ /* 0x000fce00078e0005 */
[----:B------:R-:W-:Y:S05]  /*13df0*/  WARPSYNC.COLLECTIVE R15, `(.L_x_368) ;  /* 0x000000000f087348 */ /* 0x000fea0003c00000 */
[----:B------:R0:W1:Y:S02]  /*13e00*/  SHFL.UP P6, R14, R13, R12, R11 ;  /* 0x0400000c0d0e7389 */ /* 0x00006400000c000b */
[----:B01----:R-:W-:Y:S01]  /*13e10*/  ENDCOLLECTIVE ;  /* 0x000000000000791b */ /* 0x003fe20003800000 */
.L_x_368:
[----:B------:R-:W-:Y:S01]  /*13e20*/  IMAD.MOV.U32 R12, RZ, RZ, 0x4 ;  /* 0x00000004ff0c7424 */ /* 0x000fe200078e00ff */
[----:B------:R-:W-:-:S05]  /*13e30*/  SEL R2, R14, RZ, P2 ;  /* 0x000000ff0e027207 */ /* 0x000fca0001000000 */
[----:B------:R-:W-:-:S04]  /*13e40*/  IMAD.IADD R2, R5, 0x1, R2 ;  /* 0x0000000105027824 */ /* 0x000fc800078e0202 */
[----:B------:R-:W-:-:S07]  /*13e50*/  IMAD.MOV.U32 R13, RZ, RZ, R2 ;  /* 0x000000ffff0d7224 */ /* 0x000fce00078e0002 */
[----:B------:R-:W-:Y:S05]  /*13e60*/  WARPSYNC.COLLECTIVE R15, `(.L_x_369) ;  /* 0x000000000f087348 */ /* 0x000fea0003c00000 */
[----:B------:R0:W1:Y:S02]  /*13e70*/  SHFL.UP P6, R14, R13, R12, R11 ;  /* 0x0400000c0d0e7389 */ /* 0x00006400000c000b */
[----:B01----:R-:W-:Y:S01]  /*13e80*/  ENDCOLLECTIVE ;  /* 0x000000000000791b */ /* 0x003fe20003800000 */
.L_x_369:
[----:B------:R-:W-:Y:S01]  /*13e90*/  IMAD.MOV.U32 R12, RZ, RZ, 0x8 ;  /* 0x00000008ff0c7424 */ /* 0x000fe200078e00ff */
[----:B------:R-:W-:-:S05]  /*13ea0*/  SEL R3, R14, RZ, P3 ;  /* 0x000000ff0e037207 */ /* 0x000fca0001800000 */
[----:B------:R-:W-:-:S04]  /*13eb0*/  IMAD.IADD R8, R2, 0x1, R3 ;  /* 0x0000000102087824 */ /* 0x000fc800078e0203 */
[----:B------:R-:W-:-:S07]  /*13ec0*/  IMAD.MOV.U32 R13, RZ, RZ, R8 ;  /* 0x000000ffff0d7224 */ /* 0x000fce00078e0008 */
[----:B------:R-:W-:Y:S05]  /*13ed0*/  WARPSYNC.COLLECTIVE R15, `(.L_x_370) ;  /* 0x000000000f087348 */ /* 0x000fea0003c00000 */
[----:B------:R0:W1:Y:S02]  /*13ee0*/  SHFL.UP P6, R14, R13, R12, R11 ;  /* 0x0400000c0d0e7389 */ /* 0x00006400000c000b */
[----:B01----:R-:W-:Y:S01]  /*13ef0*/  ENDCOLLECTIVE ;  /* 0x000000000000791b */ /* 0x003fe20003800000 */
.L_x_370:
[----:B------:R-:W-:Y:S01]  /*13f00*/  IMAD.MOV.U32 R12, RZ, RZ, 0x10 ;  /* 0x00000010ff0c7424 */ /* 0x000fe200078e00ff */
[----:B------:R-:W-:-:S05]  /*13f10*/  SEL R5, R14, RZ, P4 ;  /* 0x000000ff0e057207 */ /* 0x000fca0002000000 */
[----:B------:R-:W-:-:S04]  /*13f20*/  IMAD.IADD R5, R8, 0x1, R5 ;  /* 0x0000000108057824 */ /* 0x000fc800078e0205 */
[----:B------:R-:W-:-:S07]  /*13f30*/  IMAD.MOV.U32 R13, RZ, RZ, R5 ;  /* 0x000000ffff0d7224 */ /* 0x000fce00078e0005 */
[----:B------:R-:W-:Y:S05]  /*13f40*/  WARPSYNC.COLLECTIVE R15, `(.L_x_371) ;  /* 0x000000000f087348 */ /* 0x000fea0003c00000 */
[----:B------:R0:W1:Y:S02]  /*13f50*/  SHFL.UP P6, R14, R13, R12, R11 ;  /* 0x0400000c0d0e7389 */ /* 0x00006400000c000b */
[----:B01----:R-:W-:Y:S01]  /*13f60*/  ENDCOLLECTIVE ;  /* 0x000000000000791b */ /* 0x003fe20003800000 */
.L_x_371:
[----:B------:R-:W-:Y:S02]  /*13f70*/  IMAD.MOV.U32 R12, RZ, RZ, 0x1f ;  /* 0x0000001fff0c7424 */ /* 0x000fe400078e00ff */
[----:B------:R-:W-:Y:S01]  /*13f80*/  IMAD.MOV.U32 R11, RZ, RZ, 0x1f ;  /* 0x0000001fff0b7424 */ /* 0x000fe200078e00ff */
[----:B------:R-:W-:-:S05]  /*13f90*/  SEL R14, R14, RZ, P5 ;  /* 0x000000ff0e0e7207 */ /* 0x000fca0002800000 */
[----:B------:R-:W-:-:S04]  /*13fa0*/  IMAD.IADD R3, R5, 0x1, R14 ;  /* 0x0000000105037824 */ /* 0x000fc800078e020e */
[----:B------:R-:W-:-:S07]  /*13fb0*/  IMAD.MOV.U32 R13, RZ, RZ, R3 ;  /* 0x000000ffff0d7224 */ /* 0x000fce00078e0003 */
[----:B------:R-:W-:Y:S05]  /*13fc0*/  WARPSYNC.COLLECTIVE R15, `(.L_x_372) ;  /* 0x000000000f087348 */ /* 0x000fea0003c00000 */
[----:B------:R0:W1:Y:S02]  /*13fd0*/  SHFL.IDX P6, R14, R13, R12, R11 ;  /* 0x0000000c0d0e7389 */ /* 0x00006400000c000b */
[----:B01----:R-:W-:Y:S01]  /*13fe0*/  ENDCOLLECTIVE ;  /* 0x000000000000791b */ /* 0x003fe20003800000 */
.L_x_372:
[----:B------:R-:W-:Y:S05]  /*13ff0*/  BRA `(.L_x_373) ;  /* 0xffffffdc00f87947 */ /* 0x000fea000383ffff */
.L_x_316:
[----:B------:R-:W-:Y:S01]  /*14000*/  BSSY B0, `(.L_x_374) ;  /* 0x0000007000007945 */ /* 0x000fe20003800000 */
[----:B------:R-:W-:Y:S02]  /*14010*/  IMAD.MOV.U32 R12, RZ, RZ, 0x1 ;  /* 0x00000001ff0c7424 */ /* 0x000fe400078e00ff */
[----:B------:R-:W-:Y:S02]  /*14020*/  IMAD.MOV.U32 R11, RZ, RZ, RZ ;  /* 0x000000ffff0b7224 */ /* 0x000fe400078e00ff */
[----:B------:R-:W-:-:S07]  /*14030*/  IMAD.MOV.U32 R15, RZ, RZ, -0x1 ;  /* 0xffffffffff0f7424 */ /* 0x000fce00078e00ff */
[----:B------:R-:W-:Y:S05]  /*14040*/  WARPSYNC.COLLECTIVE R15, `(.L_x_375) ;  /* 0x000000000f087348 */ /* 0x000fea0003c00000 */
[----:B------:R0:W1:Y:S02]  /*14050*/  SHFL.UP P6, R14, R13, R12, R11 ;  /* 0x0400000c0d0e7389 */ /* 0x00006400000c000b */
[----:B01----:R-:W-:Y:S01]  /*14060*/  ENDCOLLECTIVE ;  /* 0x000000000000791b */ /* 0x003fe20003800000 */
.L_x_375:
[----:B------:R-:W-:Y:S05]  /*14070*/  BSYNC B0 ;  /* 0x0000000000007941 */ /* 0x000fea0003800000 */
.L_x_374:
[----:B------:R-:W-:Y:S01]  /*14080*/  SEL R14, R14, RZ, P1 ;  /* 0x000000ff0e0e7207 */ /* 0x000fe20000800000 */
[----:B------:R-:W-:Y:S02]  /*14090*/  IMAD.MOV.U32 R12, RZ, RZ, 0x2 ;  /* 0x00000002ff0c7424 */ /* 0x000fe400078e00ff */
[----:B------:R-:W-:Y:S02]  /*140a0*/  IMAD.MOV.U32 R11, RZ, RZ, RZ ;  /* 0x000000ffff0b7224 */ /* 0x000fe400078e00ff */
[----:B------:R-:W-:Y:S02]  /*140b0*/  IMAD.IADD R13, R13, 0x1, R14 ;  /* 0x000000010d0d7824 */ /* 0x000fe400078e020e */
[----:B------:R-:W-:-:S07]  /*140c0*/  IMAD.MOV.U32 R15, RZ, RZ, -0x1 ;  /* 0xffffffffff0f7424 */ /* 0x000fce00078e00ff */
[----:B------:R-:W-:Y:S05]  /*140d0*/  WARPSYNC.COLLECTIVE R15, `(.L_x_376) ;  /* 0x000000000f087348 */ /* 0x000fea0003c00000 */
[----:B------:R0:W1:Y:S02]  /*140e0*/  SHFL.UP P6, R14, R13, R12, R11 ;  /* 0x0400000c0d0e7389 */ /* 0x00006400000c000b */
[----:B01----:R-:W-:Y:S01]  /*140f0*/  ENDCOLLECTIVE ;  /* 0x000000000000791b */ /* 0x003fe20003800000 */
.L_x_376:
[----:B------:R-:W-:Y:S01]  /*14100*/  IMAD.MOV.U32 R12, RZ, RZ, 0x4 ;  /* 0x00000004ff0c7424 */ /* 0x000fe200078e00ff */
[----:B------:R-:W-:-:S05]  /*14110*/  SEL R2, R14, RZ, P2 ;  /* 0x000000ff0e027207 */ /* 0x000fca0001000000 */
[----:B------:R-:W-:-:S04]  /*14120*/  IMAD.IADD R2, R13, 0x1, R2 ;  /* 0x000000010d027824 */ /* 0x000fc800078e0202 */
[----:B------:R-:W-:-:S07]  /*14130*/  IMAD.MOV.U32 R13, RZ, RZ, R2 ;  /* 0x000000ffff0d7224 */ /* 0x000fce00078e0002 */
[----:B------:R-:W-:Y:S05]  /*14140*/  WARPSYNC.COLLECTIVE R15, `(.L_x_377) ;  /* 0x000000000f087348 */ /* 0x000fea0003c00000 */
[----:B------:R0:W1:Y:S02]  /*14150*/  SHFL.UP P6, R14, R13, R12, R11 ;  /* 0x0400000c0d0e7389 */ /* 0x00006400000c000b */
[----:B01----:R-:W-:Y:S01]  /*14160*/  ENDCOLLECTIVE ;  /* 0x000000000000791b */ /* 0x003fe20003800000 */
.L_x_377:
[----:B------:R-:W-:Y:S01]  /*14170*/  IMAD.MOV.U32 R12, RZ, RZ, 0x8 ;  /* 0x00000008ff0c7424 */ /* 0x000fe200078e00ff */
[----:B------:R-:W-:-:S05]  /*14180*/  SEL R3, R14, RZ, P3 ;  /* 0x000000ff0e037207 */ /* 0x000fca0001800000 */
[----:B------:R-:W-:-:S04]  /*14190*/  IMAD.IADD R3, R2, 0x1, R3 ;  /* 0x0000000102037824 */ /* 0x000fc800078e0203 */
[----:B------:R-:W-:-:S07]  /*141a0*/  IMAD.MOV.U32 R13, RZ, RZ, R3 ;  /* 0x000000ffff0d7224 */ /* 0x000fce00078e0003 */
[----:B------:R-:W-:Y:S05]  /*141b0*/  WARPSYNC.COLLECTIVE R15, `(.L_x_378) ;  /* 0x000000000f087348 */ /* 0x000fea0003c00000 */
[----:B------:R0:W1:Y:S02]  /*141c0*/  SHFL.UP P6, R14, R13, R12, R11 ;  /* 0x0400000c0d0e7389 */ /* 0x00006400000c000b */
[----:B01----:R-:W-:Y:S01]  /*141d0*/  ENDCOLLECTIVE ;  /* 0x000000000000791b */ /* 0x003fe20003800000 */
.L_x_378:
[----:B------:R-:W-:Y:S01]  /*141e0*/  IMAD.MOV.U32 R12, RZ, RZ, 0x10 ;  /* 0x00000010ff0c7424 */ /* 0x000fe200078e00ff */
[----:B------:R-:W-:-:S05]  /*141f0*/  SEL R14, R14, RZ, P4 ;  /* 0x000000ff0e0e7207 */ /* 0x000fca0002000000 */
[----:B------:R-:W-:-:S04]  /*14200*/  IMAD.IADD R5, R3, 0x1, R14 ;  /* 0x0000000103057824 */ /* 0x000fc800078e020e */
[----:B------:R-:W-:-:S07]  /*14210*/  IMAD.MOV.U32 R13, RZ, RZ, R5 ;  /* 0x000000ffff0d7224 */ /* 0x000fce00078e0005 */
[----:B------:R-:W-:Y:S05]  /*14220*/  WARPSYNC.COLLECTIVE R15, `(.L_x_379) ;  /* 0x000000000f087348 */ /* 0x000fea0003c00000 */
[----:B------:R0:W1:Y:S02]  /*14230*/  SHFL.UP P6, R14, R13, R12, R11 ;  /* 0x0400000c0d0e7389 */ /* 0x00006400000c000b */
[----:B01----:R-:W-:Y:S01]  /*14240*/  ENDCOLLECTIVE ;  /* 0x000000000000791b */ /* 0x003fe20003800000 */
.L_x_379:
        /* <DEDUP_REMOVED lines=8> */
.L_x_380:
[----:B------:R-:W-:Y:S05]  /*142d0*/  BRA `(.L_x_381) ;  /* 0xffffffdc00e87947 */ /* 0x000fea000383ffff */
.L_x_318:
[----:B------:R-:W-:Y:S01]  /*142e0*/  BSSY B0, `(.L_x_382) ;  /* 0x0000006000007945 */ /* 0x000fe20003800000 */
[----:B------:R-:W-:Y:S01]  /*142f0*/  PLOP3.LUT P6, PT, P6, PT, PT, 0x8, 0x0 ;  /* 0x000000000000781c */ /* 0x000fe200037ce170 */
[----:B------:R-:W-:-:S12]  /*14300*/  IMAD.MOV.U32 R15, RZ, RZ, -0x1 ;  /* 0xffffffffff0f7424 */ /* 0x000fd800078e00ff */
[----:B0-----:R-:W-:Y:S05]  /*14310*/  WARPSYNC.COLLECTIVE R15, `(.L_x_383) ;  /* 0x000000000f087348 */ /* 0x001fea0003c00000 */
[----:B------:R-:W-:Y:S01]  /*14320*/  VOTE.ANY R14, PT, P6 ;  /* 0x00000000000e7806 */ /* 0x000fe200030e0100 */
[----:B0-----:R-:W-:Y:S06]  /*14330*/  ENDCOLLECTIVE ;  /* 0x000000000000791b */ /* 0x001fec0003800000 */
.L_x_383:
[----:B------:R-:W-:Y:S05]  /*14340*/  BSYNC B0 ;  /* 0x0000000000007941 */ /* 0x000fea0003800000 */
.L_x_382:
[----:B------:R-:W-:Y:S02]  /*14350*/  IMAD.MOV.U32 R8, RZ, RZ, R14 ;  /* 0x000000ffff087224 */ /* 0x000fe400078e000e */
[----:B------:R-:W-:Y:S02]  /*14360*/  IMAD.MOV.U32 R13, RZ, RZ, R7 ;  /* 0x000000ffff0d7224 */ /* 0x000fe400078e0007 */
[----:B------:R-:W0:Y:S01]  /*14370*/  POPC R5, R8 ;  /* 0x0000000800057309 */ /* 0x000e220000000000 */
[----:B------:R-:W-:Y:S02]  /*14380*/  IMAD.MOV.U32 R11, RZ, RZ, 0x1f ;  /* 0x0000001fff0b7424 */ /* 0x000fe400078e00ff */
[----:B------:R-:W-:Y:S02]  /*14390*/  IMAD.MOV.U32 R15, RZ, RZ, -0x1 ;  /* 0xffffffffff0f7424 */ /* 0x000fe400078e00ff */
[----:B0-----:R-:W-:-:S07]  /*143a0*/  IMAD.MOV.U32 R12, RZ, RZ, R5 ;  /* 0x000000ffff0c7224 */ /* 0x001fce00078e0005 */
[----:B------:R-:W-:Y:S05]  /*143b0*/  WARPSYNC.COLLECTIVE R15, `(.L_x_384) ;  /* 0x000000000f087348 */ /* 0x000fea0003c00000 */
[----:B------:R0:W1:Y:S02]  /*143c0*/  SHFL.IDX P6, R14, R13, R12, R11 ;  /* 0x0000000c0d0e7389 */ /* 0x00006400000c000b */
[----:B01----:R-:W-:Y:S01]  /*143d0*/  ENDCOLLECTIVE ;  /* 0x000000000000791b */ /* 0x003fe20003800000 */
.L_x_384:
[----:B------:R-:W-:Y:S02]  /*143e0*/  IMAD.MOV.U32 R13, RZ, RZ, R4 ;  /* 0x000000ffff0d7224 */ /* 0x000fe400078e0004 */
[----:B------:R-:W-:-:S07]  /*143f0*/  IMAD.MOV.U32 R7, RZ, RZ, R14 ;  /* 0x000000ffff077224 */ /* 0x000fce00078e000e */
[----:B------:R-:W-:Y:S05]  /*14400*/  WARPSYNC.COLLECTIVE R15, `(.L_x_385) ;  /* 0x000000000f087348 */ /* 0x000fea0003c00000 */
[----:B------:R0:W1:Y:S02]  /*14410*/  SHFL.IDX P6, R14, R13, R12, R11 ;  /* 0x0000000c0d0e7389 */ /* 0x00006400000c000b */
[----:B01----:R-:W-:Y:S01]  /*14420*/  ENDCOLLECTIVE ;  /* 0x000000000000791b */ /* 0x003fe20003800000 */
.L_x_385:
[----:B------:R-:W-:Y:S01]  /*14430*/  IMAD.MOV.U32 R4, RZ, RZ, R14 ;  /* 0x000000ffff047224 */ /* 0x000fe200078e000e */
[----:B------:R-:W-:Y:S06]  /*14440*/  BRA `(.L_x_386) ;  /* 0xffffffdc00c87947 */ /* 0x000fec000383ffff */
.L_x_320:
[----:B------:R-:W-:Y:S01]  /*14450*/  BSSY B0, `(.L_x_387) ;  /* 0x0000007000007945 */ /* 0x000fe20003800000 */
[----:B------:R-:W-:Y:S02]  /*14460*/  IMAD.MOV.U32 R13, RZ, RZ, R3 ;  /* 0x000000ffff0d7224 */ /* 0x000fe400078e0003 */
[----:B------:R-:W-:Y:S02]  /*14470*/  IMAD.MOV.U32 R11, RZ, RZ, 0x1f ;  /* 0x0000001fff0b7424 */ /* 0x000fe400078e00ff */
[----:B------:R-:W-:-:S07]  /*14480*/  IMAD.MOV.U32 R15, RZ, RZ, -0x1 ;  /* 0xffffffffff0f7424 */ /* 0x000fce00078e00ff */
[----:B0123--:R-:W-:Y:S05]  /*14490*/  WARPSYNC.COLLECTIVE R15, `(.L_x_388) ;  /* 0x000000000f087348 */ /* 0x00ffea0003c00000 */
[----:B------:R4:W0:Y:S02]  /*144a0*/  SHFL.IDX P6, R14, R13, R12, R11 ;  /* 0x0000000c0d0e7389 */ /* 0x00082400000c000b */
[----:B01234-:R-:W-:Y:S01]  /*144b0*/  ENDCOLLECTIVE ;  /* 0x000000000000791b */ /* 0x01ffe20003800000 */
.L_x_388:
[----:B------:R-:W-:Y:S05]  /*144c0*/  BSYNC B0 ;  /* 0x0000000000007941 */ /* 0x000fea0003800000 */
.L_x_387:
[----:B------:R-:W-:Y:S01]  /*144d0*/  IMAD.MOV.U32 R24, RZ, RZ, R14 ;  /* 0x000000ffff187224 */ /* 0x000fe200078e000e */
[----:B------:R-:W-:Y:S06]  /*144e0*/  BRA `(.L_x_319) ;  /* 0xffffffdc00b87947 */ /* 0x000fec000383ffff */
.L_x_324:
[----:B-1----:R1:W4:Y:S02]  /*144f0*/  SYNCS.PHASECHK.TRANS64.TRYWAIT P0, [R9+URZ+0x31c20], R0 ;  /* 0x031c2000090075a7 */ /* 0x002324000800017f */
[----:B----4-:R-:W-:Y:S05]  /*14500*/  @!P0 NANOSLEEP.SYNCS 0x989680 ;  /* 0x009896800000895d */ /* 0x010fea0003900000 */
[----:B------:R-:W4:Y:S02]  /*14510*/  @!P0 SYNCS.PHASECHK.TRANS64 P0, [R9+URZ+0x31c20], R0 ;  /* 0x031c2000090085a7 */ /* 0x000f24000800007f */
[----:B----4-:R-:W-:Y:S05]  /*14520*/  @!P0 BRA `(.L_x_324) ;  /* 0xfffffffc00f08947 */ /* 0x010fea000383ffff */
[----:B------:R-:W-:Y:S05]  /*14530*/  BRA `(.L_x_389) ;  /* 0xffffffe400107947 */ /* 0x000fea000383ffff */
.L_x_325:
[----:B------:R-:W4:Y:S01]  /*14540*/  S2R R2, SR_TID.X ;  /* 0x0000000000027919 */ /* 0x000f220000002100 */
[----:B------:R-:W-:Y:S01]  /*14550*/  BSSY B0, `(.L_x_390) ;  /* 0x000000a000007945 */ /* 0x000fe20003800000 */
[----:B------:R-:W-:Y:S02]  /*14560*/  IMAD.MOV.U32 R12, RZ, RZ, RZ ;  /* 0x000000ffff0c7224 */ /* 0x000fe400078e00ff */
[----:B------:R-:W-:Y:S02]  /*14570*/  IMAD.MOV.U32 R11, RZ, RZ, 0x1f ;  /* 0x0000001fff0b7424 */ /* 0x000fe400078e00ff */
[----:B------:R-:W-:Y:S01]  /*14580*/  IMAD.MOV.U32 R15, RZ, RZ, -0x1 ;  /* 0xffffffffff0f7424 */ /* 0x000fe200078e00ff */
[----:B----4-:R-:W-:-:S04]  /*14590*/  SHF.R.U32.HI R2, RZ, 0x5, R2 ;  /* 0x00000005ff027819 */ /* 0x010fc80000011602 */
[----:B------:R-:W-:-:S05]  /*145a0*/  LOP3.LUT R2, R2, 0x3, RZ, 0xc0, !PT ;  /* 0x0000000302027812 */ /* 0x000fca00078ec0ff */
[----:B------:R-:W-:-:S07]  /*145b0*/  IMAD.MOV.U32 R13, RZ, RZ, R2 ;  /* 0x000000ffff0d7224 */ /* 0x000fce00078e0002 */
[----:B0123--:R-:W-:Y:S05]  /*145c0*/  WARPSYNC.COLLECTIVE R15, `(.L_x_391) ;  /* 0x000000000f087348 */ /* 0x00ffea0003c00000 */
[----:B------:R4:W0:Y:S02]  /*145d0*/  SHFL.IDX P6, R14, R13, R12, R11 ;  /* 0x0000000c0d0e7389 */ /* 0x00082400000c000b */
[----:B01234-:R-:W-:Y:S01]  /*145e0*/  ENDCOLLECTIVE ;  /* 0x000000000000791b */ /* 0x01ffe20003800000 */
.L_x_391:
[----:B------:R-:W-:Y:S05]  /*145f0*/  BSYNC B0 ;  /* 0x0000000000007941 */ /* 0x000fea0003800000 */
.L_x_390:
[----:B------:R-:W-:Y:S05]  /*14600*/  BRA `(.L_x_392) ;  /* 0xffffffe000f87947 */ /* 0x000fea000383ffff */
.L_x_328:
[----:B------:R-:W-:Y:S01]  /*14610*/  BSSY B1, `(.L_x_393) ;  /* 0x0000006000017945 */ /* 0x000fe20003800000 */
[----:B------:R-:W-:-:S07]  /*14620*/  IMAD.MOV.U32 R15, RZ, RZ, -0x1 ;  /* 0xffffffffff0f7424 */ /* 0x000fce00078e00ff */
[----:B0123--:R-:W-:Y:S05]  /*14630*/  WARPSYNC.COLLECTIVE R15, `(.L_x_394) ;  /* 0x000000000f0c7348 */ /* 0x00ffea0003c00000 */
[----:B------:R-:W-:Y:S02]  /*14640*/  ELECT P6, UR62, PT ;  /* 0x00000000003e782f */ /* 0x000fe400038c0000 */
[----:B------:R-:W-:Y:S01]  /*14650*/  MOV R14, UR62 ;  /* 0x0000003e000e7c02 */ /* 0x000fe20008000f00 */
[----:B0123--:R-:W-:Y:S10]  /*14660*/  ENDCOLLECTIVE ;  /* 0x000000000000791b */ /* 0x00fff40003800000 */
.L_x_394:
[----:B------:R-:W-:Y:S05]  /*14670*/  BSYNC B1 ;  /* 0x0000000000017941 */ /* 0x000fea0003800000 */
.L_x_393:
[----:B------:R-:W-:Y:S05]  /*14680*/  BRA `(.L_x_395) ;  /* 0xffffffe000f07947 */ /* 0x000fea000383ffff */
.L_x_330:
[----:B0-----:R0:W1:Y:S02]  /*14690*/  SYNCS.PHASECHK.TRANS64.TRYWAIT P0, [R7+URZ], R2 ;  /* 0x00000002070075a7 */ /* 0x001064000800017f */
[----:B-1----:R-:W-:Y:S05]  /*146a0*/  @!P0 NANOSLEEP.SYNCS 0x989680 ;  /* 0x009896800000895d */ /* 0x002fea0003900000 */
[----:B------:R-:W1:Y:S02]  /*146b0*/  @!P0 SYNCS.PHASECHK.TRANS64 P0, [R7+URZ], R2 ;  /* 0x00000002070085a7 */ /* 0x000e64000800007f */
[----:B-1----:R-:W-:Y:S05]  /*146c0*/  @!P0 BRA `(.L_x_330) ;  /* 0xfffffffc00f08947 */ /* 0x002fea000383ffff */
[----:B------:R-:W-:Y:S05]  /*146d0*/  BRA `(.L_x_396) ;  /* 0xffffffe4002c7947 */ /* 0x000fea000383ffff */
.L_x_331:
[----:B-1----:R1:W2:Y:S02]  /*146e0*/  SYNCS.PHASECHK.TRANS64.TRYWAIT P0, [R3+URZ], R0 ;  /* 0x00000000030075a7 */ /* 0x0022a4000800017f */
[----:B--2---:R-:W-:Y:S05]  /*146f0*/  @!P0 NANOSLEEP.SYNCS 0x989680 ;  /* 0x009896800000895d */ /* 0x004fea0003900000 */
[----:B------:R-:W2:Y:S02]  /*14700*/  @!P0 SYNCS.PHASECHK.TRANS64 P0, [R3+URZ], R0 ;  /* 0x00000000030085a7 */ /* 0x000ea4000800007f */
[----:B--2---:R-:W-:Y:S05]  /*14710*/  @!P0 BRA `(.L_x_331) ;  /* 0xfffffffc00f08947 */ /* 0x004fea000383ffff */
[----:B------:R-:W-:Y:S05]  /*14720*/  BRA `(.L_x_397) ;  /* 0xffffffe400207947 */ /* 0x000fea000383ffff */
.L_x_333:
[----:B-1----:R1:W2:Y:S02]  /*14730*/  SYNCS.PHASECHK.TRANS64.TRYWAIT P0, [R5+URZ], R2 ;  /* 0x00000002050075a7 */ /* 0x0022a4000800017f */
[----:B--2---:R-:W-:Y:S05]  /*14740*/  @!P0 NANOSLEEP.SYNCS 0x989680 ;  /* 0x009896800000895d */ /* 0x004fea0003900000 */
[----:B------:R-:W2:Y:S02]  /*14750*/  @!P0 SYNCS.PHASECHK.TRANS64 P0, [R5+URZ], R2 ;  /* 0x00000002050085a7 */ /* 0x000ea4000800007f */
[----:B--2---:R-:W-:Y:S05]  /*14760*/  @!P0 BRA `(.L_x_333) ;  /* 0xfffffffc00f08947 */ /* 0x004fea000383ffff */
[----:B------:R-:W-:Y:S05]  /*14770*/  BRA `(.L_x_398) ;  /* 0xffffffe400247947 */ /* 0x000fea000383ffff */
.L_x_399:
        /* <DEDUP_REMOVED lines=16> */
.L_x_2777:


//--------------------- .text._ZN7cutlass13device_kernelIN5flash11enable_sm90INS1_16FlashAttnFwdSm90INS1_25CollectiveMainloopFwdSm90ILi2EN4cute5tupleIJNS5_1CILi1EEES8_S8_EEENS6_IJNS7_ILi192EEENS7_ILi144EEENS7_ILi96EEEEEELi96ENS_6half_tEfNS_4arch4Sm90ELb0ELb0ELb0ELb1ELb0ELb1ELb0ELb0ELb1ELb1ELb1ELb0EEENS1_21CollectiveEpilogueFwdINS6_IJSA_SC_SB_EEES9_SE_SG_Li384ELb1ELb1ELb1ELb0EEENS1_36VarlenDynamicPersistentTileSchedulerILi192ELi144ELi384ELi128ELb1ELb1ELb1ELb0ELb1ELb1EEEEEEEEEvNT_6ParamsE --------------------------
	.section	.text._ZN7cutlass13device_kernelIN5flash11enable_sm90INS1_16FlashAttnFwdSm90INS1_25CollectiveMainloopFwdSm90ILi2EN4cute5tupleIJNS5_1CILi1EEES8_S8_EEENS6_IJNS7_ILi192EEENS7_ILi144EEENS7_ILi96EEEEEELi96ENS_6half_tEfNS_4arch4Sm90ELb0ELb0ELb0ELb1ELb0ELb1ELb0ELb0ELb1ELb1ELb1ELb0EEENS1_21CollectiveEpilogueFwdINS6_IJSA_SC_SB_EEES9_SE_SG_Li384ELb1ELb1ELb1ELb0EEENS1_36VarlenDynamicPersistentTileSchedulerILi192ELi144ELi384ELi128ELb1ELb1ELb1ELb0ELb1ELb1EEEEEEEEEvNT_6ParamsE,"ax",@progbits
	.align	128
.text._ZN7cutlass13device_kernelIN5flash11enable_sm90INS1_16FlashAttnFwdSm90INS1_25CollectiveMainloopFwdSm90ILi2EN4cute5tupleIJNS5_1CILi1EEES8_S8_EEENS6_IJNS7_ILi192EEENS7_ILi144EEENS7_ILi96EEEEEELi96ENS_6half_tEfNS_4arch4Sm90ELb0ELb0ELb0ELb1ELb0ELb1ELb0ELb0ELb1ELb1ELb1ELb0EEENS1_21CollectiveEpilogueFwdINS6_IJSA_SC_SB_EEES9_SE_SG_Li384ELb1ELb1ELb1ELb0EEENS1_36VarlenDynamicPersistentTileSchedulerILi192ELi144ELi384ELi128ELb1ELb1ELb1ELb0ELb1ELb1EEEEEEEEEvNT_6ParamsE:
        .type           _ZN7cutlass13device_kernelIN5flash11enable_sm90INS1_16FlashAttnFwdSm90INS1_25CollectiveMainloopFwdSm90ILi2EN4cute5tupleIJNS5_1CILi1EEES8_S8_EEENS6_IJNS7_ILi192EEENS7_ILi144EEENS7_ILi96EEEEEELi96ENS_6half_tEfNS_4arch4Sm90ELb0ELb0ELb0ELb1ELb0ELb1ELb0ELb0ELb1ELb1ELb1ELb0EEENS1_21CollectiveEpilogueFwdINS6_IJSA_SC_SB_EEES9_SE_SG_Li384ELb1ELb1ELb1ELb0EEENS1_36VarlenDynamicPersistentTileSchedulerILi192ELi144ELi384ELi128ELb1ELb1ELb1ELb0ELb1ELb1EEEEEEEEEvNT_6ParamsE,@function
        .size           _ZN7cutlass13device_kernelIN5flash11enable_sm90INS1_16FlashAttnFwdSm90INS1_25CollectiveMainloopFwdSm90ILi2EN4cute5tupleIJNS5_1CILi1EEES8_S8_EEENS6_IJNS7_ILi192EEENS7_ILi144EEENS7_ILi96EEEEEELi96ENS_6half_tEfNS_4arch4Sm90ELb0ELb0ELb0ELb1ELb0ELb1ELb0ELb0ELb1ELb1ELb1ELb0EEENS1_21CollectiveEpilogueFwdINS6_IJSA_SC_SB_EEES9_SE_SG_Li384ELb1ELb1ELb1ELb0EEENS1_36VarlenDynamicPersistentTileSchedulerILi192ELi144ELi384ELi128ELb1ELb1ELb1ELb0ELb1ELb1EEEEEEEEEvNT_6ParamsE,(.L_x_2778 - _ZN7cutlass13device_kernelIN5flash11enable_sm90INS1_16FlashAttnFwdSm90INS1_25CollectiveMainloopFwdSm90ILi2EN4cute5tupleIJNS5_1CILi1EEES8_S8_EEENS6_IJNS7_ILi192EEENS7_ILi144EEENS7_ILi96EEEEEELi96ENS_6half_tEfNS_4arch4Sm90ELb0ELb0ELb0ELb1ELb0ELb1ELb0ELb0ELb1ELb1ELb1ELb0EEENS1_21CollectiveEpilogueFwdINS6_IJSA_SC_SB_EEES9_SE_SG_Li384ELb1ELb1ELb1ELb0EEENS1_36VarlenDynamicPersistentTileSchedulerILi192ELi144ELi384ELi128ELb1ELb1ELb1ELb0ELb1ELb1EEEEEEEEEvNT_6ParamsE)
        .other          _ZN7cutlass13device_kernelIN5flash11enable_sm90INS1_16FlashAttnFwdSm90INS1_25CollectiveMainloopFwdSm90ILi2EN4cute5tupleIJNS5_1CILi1EEES8_S8_EEENS6_IJNS7_ILi192EEENS7_ILi144EEENS7_ILi96EEEEEELi96ENS_6half_tEfNS_4arch4Sm90ELb0ELb0ELb0ELb1ELb0ELb1ELb0ELb0ELb1ELb1ELb1ELb0EEENS1_21CollectiveEpilogueFwdINS6_IJSA_SC_SB_EEES9_SE_SG_Li384ELb1ELb1ELb1ELb0EEENS1_36VarlenDynamicPersistentTileSchedulerILi192ELi144ELi384ELi128ELb1ELb1ELb1ELb0ELb1ELb1EEEEEEEEEvNT_6ParamsE,@"STO_CUDA_ENTRY STV_DEFAULT"
_ZN7cutlass13device_kernelIN5flash11enable_sm90INS1_16FlashAttnFwdSm90INS1_25CollectiveMainloopFwdSm90ILi2EN4cute5tupleIJNS5_1CILi1EEES8_S8_EEENS6_IJNS7_ILi192EEENS7_ILi144EEENS7_ILi96EEEEEELi96ENS_6half_tEfNS_4arch4Sm90ELb0ELb0ELb0ELb1ELb0ELb1ELb0ELb0ELb1ELb1ELb1ELb0EEENS1_21CollectiveEpilogueFwdINS6_IJSA_SC_SB_EEES9_SE_SG_Li384ELb1ELb1ELb1ELb0EEENS1_36VarlenDynamicPersistentTileSchedulerILi192ELi144ELi384ELi128ELb1ELb1ELb1ELb0ELb1ELb1EEEEEEEEEvNT_6ParamsE:
[----:B------:R-:W0:Y:S02]  /*0000*/  LDC R1, c[0x0][0x28] ;  /* 0x00000a00ff017b82 */ /* 0x000e240000000800 */
[----:B0-----:R-:W-:Y:S01]  /*0010*/  VIADD R1, R1, 0xfffffee0 ;  /* 0xfffffee001017836 */ /* 0x001fe20000000000 */
[----:B------:R-:W0:Y:S01]  /*0020*/  S2R R3, SR_TID.X ;  /* 0x0000000000037919 */ /* 0x000e220000002100 */
[----:B------:R-:W-:Y:S01]  /*0030*/  ELECT P0, URZ, PT ;  /* 0x00000000003f782f */ /* 0x000fe20003800000 */
[----:B------:R-:W-:Y:S01]  /*0040*/  BSSY B0, `(.L_x_400) ;  /* 0x0000013000007945 */ /* 0x000fe20003800000 */
[----:B0-----:R-:W-:-:S05]  /*0050*/  SHF.R.U32.HI R0, RZ, 0x5, R3 ;  /* 0x00000005ff007819 */ /* 0x001fca0000011603 */
[----:B------:R-:W0:Y:S02]  /*0060*/  SHFL.IDX PT, R2, R0, RZ, 0x1f ;  /* 0x00001fff00027589 */ /* 0x000e2400000e0000 */
[----:B0-----:R-:W-:-:S13]  /*0070*/  ISETP.EQ.AND P0, PT, R2, RZ, P0 ;  /* 0x000000ff0200720c */ /* 0x001fda0000702270 */
[----:B------:R-:W-:Y:S05]  /*0080*/  @!P0 BRA `(.L_x_401) ;  /* 0x0000000000388947 */ /* 0x000fea0003800000 */
[----:B------:R-:W-:Y:S02]  /*0090*/  ULDC.64 UR4, c[0x0][0x198] ;  /* 0x0000660000047ab9 */ /* 0x000fe40000000a00 */
[----:B------:R-:W-:Y:S02]  /*00a0*/  UIADD3 UR6, UP0, UR4, 0x370, URZ ;  /* 0x0000037004067890 */ /* 0x000fe4000ff1e03f */
[----:B------:R-:W-:Y:S02]  /*00b0*/  UIADD3 UR8, UP1, UR4, 0x470, URZ ;  /* 0x0000047004087890 */ /* 0x000fe4000ff3e03f */
[----:B------:R-:W-:Y:S02]  /*00c0*/  UIADD3 UR10, UP2, UR4, 0x570, URZ ;  /* 0x00000570040a7890 */ /* 0x000fe4000ff5e03f */
[----:B------:R-:W-:Y:S02]  /*00d0*/  UIADD3 UR4, UP3, UR4, 0x670, URZ ;  /* 0x0000067004047890 */ /* 0x000fe4000ff7e03f */
[----:B------:R-:W-:-:S02]  /*00e0*/  UIADD3.X UR7, URZ, UR5, URZ, UP0, !UPT ;  /* 0x000000053f077290 */ /* 0x000fc400087fe43f */
[----:B------:R-:W-:Y:S02]  /*00f0*/  UIADD3.X UR9, URZ, UR5, URZ, UP1, !UPT ;  /* 0x000000053f097290 */ /* 0x000fe40008ffe43f */
[----:B------:R-:W-:Y:S02]  /*0100*/  UIADD3.X UR11, URZ, UR5, URZ, UP2, !UPT ;  /* 0x000000053f0b7290 */ /* 0x000fe400097fe43f */
[----:B------:R-:W-:-:S03]  /*0110*/  UIADD3.X UR5, URZ, UR5, URZ, UP3, !UPT ;  /* 0x000000053f057290 */ /* 0x000fc60009ffe43f */
[----:B------:R0:W-:Y:S02]  /*0120*/  UTMACCTL.PF [UR6] ;  /* 0x00000000060079b9 */ /* 0x0001e40008040000 */
[----:B------:R0:W-:Y:S02]  /*0130*/  UTMACCTL.PF [UR8] ;  /* 0x00000000080079b9 */ /* 0x0001e40008040000 */
[----:B------:R0:W-:Y:S02]  /*0140*/  UTMACCTL.PF [UR10] ;  /* 0x000000000a0079b9 */ /* 0x0001e40008040000 */
[----:B------:R0:W-:Y:S02]  /*0150*/  UTMACCTL.PF [UR4] ;  /* 0x00000000040079b9 */ /* 0x0001e40008040000 */
[----:B0-----:R-:W-:Y:S01]  /*0160*/  NOP ;  /* 0x0000000000007918 */ /* 0x001fe20000000000 */
.L_x_401:
[----:B------:R-:W-:Y:S05]  /*0170*/  BSYNC B0 ;  /* 0x0000000000007941 */ /* 0x000fea0003800000 */
.L_x_400:
        /* <DEDUP_REMOVED lines=40> */
.L_x_402:
        /* <DEDUP_REMOVED lines=22> */
.L_x_403:
        /* <DEDUP_REMOVED lines=18> */
.L_x_404:
        /* <DEDUP_REMOVED lines=22> */
.L_x_405:
        /* <DEDUP_REMOVED lines=22> */
.L_x_406:
[----:B--2---:R-:W-:Y:S01]  /*0940*/  ISETP.NE.AND P0, PT, R2, RZ, PT ;  /* 0x000000ff0200720c */ /* 0x004fe20003f05270 */
[----:B------:R-:W-:Y:S01]  /*0950*/  IMAD.MOV.U32 R2, RZ, RZ, 0x1 ;  /* 0x00000001ff027424 */ /* 0x000fe200078e00ff */
[----:B------:R-:W-:Y:S01]  /*0960*/  NOP ;  /* 0x0000000000007918 */ /* 0x000fe20000000000 */
[----:B------:R-:W-:Y:S01]  /*0970*/  ULDC.64 UR60, c[0x0][0x208] ;  /* 0x00008200003c7ab9 */ /* 0x000fe20000000a00 */
[----:B------:R-:W-:Y:S02]  /*0980*/  BSSY B9, `(.L_x_407) ;  /* 0x0001ed0000097945 */ /* 0x000fe40003800000 */
[----:B------:R-:W-:-:S05]  /*0990*/  SEL R2, R2, 0x2, !P0 ;  /* 0x0000000202027807 */ /* 0x000fca0004000000 */
[----:B------:R2:W-:Y:S01]  /*09a0*/  STL [R1+0x58], R2 ;  /* 0x0000580201007387 */ /* 0x0005e20000100800 */
[----:B01-34-:R-:W-:Y:S06]  /*09b0*/  BAR.SYNC.DEFER_BLOCKING 0x0 ;  /* 0x0000000000007b1d */ /* 0x01bfec0000010000 */
[----:B------:R-:W-:Y:S05]  /*09c0*/  @!P0 BRA `(.L_x_408) ;  /* 0x0000016c00688947 */ /* 0x000fea0003800000 */
.L_x_409:
[----:B------:R-:W-:-:S08]  /*09d0*/  NOP ;  /* 0x0000000000007918 */ /* 0x000fd00000000000 */
[----:B------:R-:W0:Y:S02]  /*09e0*/  USETMAXREG.TRY_ALLOC.CTAPOOL UP0, 0xa0 ;  /* 0x000000a0000079c8 */ /* 0x000e240008000600 */
[----:B0-----:R-:W-:-:S13]  /*09f0*/  PLOP3.LUT P0, PT, PT, PT, UP0, 0x80, 0x0 ;  /* 0x000000000000781c */ /* 0x001fda0003f0f008 */
[----:B------:R-:W-:Y:S05]  /*0a00*/  @!P0 BRA `(.L_x_409) ;  /* 0xfffffffc00f08947 */ /* 0x000fea000383ffff */
[----:B------:R-:W3:Y:S01]  /*0a10*/  LDL.LU R0, [R1+0x50] ;  /* 0x0000500001007983 */ /* 0x000ee20000300800 */
[----:B--2---:R-:W0:Y:S01]  /*0a20*/  S2R R2, SR_TID.X ;  /* 0x0000000000027919 */ /* 0x004e220000002100 */
[----:B------:R-:W1:Y:S01]  /*0a30*/  S2UR UR5, SR_CgaCtaId ;  /* 0x00000000000579c3 */ /* 0x000e620000008800 */
[----:B------:R-:W-:Y:S01]  /*0a40*/  UMOV UR4, 0x400 ;  /* 0x0000040000047882 */ /* 0x000fe20000000000 */
[----:B0-----:R-:W-:-:S06]  /*0a50*/  SHF.R.U32.HI R2, RZ, 0x7, R2 ;  /* 0x00000007ff027819 */ /* 0x001fcc0000011602 */
[----:B------:R-:W-:Y:S06]  /*0a60*/  BAR.ARV 0x8, 0x200 ;  /* 0x0208000000007b1d */ /* 0x000fec0000002000 */
[----:B------:R-:W-:-:S13]  /*0a70*/  ISETP.NE.AND P0, PT, R2, 0x1, PT ;  /* 0x000000010200780c */ /* 0x000fda0003f05270 */
[----:B------:R-:W-:Y:S08]  /*0a80*/  @!P0 BAR.ARV 0x9, 0x100 ;  /* 0x0244000000008b1d */ /* 0x000ff00000002000 */
[----:B------:R-:W-:Y:S01]  /*0a90*/  BAR.SYNC.DEFER_BLOCKING 0x5, 0x200 ;  /* 0x0148000000007b1d */ /* 0x000fe20000010000 */
[----:B-1----:R-:W-:-:S06]  /*0aa0*/  ULEA UR4, UR5, UR4, 0x18 ;  /* 0x0000000405047291 */ /* 0x002fcc000f8ec03f */
[----:B------:R-:W-:Y:S01]  /*0ab0*/  IMAD.U32 R16, RZ, RZ, UR4 ;  /* 0x00000004ff107e24 */ /* 0x000fe2000f8e00ff */
[----:B------:R-:W-:-:S04]  /*0ac0*/  ULDC UR4, c[0x0][0xc3c] ;  /* 0x00030f0000047ab9 */ /* 0x000fc80000000800 */
[----:B------:R-:W0:Y:S01]  /*0ad0*/  LDS.128 R108, [R16+0x31cd0] ;  /* 0x031cd000106c7984 */ /* 0x000e220000000c00 */
[----:B------:R-:W-:Y:S06]  /*0ae0*/  BAR.ARV 0x4, 0x200 ;  /* 0x0108000000007b1d */ /* 0x000fec0000002000 */
[----:B---3--:R-:W-:-:S04]  /*0af0*/  LOP3.LUT R0, R0, 0xffffffef, RZ, 0xc0, !PT ;  /* 0xffffffef00007812 */ /* 0x008fc800078ec0ff */
[----:B------:R-:W-:-:S05]  /*0b00*/  @P0 LOP3.LUT R0, R0, 0x10, RZ, 0xfc, !PT ;  /* 0x0000001000000812 */ /* 0x000fca00078efcff */
[----:B------:R1:W-:Y:S01]  /*0b10*/  STL [R1+0x50], R0 ;  /* 0x0000500001007387 */ /* 0x0003e20000100800 */
[----:B0-----:R-:W-:-:S13]  /*0b20*/  ISETP.GE.AND P0, PT, R111, UR4, PT ;  /* 0x000000046f007c0c */ /* 0x001fda000bf06270 */
[----:B-1----:R-:W-:Y:S05]  /*0b30*/  @P0 BRA `(.L_x_410) ;  /* 0x000001e800d00947 */ /* 0x002fea0003800000 */
[----:B------:R-:W2:Y:S01]  /*0b40*/  LDL.LU R17, [R1+0x58] ;  /* 0x0000580001117983 */ /* 0x000ea20000300800 */
[----:B------:R-:W0:Y:S02]  /*0b50*/  S2R R0, SR_TID.X ;  /* 0x0000000000007919 */ /* 0x000e240000002100 */
[----:B0-----:R-:W-:-:S05]  /*0b60*/  VIADD R0, R0, 0xffffff80 ;  /* 0xffffff8000007836 */ /* 0x001fca0000000000 */
[----:B------:R-:W-:Y:S02]  /*0b70*/  SHF.R.S32.HI R3, RZ, 0x1f, R0 ;  /* 0x0000001fff037819 */ /* 0x000fe40000011400 */
[-C--:B------:R-:W-:Y:S02]  /*0b80*/  LEA.HI R8, R0, R0.reuse, RZ, 0x1 ;  /* 0x0000000000087211 */ /* 0x080fe400078f08ff */
[CC--:B------:R-:W-:Y:S02]  /*0b90*/  LEA.HI R2, R3.reuse, R0.reuse, RZ, 0x7 ;  /* 0x0000000003027211 */ /* 0x0c0fe400078f38ff */
[CC--:B------:R-:W-:Y:S02]  /*0ba0*/  LEA.HI R5, R3.reuse, R0.reuse, RZ, 0x2 ;  /* 0x0000000003057211 */ /* 0x0c0fe400078f10ff */
[CC--:B------:R-:W-:Y:S02]  /*0bb0*/  LEA.HI R4, R3.reuse, R0.reuse, RZ, 0x4 ;  /* 0x0000000003047211 */ /* 0x0c0fe400078f20ff */
[----:B------:R-:W-:-:S02]  /*0bc0*/  LEA.HI R6, R3, R0, RZ, 0x5 ;  /* 0x0000000003067211 */ /* 0x000fc400078f28ff */
[----:B------:R-:W-:Y:S02]  /*0bd0*/  SHF.R.S32.HI R3, RZ, 0x7, R2 ;  /* 0x00000007ff037819 */ /* 0x000fe40000011402 */
[----:B------:R-:W-:Y:S02]  /*0be0*/  LOP3.LUT R11, R2, 0xffffff80, RZ, 0xc0, !PT ;  /* 0xffffff80020b7812 */ /* 0x000fe400078ec0ff */
[--C-:B------:R-:W-:Y:S02]  /*0bf0*/  SHF.R.S32.HI R2, RZ, 0x2, R5.reuse ;  /* 0x00000002ff027819 */ /* 0x100fe40000011405 */
[----:B------:R-:W-:Y:S02]  /*0c00*/  SHF.R.S32.HI R13, RZ, 0x1f, R5 ;  /* 0x0000001fff0d7819 */ /* 0x000fe40000011405 */
[----:B------:R-:W-:Y:S02]  /*0c10*/  SHF.R.S32.HI R19, RZ, 0x1, R8 ;  /* 0x00000001ff137819 */ /* 0x000fe40000011408 */
[----:B------:R-:W-:-:S02]  /*0c20*/  LOP3.LUT R9, R5, 0xfffffffc, RZ, 0xc0, !PT ;  /* 0xfffffffc05097812 */ /* 0x000fc400078ec0ff */
[----:B------:R-:W-:Y:S02]  /*0c30*/  LOP3.LUT R7, R8, 0xfffffffe, RZ, 0xc0, !PT ;  /* 0xfffffffe08077812 */ /* 0x000fe400078ec0ff */
[----:B------:R-:W-:Y:S02]  /*0c40*/  LOP3.LUT R5, R4, 0xfffffff0, RZ, 0xc0, !PT ;  /* 0xfffffff004057812 */ /* 0x000fe400078ec0ff */
[----:B------:R-:W-:Y:S02]  /*0c50*/  LEA.HI R13, R13, R2, RZ, 0x2 ;  /* 0x000000020d0d7211 */ /* 0x000fe400078f10ff */
[----:B------:R-:W-:Y:S01]  /*0c60*/  LEA.HI R10, R8, R19, RZ, 0x1 ;  /* 0x00000013080a7211 */ /* 0x000fe200078f08ff */
[C---:B------:R-:W-:Y:S01]  /*0c70*/  IMAD.IADD R144, R0.reuse, 0x1, -R7 ;  /* 0x0000000100907824 */ /* 0x040fe200078e0a07 */
[----:B------:R-:W-:Y:S01]  /*0c80*/  LOP3.LUT R13, R13, 0xfffffffc, RZ, 0xc0, !PT ;  /* 0xfffffffc0d0d7812 */ /* 0x000fe200078ec0ff */
[C---:B------:R-:W-:Y:S02]  /*0c90*/  IMAD.IADD R5, R0.reuse, 0x1, -R5 ;  /* 0x0000000100057824 */ /* 0x040fe400078e0a05 */
[----:B------:R-:W-:-:S02]  /*0ca0*/  IMAD.IADD R20, R0, 0x1, -R11 ;  /* 0x0000000100147824 */ /* 0x000fc400078e0a0b */
[----:B------:R-:W-:Y:S01]  /*0cb0*/  IMAD.IADD R9, R0, 0x1, -R9 ;  /* 0x0000000100097824 */ /* 0x000fe200078e0a09 */
[----:B------:R-:W-:Y:S01]  /*0cc0*/  LOP3.LUT R0, R10, 0x7fffffe, RZ, 0xc0, !PT ;  /* 0x07fffffe0a007812 */ /* 0x000fe200078ec0ff */
[----:B------:R-:W-:Y:S01]  /*0cd0*/  IMAD.HI R8, R3, 0x55555556, RZ ;  /* 0x5555555603087827 */ /* 0x000fe200078e02ff */
[----:B------:R-:W-:-:S03]  /*0ce0*/  SHF.R.S32.HI R7, RZ, 0x4, R4 ;  /* 0x00000004ff077819 */ /* 0x000fc60000011404 */
[----:B------:R-:W-:Y:S02]  /*0cf0*/  IMAD.IADD R14, R2, 0x1, -R13 ;  /* 0x00000001020e7824 */ /* 0x000fe400078e0a0d */
[----:B------:R-:W-:Y:S01]  /*0d00*/  IMAD.IADD R2, R19, 0x1, -R0 ;  /* 0x0000000113027824 */ /* 0x000fe200078e0a00 */
[----:B------:R-:W-:Y:S02]  /*0d10*/  SHF.R.S32.HI R0, RZ, 0x1f, R5 ;  /* 0x0000001fff007819 */ /* 0x000fe40000011405 */
[----:B------:R-:W-:Y:S01]  /*0d20*/  SHF.R.S32.HI R11, RZ, 0x1f, R20 ;  /* 0x0000001fff0b7819 */ /* 0x000fe20000011414 */
[----:B------:R-:W-:Y:S01]  /*0d30*/  IMAD R15, R7, 0x8, R2 ;  /* 0x00000008070f7824 */ /* 0x000fe200078e0202 */
[----:B------:R-:W-:Y:S02]  /*0d40*/  LEA.HI R8, R8, R8, RZ, 0x1 ;  /* 0x0000000808087211 */ /* 0x000fe400078f08ff */
[----:B------:R-:W-:Y:S02]  /*0d50*/  LEA.HI R4, R4, R7, RZ, 0x1 ;  /* 0x0000000704047211 */ /* 0x000fe400078f08ff */
[----:B------:R-:W-:-:S02]  /*0d60*/  LEA.HI R2, R0, R5, RZ, 0x3 ;  /* 0x0000000500027211 */ /* 0x000fc400078f18ff */
[----:B------:R-:W-:Y:S02]  /*0d70*/  LEA.HI R12, R11, R20, RZ, 0x2 ;  /* 0x000000140b0c7211 */ /* 0x000fe400078f10ff */
[----:B------:R-:W-:Y:S01]  /*0d80*/  LEA.HI R0, R0, R5, RZ, 0x2 ;  /* 0x0000000500007211 */ /* 0x000fe200078f10ff */
[----:B------:R-:W-:Y:S01]  /*0d90*/  IMAD R10, R8, -0x3, R3 ;  /* 0xfffffffd080a7824 */ /* 0x000fe200078e0203 */
[----:B------:R-:W-:Y:S01]  /*0da0*/  LOP3.LUT R4, R4, 0x1ffffffe, RZ, 0xc0, !PT ;  /* 0x1ffffffe04047812 */ /* 0x000fe200078ec0ff */
[----:B------:R-:W-:Y:S01]  /*0db0*/  IMAD.SHL.U32 R3, R2, 0x10, RZ ;  /* 0x0000001002037824 */ /* 0x000fe200078e00ff */
[----:B------:R-:W-:Y:S02]  /*0dc0*/  SHF.R.S32.HI R8, RZ, 0x5, R6 ;  /* 0x00000005ff087819 */ /* 0x000fe40000011406 */
[--C-:B------:R-:W-:Y:S02]  /*0dd0*/  SHF.R.S32.HI R13, RZ, 0x2, R12.reuse ;  /* 0x00000002ff0d7819 */ /* 0x100fe4000001140c */
[----:B------:R-:W-:-:S02]  /*0de0*/  SHF.R.S32.HI R6, RZ, 0x1f, R12 ;  /* 0x0000001fff067819 */ /* 0x000fc4000001140c */
[----:B------:R-:W-:Y:S02]  /*0df0*/  LOP3.LUT R2, R0, 0x7fffffc, RZ, 0xc0, !PT ;  /* 0x07fffffc00027812 */ /* 0x000fe400078ec0ff */
[----:B------:R-:W-:Y:S01]  /*0e00*/  SHF.R.S32.HI R0, RZ, 0x2, R0 ;  /* 0x00000002ff007819 */ /* 0x000fe20000011400 */
[----:B------:R-:W-:Y:S01]  /*0e10*/  IMAD.IADD R4, R7, 0x1, -R4 ;  /* 0x0000000107047824 */ /* 0x000fe200078e0a04 */
[----:B------:R-:W-:Y:S02]  /*0e20*/  LOP3.LUT R3, R3, 0x7fffff80, RZ, 0xc0, !PT ;  /* 0x7fffff8003037812 */ /* 0x000fe400078ec0ff */
[----:B------:R-:W-:Y:S01]  /*0e30*/  LEA.HI R7, R6, R13, RZ, 0x3 ;  /* 0x0000000d06077211 */ /* 0x000fe200078f18ff */
[----:B------:R-:W-:Y:S02]  /*0e40*/  IMAD.SHL.U32 R0, R0, 0x40, RZ ;  /* 0x0000004000007824 */ /* 0x000fe400078e00ff */
[----:B------:R-:W-:Y:S01]  /*0e50*/  IMAD.IADD R6, R5, 0x1, -R2 ;  /* 0x0000000105067824 */ /* 0x000fe200078e0a02 */
[----:B------:R-:W-:Y:S01]  /*0e60*/  LOP3.LUT R2, R7, 0xfffffff8, RZ, 0xc0, !PT ;  /* 0xfffffff807027812 */ /* 0x000fe200078ec0ff */
[----:B------:R-:W-:Y:S01]  /*0e70*/  IMAD R7, R8, 0x100, R3 ;  /* 0x0000010008077824 */ /* 0x000fe200078e0203 */
[----:B------:R-:W-:Y:S01]  /*0e80*/  LOP3.LUT R0, R0, 0x40, RZ, 0xc0, !PT ;  /* 0x0000004000007812 */ /* 0x000fe200078ec0ff */
[----:B------:R-:W-:Y:S01]  /*0e90*/  IMAD.SHL.U32 R3, R4, 0x8, RZ ;  /* 0x0000000804037824 */ /* 0x000fe200078e00ff */
[----:B------:R-:W-:Y:S01]  /*0ea0*/  LEA.HI R11, R11, R20, RZ, 0x5 ;  /* 0x000000140b0b7211 */ /* 0x000fe200078f28ff */
[----:B------:R-:W-:Y:S01]  /*0eb0*/  IMAD R18, R8, 0x10, R5 ;  /* 0x0000001008127824 */ /* 0x000fe200078e0205 */
[----:B------:R-:W-:Y:S01]  /*0ec0*/  SHF.R.U32.HI R5, RZ, 0x3, R0 ;  /* 0x00000003ff057819 */ /* 0x000fe20000011600 */
[----:B------:R-:W-:Y:S01]  /*0ed0*/  IMAD.IADD R4, R13, 0x1, -R2 ;  /* 0x000000010d047824 */ /* 0x000fe200078e0a02 */
[----:B------:R-:W-:-:S02]  /*0ee0*/  LOP3.LUT R2, R0, 0x8, R3, 0xf8, !PT ;  /* 0x0000000800027812 */ /* 0x000fc400078ef803 */
[----:B------:R-:W-:Y:S01]  /*0ef0*/  SHF.R.S32.HI R11, RZ, 0x5, R11 ;  /* 0x00000005ff0b7819 */ /* 0x000fe2000001140b */
[----:B------:R-:W-:Y:S01]  /*0f00*/  IMAD R7, R6, 0x10, R7 ;  /* 0x0000001006077824 */ /* 0x000fe200078e0207 */
[----:B------:R-:W-:Y:S01]  /*0f10*/  LOP3.LUT R2, R2, R5, RZ, 0x3c, !PT ;  /* 0x0000000502027212 */ /* 0x000fe200078e3cff */
[----:B------:R-:W-:Y:S02]  /*0f20*/  IMAD.U32 R0, R18, 0x20, R3 ;  /* 0x0000002012007824 */ /* 0x000fe400078e0003 */
[----:B------:R-:W-:Y:S01]  /*0f30*/  IMAD R11, R11, 0x10, R4 ;  /* 0x000000100b0b7824 */ /* 0x000fe200078e0204 */
[----:B------:R-:W-:Y:S01]  /*0f40*/  STL [R1+0xcc], R20 ;  /* 0x0000cc1401007387 */ /* 0x000fe20000100800 */
[----:B------:R-:W-:Y:S02]  /*0f50*/  IMAD.IADD R7, R2, 0x1, R7 ;  /* 0x0000000102077824 */ /* 0x000fe400078e0207 */
[----:B------:R-:W-:Y:S01]  /*0f60*/  IMAD R4, R10, 0x40, R11 ;  /* 0x000000400a047824 */ /* 0x000fe200078e020b */
[----:B------:R0:W-:Y:S01]  /*0f70*/  STL [R1+0xe8], R0 ;  /* 0x0000e80001007387 */ /* 0x0001e20000100800 */
[----:B------:R-:W-:-:S03]  /*0f80*/  IMAD.SHL.U32 R156, R144, 0x4, RZ ;  /* 0x00000004909c7824 */ /* 0x000fc600078e00ff */
[----:B------:R-:W-:Y:S01]  /*0f90*/  STL [R1+0xe0], R4 ;  /* 0x0000e00401007387 */ /* 0x000fe20000100800 */
[----:B0-----:R-:W-:Y:S02]  /*0fa0*/  VIADD R0, R16, 0xda00 ;  /* 0x0000da0010007836 */ /* 0x001fe40000000000 */
[----:B------:R-:W-:Y:S02]  /*0fb0*/  IMAD.SHL.U32 R14, R14, 0x40, RZ ;  /* 0x000000400e0e7824 */ /* 0x000fe400078e00ff */
[----:B------:R-:W-:Y:S01]  /*0fc0*/  VIADD R3, R156, 0x20 ;  /* 0x000000209c037836 */ /* 0x000fe20000000000 */
[----:B------:R-:W-:Y:S01]  /*0fd0*/  LOP3.LUT R12, R12, 0x7ffffffc, RZ, 0xc0, !PT ;  /* 0x7ffffffc0c0c7812 */ /* 0x000fe200078ec0ff */
[----:B------:R-:W-:Y:S01]  /*0fe0*/  IMAD.SHL.U32 R144, R144, 0x8, RZ ;  /* 0x0000000890907824 */ /* 0x000fe200078e00ff */
[----:B------:R-:W-:-:S03]  /*0ff0*/  LEA.HI R8, R9, R9, RZ, 0x1 ;  /* 0x0000000909087211 */ /* 0x000fc600078f08ff */
[----:B------:R-:W-:Y:S01]  /*1000*/  IMAD.IADD R12, R20, 0x1, -R12 ;  /* 0x00000001140c7824 */ /* 0x000fe200078e0a0c */
[----:B------:R-:W-:-:S03]  /*1010*/  LOP3.LUT R8, R8, 0x1ffffffe, RZ, 0xc0, !PT ;  /* 0x1ffffffe08087812 */ /* 0x000fc600078ec0ff */
[----:B------:R-:W-:Y:S02]  /*1020*/  IMAD.SHL.U32 R10, R12, 0x2, RZ ;  /* 0x000000020c0a7824 */ /* 0x000fe400078e00ff */
[----:B------:R-:W-:Y:S02]  /*1030*/  IMAD.IADD R8, R9, 0x1, -R8 ;  /* 0x0000000109087824 */ /* 0x000fe400078e0a08 */
[----:B------:R-:W-:Y:S02]  /*1040*/  IMAD.SHL.U32 R9, R15, 0x20, RZ ;  /* 0x000000200f097824 */ /* 0x000fe400078e00ff */
[C---:B------:R-:W-:Y:S02]  /*1050*/  VIADD R6, R10.reuse, 0x8 ;  /* 0x000000080a067836 */ /* 0x040fe40000000000 */
[----:B------:R-:W-:Y:S01]  /*1060*/  VIADD R5, R10, 0x10 ;  /* 0x000000100a057836 */ /* 0x000fe20000000000 */
[----:B------:R-:W-:Y:S01]  /*1070*/  CS2R R154, SRZ ;  /* 0x00000000009a7805 */ /* 0x000fe2000001ff00 */
[----:B------:R-:W-:Y:S01]  /*1080*/  IMAD R18, R7, 0x2, R16 ;  /* 0x0000000207127824 */ /* 0x000fe200078e0210 */
[----:B--2---:R-:W-:-:S05]  /*1090*/  LOP3.LUT R2, R17, 0x1, RZ, 0xfc, !PT ;  /* 0x0000000111027812 */ /* 0x004fca00078efcff */
[----:B------:R-:W-:Y:S04]  /*10a0*/  STL [R1+0x4c], R2 ;  /* 0x00004c0201007387 */ /* 0x000fe80000100800 */
[----:B------:R-:W-:Y:S04]  /*10b0*/  STL [R1+0xa4], RZ ;  /* 0x0000a4ff01007387 */ /* 0x000fe80000100800 */
[----:B------:R0:W-:Y:S04]  /*10c0*/  STL [R1+0xc8], R0 ;  /* 0x0000c80001007387 */ /* 0x0001e80000100800 */
[----:B------:R-:W-:Y:S01]  /*10d0*/  STL [R1+0x60], RZ ;  /* 0x000060ff01007387 */ /* 0x000fe20000100800 */
[----:B0-----:R-:W-:Y:S01]  /*10e0*/  SHF.R.S32.HI R0, RZ, 0x1f, R19 ;  /* 0x0000001fff007819 */ /* 0x001fe20000011413 */
[----:B------:R-:W-:Y:S01]  /*10f0*/  VIADD R0, R156, 0x10 ;  /* 0x000000109c007836 */ /* 0x000fe20000000000 */
[----:B------:R-:W-:-:S04]  /*1100*/  LOP3.LUT R2, R14, 0xc0, RZ, 0xc0, !PT ;  /* 0x000000c00e027812 */ /* 0x000fc800078ec0ff */
[----:B------:R0:W-:Y:S04]  /*1110*/  STL [R1+0x68], R0 ;  /* 0x0000680001007387 */ /* 0x0001e80000100800 */
[----:B------:R1:W-:Y:S01]  /*1120*/  STL [R1+0x64], R3 ;  /* 0x0000640301007387 */ /* 0x0003e20000100800 */
[C---:B0-----:R-:W-:Y:S02]  /*1130*/  VIADD R0, R156.reuse, 0x8 ;  /* 0x000000089c007836 */ /* 0x041fe40000000000 */
[----:B-1----:R-:W-:-:S03]  /*1140*/  VIADD R3, R156, 0x18 ;  /* 0x000000189c037836 */ /* 0x002fc60000000000 */
[----:B------:R0:W-:Y:S04]  /*1150*/  STL [R1+0x6c], R0 ;  /* 0x00006c0001007387 */ /* 0x0001e80000100800 */
[----:B------:R1:W-:Y:S04]  /*1160*/  STL [R1+0x54], R2 ;  /* 0x0000540201007387 */ /* 0x0003e80000100800 */
[----:B------:R2:W-:Y:S01]  /*1170*/  STL [R1+0x70], R3 ;  /* 0x0000700301007387 */ /* 0x0005e20000100800 */
[----:B0-----:R-:W-:Y:S02]  /*1180*/  LOP3.LUT R0, R2, 0x8, R144, 0xf8, !PT ;  /* 0x0000000802007812 */ /* 0x001fe400078ef890 */
[----:B-1----:R-:W-:Y:S01]  /*1190*/  SHF.R.U32.HI R2, RZ, 0x3, R2 ;  /* 0x00000003ff027819 */ /* 0x002fe20000011602 */
[----:B--2---:R-:W-:-:S04]  /*11a0*/  VIADD R3, R156, 0x28 ;  /* 0x000000289c037836 */ /* 0x004fc80000000000 */
[----:B------:R0:W-:Y:S01]  /*11b0*/  STL [R1+0x58], R2 ;  /* 0x0000580201007387 */ /* 0x0001e20000100800 */
[----:B------:R-:W-:-:S03]  /*11c0*/  LOP3.LUT R0, R0, R2, RZ, 0x3c, !PT ;  /* 0x0000000200007212 */ /* 0x000fc600078e3cff */
[----:B------:R1:W-:Y:S04]  /*11d0*/  STL [R1+0x74], R3 ;  /* 0x0000740301007387 */ /* 0x0003e80000100800 */
[----:B------:R2:W-:Y:S01]  /*11e0*/  STL [R1+0x8c], R10 ;  /* 0x00008c0a01007387 */ /* 0x0005e20000100800 */
[----:B0-----:R-:W-:-:S03]  /*11f0*/  VIADD R2, R10, 0x20 ;  /* 0x000000200a027836 */ /* 0x001fc60000000000 */
[----:B------:R0:W-:Y:S01]  /*1200*/  STL [R1+0x5c], R9 ;  /* 0x00005c0901007387 */ /* 0x0001e20000100800 */
[C---:B-1----:R-:W-:Y:S02]  /*1210*/  VIADD R3, R10.reuse, 0x18 ;  /* 0x000000180a037836 */ /* 0x042fe40000000000 */
[----:B--2---:R-:W-:Y:S01]  /*1220*/  VIADD R10, R10, 0x28 ;  /* 0x000000280a0a7836 */ /* 0x004fe20000000000 */
[----:B------:R-:W-:Y:S01]  /*1230*/  STL [R1+0xc0], R6 ;  /* 0x0000c00601007387 */ /* 0x000fe20000100800 */
[----:B0-----:R-:W-:-:S03]  /*1240*/  IMAD.IADD R9, R9, 0x1, R0 ;  /* 0x0000000109097824 */ /* 0x001fc600078e0200 */
[----:B------:R0:W-:Y:S01]  /*1250*/  STL [R1+0xbc], R5 ;  /* 0x0000bc0501007387 */ /* 0x0001e20000100800 */
[----:B------:R-:W-:-:S03]  /*1260*/  SHF.R.S32.HI R0, RZ, 0x1f, R6 ;  /* 0x0000001fff007819 */ /* 0x000fc60000011406 */
[----:B------:R-:W-:Y:S04]  /*1270*/  STL [R1+0xac], R10 ;  /* 0x0000ac0a01007387 */ /* 0x000fe80000100800 */
[----:B------:R-:W-:Y:S01]  /*1280*/  STL [R1+0xb8], R3 ;  /* 0x0000b80301007387 */ /* 0x000fe20000100800 */
[----:B0-----:R-:W-:-:S03]  /*1290*/  SHF.R.S32.HI R5, RZ, 0x1f, R5 ;  /* 0x0000001fff057819 */ /* 0x001fc60000011405 */
[----:B------:R-:W-:Y:S04]  /*12a0*/  STL [R1+0x88], R9 ;  /* 0x0000880901007387 */ /* 0x000fe80000100800 */
[----:B------:R-:W-:Y:S04]  /*12b0*/  STL [R1+0xb4], R2 ;  /* 0x0000b40201007387 */ /* 0x000fe80000100800 */
[----:B------:R0:W-:Y:S04]  /*12c0*/  STL [R1+0xdc], R0 ;  /* 0x0000dc0001007387 */ /* 0x0001e80000100800 */
[----:B------:R-:W-:Y:S01]  /*12d0*/  STL [R1+0xd8], R5 ;  /* 0x0000d80501007387 */ /* 0x000fe20000100800 */
[----:B0-----:R-:W-:-:S02]  /*12e0*/  SHF.R.S32.HI R0, RZ, 0x1f, R3 ;  /* 0x0000001fff007819 */ /* 0x001fc40000011403 */
[----:B------:R-:W-:-:S03]  /*12f0*/  SHF.R.S32.HI R2, RZ, 0x1f, R2 ;  /* 0x0000001fff027819 */ /* 0x000fc60000011402 */
[----:B------:R0:W-:Y:S04]  /*1300*/  STL [R1+0xd4], R0 ;  /* 0x0000d40001007387 */ /* 0x0001e80000100800 */
[----:B------:R1:W-:Y:S01]  /*1310*/  STL [R1+0xd0], R2 ;  /* 0x0000d00201007387 */ /* 0x0003e20000100800 */
[----:B0-----:R-:W-:-:S05]  /*1320*/  IMAD R0, R8, 0x8, R4 ;  /* 0x0000000808007824 */ /* 0x001fca00078e0204 */
[----:B------:R1:W-:Y:S01]  /*1330*/  STL [R1+0xe4], R0 ;  /* 0x0000e40001007387 */ /* 0x0003e20000100800 */
[----:B------:R-:W-:-:S07]  /*1340*/  IMAD.MOV.U32 R17, RZ, RZ, RZ ;  /* 0x000000ffff117224 */ /* 0x000fce00078e00ff */
.L_x_557:
[----:B01234-:R-:W0:Y:S02]  /*1350*/  LDC.64 R2, c[0x0][0xc88] ;  /* 0x00032200ff027b82 */ /* 0x01fe240000000a00 */
[----:B0-----:R-:W-:-:S05]  /*1360*/  IMAD.WIDE R2, R111, 0x4, R2 ;  /* 0x000000046f027825 */ /* 0x001fca00078e0202 */
[----:B------:R-:W2:Y:S01]  /*1370*/  LDG.E R26, desc[UR60][R2.64] ;  /* 0x0000003c021a7981 */ /* 0x000ea2000c1e1900 */
[----:B------:R-:W-:Y:S05]  /*1380*/  YIELD ;  /* 0x0000000000007946 */ /* 0x000fea0003800000 */
[----:B------:R-:W-:Y:S01]  /*1390*/  ULDC.64 UR4, c[0x0][0xa28] ;  /* 0x00028a0000047ab9 */ /* 0x000fe20000000a00 */
[----:B------:R-:W-:Y:S01]  /*13a0*/  ULDC.64 UR8, c[0x0][0xa18] ;  /* 0x0002860000087ab9 */ /* 0x000fe20000000a00 */
[----:B------:R-:W-:Y:S01]  /*13b0*/  ISETP.NE.U32.AND P1, PT, RZ, UR4, PT ;  /* 0x00000004ff007c0c */ /* 0x000fe2000bf25070 */
[----:B------:R-:W-:Y:S01]  /*13c0*/  ULDC.64 UR6, c[0x0][0xa08] ;  /* 0x0002820000067ab9 */ /* 0x000fe20000000a00 */
[----:B------:R-:W-:Y:S01]  /*13d0*/  IMAD.MOV.U32 R10, RZ, RZ, RZ ;  /* 0x000000ffff0a7224 */ /* 0x000fe200078e00ff */
[----:B------:R-:W-:Y:S01]  /*13e0*/  ISETP.NE.U32.AND P0, PT, RZ, UR6, PT ;  /* 0x00000006ff007c0c */ /* 0x000fe2000bf05070 */
[----:B------:R-:W-:Y:S01]  /*13f0*/  IMAD.MOV.U32 R68, RZ, RZ, RZ ;  /* 0x000000ffff447224 */ /* 0x000fe200078e00ff */
[----:B------:R-:W-:-:S02]  /*1400*/  ISETP.NE.AND.EX P1, PT, RZ, UR5, PT, P1 ;  /* 0x00000005ff007c0c */ /* 0x000fc4000bf25310 */
[----:B------:R-:W-:Y:S02]  /*1410*/  ISETP.NE.AND.EX P0, PT, RZ, UR7, PT, P0 ;  /* 0x00000007ff007c0c */ /* 0x000fe4000bf05300 */
[----:B--2---:R-:W-:Y:S01]  /*1420*/  SHF.R.S32.HI R0, RZ, 0x1f, R26 ;  /* 0x0000001fff007819 */ /* 0x004fe2000001141a */
[----:B------:R-:W-:-:S08]  /*1430*/  IMAD.SHL.U32 R28, R26, 0x4, RZ ;  /* 0x000000041a1c7824 */ /* 0x000fd000078e00ff */
[C---:B------:R-:W-:Y:S01]  /*1440*/  @P1 LEA R4, P2, R26.reuse, UR4, 0x2 ;  /* 0x000000041a041c11 */ /* 0x040fe2000f8410ff */
[----:B------:R0:W-:Y:S01]  /*1450*/  STL [R1+0x98], R26 ;  /* 0x0000981a01007387 */ /* 0x0001e20000100800 */
[C-C-:B------:R-:W-:Y:S02]  /*1460*/  SHF.L.U64.HI R27, R26.reuse, 0x2, R0.reuse ;  /* 0x000000021a1b7819 */ /* 0x140fe40000010200 */
[----:B------:R-:W-:Y:S01]  /*1470*/  @P1 LEA.HI.X R5, R26, UR5, R0, 0x2, P2 ;  /* 0x000000051a051c11 */ /* 0x000fe200090f1400 */
[----:B------:R-:W-:Y:S01]  /*1480*/  ULDC UR4, c[0x0][0x288] ;  /* 0x0000a20000047ab9 */ /* 0x000fe20000000800 */
[----:B------:R-:W-:Y:S01]  /*1490*/  ISETP.NE.U32.AND P2, PT, RZ, UR8, PT ;  /* 0x00000008ff007c0c */ /* 0x000fe2000bf45070 */
[----:B------:R0:W-:Y:S01]  /*14a0*/  STL [R1+0xc4], R0 ;  /* 0x0000c40001007387 */ /* 0x0001e20000100800 */
[C---:B------:R-:W-:Y:S02]  /*14b0*/  IADD3 R8, P3, R28.reuse, UR6, RZ ;  /* 0x000000061c087c10 */ /* 0x040fe4000ff7e0ff */
[----:B------:R-:W-:Y:S01]  /*14c0*/  ISETP.NE.AND.EX P2, PT, RZ, UR9, PT, P2 ;  /* 0x00000009ff007c0c */ /* 0x000fe2000bf45320 */
[----:B------:R0:W5:Y:S01]  /*14d0*/  @P1 LDG.E R10, desc[UR60][R4.64] ;  /* 0x0000003c040a1981 */ /* 0x000162000c1e1900 */
[----:B------:R-:W-:Y:S01]  /*14e0*/  IMAD.U32 R111, RZ, RZ, UR4 ;  /* 0x00000004ff6f7e24 */ /* 0x000fe2000f8e00ff */
[C---:B------:R-:W-:Y:S01]  /*14f0*/  IADD3.X R9, R27.reuse, UR7, RZ, P3, !PT ;  /* 0x000000071b097c10 */ /* 0x040fe20009ffe4ff */
[----:B------:R-:W-:Y:S01]  /*1500*/  ULDC.64 UR4, c[0x0][0x418] ;  /* 0x0001060000047ab9 */ /* 0x000fe20000000a00 */
[----:B------:R0:W-:Y:S04]  /*1510*/  STL [R1+0x9c], R28 ;  /* 0x00009c1c01007387 */ /* 0x0001e80000100800 */
[----:B------:R0:W5:Y:S04]  /*1520*/  @P0 LDG.E R68, desc[UR60][R8.64] ;  /* 0x0000003c08440981 */ /* 0x000168000c1e1900 */
[----:B------:R-:W-:Y:S01]  /*1530*/  @P2 IADD3 R6, P1, R28, UR8, RZ ;  /* 0x000000081c062c10 */ /* 0x000fe2000ff3e0ff */
[----:B------:R-:W-:Y:S01]  /*1540*/  UISETP.NE.U32.AND UP0, UPT, UR4, URZ, UPT ;  /* 0x0000003f0400728c */ /* 0x000fe2000bf05070 */
[----:B------:R0:W-:Y:S02]  /*1550*/  STL [R1+0xa0], R27 ;  /* 0x0000a01b01007387 */ /* 0x0001e40000100800 */
[----:B------:R-:W-:Y:S01]  /*1560*/  @P2 IADD3.X R7, R27, UR9, RZ, P1, !PT ;  /* 0x000000091b072c10 */ /* 0x000fe20008ffe4ff */
[----:B------:R-:W-:-:S04]  /*1570*/  ULDC UR4, c[0x0][0x424] ;  /* 0x0001090000047ab9 */ /* 0x000fc80000000800 */
[----:B------:R0:W5:Y:S01]  /*1580*/  @P2 LDG.E R111, desc[UR60][R6.64] ;  /* 0x0000003c066f2981 */ /* 0x000162000c1e1900 */
[----:B------:R-:W-:-:S03]  /*1590*/  UISETP.NE.AND.EX UP0, UPT, UR5, URZ, UPT, UP0 ;  /* 0x0000003f0500728c */ /* 0x000fc6000bf05300 */
[----:B------:R-:W-:Y:S01]  /*15a0*/  ULDC UR5, c[0x0][0x2f0] ;  /* 0x0000bc0000057ab9 */ /* 0x000fe20000000800 */
[----:B------:R-:W-:-:S04]  /*15b0*/  USEL UR4, UR4, 0x1, UP0 ;  /* 0x0000000104047887 */ /* 0x000fc80008000000 */
[----:B------:R-:W-:-:S03]  /*15c0*/  UIMAD UR4, UR4, UR5, URZ ;  /* 0x00000005040472a4 */ /* 0x000fc6000f8e023f */
[----:B------:R-:W-:Y:S02]  /*15d0*/  ULDC UR5, c[0x0][0x348] ;  /* 0x0000d20000057ab9 */ /* 0x000fe40000000800 */
[----:B------:R-:W-:Y:S02]  /*15e0*/  IMAD.U32 R2, RZ, RZ, UR5 ;  /* 0x00000005ff027e24 */ /* 0x000fe4000f8e00ff */
[----:B------:R-:W-:Y:S01]  /*15f0*/  IMAD.U32 R25, RZ, RZ, UR4 ;  /* 0x00000004ff197e24 */ /* 0x000fe2000f8e00ff */
[----:B0-----:R-:W-:Y:S06]  /*1600*/  @P2 BRA `(.L_x_411) ;  /* 0x0000000000242947 */ /* 0x001fec0003800000 */
[----:B------:R-:W-:Y:S02]  /*1610*/  ULDC.64 UR4, c[0x0][0xa00] ;  /* 0x0002800000047ab9 */ /* 0x000fe40000000a00 */
[----:B------:R-:W-:-:S04]  /*1620*/  ISETP.NE.U32.AND P1, PT, RZ, UR4, PT ;  /* 0x00000004ff007c0c */ /* 0x000fc8000bf25070 */
[----:B------:R-:W-:-:S13]  /*1630*/  ISETP.NE.AND.EX P1, PT, RZ, UR5, PT, P1 ;  /* 0x00000005ff007c0c */ /* 0x000fda000bf25310 */
[----:B------:R-:W-:Y:S05]  /*1640*/  @!P1 BRA `(.L_x_411) ;  /* 0x0000000000149947 */ /* 0x000fea0003800000 */
[----:B------:R-:W0:Y:S02]  /*1650*/  LDC.64 R4, c[0x0][0xa00] ;  /* 0x00028000ff047b82 */ /* 0x000e240000000a00 */
[----:B0-----:R-:W-:-:S05]  /*1660*/  IMAD.WIDE R4, R26, 0x4, R4 ;  /* 0x000000041a047825 */ /* 0x001fca00078e0204 */
[----:B-----5:R-:W2:Y:S04]  /*1670*/  LDG.E R111, desc[UR60][R4.64] ;  /* 0x0000003c046f7981 */ /* 0x020ea8000c1e1900 */
[----:B------:R-:W2:Y:S02]  /*1680*/  LDG.E R0, desc[UR60][R4.64+0x4] ;  /* 0x0000043c04007981 */ /* 0x000ea4000c1e1900 */
[----:B--2---:R-:W-:-:S07]  /*1690*/  IMAD.IADD R111, R0, 0x1, -R111 ;  /* 0x00000001006f7824 */ /* 0x004fce00078e0a6f */
.L_x_411:
[C---:B------:R-:W-:Y:S01]  /*16a0*/  LOP3.LUT R30, R110.reuse, 0xffff, RZ, 0xc0, !PT ;  /* 0x0000ffff6e1e7812 */ /* 0x040fe200078ec0ff */
[----:B------:R-:W-:Y:S01]  /*16b0*/  ULDC.64 UR4, c[0x0][0xa20] ;  /* 0x0002880000047ab9 */ /* 0x000fe20000000a00 */
[----:B------:R0:W-:Y:S01]  /*16c0*/  STL [R1+0xa8], R109 ;  /* 0x0000a86d01007387 */ /* 0x0001e20000100800 */
[----:B------:R-:W-:Y:S02]  /*16d0*/  ISETP.NE.U32.AND P1, PT, RZ, UR4, PT ;  /* 0x00000004ff007c0c */ /* 0x000fe4000bf25070 */
[C---:B------:R-:W-:Y:S01]  /*16e0*/  LOP3.LUT R3, R110.reuse, 0xff000000, RZ, 0xc0, !PT ;  /* 0xff0000006e037812 */ /* 0x040fe200078ec0ff */
[----:B------:R0:W-:Y:S01]  /*16f0*/  STL [R1+0x90], R30 ;  /* 0x0000901e01007387 */ /* 0x0001e20000100800 */
[----:B------:R-:W-:Y:S02]  /*1700*/  ISETP.NE.AND.EX P1, PT, RZ, UR5, PT, P1 ;  /* 0x00000005ff007c0c */ /* 0x000fe4000bf25310 */
[----:B------:R-:W-:Y:S02]  /*1710*/  LOP3.LUT R0, R110, 0xff0000, RZ, 0xc0, !PT ;  /* 0x00ff00006e007812 */ /* 0x000fe400078ec0ff */
[----:B------:R-:W-:-:S04]  /*1720*/  SHF.R.U32.HI R3, RZ, 0x8, R3 ;  /* 0x00000008ff037819 */ /* 0x000fc80000011603 */
[----:B------:R-:W-:-:S05]  /*1730*/  LEA.HI R11, R0, R3, RZ, 0x10 ;  /* 0x00000003000b7211 */ /* 0x000fca00078f80ff */
[----:B0-----:R-:W-:Y:S05]  /*1740*/  @!P1 BRA `(.L_x_412) ;  /* 0x0000000000109947 */ /* 0x001fea0003800000 */
[----:B------:R-:W-:-:S04]  /*1750*/  IADD3 R4, P0, R28, UR4, RZ ;  /* 0x000000041c047c10 */ /* 0x000fc8000ff1e0ff */
[----:B------:R-:W-:-:S05]  /*1760*/  IADD3.X R5, R27, UR5, RZ, P0, !PT ;  /* 0x000000051b057c10 */ /* 0x000fca00087fe4ff */
[----:B------:R0:W5:Y:S01]  /*1770*/  LDG.E R25, desc[UR60][R4.64] ;  /* 0x0000003c04197981 */ /* 0x000162000c1e1900 */
[----:B------:R-:W-:Y:S05]  /*1780*/  BRA `(.L_x_413) ;  /* 0x0000000000107947 */ /* 0x000fea0003800000 */
.L_x_412:
[----:B------:R-:W-:Y:S05]  /*1790*/  @!P0 BRA `(.L_x_413) ;  /* 0x00000000000c8947 */ /* 0x000fea0003800000 */
[----:B------:R-:W2:Y:S04]  /*17a0*/  LDG.E R0, desc[UR60][R8.64] ;  /* 0x0000003c08007981 */ /* 0x000ea8000c1e1900 */
[----:B------:R-:W2:Y:S02]  /*17b0*/  LDG.E R25, desc[UR60][R8.64+0x4] ;  /* 0x0000043c08197981 */ /* 0x000ea4000c1e1900 */
[----:B--2---:R-:W-:-:S07]  /*17c0*/  IMAD.IADD R25, R25, 0x1, -R0 ;  /* 0x0000000119197824 */ /* 0x004fce00078e0a00 */
.L_x_413:
[----:B------:R-:W-:Y:S01]  /*17d0*/  ULDC.64 UR4, c[0x0][0xa10] ;  /* 0x0002840000047ab9 */ /* 0x000fe20000000a00 */
[----:B------:R-:W2:Y:S01]  /*17e0*/  LDL.LU R24, [R1+0x50] ;  /* 0x0000500001187983 */ /* 0x000ea20000300800 */
[----:B------:R-:W-:-:S04]  /*17f0*/  ISETP.NE.U32.AND P0, PT, RZ, UR4, PT ;  /* 0x00000004ff007c0c */ /* 0x000fc8000bf05070 */
[----:B------:R-:W-:Y:S01]  /*1800*/  ISETP.NE.AND.EX P0, PT, RZ, UR5, PT, P0 ;  /* 0x00000005ff007c0c */ /* 0x000fe2000bf05300 */
[----:B------:R-:W-:-:S12]  /*1810*/  ULDC.64 UR4, c[0x0][0xa30] ;  /* 0x00028c0000047ab9 */ /* 0x000fd80000000a00 */
[----:B0-----:R-:W0:Y:S02]  /*1820*/  @P0 LDC.64 R4, c[0x0][0xa10] ;  /* 0x00028400ff040b82 */ /* 0x001e240000000a00 */
[----:B0-----:R-:W-:-:S05]  /*1830*/  @P0 IMAD.WIDE R4, R26, 0x4, R4 ;  /* 0x000000041a040825 */ /* 0x001fca00078e0204 */
[----:B------:R-:W3:Y:S04]  /*1840*/  @P0 LDG.E R0, desc[UR60][R4.64] ;  /* 0x0000003c04000981 */ /* 0x000ee8000c1e1900 */
[----:B------:R-:W3:Y:S01]  /*1850*/  @P0 LDG.E R3, desc[UR60][R4.64+0x4] ;  /* 0x0000043c04030981 */ /* 0x000ee2000c1e1900 */
[----:B------:R-:W-:Y:S01]  /*1860*/  ISETP.NE.U32.AND P1, PT, RZ, UR4, PT ;  /* 0x00000004ff007c0c */ /* 0x000fe2000bf25070 */
[----:B-----5:R-:W-:-:S03]  /*1870*/  IMAD.MOV.U32 R105, RZ, RZ, R25 ;  /* 0x000000ffff697224 */ /* 0x020fc600078e0019 */
[----:B------:R-:W-:-:S13]  /*1880*/  ISETP.NE.AND.EX P1, PT, RZ, UR5, PT, P1 ;  /* 0x00000005ff007c0c */ /* 0x000fda000bf25310 */
[----:B------:R-:W-:-:S04]  /*1890*/  @P1 IADD3 R6, P2, R28, UR4, RZ ;  /* 0x000000041c061c10 */ /* 0x000fc8000ff5e0ff */
[----:B------:R-:W-:-:S05]  /*18a0*/  @P1 IADD3.X R7, R27, UR5, RZ, P2, !PT ;  /* 0x000000051b071c10 */ /* 0x000fca00097fe4ff */
[----:B------:R0:W5:Y:S01]  /*18b0*/  @P1 LDG.E R105, desc[UR60][R6.64] ;  /* 0x0000003c06691981 */ /* 0x000162000c1e1900 */
[----:B------:R-:W-:Y:S01]  /*18c0*/  IMAD.IADD R9, R25, 0x1, -R10 ;  /* 0x0000000119097824 */ /* 0x000fe200078e0a0a */
[----:B------:R-:W-:Y:S01]  /*18d0*/  LOP3.LUT R12, R11, 0xff, RZ, 0xc0, !PT ;  /* 0x000000ff0b0c7812 */ /* 0x000fe200078ec0ff */
[----:B------:R-:W-:Y:S01]  /*18e0*/  BSSY B0, `(.L_x_414) ;  /* 0x000002d000007945 */ /* 0x000fe20003800000 */
[----:B------:R-:W-:-:S03]  /*18f0*/  SHF.R.U32.HI R8, RZ, 0x10, R11 ;  /* 0x00000010ff087819 */ /* 0x000fc6000001160b */
[----:B------:R0:W-:Y:S01]  /*1900*/  STL [R1+0xb0], R12 ;  /* 0x0000b00c01007387 */ /* 0x0001e20000100800 */
[----:B--2---:R-:W-:Y:S01]  /*1910*/  LOP3.LUT R24, R24, 0xfffffffb, RZ, 0xc0, !PT ;  /* 0xfffffffb18187812 */ /* 0x004fe200078ec0ff */
[----:B---3--:R-:W-:-:S04]  /*1920*/  @P0 IMAD.IADD R2, R3, 0x1, -R0 ;  /* 0x0000000103020824 */ /* 0x008fc800078e0a00 */
[----:B------:R-:W-:-:S04]  /*1930*/  IMAD.IADD R114, R9, 0x1, R2 ;  /* 0x0000000109727824 */ /* 0x000fc800078e0202 */
[C---:B------:R-:W-:Y:S01]  /*1940*/  VIADD R0, R114.reuse, 0x8f ;  /* 0x0000008f72007836 */ /* 0x040fe20000000000 */
[----:B------:R-:W-:-:S03]  /*1950*/  ISETP.GE.AND P3, PT, R114, 0x1, PT ;  /* 0x000000017200780c */ /* 0x000fc60003f66270 */
[----:B------:R-:W-:-:S05]  /*1960*/  IMAD.HI R0, R0, 0x38e38e39, RZ ;  /* 0x38e38e3900007827 */ /* 0x000fca00078e02ff */
[----:B------:R-:W-:-:S04]  /*1970*/  SHF.R.U32.HI R3, RZ, 0x1f, R0 ;  /* 0x0000001fff037819 */ /* 0x000fc80000011600 */
[----:B------:R-:W-:Y:S01]  /*1980*/  LEA.HI.SX32 R108, R0, R3, 0x1b ;  /* 0x00000003006c7211 */ /* 0x000fe200078fdaff */
[----:B------:R-:W-:Y:S01]  /*1990*/  IMAD.MOV.U32 R3, RZ, RZ, RZ ;  /* 0x000000ffff037224 */ /* 0x000fe200078e00ff */
[----:B------:R-:W-:-:S05]  /*19a0*/  @P3 LOP3.LUT R24, R24, 0x4, RZ, 0xfc, !PT ;  /* 0x0000000418183812 */ /* 0x000fca00078efcff */
[----:B------:R0:W-:Y:S04]  /*19b0*/  STL [R1+0x50], R24 ;  /* 0x0000501801007387 */ /* 0x0001e80000100800 */
[----:B------:R0:W-:Y:S01]  /*19c0*/  STL [R1+0x94], R8 ;  /* 0x0000940801007387 */ /* 0x0001e20000100800 */
[----:B------:R-:W-:Y:S05]  /*19d0*/  @!P3 BRA `(.L_x_415) ;  /* 0x000000000074b947 */ /* 0x000fea0003800000 */
[----:B------:R-:W-:Y:S01]  /*19e0*/  ISETP.NE.AND P0, PT, R8, RZ, PT ;  /* 0x000000ff0800720c */ /* 0x000fe20003f05270 */
[----:B------:R-:W-:-:S03]  /*19f0*/  ULDC UR4, c[0x0][0x9f0] ;  /* 0x00027c0000047ab9 */ /* 0x000fc60000000800 */
[----:B------:R-:W-:-:S04]  /*1a00*/  SEL R11, R8, UR4, P0 ;  /* 0x00000004080b7c07 */ /* 0x000fc80008000000 */
[-C--:B0-----:R-:W-:Y:S02]  /*1a10*/  IABS R6, R11.reuse ;  /* 0x0000000b00067213 */ /* 0x081fe40000000000 */
[----:B------:R-:W-:Y:S02]  /*1a20*/  IADD3 R0, R108, -0x1, R11 ;  /* 0xffffffff6c007810 */ /* 0x000fe40007ffe00b */
[----:B------:R-:W0:Y:S01]  /*1a30*/  I2F.RP R3, R6 ;  /* 0x0000000600037306 */ /* 0x000e220000209400 */
[-C--:B------:R-:W-:Y:S02]  /*1a40*/  IABS R10, R11.reuse ;  /* 0x0000000b000a7213 */ /* 0x080fe40000000000 */
[----:B------:R-:W-:Y:S02]  /*1a50*/  IABS R8, R0 ;  /* 0x0000000000087213 */ /* 0x000fe40000000000 */
[----:B------:R-:W-:-:S04]  /*1a60*/  LOP3.LUT R0, R0, R11, RZ, 0x3c, !PT ;  /* 0x0000000b00007212 */ /* 0x000fc800078e3cff */
[----:B------:R-:W-:Y:S01]  /*1a70*/  ISETP.GE.AND P2, PT, R0, RZ, PT ;  /* 0x000000ff0000720c */ /* 0x000fe20003f46270 */
[----:B0-----:R-:W0:Y:S02]  /*1a80*/  MUFU.RCP R3, R3 ;  /* 0x0000000300037308 */ /* 0x001e240000001000 */
[----:B0-----:R-:W-:Y:S02]  /*1a90*/  VIADD R4, R3, 0xffffffe ;  /* 0x0ffffffe03047836 */ /* 0x001fe40000000000 */
[----:B------:R-:W-:-:S04]  /*1aa0*/  IMAD.MOV R3, RZ, RZ, -R10 ;  /* 0x000000ffff037224 */ /* 0x000fc800078e0a0a */
[----:B------:R0:W1:Y:S02]  /*1ab0*/  F2I.FTZ.U32.TRUNC.NTZ R5, R4 ;  /* 0x0000000400057305 */ /* 0x000064000021f000 */
[----:B0-----:R-:W-:Y:S02]  /*1ac0*/  IMAD.MOV.U32 R4, RZ, RZ, RZ ;  /* 0x000000ffff047224 */ /* 0x001fe400078e00ff */
[----:B-1----:R-:W-:-:S04]  /*1ad0*/  IMAD.MOV R7, RZ, RZ, -R5 ;  /* 0x000000ffff077224 */ /* 0x002fc800078e0a05 */
[----:B------:R-:W-:-:S04]  /*1ae0*/  IMAD R7, R7, R6, RZ ;  /* 0x0000000607077224 */ /* 0x000fc800078e02ff */
[----:B------:R-:W-:-:S06]  /*1af0*/  IMAD.HI.U32 R5, R5, R7, R4 ;  /* 0x0000000705057227 */ /* 0x000fcc00078e0004 */
        /* <DEDUP_REMOVED lines=8> */
[----:B------:R-:W-:-:S04]  /*1b80*/  IMAD.MOV.U32 R3, RZ, RZ, R5 ;  /* 0x000000ffff037224 */ /* 0x000fc800078e0005 */
[----:B------:R-:W-:Y:S01]  /*1b90*/  @!P2 IMAD.MOV R3, RZ, RZ, -R3 ;  /* 0x000000ffff03a224 */ /* 0x000fe200078e0a03 */
[----:B------:R-:W-:-:S07]  /*1ba0*/  @!P1 LOP3.LUT R3, RZ, R11, RZ, 0x33, !PT ;  /* 0x0000000bff039212 */ /* 0x000fce00078e33ff */
.L_x_415:
[----:B------:R-:W-:Y:S05]  /*1bb0*/  BSYNC B0 ;  /* 0x0000000000007941 */ /* 0x000fea0003800000 */
.L_x_414:
[----:B------:R-:W-:-:S05]  /*1bc0*/  IMAD R0, R12, R3, RZ ;  /* 0x000000030c007224 */ /* 0x000fca00078e02ff */
[C---:B------:R-:W-:Y:S01]  /*1bd0*/  VIADDMNMX R3, R0.reuse, R3, R108, PT ;  /* 0x0000000300037246 */ /* 0x040fe2000380016c */
[----:B------:R-:W-:-:S04]  /*1be0*/  IMAD R0, R0, 0x90, -R9 ;  /* 0x0000009000007824 */ /* 0x000fc800078e0a09 */
[----:B------:R-:W-:Y:S01]  /*1bf0*/  IMAD R3, R3, 0x90, -R9 ;  /* 0x0000009003037824 */ /* 0x000fe200078e0a09 */
[----:B------:R-:W-:-:S04]  /*1c00*/  VIMNMX R0, RZ, R0, !PT ;  /* 0x00000000ff007248 */ /* 0x000fc80007fe0100 */
[----:B------:R-:W-:Y:S01]  /*1c10*/  VIMNMX R3, R3, R2, PT ;  /* 0x0000000203037248 */ /* 0x000fe20003fe0100 */
[----:B------:R-:W-:-:S03]  /*1c20*/  IMAD.WIDE.U32 R82, R0, 0x38e38e39, RZ ;  /* 0x38e38e3900527825 */ /* 0x000fc600078e00ff */
[----:B------:R-:W-:Y:S02]  /*1c30*/  ISETP.GT.AND P0, PT, R3, R0, PT ;  /* 0x000000000300720c */ /* 0x000fe40003f04270 */
[----:B------:R-:W-:-:S05]  /*1c40*/  SHF.R.U32.HI R82, RZ, 0x5, R83 ;  /* 0x00000005ff527819 */ /* 0x000fca0000011653 */
[----:B------:R-:W-:-:S06]  /*1c50*/  IMAD.MOV.U32 R22, RZ, RZ, R82 ;  /* 0x000000ffff167224 */ /* 0x000fcc00078e0052 */
[----:B------:R-:W-:-:S04]  /*1c60*/  @P0 VIADD R0, R3, 0x8f ;  /* 0x0000008f03000836 */ /* 0x000fc80000000000 */
[----:B------:R-:W-:-:S05]  /*1c70*/  @P0 IMAD.HI R0, R0, 0x38e38e39, RZ ;  /* 0x38e38e3900000827 */ /* 0x000fca00078e02ff */
[----:B------:R-:W-:-:S04]  /*1c80*/  @P0 SHF.R.U32.HI R3, RZ, 0x1f, R0 ;  /* 0x0000001fff030819 */ /* 0x000fc80000011600 */
[----:B------:R-:W-:Y:S02]  /*1c90*/  @P0 LEA.HI.SX32 R22, R0, R3, 0x1b ;  /* 0x0000000300160211 */ /* 0x000fe400078fdaff */
[----:B------:R-:W-:Y:S02]  /*1ca0*/  PLOP3.LUT P0, PT, PT, PT, PT, 0x80, 0x0 ;  /* 0x000000000000781c */ /* 0x000fe40003f0f070 */
[----:B------:R-:W-:-:S13]  /*1cb0*/  ISETP.GT.AND P1, PT, R22, R82, PT ;  /* 0x000000521600720c */ /* 0x000fda0003f24270 */
[----:B------:R-:W-:Y:S05]  /*1cc0*/  @!P1 BRA `(.L_x_416) ;  /* 0x0000005000489947 */ /* 0x000fea0003800000 */
[----:B------:R-:W-:Y:S01]  /*1cd0*/  VIADD R0, R16, 0x16a00 ;  /* 0x00016a0010007836 */ /* 0x000fe20000000000 */
[----:B------:R-:W-:Y:S04]  /*1ce0*/  BSSY B6, `(.L_x_417) ;  /* 0x0000013000067945 */ /* 0x000fe80003800000 */
[----:B------:R-:W-:-:S13]  /*1cf0*/  LOP3.LUT P0, RZ, R0, 0x1bf, RZ, 0xc0, !PT ;  /* 0x000001bf00ff7812 */ /* 0x000fda000780c0ff */
[----:B------:R-:W-:Y:S05]  /*1d00*/  @!P0 BRA `(.L_x_418) ;  /* 0x0000000000408947 */ /* 0x000fea0003800000 */
[----:B------:R-:W-:Y:S01]  /*1d10*/  MOV R0, 0x0 ;  /* 0x0000000000007802 */ /* 0x000fe20000000f00 */
[----:B------:R-:W-:Y:S01]  /*1d20*/  ULDC.64 UR4, c[0x4][0xa8] ;  /* 0x01002a0000047ab9 */ /* 0x000fe20000000a00 */
[----:B------:R-:W-:Y:S01]  /*1d30*/  ULDC.64 UR6, c[0x4][0x18] ;  /* 0x0100060000067ab9 */ /* 0x000fe20000000a00 */
[----:B------:R-:W-:Y:S01]  /*1d40*/  IMAD.U32 R4, RZ, RZ, UR4 ;  /* 0x00000004ff047e24 */ /* 0x000fe2000f8e00ff */
[----:B------:R1:W2:Y:S01]  /*1d50*/  LDC.64 R14, c[0x4][R0] ;  /* 0x01000000000e7b82 */ /* 0x0002a20000000a00 */
[----:B------:R-:W-:Y:S01]  /*1d60*/  IMAD.U32 R5, RZ, RZ, UR5 ;  /* 0x00000005ff057e24 */ /* 0x000fe2000f8e00ff */
[----:B------:R-:W-:Y:S01]  /*1d70*/  ULDC.64 UR4, c[0x4][0xb0] ;  /* 0x01002c0000047ab9 */ /* 0x000fe20000000a00 */
[----:B------:R-:W-:Y:S02]  /*1d80*/  IMAD.U32 R10, RZ, RZ, UR6 ;  /* 0x00000006ff0a7e24 */ /* 0x000fe4000f8e00ff */
[----:B0-----:R-:W-:Y:S02]  /*1d90*/  IMAD.U32 R6, RZ, RZ, UR4 ;  /* 0x00000004ff067e24 */ /* 0x001fe4000f8e00ff */
[----:B------:R-:W-:-:S02]  /*1da0*/  IMAD.U32 R7, RZ, RZ, UR5 ;  /* 0x00000005ff077e24 */ /* 0x000fc4000f8e00ff */
[----:B------:R-:W-:Y:S02]  /*1db0*/  IMAD.U32 R11, RZ, RZ, UR7 ;  /* 0x00000007ff0b7e24 */ /* 0x000fe4000f8e00ff */
[----:B------:R-:W-:Y:S02]  /*1dc0*/  IMAD.MOV.U32 R8, RZ, RZ, 0x70 ;  /* 0x00000070ff087424 */ /* 0x000fe400078e00ff */
[----:B------:R-:W-:Y:S02]  /*1dd0*/  IMAD.MOV.U32 R12, RZ, RZ, 0x1 ;  /* 0x00000001ff0c7424 */ /* 0x000fe400078e00ff */
[----:B-1----:R-:W-:-:S07]  /*1de0*/  IMAD.MOV.U32 R13, RZ, RZ, RZ ;  /* 0x000000ffff0d7224 */ /* 0x002fce00078e00ff */
[----:B------:R-:W-:-:S07]  /*1df0*/  LEPC R20, `(.L_x_418) ;  /* 0x000000001014794e */ /* 0x000fce0000000000 */
[----:B--2--5:R-:W-:Y:S05]  /*1e00*/  CALL.ABS.NOINC R14 ;  /* 0x000000000e007343 */ /* 0x024fea0003c00000 */
.L_x_418:
[----:B------:R-:W-:Y:S05]  /*1e10*/  BSYNC B6 ;  /* 0x0000000000067941 */ /* 0x000fea0003800000 */
.L_x_417:
        /* <DEDUP_REMOVED lines=20> */
.L_x_420:
[----:B------:R-:W-:Y:S05]  /*1f60*/  BSYNC B6 ;  /* 0x0000000000067941 */ /* 0x000fea0003800000 */
.L_x_419:
[----:B------:R-:W-:Y:S01]  /*1f70*/  ULDC.64 UR4, c[0x0][0x9f8] ;  /* 0x00027e0000047ab9 */ /* 0x000fe20000000a00 */
[----:B------:R-:W-:Y:S01]  /*1f80*/  IMAD.MOV.U32 R0, RZ, RZ, R26 ;  /* 0x000000ffff007224 */ /* 0x000fe200078e001a */
[----:B------:R-:W-:Y:S01]  /*1f90*/  ISETP.NE.U32.AND P0, PT, RZ, UR4, PT ;  /* 0x00000004ff007c0c */ /* 0x000fe2000bf05070 */
[----:B------:R-:W2:Y:S01]  /*1fa0*/  LDL R37, [R1+0x54] ;  /* 0x0000540001257983 */ /* 0x000ea20000100800 */
[----:B------:R-:W-:Y:S01]  /*1fb0*/  IMAD.MOV.U32 R20, RZ, RZ, R24 ;  /* 0x000000ffff147224 */ /* 0x000fe200078e0018 */
[----:B------:R-:W0:Y:S01]  /*1fc0*/  S2R R21, SR_TID.X ;  /* 0x0000000000157919 */ /* 0x000e220000002100 */
[----:B------:R-:W-:Y:S01]  /*1fd0*/  ISETP.NE.AND.EX P0, PT, RZ, UR5, PT, P0 ;  /* 0x00000005ff007c0c */ /* 0x000fe2000bf05300 */
[----:B------:R-:W-:Y:S01]  /*1fe0*/  IMAD.IADD R68, R68, 0x1, R25 ;  /* 0x0000000144447824 */ /* 0x000fe200078e0219 */
[----:B------:R-:W-:Y:S01]  /*1ff0*/  SHF.R.S32.HI R145, RZ, 0x1f, R144 ;  /* 0x0000001fff917819 */ /* 0x000fe20000011490 */
[----:B------:R-:W3:Y:S01]  /*2000*/  LDL R35, [R1+0x58] ;  /* 0x0000580001237983 */ /* 0x000ee20000100800 */
[----:B------:R-:W-:Y:S01]  /*2010*/  SHF.R.S32.HI R32, RZ, 0x1f, R19 ;  /* 0x0000001fff207819 */ /* 0x000fe20000011413 */
[----:B------:R-:W1:Y:S02]  /*2020*/  LDC.64 R66, c[0x0][0x408] ;  /* 0x00010200ff427b82 */ /* 0x000e640000000a00 */
[----:B------:R-:W4:Y:S06]  /*2030*/  LDL R36, [R1+0x5c] ;  /* 0x00005c0001247983 */ /* 0x000f2c0000100800 */
[----:B------:R-:W-:Y:S01]  /*2040*/  @P0 IADD3 R4, P1, R28, UR4, RZ ;  /* 0x000000041c040c10 */ /* 0x000fe2000ff3e0ff */
[----:B------:R-:W2:Y:S03]  /*2050*/  LDC R107, c[0x0][0x3f4] ;  /* 0x0000fd00ff6b7b82 */ /* 0x000ea60000000800 */
[----:B------:R-:W-:Y:S01]  /*2060*/  @P0 IADD3.X R5, R27, UR5, RZ, P1, !PT ;  /* 0x000000051b050c10 */ /* 0x000fe20008ffe4ff */
[----:B------:R-:W-:-:S04]  /*2070*/  ULDC.64 UR4, c[0x0][0xa08] ;  /* 0x0002820000047ab9 */ /* 0x000fc80000000a00 */
[----:B------:R1:W2:Y:S01]  /*2080*/  @P0 LDG.E R0, desc[UR60][R4.64] ;  /* 0x0000003c04000981 */ /* 0x0002a2000c1e1900 */
[----:B------:R-:W1:Y:S01]  /*2090*/  LDC.64 R28, c[0x0][0x300] ;  /* 0x0000c000ff1c7b82 */ /* 0x000e620000000a00 */
[----:B------:R-:W-:Y:S02]  /*20a0*/  SHF.R.S32.HI R11, RZ, 0x1f, R68 ;  /* 0x0000001fff0b7819 */ /* 0x000fe40000011444 */
[----:B------:R-:W-:-:S04]  /*20b0*/  ISETP.NE.U32.AND P0, PT, RZ, UR4, PT ;  /* 0x00000004ff007c0c */ /* 0x000fc8000bf05070 */
[----:B------:R-:W-:Y:S01]  /*20c0*/  ISETP.NE.AND.EX P0, PT, RZ, UR5, PT, P0 ;  /* 0x00000005ff007c0c */ /* 0x000fe2000bf05300 */
[----:B0-----:R-:W-:Y:S01]  /*20d0*/  VIADD R8, R21, 0xffffff80 ;  /* 0xffffff8015087836 */ /* 0x001fe20000000000 */
[----:B------:R-:W-:Y:S01]  /*20e0*/  SHF.R.U32.HI R34, RZ, 0x7, R21 ;  /* 0x00000007ff227819 */ /* 0x000fe20000011615 */
[----:B------:R-:W-:Y:S01]  /*20f0*/  ULDC.64 UR4, c[0x0][0x308] ;  /* 0x0000c20000047ab9 */ /* 0x000fe20000000a00 */
[----:B------:R-:W0:Y:S02]  /*2100*/  LDC.64 R74, c[0x0][0x3f8] ;  /* 0x0000fe00ff4a7b82 */ /* 0x000e240000000a00 */
[----:B------:R-:W-:Y:S02]  /*2110*/  ISETP.NE.AND P6, PT, R34, 0x1, PT ;  /* 0x000000012200780c */ /* 0x000fe40003fc5270 */
[----:B------:R-:W-:-:S04]  /*2120*/  SHF.R.S32.HI R9, RZ, 0x1f, R8 ;  /* 0x0000001fff097819 */ /* 0x000fc80000011408 */
[----:B------:R-:W-:-:S04]  /*2130*/  LEA.HI R9, R9, R8, RZ, 0x2 ;  /* 0x0000000809097211 */ /* 0x000fc800078f10ff */
[--C-:B------:R-:W-:Y:S01]  /*2140*/  SHF.R.S32.HI R76, RZ, 0x2, R9.reuse ;  /* 0x00000002ff4c7819 */ /* 0x100fe20000011409 */
[-C--:B-1----:R-:W-:Y:S01]  /*2150*/  IMAD R3, R11, R28.reuse, RZ ;  /* 0x0000001c0b037224 */ /* 0x082fe200078e02ff */
[----:B------:R-:W-:Y:S01]  /*2160*/  SHF.R.S32.HI R9, RZ, 0x1f, R9 ;  /* 0x0000001fff097819 */ /* 0x000fe20000011409 */
[----:B------:R-:W-:-:S03]  /*2170*/  IMAD.WIDE.U32 R6, R68, R28, RZ ;  /* 0x0000001c44067225 */ /* 0x000fc600078e00ff */
[----:B------:R-:W-:Y:S01]  /*2180*/  LEA.HI R9, R9, R76, RZ, 0x2 ;  /* 0x0000004c09097211 */ /* 0x000fe200078f10ff */
[----:B------:R-:W-:-:S03]  /*2190*/  IMAD R3, R68, R29, R3 ;  /* 0x0000001d44037224 */ /* 0x000fc600078e0203 */
[----:B------:R-:W-:Y:S01]  /*21a0*/  LOP3.LUT R9, R9, 0xfffffffc, RZ, 0xc0, !PT ;  /* 0xfffffffc09097812 */ /* 0x000fe200078ec0ff */
[----:B------:R-:W-:Y:S02]  /*21b0*/  IMAD.IADD R7, R7, 0x1, R3 ;  /* 0x0000000107077824 */ /* 0x000fe400078e0203 */
[----:B------:R-:W-:-:S04]  /*21c0*/  IMAD.WIDE.U32 R4, R30, UR4, R6 ;  /* 0x000000041e047c25 */ /* 0x000fc8000f8e0006 */
[----:B------:R-:W-:Y:S01]  /*21d0*/  IMAD R5, R30, UR5, R5 ;  /* 0x000000051e057c24 */ /* 0x000fe2000f8e0205 */
[----:B------:R-:W-:Y:S01]  /*21e0*/  ULDC.64 UR4, c[0x0][0x310] ;  /* 0x0000c40000047ab9 */ /* 0x000fe20000000a00 */
[----:B------:R-:W-:Y:S02]  /*21f0*/  IMAD R6, R32, R28, RZ ;  /* 0x0000001c20067224 */ /* 0x000fe400078e02ff */
[----:B------:R-:W-:Y:S02]  /*2200*/  IMAD.IADD R76, R76, 0x1, -R9 ;  /* 0x000000014c4c7824 */ /* 0x000fe400078e0a09 */
[----:B------:R-:W-:-:S03]  /*2210*/  IMAD R6, R19, R29, R6 ;  /* 0x0000001d13067224 */ /* 0x000fc600078e0206 */
[----:B------:R-:W-:Y:S01]  /*2220*/  LOP3.LUT P2, RZ, R76, 0x2, RZ, 0xc0, !PT ;  /* 0x000000024cff7812 */ /* 0x000fe2000784c0ff */
[----:B------:R-:W-:Y:S01]  /*2230*/  IMAD R8, R32, R66, RZ ;  /* 0x0000004220087224 */ /* 0x000fe200078e02ff */
[----:B------:R-:W-:-:S03]  /*2240*/  LOP3.LUT R20, R20, 0xfffffffd, RZ, 0xc0, !PT ;  /* 0xfffffffd14147812 */ /* 0x000fc600078ec0ff */
[----:B------:R-:W-:Y:S01]  /*2250*/  IMAD R13, R19, R67, R8 ;  /* 0x00000043130d7224 */ /* 0x000fe200078e0208 */
[----:B------:R-:W-:-:S07]  /*2260*/  SHF.R.S32.HI R157, RZ, 0x1f, R156 ;  /* 0x0000001fff9d7819 */ /* 0x000fce000001149c */
[----:B------:R-:W-:Y:S01]  /*2270*/  @P2 LOP3.LUT R20, R20, 0x2, RZ, 0xfc, !PT ;  /* 0x0000000214142812 */ /* 0x000fe200078efcff */
[----:B------:R-:W-:-:S03]  /*2280*/  IMAD.WIDE.U32 R64, R19, R66, R156 ;  /* 0x0000004213407225 */ /* 0x000fc600078e009c */
[----:B------:R-:W-:Y:S01]  /*2290*/  LOP3.LUT R20, R20, 0xfffffffe, RZ, 0xc0, !PT ;  /* 0xfffffffe14147812 */ /* 0x000fe200078ec0ff */
[----:B------:R-:W-:Y:S02]  /*22a0*/  IMAD.IADD R65, R13, 0x1, R65 ;  /* 0x000000010d417824 */ /* 0x000fe400078e0241 */
[----:B0-----:R-:W-:-:S04]  /*22b0*/  IMAD.WIDE.U32 R70, R19, R74, R144 ;  /* 0x0000004a13467225 */ /* 0x001fc800078e0090 */
[----:B------:R-:W-:Y:S01]  /*22c0*/  IMAD.WIDE.U32 R72, R19, R74, R156 ;  /* 0x0000004a13487225 */ /* 0x000fe200078e009c */
[----:B-----5:R-:W-:-:S03]  /*22d0*/  SHF.R.S32.HI R33, RZ, 0x1f, R105 ;  /* 0x0000001fff217819 */ /* 0x020fc60000011469 */
[----:B------:R-:W-:Y:S02]  /*22e0*/  VIADD R81, R144, 0x50 ;  /* 0x0000005090517836 */ /* 0x000fe40000000000 */
[----:B------:R-:W-:Y:S02]  /*22f0*/  IMAD R97, R67, 0x90, RZ ;  /* 0x0000009043617824 */ /* 0x000fe400078e02ff */
[----:B------:R-:W-:-:S04]  /*2300*/  IMAD.WIDE.U32 R64, R105, R66, R64 ;  /* 0x0000004269407225 */ /* 0x000fc800078e0040 */
[----:B------:R-:W-:Y:S01]  /*2310*/  VIADD R113, R34, 0x8 ;  /* 0x0000000822717836 */ /* 0x000fe20000000000 */
[----:B--2---:R-:W-:Y:S02]  /*2320*/  SHF.R.S32.HI R3, RZ, 0x1f, R0 ;  /* 0x0000001fff037819 */ /* 0x004fe40000011400 */
[----:B------:R-:W-:Y:S02]  /*2330*/  SEL R15, R0, RZ, !P0 ;  /* 0x000000ff000f7207 */ /* 0x000fe40004000000 */
[----:B------:R-:W-:-:S03]  /*2340*/  SEL R89, R3, RZ, !P0 ;  /* 0x000000ff03597207 */ /* 0x000fc60004000000 */
[----:B------:R-:W-:-:S04]  /*2350*/  IMAD.WIDE.U32 R24, R15, UR4, R4 ;  /* 0x000000040f187c25 */ /* 0x000fc8000f8e0004 */
[----:B------:R-:W-:Y:S02]  /*2360*/  IMAD R0, R89, UR4, RZ ;  /* 0x0000000459007c24 */ /* 0x000fe4000f8e02ff */
[----:B------:R-:W-:-:S04]  /*2370*/  IMAD.WIDE.U32 R4, R19, R28, R144 ;  /* 0x0000001c13047225 */ /* 0x000fc800078e0090 */
[----:B------:R-:W-:Y:S01]  /*2380*/  IMAD R3, R15, UR5, R0 ;  /* 0x000000050f037c24 */ /* 0x000fe2000f8e0200 */
[----:B------:R-:W-:Y:S05]  /*2390*/  @!P6 WARPSYNC.ALL ;  /* 0x000000000000e948 */ /* 0x000fea0003800000 */
[----:B------:R-:W-:Y:S01]  /*23a0*/  VIADD R0, R144, 0x10 ;  /* 0x0000001090007836 */ /* 0x000fe20000000000 */
[----:B------:R-:W-:Y:S01]  /*23b0*/  ULDC.64 UR4, c[0x0][0x330] ;  /* 0x0000cc0000047ab9 */ /* 0x000fe20000000a00 */
[----:B------:R-:W-:Y:S01]  /*23c0*/  IMAD.IADD R3, R25, 0x1, R3 ;  /* 0x0000000119037824 */ /* 0x000fe200078e0203 */
[----:B------:R-:W-:Y:S01]  /*23d0*/  @!P6 BAR.SYNC.DEFER_BLOCKING 0x9, 0x100 ;  /* 0x024400000000eb1d */ /* 0x000fe20000010000 */
[----:B------:R-:W-:Y:S01]  /*23e0*/  IMAD.WIDE.U32 R26, R30, UR4, R144 ;  /* 0x000000041e1a7c25 */ /* 0x000fe2000f8e0090 */
[----:B------:R-:W-:-:S03]  /*23f0*/  IADD3 R95, P0, R24, R4, RZ ;  /* 0x00000004185f7210 */ /* 0x000fc60007f1e0ff */
[----:B------:R-:W-:Y:S01]  /*2400*/  IMAD R27, R30, UR5, R27 ;  /* 0x000000051e1b7c24 */ /* 0x000fe2000f8e021b */
[----:B------:R-:W-:Y:S01]  /*2410*/  ULDC UR4, c[0x0][0x2f4] ;  /* 0x0000bd0000047ab9 */ /* 0x000fe20000000800 */
[----:B------:R-:W-:Y:S01]  /*2420*/  ULDC.64 UR6, c[0x0][0x338] ;  /* 0x0000ce0000067ab9 */ /* 0x000fe20000000a00 */
[----:B------:R-:W-:Y:S02]  /*2430*/  ISETP.GE.AND P1, PT, R0, UR4, PT ;  /* 0x0000000400007c0c */ /* 0x000fe4000bf26270 */
[----:B------:R-:W-:Y:S02]  /*2440*/  IADD3.X R94, R3, R5, R6, P0, !PT ;  /* 0x00000005035e7210 */ /* 0x000fe400007fe406 */
[----:B------:R-:W-:Y:S02]  /*2450*/  SEL R5, RZ, 0xffffffff, P1 ;  /* 0xffffffffff057807 */ /* 0x000fe40000800000 */
[C---:B------:R-:W-:Y:S01]  /*2460*/  ISETP.GE.AND P0, PT, R144.reuse, UR4, PT ;  /* 0x0000000490007c0c */ /* 0x040fe2000bf06270 */
[----:B------:R-:W-:-:S02]  /*2470*/  VIADD R4, R144, 0x20 ;  /* 0x0000002090047836 */ /* 0x000fc40000000000 */
[----:B------:R-:W-:Y:S01]  /*2480*/  IMAD.SHL.U32 R7, R5, 0x2, RZ ;  /* 0x0000000205077824 */ /* 0x000fe200078e00ff */
[----:B------:R-:W-:Y:S01]  /*2490*/  SEL R6, RZ, 0x1, P0 ;  /* 0x00000001ff067807 */ /* 0x000fe20000000000 */
[----:B------:R-:W-:Y:S01]  /*24a0*/  VIADD R5, R144, 0x30 ;  /* 0x0000003090057836 */ /* 0x000fe20000000000 */
[----:B------:R-:W-:Y:S02]  /*24b0*/  ISETP.GE.AND P0, PT, R4, UR4, PT ;  /* 0x0000000404007c0c */ /* 0x000fe4000bf06270 */
[----:B------:R-:W-:Y:S01]  /*24c0*/  LOP3.LUT R7, R7, 0x2, R6, 0xe2, !PT ;  /* 0x0000000207077812 */ /* 0x000fe200078ee206 */
[----:B------:R-:W-:Y:S01]  /*24d0*/  VIADD R6, R144, 0x40 ;  /* 0x0000004090067836 */ /* 0x000fe20000000000 */
[----:B------:R-:W-:Y:S02]  /*24e0*/  ISETP.GE.AND P1, PT, R5, UR4, PT ;  /* 0x0000000405007c0c */ /* 0x000fe4000bf26270 */
[----:B------:R-:W-:Y:S02]  /*24f0*/  SEL R8, RZ, 0x4, P0 ;  /* 0x00000004ff087807 */ /* 0x000fe40000000000 */
[----:B------:R-:W-:-:S02]  /*2500*/  SEL R9, RZ, 0x8, P1 ;  /* 0x00000008ff097807 */ /* 0x000fc40000800000 */
[----:B------:R-:W-:Y:S02]  /*2510*/  ISETP.GE.AND P0, PT, R6, UR4, PT ;  /* 0x0000000406007c0c */ /* 0x000fe4000bf06270 */
[----:B------:R-:W-:Y:S02]  /*2520*/  LOP3.LUT R7, R9, R7, R8, 0xfe, !PT ;  /* 0x0000000709077212 */ /* 0x000fe400078efe08 */
[----:B------:R-:W-:Y:S02]  /*2530*/  SEL R10, RZ, 0x10, P0 ;  /* 0x00000010ff0a7807 */ /* 0x000fe40000000000 */
[-C--:B------:R-:W-:Y:S02]  /*2540*/  ISETP.GE.AND P0, PT, R144, R107.reuse, PT ;  /* 0x0000006b9000720c */ /* 0x080fe40003f06270 */
[----:B------:R-:W-:Y:S01]  /*2550*/  ISETP.GE.AND P2, PT, R4, R107, PT ;  /* 0x0000006b0400720c */ /* 0x000fe20003f46270 */
[----:B------:R-:W-:Y:S01]  /*2560*/  IMAD R8, R32, R74, RZ ;  /* 0x0000004a20087224 */ /* 0x000fe200078e02ff */
[----:B------:R-:W-:-:S02]  /*2570*/  LOP3.LUT R10, R7, R10, RZ, 0xfc, !PT ;  /* 0x0000000a070a7212 */ /* 0x000fc400078efcff */
[----:B------:R-:W-:Y:S02]  /*2580*/  SEL R7, R107, RZ, P0 ;  /* 0x000000ff6b077207 */ /* 0x000fe40000000000 */
[----:B------:R-:W-:Y:S01]  /*2590*/  ISETP.GE.AND P1, PT, R0, R107, PT ;  /* 0x0000006b0000720c */ /* 0x000fe20003f26270 */
[C---:B------:R-:W-:Y:S02]  /*25a0*/  IMAD R21, R19.reuse, R75, R8 ;  /* 0x0000004b13157224 */ /* 0x040fe400078e0208 */
[----:B------:R-:W-:Y:S01]  /*25b0*/  IMAD.WIDE.U32 R30, R19, R66, R144 ;  /* 0x00000042131e7225 */ /* 0x000fe200078e0090 */
[----:B------:R-:W-:-:S03]  /*25c0*/  SEL R9, R107, RZ, P1 ;  /* 0x000000ff6b097207 */ /* 0x000fc60000800000 */
[----:B------:R-:W-:Y:S01]  /*25d0*/  IMAD.IADD R8, R144, 0x1, R7 ;  /* 0x0000000190087824 */ /* 0x000fe200078e0207 */
[----:B------:R-:W-:Y:S01]  /*25e0*/  SEL R7, R107, RZ, P2 ;  /* 0x000000ff6b077207 */ /* 0x000fe20001000000 */
[----:B------:R-:W-:Y:S01]  /*25f0*/  IMAD R89, R89, UR6, RZ ;  /* 0x0000000659597c24 */ /* 0x000fe2000f8e02ff */
[----:B------:R-:W-:Y:S01]  /*2600*/  @P2 LOP3.LUT R20, R20, 0x1, RZ, 0xfc, !PT ;  /* 0x0000000114142812 */ /* 0x000fe200078efcff */
[----:B------:R-:W-:Y:S02]  /*2610*/  IMAD.IADD R31, R31, 0x1, R13 ;  /* 0x000000011f1f7824 */ /* 0x000fe400078e020d */
[C---:B------:R-:W-:Y:S02]  /*2620*/  IMAD R89, R15.reuse, UR7, R89 ;  /* 0x000000070f597c24 */ /* 0x040fe4000f8e0259 */
[----:B------:R-:W-:-:S04]  /*2630*/  IMAD.WIDE.U32 R26, R15, UR6, R26 ;  /* 0x000000060f1a7c25 */ /* 0x000fc8000f8e001a */
[----:B------:R-:W-:Y:S02]  /*2640*/  IMAD.IADD R13, R0, 0x1, R9 ;  /* 0x00000001000d7824 */ /* 0x000fe400078e0209 */
[----:B------:R-:W-:Y:S01]  /*2650*/  IMAD.IADD R15, R4, 0x1, R7 ;  /* 0x00000001040f7824 */ /* 0x000fe200078e0207 */
[----:B------:R-:W-:Y:S01]  /*2660*/  SHF.R.S32.HI R9, RZ, 0x1f, R8 ;  /* 0x0000001fff097819 */ /* 0x000fe20000011408 */
[----:B------:R0:W-:Y:S01]  /*2670*/  STL [R1+0x50], R20 ;  /* 0x0000501401007387 */ /* 0x0001e20000100800 */
[----:B------:R-:W-:Y:S02]  /*2680*/  SHF.R.S32.HI R14, RZ, 0x1f, R13 ;  /* 0x0000001fff0e7819 */ /* 0x000fe4000001140d */
[CC--:B------:R-:W-:Y:S02]  /*2690*/  LEA.HI R12, R9.reuse, R8.reuse, RZ, 0x5 ;  /* 0x00000008090c7211 */ /* 0x0c0fe400078f28ff */
[----:B------:R-:W-:Y:S02]  /*26a0*/  LEA.HI R7, R9, R8, RZ, 0x3 ;  /* 0x0000000809077211 */ /* 0x000fe400078f18ff */
[----:B------:R-:W-:-:S02]  /*26b0*/  LEA.HI R8, R14, R13, RZ, 0x3 ;  /* 0x0000000d0e087211 */ /* 0x000fc400078f18ff */
[----:B0-----:R-:W-:Y:S02]  /*26c0*/  SHF.R.S32.HI R20, RZ, 0x1f, R15 ;  /* 0x0000001fff147819 */ /* 0x001fe4000001140f */
[----:B------:R-:W-:Y:S02]  /*26d0*/  LEA.HI R14, R14, R13, RZ, 0x5 ;  /* 0x0000000d0e0e7211 */ /* 0x000fe400078f28ff */
[CC--:B------:R-:W-:Y:S02]  /*26e0*/  LEA.HI R9, R20.reuse, R15.reuse, RZ, 0x3 ;  /* 0x0000000f14097211 */ /* 0x0c0fe400078f18ff */
[----:B------:R-:W-:Y:S02]  /*26f0*/  LEA.HI R20, R20, R15, RZ, 0x5 ;  /* 0x0000000f14147211 */ /* 0x000fe400078f28ff */
[----:B------:R-:W-:Y:S02]  /*2700*/  SHF.R.S32.HI R13, RZ, 0x5, R12 ;  /* 0x00000005ff0d7819 */ /* 0x000fe4000001140c */
[----:B------:R-:W-:Y:S01]  /*2710*/  LOP3.LUT R12, R37, 0x18, R7, 0xf8, !PT ;  /* 0x00000018250c7812 */ /* 0x000fe200078ef807 */
[----:B------:R-:W-:Y:S01]  /*2720*/  IMAD.IADD R71, R71, 0x1, R21 ;  /* 0x0000000147477824 */ /* 0x000fe200078e0215 */
[----:B------:R-:W-:Y:S01]  /*2730*/  SHF.R.S32.HI R15, RZ, 0x5, R14 ;  /* 0x00000005ff0f7819 */ /* 0x000fe2000001140e */
[----:B------:R-:W-:Y:S01]  /*2740*/  IMAD.IADD R73, R21, 0x1, R73 ;  /* 0x0000000115497824 */ /* 0x000fe200078e0249 */
[----:B------:R-:W-:-:S02]  /*2750*/  SHF.R.S32.HI R21, RZ, 0x5, R20 ;  /* 0x00000005ff157819 */ /* 0x000fc40000011414 */
[----:B------:R-:W-:Y:S01]  /*2760*/  LOP3.LUT R14, R37, 0x18, R8, 0xf8, !PT ;  /* 0x00000018250e7812 */ /* 0x000fe200078ef808 */
[--C-:B----4-:R-:W-:Y:S01]  /*2770*/  IMAD R13, R13, 0x1200, R36.reuse ;  /* 0x000012000d0d7824 */ /* 0x110fe200078e0224 */
[----:B------:R-:W-:Y:S02]  /*2780*/  LOP3.LUT R20, R37, 0x18, R9, 0xf8, !PT ;  /* 0x0000001825147812 */ /* 0x000fe400078ef809 */
[-C--:B---3--:R-:W-:Y:S01]  /*2790*/  LOP3.LUT R12, R12, R35.reuse, RZ, 0x3c, !PT ;  /* 0x000000230c0c7212 */ /* 0x088fe200078e3cff */
[--C-:B------:R-:W-:Y:S01]  /*27a0*/  IMAD R15, R15, 0x1200, R36.reuse ;  /* 0x000012000f0f7824 */ /* 0x100fe200078e0224 */
[-C--:B------:R-:W-:Y:S01]  /*27b0*/  LOP3.LUT R14, R14, R35.reuse, RZ, 0x3c, !PT ;  /* 0x000000230e0e7212 */ /* 0x080fe200078e3cff */
[----:B------:R-:W-:Y:S01]  /*27c0*/  IMAD R21, R21, 0x1200, R36 ;  /* 0x0000120015157824 */ /* 0x000fe200078e0224 */
[----:B------:R-:W-:Y:S01]  /*27d0*/  LOP3.LUT R20, R20, R35, RZ, 0x3c, !PT ;  /* 0x0000002314147212 */ /* 0x000fe200078e3cff */
[----:B------:R-:W-:Y:S01]  /*27e0*/  IMAD.IADD R104, R13, 0x1, R12 ;  /* 0x000000010d687824 */ /* 0x000fe200078e020c */
[----:B------:R-:W-:Y:S01]  /*27f0*/  ISETP.GE.AND P2, PT, R81, UR4, PT ;  /* 0x0000000451007c0c */ /* 0x000fe2000bf46270 */
[----:B------:R-:W-:-:S02]  /*2800*/  IMAD R12, R33, R66, RZ ;  /* 0x00000042210c7224 */ /* 0x000fc400078e02ff */
[----:B------:R-:W-:Y:S02]  /*2810*/  IMAD.IADD R103, R15, 0x1, R14 ;  /* 0x000000010f677824 */ /* 0x000fe400078e020e */
[----:B------:R-:W-:Y:S02]  /*2820*/  IMAD.IADD R102, R21, 0x1, R20 ;  /* 0x0000000115667824 */ /* 0x000fe400078e0214 */
[----:B------:R-:W-:Y:S01]  /*2830*/  IMAD R15, R29, 0x90, RZ ;  /* 0x000000901d0f7824 */ /* 0x000fe200078e02ff */
[----:B------:R-:W-:Y:S01]  /*2840*/  SEL R13, RZ, 0x20, P2 ;  /* 0x00000020ff0d7807 */ /* 0x000fe20001000000 */
[----:B------:R-:W-:Y:S01]  /*2850*/  IMAD.WIDE.U32 R28, R28, 0x90, RZ ;  /* 0x000000901c1c7825 */ /* 0x000fe200078e00ff */
[----:B------:R-:W-:-:S03]  /*2860*/  IADD3 R68, P2, R19, R68, RZ ;  /* 0x0000004413447210 */ /* 0x000fc60007f5e0ff */
[----:B------:R-:W-:Y:S02]  /*2870*/  IMAD R21, R105, R67, R12 ;  /* 0x0000004369157224 */ /* 0x000fe400078e020c */
[----:B------:R-:W-:Y:S02]  /*2880*/  IMAD R12, R33, R74, RZ ;  /* 0x0000004a210c7224 */ /* 0x000fe400078e02ff */
[----:B------:R-:W-:Y:S01]  /*2890*/  IMAD.IADD R96, R29, 0x1, R15 ;  /* 0x000000011d607824 */ /* 0x000fe200078e020f */
[----:B------:R-:W-:Y:S01]  /*28a0*/  LOP3.LUT R15, R10, R13, RZ, 0xfc, !PT ;  /* 0x0000000d0a0f7212 */ /* 0x000fe200078efcff */
[----:B------:R-:W-:Y:S01]  /*28b0*/  IMAD.WIDE.U32 R30, R105, R66, R30 ;  /* 0x00000042691e7225 */ /* 0x000fe200078e001e */
[----:B------:R-:W-:Y:S02]  /*28c0*/  LOP3.LUT R80, R7, 0xfffffff8, RZ, 0xc0, !PT ;  /* 0xfffffff807507812 */ /* 0x000fe400078ec0ff */
[----:B------:R-:W-:Y:S01]  /*28d0*/  LOP3.LUT R78, R8, 0xfffffff8, RZ, 0xc0, !PT ;  /* 0xfffffff8084e7812 */ /* 0x000fe200078ec0ff */
[----:B------:R-:W-:Y:S01]  /*28e0*/  IMAD R83, R105, R75, R12 ;  /* 0x0000004b69537224 */ /* 0x000fe200078e020c */
[----:B------:R-:W-:Y:S01]  /*28f0*/  LOP3.LUT R77, R9, 0xfffffff8, RZ, 0xc0, !PT ;  /* 0xfffffff8094d7812 */ /* 0x000fe200078ec0ff */
[----:B------:R-:W-:-:S02]  /*2900*/  IMAD R33, R75, 0x90, RZ ;  /* 0x000000904b217824 */ /* 0x000fc400078e02ff */
[----:B------:R-:W-:-:S04]  /*2910*/  IMAD.WIDE.U32 R70, R105, R74, R70 ;  /* 0x0000004a69467225 */ /* 0x000fc800078e0046 */
[----:B------:R-:W-:Y:S01]  /*2920*/  IMAD.WIDE.U32 R72, R105, R74, R72 ;  /* 0x0000004a69487225 */ /* 0x000fe200078e0048 */
[----:B------:R-:W-:-:S03]  /*2930*/  LOP3.LUT R12, R15, 0x4, RZ, 0xc0, !PT ;  /* 0x000000040f0c7812 */ /* 0x000fc600078ec0ff */
[----:B------:R-:W-:Y:S01]  /*2940*/  IMAD.WIDE.U32 R66, R66, 0x90, RZ ;  /* 0x0000009042427825 */ /* 0x000fe200078e00ff */
[----:B------:R-:W-:-:S03]  /*2950*/  LOP3.LUT R13, R15, 0x8, RZ, 0xc0, !PT ;  /* 0x000000080f0d7812 */ /* 0x000fc600078ec0ff */
[----:B------:R-:W-:Y:S01]  /*2960*/  IMAD.WIDE.U32 R74, R74, 0x90, RZ ;  /* 0x000000904a4a7825 */ /* 0x000fe200078e00ff */
[----:B------:R-:W-:-:S03]  /*2970*/  LOP3.LUT R14, R15, 0x10, RZ, 0xc0, !PT ;  /* 0x000000100f0e7812 */ /* 0x000fc600078ec0ff */
[----:B------:R-:W-:Y:S01]  /*2980*/  IMAD.X R69, R32, 0x1, R11, P2 ;  /* 0x0000000120457824 */ /* 0x000fe200010e060b */
[----:B------:R-:W-:Y:S01]  /*2990*/  LOP3.LUT R11, R15, 0x2, RZ, 0xc0, !PT ;  /* 0x000000020f0b7812 */ /* 0x000fe200078ec0ff */
[----:B------:R-:W-:Y:S01]  /*29a0*/  IMAD.IADD R85, R71, 0x1, R83 ;  /* 0x0000000147557824 */ /* 0x000fe200078e0253 */
[----:B------:R-:W-:Y:S01]  /*29b0*/  SHF.R.S32.HI R101, RZ, 0x1f, R80 ;  /* 0x0000001fff657819 */ /* 0x000fe20000011450 */
[----:B------:R-:W-:Y:S01]  /*29c0*/  IMAD.SHL.U32 R107, R107, 0x2, RZ ;  /* 0x000000026b6b7824 */ /* 0x000fe200078e00ff */
[----:B------:R-:W-:Y:S01]  /*29d0*/  SHF.R.S32.HI R100, RZ, 0x1f, R78 ;  /* 0x0000001fff647819 */ /* 0x000fe2000001144e */
[----:B------:R-:W-:Y:S01]  /*29e0*/  IMAD.IADD R97, R67, 0x1, R97 ;  /* 0x0000000143617824 */ /* 0x000fe200078e0261 */
[----:B------:R-:W-:Y:S01]  /*29f0*/  SHF.R.S32.HI R99, RZ, 0x1f, R77 ;  /* 0x0000001fff637819 */ /* 0x000fe2000001144d */
[----:B------:R-:W-:Y:S01]  /*2a00*/  IMAD.IADD R98, R75, 0x1, R33 ;  /* 0x000000014b627824 */ /* 0x000fe200078e0221 */
[----:B------:R-:W-:Y:S01]  /*2a10*/  LOP3.LUT R10, R10, 0x1, RZ, 0xc0, !PT ;  /* 0x000000010a0a7812 */ /* 0x000fe200078ec0ff */
[----:B------:R-:W-:Y:S01]  /*2a20*/  IMAD.IADD R88, R31, 0x1, R21 ;  /* 0x000000011f587824 */ /* 0x000fe200078e0215 */
[----:B------:R-:W-:Y:S01]  /*2a30*/  LOP3.LUT R15, R15, 0x20, RZ, 0xc0, !PT ;  /* 0x000000200f0f7812 */ /* 0x000fe200078ec0ff */
[----:B------:R-:W-:-:S02]  /*2a40*/  IMAD.IADD R84, R21, 0x1, R65 ;  /* 0x0000000115547824 */ /* 0x000fc400078e0241 */
[----:B------:R-:W-:Y:S02]  /*2a50*/  IMAD.IADD R83, R83, 0x1, R73 ;  /* 0x0000000153537824 */ /* 0x000fe400078e0249 */
[----:B------:R-:W-:-:S07]  /*2a60*/  IMAD.IADD R89, R27, 0x1, R89 ;  /* 0x000000011b597824 */ /* 0x000fce00078e0259 */
.L_x_476:
[----:B------:R-:W2:Y:S01]  /*2a70*/  LDL R20, [R1+0x88] ;  /* 0x0000880001147983 */ /* 0x000ea20000100800 */
[----:B------:R-:W0:Y:S01]  /*2a80*/  LDC R106, c[0x0][0x3f4] ;  /* 0x0000fd00ff6a7b82 */ /* 0x000e220000000800 */
[----:B------:R-:W-:Y:S01]  /*2a90*/  LOP3.LUT P3, RZ, R76, 0x2, RZ, 0xc0, !PT ;  /* 0x000000024cff7812 */ /* 0x000fe2000786c0ff */
[----:B------:R-:W-:Y:S01]  /*2aa0*/  VIADD R39, R22, 0xffffffff ;  /* 0xffffffff16277836 */ /* 0x000fe20000000000 */
[----:B------:R-:W-:Y:S05]  /*2ab0*/  YIELD ;  /* 0x0000000000007946 */ /* 0x000fea0003800000 */
[----:B-1----:R-:W1:Y:S01]  /*2ac0*/  LDC.64 R90, c[0x0][0x2e8] ;  /* 0x0000ba00ff5a7b82 */ /* 0x002e620000000a00 */
[----:B---3--:R-:W-:Y:S01]  /*2ad0*/  SHF.R.S32.HI R34, RZ, 0x1f, R39 ;  /* 0x0000001fff227819 */ /* 0x008fe20000011427 */
[-C--:B------:R-:W-:Y:S01]  /*2ae0*/  IMAD R21, R96, R39.reuse, RZ ;  /* 0x0000002760157224 */ /* 0x080fe200078e02ff */
[----:B------:R-:W-:Y:S01]  /*2af0*/  BSSY B0, `(.L_x_421) ;  /* 0x00003e2000007945 */ /* 0x000fe20003800000 */
[----:B------:R-:W-:-:S04]  /*2b00*/  IMAD.WIDE.U32 R60, R28, R39, RZ ;  /* 0x000000271c3c7225 */ /* 0x000fc800078e00ff */
[----:B------:R-:W-:Y:S01]  /*2b10*/  IMAD R33, R34, R28, R21 ;  /* 0x0000001c22217224 */ /* 0x000fe200078e0215 */
[----:B------:R-:W-:-:S03]  /*2b20*/  IADD3 R21, P2, R95, R60, RZ ;  /* 0x0000003c5f157210 */ /* 0x000fc60007f5e0ff */
[----:B------:R-:W-:-:S04]  /*2b30*/  IMAD.IADD R92, R61, 0x1, R33 ;  /* 0x000000013d5c7824 */ /* 0x000fc800078e0221 */
[----:B------:R-:W-:Y:S01]  /*2b40*/  IMAD.X R22, R92, 0x1, R94, P2 ;  /* 0x000000015c167824 */ /* 0x000fe200010e065e */
[----:B-1----:R-:W-:-:S04]  /*2b50*/  LEA R36, P2, R21, R90, 0x1 ;  /* 0x0000005a15247211 */ /* 0x002fc800078408ff */
[----:B------:R-:W-:Y:S01]  /*2b60*/  LEA.HI.X R37, R21, R91, R22, 0x1, P2 ;  /* 0x0000005b15257211 */ /* 0x000fe200010f0c16 */
[----:B------:R-:W-:Y:S01]  /*2b70*/  IMAD.MOV.U32 R22, RZ, RZ, R39 ;  /* 0x000000ffff167224 */ /* 0x000fe200078e0027 */
[----:B------:R-:W-:Y:S01]  /*2b80*/  ISETP.GT.AND P2, PT, R39, R82, PT ;  /* 0x000000522700720c */ /* 0x000fe20003f44270 */
[----:B--2---:R-:W-:-:S04]  /*2b90*/  IMAD R20, R17, 0x3600, R20 ;  /* 0x0000360011147824 */ /* 0x004fc800078e0214 */
[C---:B------:R-:W-:Y:S02]  /*2ba0*/  VIADD R32, R20.reuse, 0x10 ;  /* 0x0000001014207836 */ /* 0x040fe40000000000 */
[----:B------:R-:W-:Y:S01]  /*2bb0*/  @P3 VIADD R32, R20, 0xfffffff0 ;  /* 0xfffffff014203836 */ /* 0x000fe20000000000 */
[----:B0-----:R-:W-:Y:S01]  /*2bc0*/  ISETP.GE.AND P3, PT, R106, 0x1, PT ;  /* 0x000000016a00780c */ /* 0x001fe20003f66270 */
[--C-:B------:R-:W-:Y:S02]  /*2bd0*/  IMAD R79, R20, 0x2, R23.reuse ;  /* 0x00000002144f7824 */ /* 0x100fe400078e0217 */
[----:B------:R-:W-:-:S10]  /*2be0*/  IMAD R21, R32, 0x2, R23 ;  /* 0x0000000220157824 */ /* 0x000fd400078e0217 */
[----:B------:R-:W-:Y:S05]  /*2bf0*/  @!P3 BRA `(.L_x_422) ;  /* 0x0000003800c4b947 */ /* 0x000fea0003800000 */
[----:B------:R-:W-:Y:S01]  /*2c00*/  ULDC.U8 UR4, c[0x0][0x410] ;  /* 0x0001040000047ab9 */ /* 0x000fe20000000000 */
[-C--:B------:R-:W-:Y:S01]  /*2c10*/  IMAD R33, R98, R39.reuse, RZ ;  /* 0x0000002762217224 */ /* 0x080fe200078e02ff */
[----:B------:R-:W-:Y:S01]  /*2c20*/  ISETP.NE.AND P3, PT, RZ, UR4, PT ;  /* 0x00000004ff007c0c */ /* 0x000fe2000bf65270 */
[-C--:B------:R-:W-:Y:S02]  /*2c30*/  IMAD R35, R97, R39.reuse, RZ ;  /* 0x0000002761237224 */ /* 0x080fe400078e02ff */
[----:B------:R-:W-:Y:S02]  /*2c40*/  IMAD R86, R22, -0x90, R2 ;  /* 0xffffff7016567824 */ /* 0x000fe400078e0202 */
[C---:B------:R-:W-:Y:S02]  /*2c50*/  IMAD R33, R34.reuse, R74, R33 ;  /* 0x0000004a22217224 */ /* 0x040fe400078e0221 */
[----:B------:R-:W-:Y:S01]  /*2c60*/  IMAD R35, R34, R66, R35 ;  /* 0x0000004222237224 */ /* 0x000fe200078e0223 */
[----:B------:R-:W-:Y:S01]  /*2c70*/  VIMNMX R86, R86, 0x90, PT ;  /* 0x0000009056567848 */ /* 0x000fe20003fe0100 */
[----:B------:R-:W-:-:S04]  /*2c80*/  IMAD.WIDE.U32 R58, R74, R39, RZ ;  /* 0x000000274a3a7225 */ /* 0x000fc800078e00ff */
[----:B------:R-:W-:-:S04]  /*2c90*/  IMAD.WIDE.U32 R56, R66, R39, RZ ;  /* 0x0000002742387225 */ /* 0x000fc800078e00ff */
[----:B------:R-:W-:Y:S02]  /*2ca0*/  IMAD.IADD R20, R59, 0x1, R33 ;  /* 0x000000013b147824 */ /* 0x000fe400078e0221 */
[----:B------:R-:W-:Y:S01]  /*2cb0*/  IMAD.IADD R87, R57, 0x1, R35 ;  /* 0x0000000139577824 */ /* 0x000fe200078e0223 */
[----:B------:R-:W-:Y:S06]  /*2cc0*/  @!P3 BRA `(.L_x_423) ;  /* 0x0000001800a4b947 */ /* 0x000fec0003800000 */
[----:B------:R-:W-:Y:S01]  /*2cd0*/  ISETP.GE.AND P4, PT, R19, R86, PT ;  /* 0x000000561300720c */ /* 0x000fe20003f86270 */
[----:B------:R-:W-:Y:S01]  /*2ce0*/  BSSY B1, `(.L_x_424) ;  /* 0x000003b000017945 */ /* 0x000fe20003800000 */
        /* <DEDUP_REMOVED lines=11> */
[----:B------:R-:W-:Y:S01]  /*2da0*/  CS2R R90, SRZ ;  /* 0x00000000005a7805 */ /* 0x000fe2000001ff00 */
[----:B------:R-:W-:Y:S06]  /*2db0*/  @P4 BRA `(.L_x_425) ;  /* 0x0000000000b44947 */ /* 0x000fec0003800000 */
[----:B------:R-:W2:Y:S04]  /*2dc0*/  LDL R116, [R1+0x6c] ;  /* 0x00006c0001747983 */ /* 0x000ea80000100800 */
[----:B------:R-:W3:Y:S04]  /*2dd0*/  LDL R115, [R1+0x68] ;  /* 0x0000680001737983 */ /* 0x000ee80000100800 */
[----:B------:R-:W4:Y:S04]  /*2de0*/  LDL R112, [R1+0x70] ;  /* 0x0000700001707983 */ /* 0x000f280000100800 */
[----:B------:R-:W4:Y:S04]  /*2df0*/  LDL R110, [R1+0x64] ;  /* 0x00006400016e7983 */ /* 0x000f280000100800 */
[----:B------:R-:W4:Y:S01]  /*2e00*/  LDL R93, [R1+0x74] ;  /* 0x00007400015d7983 */ /* 0x000f220000100800 */
[----:B------:R-:W-:Y:S01]  /*2e10*/  IADD3 R58, P3, R72, R58, RZ ;  /* 0x0000003a483a7210 */ /* 0x000fe20007f7e0ff */
[----:B------:R-:W-:Y:S01]  /*2e20*/  ULDC.64 UR4, c[0x0][0x3e8] ;  /* 0x0000fa0000047ab9 */ /* 0x000fe20000000a00 */
[----:B------:R-:W-:-:S02]  /*2e30*/  CS2R R62, SRZ ;  /* 0x00000000003e7805 */ /* 0x000fc4000001ff00 */
[----:B------:R-:W-:Y:S01]  /*2e40*/  CS2R R90, SRZ ;  /* 0x00000000005a7805 */ /* 0x000fe2000001ff00 */
[----:B------:R-:W-:Y:S01]  /*2e50*/  IMAD.X R33, R20, 0x1, R83, P3 ;  /* 0x0000000114217824 */ /* 0x000fe200018e0653 */
[----:B------:R-:W-:-:S05]  /*2e60*/  IADD3 R56, P3, R64, R56, RZ ;  /* 0x0000003840387210 */ /* 0x000fca0007f7e0ff */
[----:B------:R-:W-:Y:S01]  /*2e70*/  IMAD.X R87, R87, 0x1, R84, P3 ;  /* 0x0000000157577824 */ /* 0x000fe200018e0654 */
[----:B------:R-:W-:-:S04]  /*2e80*/  LEA R32, P3, R58, UR4, 0x1 ;  /* 0x000000043a207c11 */ /* 0x000fc8000f8608ff */
[----:B------:R-:W-:Y:S01]  /*2e90*/  LEA.HI.X R33, R58, UR5, R33, 0x1, P3 ;  /* 0x000000053a217c11 */ /* 0x000fe200098f0c21 */
[----:B------:R-:W-:Y:S02]  /*2ea0*/  ULDC.64 UR4, c[0x0][0x400] ;  /* 0x0001000000047ab9 */ /* 0x000fe40000000a00 */
[----:B------:R-:W-:-:S04]  /*2eb0*/  LEA R34, P3, R56, UR4, 0x1 ;  /* 0x0000000438227c11 */ /* 0x000fc8000f8608ff */
[----:B------:R-:W-:Y:S02]  /*2ec0*/  LEA.HI.X R35, R56, UR5, R87, 0x1, P3 ;  /* 0x0000000538237c11 */ /* 0x000fe400098f0c57 */
[----:B------:R-:W-:Y:S02]  /*2ed0*/  ISETP.GE.AND P3, PT, R156, R106, PT ;  /* 0x0000006a9c00720c */ /* 0x000fe40003f66270 */
[----:B------:R-:W-:Y:S02]  /*2ee0*/  CS2R R54, SRZ ;  /* 0x0000000000367805 */ /* 0x000fe4000001ff00 */
[----:B------:R-:W-:-:S09]  /*2ef0*/  CS2R R60, SRZ ;  /* 0x00000000003c7805 */ /* 0x000fd2000001ff00 */
[----:B------:R0:W5:Y:S04]  /*2f00*/  @!P3 LDG.E.64 R62, desc[UR60][R32.64] ;  /* 0x0000003c203eb981 */ /* 0x000168000c1e1b00 */
[----:B------:R0:W5:Y:S01]  /*2f10*/  @!P3 LDG.E.64 R90, desc[UR60][R34.64] ;  /* 0x0000003c225ab981 */ /* 0x000162000c1e1b00 */
        /* <DEDUP_REMOVED lines=8> */
[----:B--2---:R-:W-:-:S13]  /*2fa0*/  ISETP.GE.AND P3, PT, R116, R106, PT ;  /* 0x0000006a7400720c */ /* 0x004fda0003f66270 */
[----:B------:R0:W5:Y:S04]  /*2fb0*/  @!P3 LDG.E.64 R54, desc[UR60][R32.64+0x10] ;  /* 0x0000103c2036b981 */ /* 0x000168000c1e1b00 */
[----:B------:R0:W5:Y:S01]  /*2fc0*/  @!P3 LDG.E.64 R60, desc[UR60][R34.64+0x10] ;  /* 0x0000103c223cb981 */ /* 0x000162000c1e1b00 */
[----:B---3--:R-:W-:-:S13]  /*2fd0*/  ISETP.GE.AND P3, PT, R115, R106, PT ;  /* 0x0000006a7300720c */ /* 0x008fda0003f66270 */
[----:B------:R0:W5:Y:S04]  /*2fe0*/  @!P3 LDG.E.64 R50, desc[UR60][R32.64+0x20] ;  /* 0x0000203c2032b981 */ /* 0x000168000c1e1b00 */
[----:B------:R0:W5:Y:S01]  /*2ff0*/  @!P3 LDG.E.64 R52, desc[UR60][R34.64+0x20] ;  /* 0x0000203c2234b981 */ /* 0x000162000c1e1b00 */
[----:B----4-:R-:W-:-:S13]  /*3000*/  ISETP.GE.AND P3, PT, R112, R106, PT ;  /* 0x0000006a7000720c */ /* 0x010fda0003f66270 */
[----:B------:R0:W5:Y:S04]  /*3010*/  @!P3 LDG.E.64 R46, desc[UR60][R32.64+0x30] ;  /* 0x0000303c202eb981 */ /* 0x000168000c1e1b00 */
[----:B------:R0:W5:Y:S01]  /*3020*/  @!P3 LDG.E.64 R48, desc[UR60][R34.64+0x30] ;  /* 0x0000303c2230b981 */ /* 0x000162000c1e1b00 */
[----:B------:R-:W-:-:S13]  /*3030*/  ISETP.GE.AND P3, PT, R110, R106, PT ;  /* 0x0000006a6e00720c */ /* 0x000fda0003f66270 */
[----:B------:R0:W5:Y:S04]  /*3040*/  @!P3 LDG.E.64 R42, desc[UR60][R32.64+0x40] ;  /* 0x0000403c202ab981 */ /* 0x000168000c1e1b00 */
[----:B------:R0:W5:Y:S01]  /*3050*/  @!P3 LDG.E.64 R44, desc[UR60][R34.64+0x40] ;  /* 0x0000403c222cb981 */ /* 0x000162000c1e1b00 */
[----:B------:R-:W-:-:S13]  /*3060*/  ISETP.GE.AND P3, PT, R93, R106, PT ;  /* 0x0000006a5d00720c */ /* 0x000fda0003f66270 */
[----:B------:R0:W5:Y:S04]  /*3070*/  @!P3 LDG.E.64 R38, desc[UR60][R32.64+0x50] ;  /* 0x0000503c2026b981 */ /* 0x000168000c1e1b00 */
[----:B------:R0:W5:Y:S02]  /*3080*/  @!P3 LDG.E.64 R40, desc[UR60][R34.64+0x50] ;  /* 0x0000503c2228b981 */ /* 0x000164000c1e1b00 */
.L_x_425:
[----:B------:R-:W-:Y:S05]  /*3090*/  BSYNC B1 ;  /* 0x0000000000017941 */ /* 0x000fea0003800000 */
.L_x_424:
[----:B0-----:R-:W2:Y:S01]  /*30a0*/  LDL R33, [R1+0x4c] ;  /* 0x00004c0001217983 */ /* 0x001ea20000100800 */
[----:B-----5:R-:W-:Y:S02]  /*30b0*/  IMAD.MOV.U32 R20, RZ, RZ, R38 ;  /* 0x000000ffff147224 */ /* 0x020fe400078e0026 */
[----:B------:R-:W-:-:S05]  /*30c0*/  IMAD.MOV.U32 R32, RZ, RZ, R39 ;  /* 0x000000ffff207224 */ /* 0x000fca00078e0027 */
[----:B------:R-:W-:Y:S01]  /*30d0*/  PRMT R92, R32, 0x5410, R20 ;  /* 0x00005410205c7816 */ /* 0x000fe20000000014 */
[----:B------:R-:W-:Y:S02]  /*30e0*/  IMAD.MOV.U32 R20, RZ, RZ, R42 ;  /* 0x000000ffff147224 */ /* 0x000fe400078e002a */
        /* <DEDUP_REMOVED lines=29> */
[----:B------:R-:W-:-:S05]  /*32c0*/  IMAD.MOV.U32 R20, RZ, RZ, R90 ;  /* 0x000000ffff147224 */ /* 0x000fca00078e005a */
[----:B------:R-:W-:Y:S01]  /*32d0*/  PRMT R122, R20, 0x7610, R122 ;  /* 0x00007610147a7816 */ /* 0x000fe2000000007a */
[----:B------:R-:W-:-:S05]  /*32e0*/  IMAD.MOV.U32 R20, RZ, RZ, R91 ;  /* 0x000000ffff147224 */ /* 0x000fca00078e005b */
[----:B------:R-:W-:Y:S02]  /*32f0*/  PRMT R122, R122, 0x5410, R20 ;  /* 0x000054107a7a7816 */ /* 0x000fe40000000014 */
[----:B--2---:R-:W-:-:S13]  /*3300*/  ISETP.NE.AND P3, PT, R33, 0x3, PT ;  /* 0x000000032100780c */ /* 0x004fda0003f65270 */
[----:B------:R-:W-:Y:S05]  /*3310*/  @!P3 BRA `(.L_x_426) ;  /* 0x000000000004b947 */ /* 0x000fea0003800000 */
[----:B------:R-:W-:Y:S01]  /*3320*/  BPT.TRAP 0x1 ;  /* 0x000000040000795c */ /* 0x000fe20000300000 */
.L_x_426:
[----:B------:R-:W-:Y:S01]  /*3330*/  IMAD R20, R17, 0x8, R16 ;  /* 0x0000000811147824 */ /* 0x000fe200078e0210 */
[----:B------:R-:W-:Y:S01]  /*3340*/  SHF.L.U32 R87, R155, 0x1f, RZ ;  /* 0x0000001f9b577819 */ /* 0x000fe200000006ff */
[----:B------:R-:W-:Y:S03]  /*3350*/  BSSY B1, `(.L_x_427) ;  /* 0x0000003000017945 */ /* 0x000fe60003800000 */
[----:B------:R-:W0:Y:S02]  /*3360*/  SYNCS.PHASECHK.TRANS64.TRYWAIT P5, [R20+URZ+0x31c90], R87 ;  /* 0x031c9057140075a7 */ /* 0x000e2400080a017f */
[----:B0-----:R-:W-:Y:S05]  /*3370*/  @!P5 BRA `(.L_x_428) ;  /* 0x000001c000c8d947 */ /* 0x001fea0003800000 */
.L_x_722:
[----:B------:R-:W-:Y:S05]  /*3380*/  BSYNC B1 ;  /* 0x0000000000017941 */ /* 0x000fea0003800000 */
.L_x_427:
[----:B------:R-:W-:Y:S05]  /*3390*/  @P4 BRA `(.L_x_429) ;  /* 0x00000034005c4947 */ /* 0x000fea0003800000 */
[----:B------:R-:W-:Y:S01]  /*33a0*/  ISETP.NE.AND P4, PT, R10, RZ, PT ;  /* 0x000000ff0a00720c */ /* 0x000fe20003f85270 */
[----:B------:R-:W-:-:S12]  /*33b0*/  BSSY B1, `(.L_x_430) ;  /* 0x0000031000017945 */ /* 0x000fd80003800000 */
[----:B------:R-:W-:Y:S05]  /*33c0*/  @!P4 BRA `(.L_x_431) ;  /* 0x0000000000bcc947 */ /* 0x000fea0003800000 */
[----:B------:R1:W2:Y:S01]  /*33d0*/  LDS.128 R32, [R79+0x16800] ;  /* 0x016800004f207984 */ /* 0x0002a20000000c00 */
[----:B------:R-:W-:Y:S01]  /*33e0*/  ISETP.GE.AND P4, PT, R156, R106, PT ;  /* 0x0000006a9c00720c */ /* 0x000fe20003f86270 */
[----:B------:R-:W-:-:S12]  /*33f0*/  BSSY B2, `(.L_x_432) ;  /* 0x000002b000027945 */ /* 0x000fd80003800000 */
[----:B-1----:R-:W-:Y:S05]  /*3400*/  @P4 BRA `(.L_x_433) ;  /* 0x0000000000a44947 */ /* 0x002fea0003800000 */
[----:B------:R-:W-:Y:S01]  /*3410*/  SHF.R.U64 R56, R62, 0x10, R63 ;  /* 0x000000103e387819 */ /* 0x000fe2000000123f */
[----:B--2---:R-:W-:Y:S01]  /*3420*/  HADD2.F32 R58, -RZ, R33.H1_H1 ;  /* 0x30000021ff3a7230 */ /* 0x004fe20000004100 */
[--C-:B------:R-:W-:Y:S02]  /*3430*/  SHF.R.U64 R57, R90, 0x10, R91.reuse ;  /* 0x000000105a397819 */ /* 0x100fe4000000125b */
[----:B------:R-:W-:Y:S01]  /*3440*/  SHF.R.U32.HI R90, RZ, 0x10, R91 ;  /* 0x00000010ff5a7819 */ /* 0x000fe2000001165b */
[----:B------:R-:W-:Y:S01]  /*3450*/  HADD2.F32 R59, -RZ, R56.H0_H0 ;  /* 0x20000038ff3b7230 */ /* 0x000fe20000004100 */
[----:B------:R-:W-:Y:S01]  /*3460*/  SHF.R.U32.HI R62, RZ, 0x10, R63 ;  /* 0x00000010ff3e7819 */ /* 0x000fe2000001163f */
[----:B------:R-:W-:Y:S02]  /*3470*/  HADD2.F32 R57, -RZ, R57.H0_H0 ;  /* 0x20000039ff397230 */ /* 0x000fe40000004100 */
[----:B------:R-:W-:Y:S02]  /*3480*/  HADD2.F32 R56, -RZ, R33.H0_H0 ;  /* 0x20000021ff387230 */ /* 0x000fe40000004100 */
[----:B------:R-:W-:-:S02]  /*3490*/  HADD2.F32 R90, -RZ, R90.H0_H0 ;  /* 0x2000005aff5a7230 */ /* 0x000fc40000004100 */
[-C--:B------:R-:W-:Y:S01]  /*34a0*/  FMUL.FTZ R33, R58, R57.reuse ;  /* 0x000000393a217220 */ /* 0x080fe20000410000 */
[----:B------:R-:W-:Y:S02]  /*34b0*/  HADD2.F32 R62, -RZ, R62.H0_H0 ;  /* 0x2000003eff3e7230 */ /* 0x000fe40000004100 */
[C---:B------:R-:W-:Y:S01]  /*34c0*/  FMUL.FTZ R57, R56.reuse, R57 ;  /* 0x0000003938397220 */ /* 0x040fe20000410000 */
[----:B------:R-:W-:Y:S02]  /*34d0*/  IMAD.MOV.U32 R63, RZ, RZ, R34 ;  /* 0x000000ffff3f7224 */ /* 0x000fe400078e0022 */
[-C--:B------:R-:W-:Y:S01]  /*34e0*/  FFMA.FTZ R33, R56, R59.reuse, -R33 ;  /* 0x0000003b38217223 */ /* 0x080fe20000010821 */
[----:B------:R-:W-:Y:S02]  /*34f0*/  HADD2.F32 R91, -RZ, R122.H1_H1 ;  /* 0x3000007aff5b7230 */ /* 0x000fe40000004100 */
[----:B------:R-:W-:Y:S01]  /*3500*/  FFMA.FTZ R56, R58, R59, R57 ;  /* 0x0000003b3a387223 */ /* 0x000fe20000010039 */
[----:B------:R-:W-:-:S02]  /*3510*/  HADD2.F32 R57, -RZ, R35.H1_H1 ;  /* 0x30000023ff397230 */ /* 0x000fc40000004100 */
[----:B------:R-:W-:Y:S02]  /*3520*/  HADD2.F32 R59, -RZ, R35.H0_H0 ;  /* 0x20000023ff3b7230 */ /* 0x000fe40000004100 */
[----:B------:R-:W-:Y:S02]  /*3530*/  HADD2.F32 R34, -RZ, R63.H1_H1 ;  /* 0x3000003fff227230 */ /* 0x000fe40000004100 */
[----:B------:R-:W-:Y:S01]  /*3540*/  FMUL.FTZ R58, R57, R90 ;  /* 0x0000005a393a7220 */ /* 0x000fe20000410000 */
[----:B------:R-:W-:-:S03]  /*3550*/  F2FP.F16.F32.PACK_AB R33, R56, R33 ;  /* 0x000000213821723e */ /* 0x000fc600000000ff */
[C---:B------:R-:W-:Y:S01]  /*3560*/  FFMA.FTZ R35, R59.reuse, R62, -R58 ;  /* 0x0000003e3b237223 */ /* 0x040fe2000001083a */
[----:B------:R-:W-:Y:S01]  /*3570*/  FMUL.FTZ R58, R59, R90 ;  /* 0x0000005a3b3a7220 */ /* 0x000fe20000410000 */
[----:B------:R-:W-:Y:S02]  /*3580*/  HADD2.F32 R90, -RZ, R122.H0_H0 ;  /* 0x2000007aff5a7230 */ /* 0x000fe40000004100 */
[--C-:B------:R-:W-:Y:S02]  /*3590*/  HADD2.F32 R59, -RZ, R32.reuse.H0_H0 ;  /* 0x20000020ff3b7230 */ /* 0x100fe40000004100 */
[----:B------:R-:W-:Y:S01]  /*35a0*/  FFMA.FTZ R58, R57, R62, R58 ;  /* 0x0000003e393a7223 */ /* 0x000fe2000001003a */
[----:B------:R-:W-:Y:S02]  /*35b0*/  HADD2.F32 R57, -RZ, R32.H1_H1 ;  /* 0x30000020ff397230 */ /* 0x000fe40000004100 */
[----:B------:R-:W-:Y:S02]  /*35c0*/  HADD2.F32 R62, -RZ, R121.H1_H1 ;  /* 0x30000079ff3e7230 */ /* 0x000fe40000004100 */
[----:B------:R-:W-:Y:S01]  /*35d0*/  F2FP.F16.F32.PACK_AB R35, R58, R35 ;  /* 0x000000233a23723e */ /* 0x000fe200000000ff */
[-C--:B------:R-:W-:Y:S01]  /*35e0*/  FMUL.FTZ R32, R57, R90.reuse ;  /* 0x0000005a39207220 */ /* 0x080fe20000410000 */
[----:B------:R-:W-:-:S03]  /*35f0*/  FMUL.FTZ R90, R59, R90 ;  /* 0x0000005a3b5a7220 */ /* 0x000fc60000410000 */
[-C--:B------:R-:W-:Y:S01]  /*3600*/  FFMA.FTZ R32, R59, R62.reuse, -R32 ;  /* 0x0000003e3b207223 */ /* 0x080fe20000010820 */
[----:B------:R-:W-:Y:S01]  /*3610*/  FFMA.FTZ R57, R57, R62, R90 ;  /* 0x0000003e39397223 */ /* 0x000fe2000001005a */
[----:B------:R-:W-:Y:S02]  /*3620*/  HADD2.F32 R90, -RZ, R63.H0_H0 ;  /* 0x2000003fff5a7230 */ /* 0x000fe40000004100 */
[-C--:B------:R-:W-:Y:S01]  /*3630*/  FMUL.FTZ R63, R34, R91.reuse ;  /* 0x0000005b223f7220 */ /* 0x080fe20000410000 */
[----:B------:R-:W-:Y:S01]  /*3640*/  HADD2.F32 R59, -RZ, R121.H0_H0 ;  /* 0x20000079ff3b7230 */ /* 0x000fe20000004100 */
[----:B------:R-:W-:Y:S01]  /*3650*/  F2FP.F16.F32.PACK_AB R32, R57, R32 ;  /* 0x000000203920723e */ /* 0x000fe200000000ff */
[----:B------:R-:W-:-:S03]  /*3660*/  FMUL.FTZ R91, R90, R91 ;  /* 0x0000005b5a5b7220 */ /* 0x000fc60000410000 */
[-C--:B------:R-:W-:Y:S01]  /*3670*/  FFMA.FTZ R62, R90, R59.reuse, -R63 ;  /* 0x0000003b5a3e7223 */ /* 0x080fe2000001083f */
[----:B------:R-:W-:-:S05]  /*3680*/  FFMA.FTZ R91, R34, R59, R91 ;  /* 0x0000003b225b7223 */ /* 0x000fca000001005b */
[----:B------:R-:W-:-:S07]  /*3690*/  F2FP.F16.F32.PACK_AB R34, R91, R62 ;  /* 0x0000003e5b22723e */ /* 0x000fce00000000ff */
.L_x_433:
[----:B------:R-:W-:Y:S05]  /*36a0*/  BSYNC B2 ;  /* 0x0000000000027941 */ /* 0x000fea0003800000 */
.L_x_432:
[----:B--2---:R1:W-:Y:S02]  /*36b0*/  STG.E.128 desc[UR60][R36.64], R32 ;  /* 0x0000002024007986 */ /* 0x0043e4000c101d3c */
.L_x_431:
[----:B------:R-:W-:Y:S05]  /*36c0*/  BSYNC B1 ;  /* 0x0000000000017941 */ /* 0x000fea0003800000 */
.L_x_430:
[----:B------:R-:W-:Y:S01]  /*36d0*/  ISETP.NE.AND P4, PT, R11, RZ, PT ;  /* 0x000000ff0b00720c */ /* 0x000fe20003f85270 */
[----:B------:R-:W-:-:S12]  /*36e0*/  BSSY B1, `(.L_x_434) ;  /* 0x0000034000017945 */ /* 0x000fd80003800000 */
[----:B------:R-:W-:Y:S05]  /*36f0*/  @!P4 BRA `(.L_x_435) ;  /* 0x0000000000c8c947 */ /* 0x000fea0003800000 */
[----:B------:R-:W2:Y:S01]  /*3700*/  LDL R56, [R1+0x6c] ;  /* 0x00006c0001387983 */ /* 0x000ea20000100800 */
[----:B------:R-:W-:Y:S03]  /*3710*/  BSSY B2, `(.L_x_436) ;  /* 0x000002f000027945 */ /* 0x000fe60003800000 */
[----:B-1----:R1:W3:Y:S01]  /*3720*/  LDS.128 R32, [R21+0x16800] ;  /* 0x0168000015207984 */ /* 0x0022e20000000c00 */
[----:B--2---:R-:W-:-:S13]  /*3730*/  ISETP.GE.AND P4, PT, R56, R106, PT ;  /* 0x0000006a3800720c */ /* 0x004fda0003f86270 */
[----:B-1-3--:R-:W-:Y:S05]  /*3740*/  @P4 BRA `(.L_x_437) ;  /* 0x0000000000ac4947 */ /* 0x00afea0003800000 */
[----:B------:R-:W-:Y:S01]  /*3750*/  SHF.R.U64 R56, R54, 0x10, R55 ;  /* 0x0000001036387819 */ /* 0x000fe20000001237 */
[----:B------:R-:W-:Y:S01]  /*3760*/  IMAD.MOV.U32 R57, RZ, RZ, R33 ;  /* 0x000000ffff397224 */ /* 0x000fe200078e0021 */
[----:B------:R-:W-:Y:S01]  /*3770*/  SHF.R.U32.HI R54, RZ, 0x10, R55 ;  /* 0x00000010ff367819 */ /* 0x000fe20000011637 */
[----:B------:R-:W-:Y:S01]  /*3780*/  HADD2.F32 R59, -RZ, R120.H0_H0 ;  /* 0x20000078ff3b7230 */ /* 0x000fe20000004100 */
[--C-:B------:R-:W-:Y:S02]  /*3790*/  SHF.R.U64 R55, R60, 0x10, R61.reuse ;  /* 0x000000103c377819 */ /* 0x100fe4000000123d */
[--C-:B------:R-:W-:Y:S01]  /*37a0*/  HADD2.F32 R58, -RZ, R57.reuse.H1_H1 ;  /* 0x30000039ff3a7230 */ /* 0x100fe20000004100 */
[----:B------:R-:W-:Y:S01]  /*37b0*/  SHF.R.U32.HI R60, RZ, 0x10, R61 ;  /* 0x00000010ff3c7819 */ /* 0x000fe2000001163d */
[----:B------:R-:W-:Y:S02]  /*37c0*/  HADD2.F32 R62, -RZ, R57.H0_H0 ;  /* 0x20000039ff3e7230 */ /* 0x000fe40000004100 */
[----:B------:R-:W-:-:S02]  /*37d0*/  HADD2.F32 R33, -RZ, R55.H0_H0 ;  /* 0x20000037ff217230 */ /* 0x000fc40000004100 */
[----:B------:R-:W-:Y:S02]  /*37e0*/  HADD2.F32 R55, -RZ, R56.H0_H0 ;  /* 0x20000038ff377230 */ /* 0x000fe40000004100 */
[----:B------:R-:W-:Y:S02]  /*37f0*/  HADD2.F32 R60, -RZ, R60.H0_H0 ;  /* 0x2000003cff3c7230 */ /* 0x000fe40000004100 */
[-C--:B------:R-:W-:Y:S01]  /*3800*/  FMUL.FTZ R57, R58, R33.reuse ;  /* 0x000000213a397220 */ /* 0x080fe20000410000 */
[----:B------:R-:W-:-:S03]  /*3810*/  FMUL.FTZ R33, R62, R33 ;  /* 0x000000213e217220 */ /* 0x000fc60000410000 */
[-C--:B------:R-:W-:Y:S01]  /*3820*/  FFMA.FTZ R56, R62, R55.reuse, -R57 ;  /* 0x000000373e387223 */ /* 0x080fe20000010839 */
[----:B------:R-:W-:Y:S01]  /*3830*/  FFMA.FTZ R33, R58, R55, R33 ;  /* 0x000000373a217223 */ /* 0x000fe20000010021 */
[----:B------:R-:W-:Y:S02]  /*3840*/  IMAD.MOV.U32 R55, RZ, RZ, R35 ;  /* 0x000000ffff377224 */ /* 0x000fe400078e0023 */
[----:B------:R-:W-:Y:S02]  /*3850*/  HADD2.F32 R58, -RZ, R54.H0_H0 ;  /* 0x20000036ff3a7230 */ /* 0x000fe40000004100 */
[----:B------:R-:W-:Y:S01]  /*3860*/  F2FP.F16.F32.PACK_AB R33, R33, R56 ;  /* 0x000000382121723e */ /* 0x000fe200000000ff */
[--C-:B------:R-:W-:Y:S02]  /*3870*/  HADD2.F32 R35, -RZ, R55.reuse.H1_H1 ;  /* 0x30000037ff237230 */ /* 0x100fe40000004100 */
[----:B------:R-:W-:-:S03]  /*3880*/  HADD2.F32 R55, -RZ, R55.H0_H0 ;  /* 0x20000037ff377230 */ /* 0x000fc60000004100 */
[-C--:B------:R-:W-:Y:S02]  /*3890*/  FMUL.FTZ R54, R35, R60.reuse ;  /* 0x0000003c23367220 */ /* 0x080fe40000410000 */
[C---:B------:R-:W-:Y:S02]  /*38a0*/  FMUL.FTZ R60, R55.reuse, R60 ;  /* 0x0000003c373c7220 */ /* 0x040fe40000410000 */
[-C--:B------:R-:W-:Y:S01]  /*38b0*/  FFMA.FTZ R54, R55, R58.reuse, -R54 ;  /* 0x0000003a37367223 */ /* 0x080fe20000010836 */
[----:B------:R-:W-:Y:S02]  /*38c0*/  HADD2.F32 R55, -RZ, R118.H0_H0 ;  /* 0x20000076ff377230 */ /* 0x000fe40000004100 */
[----:B------:R-:W-:Y:S01]  /*38d0*/  FFMA.FTZ R35, R35, R58, R60 ;  /* 0x0000003a23237223 */ /* 0x000fe2000001003c */
[----:B------:R-:W-:-:S04]  /*38e0*/  IMAD.MOV.U32 R58, RZ, RZ, R32 ;  /* 0x000000ffff3a7224 */ /* 0x000fc800078e0020 */
[----:B------:R-:W-:Y:S01]  /*38f0*/  F2FP.F16.F32.PACK_AB R35, R35, R54 ;  /* 0x000000362323723e */ /* 0x000fe200000000ff */
[--C-:B------:R-:W-:Y:S02]  /*3900*/  HADD2.F32 R32, -RZ, R58.reuse.H1_H1 ;  /* 0x3000003aff207230 */ /* 0x100fe40000004100 */
[----:B------:R-:W-:-:S03]  /*3910*/  HADD2.F32 R58, -RZ, R58.H0_H0 ;  /* 0x2000003aff3a7230 */ /* 0x000fc60000004100 */
[-C--:B------:R-:W-:Y:S02]  /*3920*/  FMUL.FTZ R57, R32, R59.reuse ;  /* 0x0000003b20397220 */ /* 0x080fe40000410000 */
[C---:B------:R-:W-:Y:S02]  /*3930*/  FMUL.FTZ R59, R58.reuse, R59 ;  /* 0x0000003b3a3b7220 */ /* 0x040fe40000410000 */
[-C--:B------:R-:W-:Y:S01]  /*3940*/  FFMA.FTZ R57, R58, R55.reuse, -R57 ;  /* 0x000000373a397223 */ /* 0x080fe20000010839 */
[----:B------:R-:W-:Y:S02]  /*3950*/  HADD2.F32 R58, -RZ, R34.H1_H1 ;  /* 0x30000022ff3a7230 */ /* 0x000fe40000004100 */
[----:B------:R-:W-:Y:S01]  /*3960*/  FFMA.FTZ R32, R32, R55, R59 ;  /* 0x0000003720207223 */ /* 0x000fe2000001003b */
[----:B------:R-:W-:Y:S02]  /*3970*/  HADD2.F32 R55, -RZ, R120.H1_H1 ;  /* 0x30000078ff377230 */ /* 0x000fe40000004100 */
[----:B------:R-:W-:-:S02]  /*3980*/  HADD2.F32 R34, -RZ, R34.H0_H0 ;  /* 0x20000022ff227230 */ /* 0x000fc40000004100 */
[----:B------:R-:W-:Y:S02]  /*3990*/  HADD2.F32 R59, -RZ, R118.H1_H1 ;  /* 0x30000076ff3b7230 */ /* 0x000fe40000004100 */
[----:B------:R-:W-:Y:S01]  /*39a0*/  FMUL.FTZ R61, R58, R55 ;  /* 0x000000373a3d7220 */ /* 0x000fe20000410000 */
[----:B------:R-:W-:Y:S01]  /*39b0*/  F2FP.F16.F32.PACK_AB R32, R32, R57 ;  /* 0x000000392020723e */ /* 0x000fe200000000ff */
[C---:B------:R-:W-:Y:S02]  /*39c0*/  FMUL.FTZ R55, R34.reuse, R55 ;  /* 0x0000003722377220 */ /* 0x040fe40000410000 */
[-C--:B------:R-:W-:Y:S02]  /*39d0*/  FFMA.FTZ R61, R34, R59.reuse, -R61 ;  /* 0x0000003b223d7223 */ /* 0x080fe4000001083d */
[----:B------:R-:W-:-:S05]  /*39e0*/  FFMA.FTZ R58, R58, R59, R55 ;  /* 0x0000003b3a3a7223 */ /* 0x000fca0000010037 */
[----:B------:R-:W-:-:S07]  /*39f0*/  F2FP.F16.F32.PACK_AB R34, R58, R61 ;  /* 0x0000003d3a22723e */ /* 0x000fce00000000ff */
.L_x_437:
[----:B------:R-:W-:Y:S05]  /*3a00*/  BSYNC B2 ;  /* 0x0000000000027941 */ /* 0x000fea0003800000 */
.L_x_436:
[----:B------:R2:W-:Y:S02]  /*3a10*/  STG.E.128 desc[UR60][R36.64+0x20], R32 ;  /* 0x0000202024007986 */ /* 0x0005e4000c101d3c */
.L_x_435:
[----:B------:R-:W-:Y:S05]  /*3a20*/  BSYNC B1 ;  /* 0x0000000000017941 */ /* 0x000fea0003800000 */
.L_x_434:
[----:B------:R-:W-:Y:S01]  /*3a30*/  ISETP.NE.AND P4, PT, R12, RZ, PT ;  /* 0x000000ff0c00720c */ /* 0x000fe20003f85270 */
[----:B------:R-:W-:-:S12]  /*3a40*/  BSSY B1, `(.L_x_438) ;  /* 0x0000035000017945 */ /* 0x000fd80003800000 */
[----:B------:R-:W-:Y:S05]  /*3a50*/  @!P4 BRA `(.L_x_439) ;  /* 0x0000000000ccc947 */ /* 0x000fea0003800000 */
[----:B------:R-:W3:Y:S01]  /*3a60*/  LDL R54, [R1+0x68] ;  /* 0x0000680001367983 */ /* 0x000ee20000100800 */
[----:B------:R-:W-:Y:S03]  /*3a70*/  BSSY B2, `(.L_x_440) ;  /* 0x0000030000027945 */ /* 0x000fe60003800000 */
[----:B-12---:R1:W2:Y:S01]  /*3a80*/  LDS.128 R32, [R79+0x18c00] ;  /* 0x018c00004f207984 */ /* 0x0062a20000000c00 */
[----:B---3--:R-:W-:-:S13]  /*3a90*/  ISETP.GE.AND P4, PT, R54, R106, PT ;  /* 0x0000006a3600720c */ /* 0x008fda0003f86270 */
[----:B-12---:R-:W-:Y:S05]  /*3aa0*/  @P4 BRA `(.L_x_441) ;  /* 0x0000000000b04947 */ /* 0x006fea0003800000 */
[----:B------:R-:W-:Y:S01]  /*3ab0*/  SHF.R.U64 R54, R52, 0x10, R53 ;  /* 0x0000001034367819 */ /* 0x000fe20000001235 */
[----:B------:R-:W-:Y:S01]  /*3ac0*/  IMAD.MOV.U32 R52, RZ, RZ, R33 ;  /* 0x000000ffff347224 */ /* 0x000fe200078e0021 */
[----:B------:R-:W-:Y:S01]  /*3ad0*/  SHF.R.U64 R50, R50, 0x10, R51 ;  /* 0x0000001032327819 */ /* 0x000fe20000001233 */
[----:B------:R-:W-:Y:S01]  /*3ae0*/  HADD2.F32 R57, -RZ, R119.H1_H1 ;  /* 0x30000077ff397230 */ /* 0x000fe20000004100 */
[----:B------:R-:W-:Y:S01]  /*3af0*/  SHF.R.U32.HI R53, RZ, 0x10, R53 ;  /* 0x00000010ff357819 */ /* 0x000fe20000011635 */
[----:B------:R-:W-:Y:S02]  /*3b00*/  HADD2.F32 R54, -RZ, R54.H0_H0 ;  /* 0x20000036ff367230 */ /* 0x000fe40000004100 */
[--C-:B------:R-:W-:Y:S02]  /*3b10*/  HADD2.F32 R33, -RZ, R52.reuse.H1_H1 ;  /* 0x30000034ff217230 */ /* 0x100fe40000004100 */
[----:B------:R-:W-:Y:S02]  /*3b20*/  HADD2.F32 R55, -RZ, R52.H0_H0 ;  /* 0x20000034ff377230 */ /* 0x000fe40000004100 */
[----:B------:R-:W-:-:S02]  /*3b30*/  HADD2.F32 R50, -RZ, R50.H0_H0 ;  /* 0x20000032ff327230 */ /* 0x000fc40000004100 */
[-C--:B------:R-:W-:Y:S01]  /*3b40*/  FMUL.FTZ R52, R33, R54.reuse ;  /* 0x0000003621347220 */ /* 0x080fe20000410000 */
[----:B------:R-:W-:-:S03]  /*3b50*/  FMUL.FTZ R54, R55, R54 ;  /* 0x0000003637367220 */ /* 0x000fc60000410000 */
[-C--:B------:R-:W-:Y:S01]  /*3b60*/  FFMA.FTZ R52, R55, R50.reuse, -R52 ;  /* 0x0000003237347223 */ /* 0x080fe20000010834 */
[----:B------:R-:W-:Y:S02]  /*3b70*/  HADD2.F32 R55, -RZ, R119.H0_H0 ;  /* 0x20000077ff377230 */ /* 0x000fe40000004100 */
[----:B------:R-:W-:Y:S01]  /*3b80*/  FFMA.FTZ R33, R33, R50, R54 ;  /* 0x0000003221217223 */ /* 0x000fe20000010036 */
[----:B------:R-:W-:Y:S01]  /*3b90*/  IMAD.MOV.U32 R54, RZ, RZ, R35 ;  /* 0x000000ffff367224 */ /* 0x000fe200078e0023 */
[----:B------:R-:W-:Y:S01]  /*3ba0*/  SHF.R.U32.HI R50, RZ, 0x10, R51 ;  /* 0x00000010ff327819 */ /* 0x000fe20000011633 */
[----:B------:R-:W-:Y:S02]  /*3bb0*/  IMAD.MOV.U32 R51, RZ, RZ, R32 ;  /* 0x000000ffff337224 */ /* 0x000fe400078e0020 */
[----:B------:R-:W-:Y:S01]  /*3bc0*/  HADD2.F32 R32, -RZ, R53.H0_H0 ;  /* 0x20000035ff207230 */ /* 0x000fe20000004100 */
[----:B------:R-:W-:Y:S01]  /*3bd0*/  F2FP.F16.F32.PACK_AB R33, R33, R52 ;  /* 0x000000342121723e */ /* 0x000fe200000000ff */
[----:B------:R-:W-:-:S02]  /*3be0*/  HADD2.F32 R35, -RZ, R54.H1_H1 ;  /* 0x30000036ff237230 */ /* 0x000fc40000004100 */
[----:B------:R-:W-:Y:S02]  /*3bf0*/  HADD2.F32 R53, -RZ, R54.H0_H0 ;  /* 0x20000036ff357230 */ /* 0x000fe40000004100 */
[----:B------:R-:W-:Y:S02]  /*3c00*/  HADD2.F32 R50, -RZ, R50.H0_H0 ;  /* 0x20000032ff327230 */ /* 0x000fe40000004100 */
[-C--:B------:R-:W-:Y:S01]  /*3c10*/  FMUL.FTZ R54, R35, R32.reuse ;  /* 0x0000002023367220 */ /* 0x080fe20000410000 */
[----:B------:R-:W-:-:S03]  /*3c20*/  FMUL.FTZ R56, R53, R32 ;  /* 0x0000002035387220 */ /* 0x000fc60000410000 */
[-C--:B------:R-:W-:Y:S01]  /*3c30*/  FFMA.FTZ R32, R53, R50.reuse, -R54 ;  /* 0x0000003235207223 */ /* 0x080fe20000010836 */
[--C-:B------:R-:W-:Y:S02]  /*3c40*/  HADD2.F32 R54, -RZ, R51.reuse.H0_H0 ;  /* 0x20000033ff367230 */ /* 0x100fe40000004100 */
[----:B------:R-:W-:Y:S01]  /*3c50*/  FFMA.FTZ R35, R35, R50, R56 ;  /* 0x0000003223237223 */ /* 0x000fe20000010038 */
[----:B------:R-:W-:Y:S02]  /*3c60*/  IMAD.MOV.U32 R50, RZ, RZ, R34 ;  /* 0x000000ffff327224 */ /* 0x000fe400078e0022 */
[----:B------:R-:W-:Y:S02]  /*3c70*/  HADD2.F32 R34, -RZ, R51.H1_H1 ;  /* 0x30000033ff227230 */ /* 0x000fe40000004100 */
[----:B------:R-:W-:Y:S01]  /*3c80*/  HADD2.F32 R53, -RZ, R117.H1_H1 ;  /* 0x30000075ff357230 */ /* 0x000fe20000004100 */
[----:B------:R-:W-:Y:S02]  /*3c90*/  F2FP.F16.F32.PACK_AB R35, R35, R32 ;  /* 0x000000202323723e */ /* 0x000fe400000000ff */
[-C--:B------:R-:W-:Y:S01]  /*3ca0*/  FMUL.FTZ R51, R34, R55.reuse ;  /* 0x0000003722337220 */ /* 0x080fe20000410000 */
[----:B------:R-:W-:-:S03]  /*3cb0*/  FMUL.FTZ R55, R54, R55 ;  /* 0x0000003736377220 */ /* 0x000fc60000410000 */
[-C--:B------:R-:W-:Y:S01]  /*3cc0*/  FFMA.FTZ R51, R54, R53.reuse, -R51 ;  /* 0x0000003536337223 */ /* 0x080fe20000010833 */
[--C-:B------:R-:W-:Y:S02]  /*3cd0*/  HADD2.F32 R54, -RZ, R50.reuse.H0_H0 ;  /* 0x20000032ff367230 */ /* 0x100fe40000004100 */
[----:B------:R-:W-:Y:S01]  /*3ce0*/  FFMA.FTZ R34, R34, R53, R55 ;  /* 0x0000003522227223 */ /* 0x000fe20000010037 */
[----:B------:R-:W-:Y:S02]  /*3cf0*/  HADD2.F32 R50, -RZ, R50.H1_H1 ;  /* 0x30000032ff327230 */ /* 0x000fe40000004100 */
[----:B------:R-:W-:Y:S02]  /*3d00*/  HADD2.F32 R53, -RZ, R117.H0_H0 ;  /* 0x20000075ff357230 */ /* 0x000fe40000004100 */
[----:B------:R-:W-:Y:S01]  /*3d10*/  F2FP.F16.F32.PACK_AB R32, R34, R51 ;  /* 0x000000332220723e */ /* 0x000fe200000000ff */
[-C--:B------:R-:W-:Y:S01]  /*3d20*/  FMUL.FTZ R55, R50, R57.reuse ;  /* 0x0000003932377220 */ /* 0x080fe20000410000 */
[----:B------:R-:W-:-:S03]  /*3d30*/  FMUL.FTZ R57, R54, R57 ;  /* 0x0000003936397220 */ /* 0x000fc60000410000 */
[-C--:B------:R-:W-:Y:S01]  /*3d40*/  FFMA.FTZ R55, R54, R53.reuse, -R55 ;  /* 0x0000003536377223 */ /* 0x080fe20000010837 */
[----:B------:R-:W-:-:S05]  /*3d50*/  FFMA.FTZ R50, R50, R53, R57 ;  /* 0x0000003532327223 */ /* 0x000fca0000010039 */
[----:B------:R-:W-:-:S07]  /*3d60*/  F2FP.F16.F32.PACK_AB R34, R50, R55 ;  /* 0x000000373222723e */ /* 0x000fce00000000ff */
.L_x_441:
[----:B------:R-:W-:Y:S05]  /*3d70*/  BSYNC B2 ;  /* 0x0000000000027941 */ /* 0x000fea0003800000 */
.L_x_440:
[----:B------:R3:W-:Y:S02]  /*3d80*/  STG.E.128 desc[UR60][R36.64+0x40], R32 ;  /* 0x0000402024007986 */ /* 0x0007e4000c101d3c */
.L_x_439:
[----:B------:R-:W-:Y:S05]  /*3d90*/  BSYNC B1 ;  /* 0x0000000000017941 */ /* 0x000fea0003800000 */
.L_x_438:
[----:B------:R-:W-:Y:S01]  /*3da0*/  ISETP.NE.AND P4, PT, R13, RZ, PT ;  /* 0x000000ff0d00720c */ /* 0x000fe20003f85270 */
[----:B------:R-:W-:-:S12]  /*3db0*/  BSSY B1, `(.L_x_442) ;  /* 0x0000034000017945 */ /* 0x000fd80003800000 */
[----:B------:R-:W-:Y:S05]  /*3dc0*/  @!P4 BRA `(.L_x_443) ;  /* 0x0000000000c8c947 */ /* 0x000fea0003800000 */
[----:B------:R-:W4:Y:S01]  /*3dd0*/  LDL R50, [R1+0x70] ;  /* 0x0000700001327983 */ /* 0x000f220000100800 */
[----:B------:R-:W-:Y:S03]  /*3de0*/  BSSY B2, `(.L_x_444) ;  /* 0x000002f000027945 */ /* 0x000fe60003800000 */
[----:B-123--:R1:W2:Y:S01]  /*3df0*/  LDS.128 R32, [R21+0x18c00] ;  /* 0x018c000015207984 */ /* 0x00e2a20000000c00 */
[----:B----4-:R-:W-:-:S13]  /*3e00*/  ISETP.GE.AND P4, PT, R50, R106, PT ;  /* 0x0000006a3200720c */ /* 0x010fda0003f86270 */
[----:B-12---:R-:W-:Y:S05]  /*3e10*/  @P4 BRA `(.L_x_445) ;  /* 0x0000000000ac4947 */ /* 0x006fea0003800000 */
[----:B------:R-:W-:Y:S01]  /*3e20*/  SHF.R.U64 R48, R48, 0x10, R49 ;  /* 0x0000001030307819 */ /* 0x000fe20000001231 */
[----:B------:R-:W-:Y:S01]  /*3e30*/  IMAD.MOV.U32 R50, RZ, RZ, R33 ;  /* 0x000000ffff327224 */ /* 0x000fe200078e0021 */
[----:B------:R-:W-:Y:S02]  /*3e40*/  SHF.R.U64 R46, R46, 0x10, R47 ;  /* 0x000000102e2e7819 */ /* 0x000fe4000000122f */
        /* <DEDUP_REMOVED lines=8> */
[----:B------:R-:W-:Y:S01]  /*3ed0*/  SHF.R.U32.HI R51, RZ, 0x10, R47 ;  /* 0x00000010ff337819 */ /* 0x000fe2000001162f */
[----:B------:R-:W-:Y:S01]  /*3ee0*/  FFMA.FTZ R33, R33, R46, R48 ;  /* 0x0000002e21217223 */ /* 0x000fe20000010030 */
[----:B------:R-:W-:Y:S02]  /*3ef0*/  IMAD.MOV.U32 R48, RZ, RZ, R35 ;  /* 0x000000ffff307224 */ /* 0x000fe400078e0023 */
[----:B------:R-:W-:Y:S02]  /*3f00*/  HADD2.F32 R47, -RZ, R49.H0_H0 ;  /* 0x20000031ff2f7230 */ /* 0x000fe40000004100 */
[----:B------:R-:W-:Y:S01]  /*3f10*/  IMAD.MOV.U32 R35, RZ, RZ, R32 ;  /* 0x000000ffff237224 */ /* 0x000fe200078e0020 */
[----:B------:R-:W-:Y:S01]  /*3f20*/  F2FP.F16.F32.PACK_AB R33, R33, R50 ;  /* 0x000000322121723e */ /* 0x000fe200000000ff */
[--C-:B------:R-:W-:Y:S02]  /*3f30*/  HADD2.F32 R46, -RZ, R48.reuse.H1_H1 ;  /* 0x30000030ff2e7230 */ /* 0x100fe40000004100 */
[----:B------:R-:W-:-:S02]  /*3f40*/  HADD2.F32 R32, -RZ, R48.H0_H0 ;  /* 0x20000030ff207230 */ /* 0x000fc40000004100 */
[----:B------:R-:W-:Y:S02]  /*3f50*/  HADD2.F32 R49, -RZ, R51.H0_H0 ;  /* 0x20000033ff317230 */ /* 0x000fe40000004100 */
[-C--:B------:R-:W-:Y:S01]  /*3f60*/  FMUL.FTZ R51, R46, R47.reuse ;  /* 0x0000002f2e337220 */ /* 0x080fe20000410000 */
[----:B------:R-:W-:Y:S02]  /*3f70*/  HADD2.F32 R48, -RZ, R116.H0_H0 ;  /* 0x20000074ff307230 */ /* 0x000fe40000004100 */
[C---:B------:R-:W-:Y:S01]  /*3f80*/  FMUL.FTZ R53, R32.reuse, R47 ;  /* 0x0000002f20357220 */ /* 0x040fe20000410000 */
[--C-:B------:R-:W-:Y:S02]  /*3f90*/  HADD2.F32 R47, -RZ, R35.reuse.H1_H1 ;  /* 0x30000023ff2f7230 */ /* 0x100fe40000004100 */
[-C--:B------:R-:W-:Y:S01]  /*3fa0*/  FFMA.FTZ R32, R32, R49.reuse, -R51 ;  /* 0x0000003120207223 */ /* 0x080fe20000010833 */
[----:B------:R-:W-:Y:S02]  /*3fb0*/  HADD2.F32 R51, -RZ, R35.H0_H0 ;  /* 0x20000023ff337230 */ /* 0x000fe40000004100 */
[----:B------:R-:W-:Y:S01]  /*3fc0*/  FFMA.FTZ R49, R46, R49, R53 ;  /* 0x000000312e317223 */ /* 0x000fe20000010035 */
[----:B------:R-:W-:-:S02]  /*3fd0*/  HADD2.F32 R46, -RZ, R115.H1_H1 ;  /* 0x30000073ff2e7230 */ /* 0x000fc40000004100 */
[-C--:B------:R-:W-:Y:S01]  /*3fe0*/  FMUL.FTZ R52, R47, R48.reuse ;  /* 0x000000302f347220 */ /* 0x080fe20000410000 */
[----:B------:R-:W-:Y:S02]  /*3ff0*/  HADD2.F32 R116, -RZ, R116.H1_H1 ;  /* 0x30000074ff747230 */ /* 0x000fe40000004100 */
[C---:B------:R-:W-:Y:S01]  /*4000*/  FMUL.FTZ R54, R51.reuse, R48 ;  /* 0x0000003033367220 */ /* 0x040fe20000410000 */
[--C-:B------:R-:W-:Y:S02]  /*4010*/  HADD2.F32 R35, -RZ, R34.reuse.H1_H1 ;  /* 0x30000022ff237230 */ /* 0x100fe40000004100 */
[-C--:B------:R-:W-:Y:S01]  /*4020*/  FFMA.FTZ R48, R51, R46.reuse, -R52 ;  /* 0x0000002e33307223 */ /* 0x080fe20000010834 */
[----:B------:R-:W-:Y:S02]  /*4030*/  HADD2.F32 R34, -RZ, R34.H0_H0 ;  /* 0x20000022ff227230 */ /* 0x000fe40000004100 */
[----:B------:R-:W-:Y:S01]  /*4040*/  FFMA.FTZ R47, R47, R46, R54 ;  /* 0x0000002e2f2f7223 */ /* 0x000fe20000010036 */
[----:B------:R-:W-:-:S02]  /*4050*/  HADD2.F32 R115, -RZ, R115.H0_H0 ;  /* 0x20000073ff737230 */ /* 0x000fc40000004100 */
[-C--:B------:R-:W-:Y:S01]  /*4060*/  FMUL.FTZ R51, R35, R116.reuse ;  /* 0x0000007423337220 */ /* 0x080fe20000410000 */
[----:B------:R-:W-:-:S03]  /*4070*/  FMUL.FTZ R116, R34, R116 ;  /* 0x0000007422747220 */ /* 0x000fc60000410000 */
[-C--:B------:R-:W-:Y:S01]  /*4080*/  FFMA.FTZ R51, R34, R115.reuse, -R51 ;  /* 0x0000007322337223 */ /* 0x080fe20000010833 */
[----:B------:R-:W-:Y:S01]  /*4090*/  FFMA.FTZ R116, R35, R115, R116 ;  /* 0x0000007323747223 */ /* 0x000fe20000010074 */
[----:B------:R-:W-:Y:S02]  /*40a0*/  F2FP.F16.F32.PACK_AB R35, R49, R32 ;  /* 0x000000203123723e */ /* 0x000fe400000000ff */
[----:B------:R-:W-:Y:S02]  /*40b0*/  F2FP.F16.F32.PACK_AB R32, R47, R48 ;  /* 0x000000302f20723e */ /* 0x000fe400000000ff */
[----:B------:R-:W-:-:S07]  /*40c0*/  F2FP.F16.F32.PACK_AB R34, R116, R51 ;  /* 0x000000337422723e */ /* 0x000fce00000000ff */
.L_x_445:
[----:B------:R-:W-:Y:S05]  /*40d0*/  BSYNC B2 ;  /* 0x0000000000027941 */ /* 0x000fea0003800000 */
.L_x_444:
[----:B------:R4:W-:Y:S02]  /*40e0*/  STG.E.128 desc[UR60][R36.64+0x60], R32 ;  /* 0x0000602024007986 */ /* 0x0009e4000c101d3c */
.L_x_443:
[----:B------:R-:W-:Y:S05]  /*40f0*/  BSYNC B1 ;  /* 0x0000000000017941 */ /* 0x000fea0003800000 */
.L_x_442:
[----:B------:R-:W-:Y:S01]  /*4100*/  ISETP.NE.AND P4, PT, R14, RZ, PT ;  /* 0x000000ff0e00720c */ /* 0x000fe20003f85270 */
[----:B------:R-:W-:-:S12]  /*4110*/  BSSY B1, `(.L_x_446) ;  /* 0x0000031000017945 */ /* 0x000fd80003800000 */
[----:B------:R-:W-:Y:S05]  /*4120*/  @!P4 BRA `(.L_x_447) ;  /* 0x0000000000bcc947 */ /* 0x000fea0003800000 */
[----:B------:R-:W5:Y:S01]  /*4130*/  LDL R46, [R1+0x64] ;  /* 0x00006400012e7983 */ /* 0x000f620000100800 */
[----:B------:R-:W-:Y:S03]  /*4140*/  BSSY B2, `(.L_x_448) ;  /* 0x000002c000027945 */ /* 0x000fe60003800000 */
[----:B-1234-:R1:W2:Y:S01]  /*4150*/  LDS.128 R32, [R79+0x1b000] ;  /* 0x01b000004f207984 */ /* 0x01e2a20000000c00 */
[----:B-----5:R-:W-:-:S13]  /*4160*/  ISETP.GE.AND P4, PT, R46, R106, PT ;  /* 0x0000006a2e00720c */ /* 0x020fda0003f86270 */
[----:B-12---:R-:W-:Y:S05]  /*4170*/  @P4 BRA `(.L_x_449) ;  /* 0x0000000000a04947 */ /* 0x006fea0003800000 */
[----:B------:R-:W-:Y:S02]  /*4180*/  SHF.R.U64 R42, R42, 0x10, R43 ;  /* 0x000000102a2a7819 */ /* 0x000fe4000000122b */
[--C-:B------:R-:W-:Y:S01]  /*4190*/  SHF.R.U64 R46, R44, 0x10, R45.reuse ;  /* 0x000000102c2e7819 */ /* 0x100fe2000000122d */
[--C-:B------:R-:W-:Y:S01]  /*41a0*/  HADD2.F32 R44, -RZ, R35.reuse.H1_H1 ;  /* 0x30000023ff2c7230 */ /* 0x100fe20000004100 */
[----:B------:R-:W-:Y:S01]  /*41b0*/  SHF.R.U32.HI R47, RZ, 0x10, R45 ;  /* 0x00000010ff2f7819 */ /* 0x000fe2000001162d */
[----:B------:R-:W-:Y:S01]  /*41c0*/  HADD2.F32 R35, -RZ, R35.H0_H0 ;  /* 0x20000023ff237230 */ /* 0x000fe20000004100 */
[----:B------:R-:W-:Y:S01]  /*41d0*/  SHF.R.U32.HI R48, RZ, 0x10, R43 ;  /* 0x00000010ff307819 */ /* 0x000fe2000001162b */
[----:B------:R-:W-:Y:S02]  /*41e0*/  HADD2.F32 R43, -RZ, R42.H0_H0 ;  /* 0x2000002aff2b7230 */ /* 0x000fe40000004100 */
[----:B------:R-:W-:Y:S02]  /*41f0*/  HADD2.F32 R42, -RZ, R33.H1_H1 ;  /* 0x30000021ff2a7230 */ /* 0x000fe40000004100 */
[----:B------:R-:W-:-:S02]  /*4200*/  HADD2.F32 R46, -RZ, R46.H0_H0 ;  /* 0x2000002eff2e7230 */ /* 0x000fc40000004100 */
[----:B------:R-:W-:Y:S02]  /*4210*/  HADD2.F32 R33, -RZ, R33.H0_H0 ;  /* 0x20000021ff217230 */ /* 0x000fe40000004100 */
[----:B------:R-:W-:Y:S02]  /*4220*/  HADD2.F32 R47, -RZ, R47.H0_H0 ;  /* 0x2000002fff2f7230 */ /* 0x000fe40000004100 */
[----:B------:R-:W-:Y:S02]  /*4230*/  HADD2.F32 R45, -RZ, R48.H0_H0 ;  /* 0x20000030ff2d7230 */ /* 0x000fe40000004100 */
[-C--:B------:R-:W-:Y:S01]  /*4240*/  FMUL.FTZ R48, R42, R46.reuse ;  /* 0x0000002e2a307220 */ /* 0x080fe20000410000 */
[----:B------:R-:W-:Y:S01]  /*4250*/  FMUL.FTZ R49, R33, R46 ;  /* 0x0000002e21317220 */ /* 0x000fe20000410000 */
[-C--:B------:R-:W-:Y:S01]  /*4260*/  FMUL.FTZ R46, R44, R47.reuse ;  /* 0x0000002f2c2e7220 */ /* 0x080fe20000410000 */
[----:B------:R-:W-:Y:S01]  /*4270*/  FMUL.FTZ R47, R35, R47 ;  /* 0x0000002f232f7220 */ /* 0x000fe20000410000 */
[-C--:B------:R-:W-:Y:S01]  /*4280*/  FFMA.FTZ R33, R33, R43.reuse, -R48 ;  /* 0x0000002b21217223 */ /* 0x080fe20000010830 */
[----:B------:R-:W-:Y:S01]  /*4290*/  FFMA.FTZ R42, R42, R43, R49 ;  /* 0x0000002b2a2a7223 */ /* 0x000fe20000010031 */
[----:B------:R-:W-:-:S02]  /*42a0*/  HADD2.F32 R43, -RZ, R32.H1_H1 ;  /* 0x30000020ff2b7230 */ /* 0x000fc40000004100 */
[-C--:B------:R-:W-:Y:S01]  /*42b0*/  FFMA.FTZ R44, R44, R45.reuse, R47 ;  /* 0x0000002d2c2c7223 */ /* 0x080fe2000001002f */
[----:B------:R-:W-:Y:S01]  /*42c0*/  FFMA.FTZ R35, R35, R45, -R46 ;  /* 0x0000002d23237223 */ /* 0x000fe2000001082e */
[----:B------:R-:W-:Y:S01]  /*42d0*/  HADD2.F32 R47, -RZ, R112.H0_H0 ;  /* 0x20000070ff2f7230 */ /* 0x000fe20000004100 */
[----:B------:R-:W-:Y:S01]  /*42e0*/  F2FP.F16.F32.PACK_AB R33, R42, R33 ;  /* 0x000000212a21723e */ /* 0x000fe200000000ff */
[----:B------:R-:W-:Y:S02]  /*42f0*/  HADD2.F32 R32, -RZ, R32.H0_H0 ;  /* 0x20000020ff207230 */ /* 0x000fe40000004100 */
[----:B------:R-:W-:Y:S02]  /*4300*/  HADD2.F32 R112, -RZ, R112.H1_H1 ;  /* 0x30000070ff707230 */ /* 0x000fe40000004100 */
[-C--:B------:R-:W-:Y:S01]  /*4310*/  FMUL.FTZ R49, R43, R47.reuse ;  /* 0x0000002f2b317220 */ /* 0x080fe20000410000 */
[--C-:B------:R-:W-:Y:S02]  /*4320*/  HADD2.F32 R45, -RZ, R34.reuse.H1_H1 ;  /* 0x30000022ff2d7230 */ /* 0x100fe40000004100 */
[----:B------:R-:W-:Y:S01]  /*4330*/  FMUL.FTZ R48, R32, R47 ;  /* 0x0000002f20307220 */ /* 0x000fe20000410000 */
[----:B------:R-:W-:Y:S01]  /*4340*/  HADD2.F32 R34, -RZ, R34.H0_H0 ;  /* 0x20000022ff227230 */ /* 0x000fe20000004100 */
[----:B------:R-:W-:Y:S01]  /*4350*/  F2FP.F16.F32.PACK_AB R35, R44, R35 ;  /* 0x000000232c23723e */ /* 0x000fe200000000ff */
[----:B------:R-:W-:-:S02]  /*4360*/  HADD2.F32 R46, -RZ, R110.H0_H0 ;  /* 0x2000006eff2e7230 */ /* 0x000fc40000004100 */
[-C--:B------:R-:W-:Y:S01]  /*4370*/  FMUL.FTZ R47, R45, R112.reuse ;  /* 0x000000702d2f7220 */ /* 0x080fe20000410000 */
[----:B------:R-:W-:Y:S02]  /*4380*/  HADD2.F32 R110, -RZ, R110.H1_H1 ;  /* 0x3000006eff6e7230 */ /* 0x000fe40000004100 */
[----:B------:R-:W-:Y:S01]  /*4390*/  FMUL.FTZ R112, R34, R112 ;  /* 0x0000007022707220 */ /* 0x000fe20000410000 */
[-C--:B------:R-:W-:Y:S01]  /*43a0*/  FFMA.FTZ R49, R32, R46.reuse, -R49 ;  /* 0x0000002e20317223 */ /* 0x080fe20000010831 */
[----:B------:R-:W-:Y:S01]  /*43b0*/  FFMA.FTZ R48, R43, R46, R48 ;  /* 0x0000002e2b307223 */ /* 0x000fe20000010030 */
[-C--:B------:R-:W-:Y:S01]  /*43c0*/  FFMA.FTZ R47, R34, R110.reuse, -R47 ;  /* 0x0000006e222f7223 */ /* 0x080fe2000001082f */
[----:B------:R-:W-:-:S03]  /*43d0*/  FFMA.FTZ R112, R45, R110, R112 ;  /* 0x0000006e2d707223 */ /* 0x000fc60000010070 */
[----:B------:R-:W-:Y:S02]  /*43e0*/  F2FP.F16.F32.PACK_AB R32, R48, R49 ;  /* 0x000000313020723e */ /* 0x000fe400000000ff */
[----:B------:R-:W-:-:S07]  /*43f0*/  F2FP.F16.F32.PACK_AB R34, R112, R47 ;  /* 0x0000002f7022723e */ /* 0x000fce00000000ff */
.L_x_449:
[----:B------:R-:W-:Y:S05]  /*4400*/  BSYNC B2 ;  /* 0x0000000000027941 */ /* 0x000fea0003800000 */
.L_x_448:
[----:B------:R1:W-:Y:S02]  /*4410*/  STG.E.128 desc[UR60][R36.64+0x80], R32 ;  /* 0x0000802024007986 */ /* 0x0003e4000c101d3c */
.L_x_447:
[----:B------:R-:W-:Y:S05]  /*4420*/  BSYNC B1 ;  /* 0x0000000000017941 */ /* 0x000fea0003800000 */
.L_x_446:
[----:B------:R-:W-:-:S13]  /*4430*/  ISETP.NE.AND P4, PT, R15, RZ, PT ;  /* 0x000000ff0f00720c */ /* 0x000fda0003f85270 */
[----:B------:R-:W-:Y:S05]  /*4440*/  @!P4 BRA `(.L_x_429) ;  /* 0x000000240030c947 */ /* 0x000fea0003800000 */
[----:B------:R-:W5:Y:S01]  /*4450*/  LDL R42, [R1+0x74] ;  /* 0x00007400012a7983 */ /* 0x000f620000100800 */
[----:B------:R-:W-:Y:S03]  /*4460*/  BSSY B1, `(.L_x_450) ;  /* 0x000002d000017945 */ /* 0x000fe60003800000 */
[----:B-1234-:R1:W2:Y:S01]  /*4470*/  LDS.128 R32, [R21+0x1b000] ;  /* 0x01b0000015207984 */ /* 0x01e2a20000000c00 */
[----:B-----5:R-:W-:-:S13]  /*4480*/  ISETP.GE.AND P4, PT, R42, R106, PT ;  /* 0x0000006a2a00720c */ /* 0x020fda0003f86270 */
[----:B-12---:R-:W-:Y:S05]  /*4490*/  @P4 BRA `(.L_x_451) ;  /* 0x0000000000a44947 */ /* 0x006fea0003800000 */
[--C-:B------:R-:W-:Y:S01]  /*44a0*/  SHF.R.U64 R43, R38, 0x10, R39.reuse ;  /* 0x00000010262b7819 */ /* 0x100fe20000001227 */
[----:B------:R-:W-:Y:S01]  /*44b0*/  IMAD.MOV.U32 R38, RZ, RZ, R34 ;  /* 0x000000ffff267224 */ /* 0x000fe200078e0022 */
[----:B------:R-:W-:Y:S01]  /*44c0*/  SHF.R.U32.HI R42, RZ, 0x10, R39 ;  /* 0x00000010ff2a7819 */ /* 0x000fe20000011627 */
[--C-:B------:R-:W-:Y:S01]  /*44d0*/  HADD2.F32 R34, -RZ, R33.reuse.H1_H1 ;  /* 0x30000021ff227230 */ /* 0x100fe20000004100 */
[--C-:B------:R-:W-:Y:S01]  /*44e0*/  SHF.R.U64 R39, R40, 0x10, R41.reuse ;  /* 0x0000001028277819 */ /* 0x100fe20000001229 */
[----:B------:R-:W-:Y:S01]  /*44f0*/  HADD2.F32 R33, -RZ, R33.H0_H0 ;  /* 0x20000021ff217230 */ /* 0x000fe20000004100 */
[----:B------:R-:W-:Y:S01]  /*4500*/  SHF.R.U32.HI R44, RZ, 0x10, R41 ;  /* 0x00000010ff2c7819 */ /* 0x000fe20000011629 */
[----:B------:R-:W-:Y:S02]  /*4510*/  HADD2.F32 R40, -RZ, R43.H0_H0 ;  /* 0x2000002bff287230 */ /* 0x000fe40000004100 */
[----:B------:R-:W-:Y:S02]  /*4520*/  HADD2.F32 R41, -RZ, R39.H0_H0 ;  /* 0x20000027ff297230 */ /* 0x000fe40000004100 */
[----:B------:R-:W-:-:S02]  /*4530*/  HADD2.F32 R44, -RZ, R44.H0_H0 ;  /* 0x2000002cff2c7230 */ /* 0x000fc40000004100 */
[--C-:B------:R-:W-:Y:S02]  /*4540*/  HADD2.F32 R39, -RZ, R35.reuse.H1_H1 ;  /* 0x30000023ff277230 */ /* 0x100fe40000004100 */
[CC--:B------:R-:W-:Y:S01]  /*4550*/  FMUL.FTZ R46, R34.reuse, R41.reuse ;  /* 0x00000029222e7220 */ /* 0x0c0fe20000410000 */
[C---:B------:R-:W-:Y:S01]  /*4560*/  FMUL.FTZ R41, R33.reuse, R41 ;  /* 0x0000002921297220 */ /* 0x040fe20000410000 */
[----:B------:R-:W-:Y:S02]  /*4570*/  HADD2.F32 R35, -RZ, R35.H0_H0 ;  /* 0x20000023ff237230 */ /* 0x000fe40000004100 */
[-C--:B------:R-:W-:Y:S01]  /*4580*/  FFMA.FTZ R46, R33, R40.reuse, -R46 ;  /* 0x00000028212e7223 */ /* 0x080fe2000001082e */
[----:B------:R-:W-:Y:S01]  /*4590*/  FFMA.FTZ R43, R34, R40, R41 ;  /* 0x00000028222b7223 */ /* 0x000fe20000010029 */
[----:B------:R-:W-:Y:S02]  /*45a0*/  HADD2.F32 R42, -RZ, R42.H0_H0 ;  /* 0x2000002aff2a7230 */ /* 0x000fe40000004100 */
[----:B------:R-:W-:Y:S01]  /*45b0*/  FMUL.FTZ R48, R39, R44 ;  /* 0x0000002c27307220 */ /* 0x000fe20000410000 */
[----:B------:R-:W-:-:S02]  /*45c0*/  HADD2.F32 R40, -RZ, R93.H0_H0 ;  /* 0x2000005dff287230 */ /* 0x000fc40000004100 */
[C---:B------:R-:W-:Y:S01]  /*45d0*/  FMUL.FTZ R44, R35.reuse, R44 ;  /* 0x0000002c232c7220 */ /* 0x040fe20000410000 */
[----:B------:R-:W-:Y:S02]  /*45e0*/  HADD2.F32 R93, -RZ, R93.H1_H1 ;  /* 0x3000005dff5d7230 */ /* 0x000fe40000004100 */
[-C--:B------:R-:W-:Y:S01]  /*45f0*/  FFMA.FTZ R48, R35, R42.reuse, -R48 ;  /* 0x0000002a23307223 */ /* 0x080fe20000010830 */
[----:B------:R-:W-:Y:S02]  /*4600*/  HADD2.F32 R33, -RZ, R32.H1_H1 ;  /* 0x30000020ff217230 */ /* 0x000fe40000004100 */
[----:B------:R-:W-:Y:S01]  /*4610*/  FFMA.FTZ R47, R39, R42, R44 ;  /* 0x0000002a272f7223 */ /* 0x000fe2000001002c */
[----:B------:R-:W-:Y:S02]  /*4620*/  HADD2.F32 R34, -RZ, R38.H1_H1 ;  /* 0x30000026ff227230 */ /* 0x000fe40000004100 */
[----:B------:R-:W-:Y:S02]  /*4630*/  HADD2.F32 R32, -RZ, R32.H0_H0 ;  /* 0x20000020ff207230 */ /* 0x000fe40000004100 */
[----:B------:R-:W-:Y:S01]  /*4640*/  FMUL.FTZ R41, R33, R40 ;  /* 0x0000002821297220 */ /* 0x000fe20000410000 */
[----:B------:R-:W-:-:S02]  /*4650*/  HADD2.F32 R38, -RZ, R38.H0_H0 ;  /* 0x20000026ff267230 */ /* 0x000fc40000004100 */
[-C--:B------:R-:W-:Y:S01]  /*4660*/  FMUL.FTZ R45, R34, R93.reuse ;  /* 0x0000005d222d7220 */ /* 0x080fe20000410000 */
[--C-:B------:R-:W-:Y:S02]  /*4670*/  HADD2.F32 R35, -RZ, R92.reuse.H1_H1 ;  /* 0x3000005cff237230 */ /* 0x100fe40000004100 */
[----:B------:R-:W-:Y:S01]  /*4680*/  FMUL.FTZ R40, R32, R40 ;  /* 0x0000002820287220 */ /* 0x000fe20000410000 */
[----:B------:R-:W-:Y:S02]  /*4690*/  HADD2.F32 R39, -RZ, R92.H0_H0 ;  /* 0x2000005cff277230 */ /* 0x000fe40000004100 */
[----:B------:R-:W-:Y:S01]  /*46a0*/  FMUL.FTZ R93, R38, R93 ;  /* 0x0000005d265d7220 */ /* 0x000fe20000410000 */
[-C--:B------:R-:W-:Y:S01]  /*46b0*/  FFMA.FTZ R41, R32, R35.reuse, -R41 ;  /* 0x0000002320297223 */ /* 0x080fe20000010829 */
[----:B------:R-:W-:Y:S01]  /*46c0*/  FFMA.FTZ R40, R33, R35, R40 ;  /* 0x0000002321287223 */ /* 0x000fe20000010028 */
[-C--:B------:R-:W-:Y:S01]  /*46d0*/  FFMA.FTZ R45, R38, R39.reuse, -R45 ;  /* 0x00000027262d7223 */ /* 0x080fe2000001082d */
[----:B------:R-:W-:Y:S01]  /*46e0*/  FFMA.FTZ R34, R34, R39, R93 ;  /* 0x0000002722227223 */ /* 0x000fe2000001005d */
[----:B------:R-:W-:-:S02]  /*46f0*/  F2FP.F16.F32.PACK_AB R33, R43, R46 ;  /* 0x0000002e2b21723e */ /* 0x000fc400000000ff */
[----:B------:R-:W-:Y:S02]  /*4700*/  F2FP.F16.F32.PACK_AB R35, R47, R48 ;  /* 0x000000302f23723e */ /* 0x000fe400000000ff */
[----:B------:R-:W-:Y:S02]  /*4710*/  F2FP.F16.F32.PACK_AB R32, R40, R41 ;  /* 0x000000292820723e */ /* 0x000fe400000000ff */
[----:B------:R-:W-:-:S07]  /*4720*/  F2FP.F16.F32.PACK_AB R34, R34, R45 ;  /* 0x0000002d2222723e */ /* 0x000fce00000000ff */
.L_x_451:
[----:B------:R-:W-:Y:S05]  /*4730*/  BSYNC B1 ;  /* 0x0000000000017941 */ /* 0x000fea0003800000 */
.L_x_450:
[----:B------:R1:W-:Y:S01]  /*4740*/  STG.E.128 desc[UR60][R36.64+0xa0], R32 ;  /* 0x0000a02024007986 */ /* 0x0003e2000c101d3c */
[----:B------:R-:W-:Y:S05]  /*4750*/  BRA `(.L_x_429) ;  /* 0x00000020006c7947 */ /* 0x000fea0003800000 */
.L_x_423:
        /* <DEDUP_REMOVED lines=15> */
[----:B------:R-:W-:Y:S01]  /*4850*/  IADD3 R58, P3, R70, R58, RZ ;  /* 0x0000003a463a7210 */ /* 0x000fe20007f7e0ff */
[----:B------:R-:W-:Y:S01]  /*4860*/  ULDC.64 UR4, c[0x0][0x3e8] ;  /* 0x0000fa0000047ab9 */ /* 0x000fe20000000a00 */
[----:B------:R-:W-:Y:S02]  /*4870*/  CS2R R42, SRZ ;  /* 0x00000000002a7805 */ /* 0x000fe4000001ff00 */
[----:B------:R-:W-:Y:S02]  /*4880*/  CS2R R40, SRZ ;  /* 0x0000000000287805 */ /* 0x000fe4000001ff00 */
[----:B------:R-:W-:Y:S01]  /*4890*/  CS2R R54, SRZ ;  /* 0x0000000000367805 */ /* 0x000fe2000001ff00 */
[----:B------:R-:W-:Y:S01]  /*48a0*/  IMAD.X R33, R20, 0x1, R85, P3 ;  /* 0x0000000114217824 */ /* 0x000fe200018e0655 */
[----:B------:R-:W-:Y:S02]  /*48b0*/  IADD3 R57, P3, R30, R56, RZ ;  /* 0x000000381e397210 */ /* 0x000fe40007f7e0ff */
[----:B------:R-:W-:-:S03]  /*48c0*/  CS2R R52, SRZ ;  /* 0x0000000000347805 */ /* 0x000fc6000001ff00 */
        /* <DEDUP_REMOVED lines=8> */
[----:B------:R-:W-:Y:S02]  /*4950*/  CS2R R36, SRZ ;  /* 0x0000000000247805 */ /* 0x000fe4000001ff00 */
[----:B------:R-:W-:Y:S02]  /*4960*/  CS2R R50, SRZ ;  /* 0x0000000000327805 */ /* 0x000fe4000001ff00 */
[----:B------:R-:W-:-:S05]  /*4970*/  CS2R R48, SRZ ;  /* 0x0000000000307805 */ /* 0x000fca000001ff00 */
[----:B------:R-:W5:Y:S04]  /*4980*/  @!P3 LDG.E.128 R40, desc[UR60][R44.64] ;  /* 0x0000003c2c28b981 */ /* 0x000f68000c1e1d00 */
[----:B------:R-:W5:Y:S01]  /*4990*/  @!P3 LDG.E.128 R52, desc[UR60][R56.64] ;  /* 0x0000003c3834b981 */ /* 0x000f62000c1e1d00 */
[----:B------:R-:W-:Y:S02]  /*49a0*/  ISETP.GE.AND P3, PT, R0, R106, PT ;  /* 0x0000006a0000720c */ /* 0x000fe40003f66270 */
[----:B------:R-:W-:Y:S02]  /*49b0*/  CS2R R34, SRZ ;  /* 0x0000000000227805 */ /* 0x000fe4000001ff00 */
[----:B------:R-:W-:-:S09]  /*49c0*/  CS2R R32, SRZ ;  /* 0x0000000000207805 */ /* 0x000fd2000001ff00 */
[----:B------:R-:W5:Y:S04]  /*49d0*/  @!P3 LDG.E.128 R36, desc[UR60][R44.64+0x20] ;  /* 0x0000203c2c24b981 */ /* 0x000f68000c1e1d00 */
[----:B------:R-:W5:Y:S01]  /*49e0*/  @!P3 LDG.E.128 R48, desc[UR60][R56.64+0x20] ;  /* 0x0000203c3830b981 */ /* 0x000f62000c1e1d00 */
[----:B------:R-:W-:Y:S02]  /*49f0*/  ISETP.GE.AND P3, PT, R4, R106, PT ;  /* 0x0000006a0400720c */ /* 0x000fe40003f66270 */
[----:B------:R-:W-:-:S11]  /*4a00*/  CS2R R46, SRZ ;  /* 0x00000000002e7805 */ /* 0x000fd6000001ff00 */
[----:B------:R0:W5:Y:S02]  /*4a10*/  @!P3 LDG.E.128 R32, desc[UR60][R44.64+0x40] ;  /* 0x0000403c2c20b981 */ /* 0x000164000c1e1d00 */
[----:B0-----:R-:W-:-:S06]  /*4a20*/  CS2R R44, SRZ ;  /* 0x00000000002c7805 */ /* 0x001fcc000001ff00 */
[----:B------:R0:W5:Y:S02]  /*4a30*/  @!P3 LDG.E.128 R44, desc[UR60][R56.64+0x40] ;  /* 0x0000403c382cb981 */ /* 0x000164000c1e1d00 */
.L_x_453:
[----:B------:R-:W-:Y:S05]  /*4a40*/  BSYNC B1 ;  /* 0x0000000000017941 */ /* 0x000fea0003800000 */
.L_x_452:
        /* <DEDUP_REMOVED lines=8> */
[----:B------:R-:W-:-:S03]  /*4ad0*/  IMAD.MOV.U32 R56, RZ, RZ, R39 ;  /* 0x000000ffff387224 */ /* 0x000fc600078e0027 */
[----:B------:R-:W-:Y:S01]  /*4ae0*/  PRMT R126, R126, 0x5410, R20 ;  /* 0x000054107e7e7816 */ /* 0x000fe20000000014 */
[----:B------:R-:W-:Y:S01]  /*4af0*/  IMAD.MOV.U32 R20, RZ, RZ, R37 ;  /* 0x000000ffff147224 */ /* 0x000fe200078e0025 */
[----:B------:R-:W-:Y:S01]  /*4b00*/  PRMT R128, R56, 0x7610, R128 ;  /* 0x0000761038807816 */ /* 0x000fe20000000080 */
[----:B------:R-:W-:-:S03]  /*4b10*/  IMAD.MOV.U32 R56, RZ, RZ, R36 ;  /* 0x000000ffff387224 */ /* 0x000fc600078e0024 */
[----:B------:R-:W-:Y:S01]  /*4b20*/  PRMT R129, R20, 0x7610, R129 ;  /* 0x0000761014817816 */ /* 0x000fe20000000081 */
[----:B------:R-:W-:Y:S01]  /*4b30*/  IMAD.MOV.U32 R20, RZ, RZ, R42 ;  /* 0x000000ffff147224 */ /* 0x000fe200078e002a */
[----:B------:R-:W-:Y:S01]  /*4b40*/  PRMT R127, R56, 0x7610, R127 ;  /* 0x00007610387f7816 */ /* 0x000fe2000000007f */
[----:B------:R-:W-:-:S05]  /*4b50*/  IMAD.MOV.U32 R56, RZ, RZ, R43 ;  /* 0x000000ffff387224 */ /* 0x000fca00078e002b */
[----:B------:R-:W-:Y:S01]  /*4b60*/  PRMT R130, R20, 0x5410, R56 ;  /* 0x0000541014827816 */ /* 0x000fe20000000038 */
[----:B------:R-:W-:Y:S02]  /*4b70*/  IMAD.MOV.U32 R20, RZ, RZ, R40 ;  /* 0x000000ffff147224 */ /* 0x000fe400078e0028 */
[----:B------:R-:W-:-:S03]  /*4b80*/  IMAD.MOV.U32 R56, RZ, RZ, R41 ;  /* 0x000000ffff387224 */ /* 0x000fc600078e0029 */
[----:B------:R-:W-:Y:S01]  /*4b90*/  PRMT R131, R20, 0x7610, R131 ;  /* 0x0000761014837816 */ /* 0x000fe20000000083 */
[----:B------:R-:W-:Y:S01]  /*4ba0*/  IMAD.MOV.U32 R20, RZ, RZ, R47 ;  /* 0x000000ffff147224 */ /* 0x000fe200078e002f */
[----:B------:R-:W-:Y:S01]  /*4bb0*/  PRMT R120, R56, 0x7610, R120 ;  /* 0x0000761038787816 */ /* 0x000fe20000000078 */
        /* <DEDUP_REMOVED lines=9> */
[----:B------:R-:W-:-:S04]  /*4c50*/  PRMT R126, R56, 0x7610, R126 ;  /* 0x00007610387e7816 */ /* 0x000fc8000000007e */
[----:B------:R-:W-:Y:S01]  /*4c60*/  PRMT R127, R127, 0x5410, R20 ;  /* 0x000054107f7f7816 */ /* 0x000fe20000000014 */
[----:B------:R-:W-:-:S05]  /*4c70*/  IMAD.MOV.U32 R20, RZ, RZ, R49 ;  /* 0x000000ffff147224 */ /* 0x000fca00078e0031 */
        /* <DEDUP_REMOVED lines=12> */
.L_x_454:
[----:B------:R-:W-:Y:S01]  /*4d40*/  IMAD R20, R17, 0x8, R16 ;  /* 0x0000000811147824 */ /* 0x000fe200078e0210 */
[----:B------:R-:W-:Y:S01]  /*4d50*/  SHF.L.U32 R87, R155, 0x1f, RZ ;  /* 0x0000001f9b577819 */ /* 0x000fe200000006ff */
[----:B------:R-:W-:Y:S03]  /*4d60*/  BSSY B1, `(.L_x_455) ;  /* 0x0000003000017945 */ /* 0x000fe60003800000 */
[----:B------:R-:W0:Y:S02]  /*4d70*/  SYNCS.PHASECHK.TRANS64.TRYWAIT P5, [R20+URZ+0x31c90], R87 ;  /* 0x031c9057140075a7 */ /* 0x000e2400080a017f */
[----:B0-----:R-:W-:Y:S05]  /*4d80*/  @!P5 BRA `(.L_x_456) ;  /* 0x000001a80058d947 */ /* 0x001fea0003800000 */
.L_x_723:
[----:B------:R-:W-:Y:S05]  /*4d90*/  BSYNC B1 ;  /* 0x0000000000017941 */ /* 0x000fea0003800000 */
.L_x_455:
[----:B------:R-:W-:Y:S05]  /*4da0*/  @P4 BRA `(.L_x_429) ;  /* 0x0000001800d84947 */ /* 0x000fea0003800000 */
[----:B------:R-:W1:Y:S01]  /*4db0*/  LDC R110, c[0x0][0x2f4] ;  /* 0x0000bd00ff6e7b82 */ /* 0x000e620000000800 */
[----:B------:R-:W-:Y:S01]  /*4dc0*/  ISETP.NE.AND P4, PT, R10, RZ, PT ;  /* 0x000000ff0a00720c */ /* 0x000fe20003f85270 */
[----:B------:R-:W-:Y:S01]  /*4dd0*/  ULDC.64 UR4, c[0x0][0x300] ;  /* 0x0000c00000047ab9 */ /* 0x000fe20000000a00 */
[----:B------:R-:W-:Y:S01]  /*4de0*/  SHF.R.S32.HI R56, RZ, 0x1f, R19 ;  /* 0x0000001fff387819 */ /* 0x000fe20000011413 */
[----:B------:R-:W-:Y:S01]  /*4df0*/  IMAD.MOV.U32 R93, RZ, RZ, R92 ;  /* 0x000000ffff5d7224 */ /* 0x000fe200078e005c */
[----:B------:R-:W-:Y:S01]  /*4e00*/  BSSY B1, `(.L_x_457) ;  /* 0x0000088000017945 */ /* 0x000fe20003800000 */
[----:B------:R-:W-:Y:S02]  /*4e10*/  IMAD.MOV.U32 R92, RZ, RZ, R60 ;  /* 0x000000ffff5c7224 */ /* 0x000fe400078e003c */
[----:B------:R-:W-:Y:S02]  /*4e20*/  IMAD R56, R56, UR4, RZ ;  /* 0x0000000438387c24 */ /* 0x000fe4000f8e02ff */
[----:B------:R-:W-:-:S04]  /*4e30*/  IMAD.WIDE.U32 R92, R19, UR4, R92 ;  /* 0x00000004135c7c25 */ /* 0x000fc8000f8e005c */
[----:B------:R-:W-:-:S04]  /*4e40*/  IMAD R56, R19, UR5, R56 ;  /* 0x0000000513387c24 */ /* 0x000fc8000f8e0238 */
[----:B------:R-:W-:Y:S02]  /*4e50*/  IMAD.IADD R112, R56, 0x1, R93 ;  /* 0x0000000138707824 */ /* 0x000fe400078e025d */
[----:B-1----:R-:W-:Y:S01]  /*4e60*/  IMAD.IADD R115, R110, 0x1, -R107 ;  /* 0x000000016e737824 */ /* 0x002fe200078e0a6b */
[----:B------:R-:W-:Y:S06]  /*4e70*/  @!P4 BRA `(.L_x_458) ;  /* 0x000000080000c947 */ /* 0x000fec0003800000 */
[----:B------:R-:W2:Y:S04]  /*4e80*/  LDL R62, [R1+0x54] ;  /* 0x00005400013e7983 */ /* 0x000ea80000100800 */
[----:B------:R-:W3:Y:S04]  /*4e90*/  LDL R58, [R1+0x58] ;  /* 0x00005800013a7983 */ /* 0x000ee80000100800 */
[----:B------:R-:W4:Y:S01]  /*4ea0*/  LDL R59, [R1+0x5c] ;  /* 0x00005c00013b7983 */ /* 0x000f220000100800 */
[----:B------:R-:W-:-:S04]  /*4eb0*/  SEL R56, R107, R115, !P0 ;  /* 0x000000736b387207 */ /* 0x000fc80004000000 */
[----:B------:R-:W-:-:S04]  /*4ec0*/  SHF.R.S32.HI R57, RZ, 0x1f, R56 ;  /* 0x0000001fff397819 */ /* 0x000fc80000011438 */
[----:B------:R-:W-:-:S04]  /*4ed0*/  LEA.HI R57, R57, R56, RZ, 0x4 ;  /* 0x0000003839397211 */ /* 0x000fc800078f20ff */
[----:B------:R-:W-:-:S04]  /*4ee0*/  SHF.R.S32.HI R57, RZ, 0x4, R57 ;  /* 0x00000004ff397819 */ /* 0x000fc80000011439 */
[----:B------:R-:W-:-:S04]  /*4ef0*/  LEA.HI.SX32 R116, R7, R57, 0x1d ;  /* 0x0000003907747211 */ /* 0x000fc800078feaff */
[----:B------:R-:W-:-:S04]  /*4f00*/  SHF.R.S32.HI R57, RZ, 0x1f, R116 ;  /* 0x0000001fff397819 */ /* 0x000fc80000011474 */
[----:B------:R-:W-:Y:S01]  /*4f10*/  LEA.HI R57, R57, R116, RZ, 0x2 ;  /* 0x0000007439397211 */ /* 0x000fe200078f10ff */
[----:B------:R-:W-:-:S03]  /*4f20*/  IMAD.SHL.U32 R116, R116, 0x8, RZ ;  /* 0x0000000874747824 */ /* 0x000fc600078e00ff */
[----:B------:R-:W-:Y:S02]  /*4f30*/  SHF.R.S32.HI R57, RZ, 0x2, R57 ;  /* 0x00000002ff397819 */ /* 0x000fe40000011439 */
[----:B------:R-:W-:Y:S01]  /*4f40*/  ISETP.GE.AND P4, PT, R144, R106, PT ;  /* 0x0000006a9000720c */ /* 0x000fe20003f86270 */
[----:B------:R-:W-:Y:S01]  /*4f50*/  BSSY B2, `(.L_x_459) ;  /* 0x0000066000027945 */ /* 0x000fe20003800000 */
[----:B--2---:R-:W-:-:S04]  /*4f60*/  LOP3.LUT R56, R62, 0x18, R116, 0xf8, !PT ;  /* 0x000000183e387812 */ /* 0x004fc800078ef874 */
[----:B---3--:R-:W-:Y:S01]  /*4f70*/  LOP3.LUT R56, R56, R58, RZ, 0x3c, !PT ;  /* 0x0000003a38387212 */ /* 0x008fe200078e3cff */
[----:B----4-:R-:W-:-:S04]  /*4f80*/  IMAD R57, R57, 0x1200, R59 ;  /* 0x0000120039397824 */ /* 0x010fc800078e023b */
[----:B------:R-:W-:-:S04]  /*4f90*/  IMAD.IADD R56, R57, 0x1, R56 ;  /* 0x0000000139387824 */ /* 0x000fc800078e0238 */
[C---:B------:R-:W-:Y:S02]  /*4fa0*/  IMAD R60, R17.reuse, 0x3600, R56 ;  /* 0x00003600113c7824 */ /* 0x040fe400078e0238 */
[----:B------:R-:W-:Y:S02]  /*4fb0*/  IMAD R56, R17, 0x3600, R104 ;  /* 0x0000360011387824 */ /* 0x000fe400078e0268 */
[--C-:B------:R-:W-:Y:S02]  /*4fc0*/  IMAD R60, R60, 0x2, R16.reuse ;  /* 0x000000023c3c7824 */ /* 0x100fe400078e0210 */
[----:B------:R-:W-:-:S04]  /*4fd0*/  IMAD R56, R56, 0x2, R16 ;  /* 0x0000000238387824 */ /* 0x000fc800078e0210 */
[----:B------:R-:W1:Y:S04]  /*4fe0*/  LDS.128 R60, [R60+0x16a00] ;  /* 0x016a00003c3c7984 */ /* 0x000e680000000c00 */
[----:B------:R-:W2:Y:S01]  /*4ff0*/  LDS.128 R56, [R56+0x16a00] ;  /* 0x016a000038387984 */ /* 0x000ea20000000c00 */
[----:B------:R-:W-:Y:S05]  /*5000*/  @P4 BRA `(.L_x_460) ;  /* 0x0000000400684947 */ /* 0x000fea0003800000 */
[----:B-1----:R-:W-:Y:S01]  /*5010*/  IMAD.MOV.U32 R119, RZ, RZ, R61 ;  /* 0x000000ffff777224 */ /* 0x002fe200078e003d */
[----:B------:R-:W-:Y:S01]  /*5020*/  SHF.R.U64 R40, R40, 0x10, R41 ;  /* 0x0000001028287819 */ /* 0x000fe20000001229 */
[----:B--2---:R-:W-:Y:S01]  /*5030*/  IMAD.MOV.U32 R118, RZ, RZ, R57 ;  /* 0x000000ffff767224 */ /* 0x004fe200078e0039 */
[----:B------:R-:W-:Y:S01]  /*5040*/  SHF.R.U32.HI R41, RZ, 0x10, R41 ;  /* 0x00000010ff297819 */ /* 0x000fe20000011629 */
[----:B------:R-:W-:Y:S01]  /*5050*/  HADD2.F32 R117, -RZ, R117.H0_H0 ;  /* 0x20000075ff757230 */ /* 0x000fe20000004100 */
[----:B------:R-:W-:Y:S01]  /*5060*/  SHF.R.U64 R42, R42, 0x10, R43 ;  /* 0x000000102a2a7819 */ /* 0x000fe2000000122b */
[----:B------:R-:W-:Y:S02]  /*5070*/  HADD2.F32 R57, -RZ, R119.H0_H0 ;  /* 0x20000077ff397230 */ /* 0x000fe40000004100 */
[----:B------:R-:W-:Y:S02]  /*5080*/  HADD2.F32 R121, -RZ, R118.H0_H0 ;  /* 0x20000076ff797230 */ /* 0x000fe40000004100 */
[----:B------:R-:W-:-:S02]  /*5090*/  HADD2.F32 R120, -RZ, R120.H0_H0 ;  /* 0x20000078ff787230 */ /* 0x000fc40000004100 */
[-C--:B------:R-:W-:Y:S01]  /*50a0*/  FMUL.FTZ R61, R57, R117.reuse ;  /* 0x00000075393d7220 */ /* 0x080fe20000410000 */
[----:B------:R-:W-:Y:S02]  /*50b0*/  HADD2.F32 R41, -RZ, R41.H0_H0 ;  /* 0x20000029ff297230 */ /* 0x000fe40000004100 */
[C---:B------:R-:W-:Y:S01]  /*50c0*/  FMUL.FTZ R117, R121.reuse, R117 ;  /* 0x0000007579757220 */ /* 0x040fe20000410000 */
[----:B------:R-:W-:Y:S02]  /*50d0*/  HADD2.F32 R42, -RZ, R42.H0_H0 ;  /* 0x2000002aff2a7230 */ /* 0x000fe40000004100 */
[-C--:B------:R-:W-:Y:S01]  /*50e0*/  FFMA.FTZ R61, R121, R120.reuse, -R61 ;  /* 0x00000078793d7223 */ /* 0x080fe2000001083d */
[----:B------:R-:W-:Y:S01]  /*50f0*/  FFMA.FTZ R57, R57, R120, R117 ;  /* 0x0000007839397223 */ /* 0x000fe20000010075 */
[--C-:B------:R-:W-:Y:S02]  /*5100*/  SHF.R.U32.HI R120, RZ, 0x10, R53.reuse ;  /* 0x00000010ff787819 */ /* 0x100fe40000011635 */
[----:B------:R-:W-:Y:S01]  /*5110*/  SHF.R.U64 R117, R52, 0x10, R53 ;  /* 0x0000001034757819 */ /* 0x000fe20000001235 */
[----:B------:R-:W-:-:S02]  /*5120*/  HADD2.F32 R52, -RZ, R119.H1_H1 ;  /* 0x30000077ff347230 */ /* 0x000fc40000004100 */
[----:B------:R-:W-:Y:S02]  /*5130*/  HADD2.F32 R120, -RZ, R120.H0_H0 ;  /* 0x20000078ff787230 */ /* 0x000fe40000004100 */
[----:B------:R-:W-:Y:S02]  /*5140*/  HADD2.F32 R53, -RZ, R118.H1_H1 ;  /* 0x30000076ff357230 */ /* 0x000fe40000004100 */
[----:B------:R-:W-:Y:S02]  /*5150*/  HADD2.F32 R119, -RZ, R63.H0_H0 ;  /* 0x2000003fff777230 */ /* 0x000fe40000004100 */
[-C--:B------:R-:W-:Y:S01]  /*5160*/  FMUL.FTZ R118, R52, R120.reuse ;  /* 0x0000007834767220 */ /* 0x080fe20000410000 */
[----:B------:R-:W-:Y:S02]  /*5170*/  HADD2.F32 R117, -RZ, R117.H0_H0 ;  /* 0x20000075ff757230 */ /* 0x000fe40000004100 */
[C---:B------:R-:W-:Y:S01]  /*5180*/  FMUL.FTZ R120, R53.reuse, R120 ;  /* 0x0000007835787220 */ /* 0x040fe20000410000 */
[----:B------:R-:W-:Y:S01]  /*5190*/  FFMA.FTZ R53, R53, R41, -R118 ;  /* 0x0000002935357223 */ /* 0x000fe20000010876 */
[----:B------:R-:W-:-:S02]  /*51a0*/  HADD2.F32 R118, -RZ, R132.H0_H0 ;  /* 0x20000084ff767230 */ /* 0x000fc40000004100 */
[----:B------:R-:W-:Y:S01]  /*51b0*/  FFMA.FTZ R41, R52, R41, R120 ;  /* 0x0000002934297223 */ /* 0x000fe20000010078 */
[----:B------:R-:W-:Y:S02]  /*51c0*/  IMAD.MOV.U32 R52, RZ, RZ, R59 ;  /* 0x000000ffff347224 */ /* 0x000fe400078e003b */
[----:B------:R-:W-:Y:S02]  /*51d0*/  HADD2.F32 R120, -RZ, R130.H1_H1 ;  /* 0x30000082ff787230 */ /* 0x000fe40000004100 */
[----:B------:R-:W-:Y:S01]  /*51e0*/  FMUL.FTZ R59, R119, R118 ;  /* 0x00000076773b7220 */ /* 0x000fe20000410000 */
[----:B------:R-:W-:Y:S01]  /*51f0*/  F2FP.F16.F32.PACK_AB R53, R53, R61 ;  /* 0x0000003d3535723e */ /* 0x000fe200000000ff */
[----:B------:R-:W-:Y:S01]  /*5200*/  HADD2.F32 R121, -RZ, R52.H0_H0 ;  /* 0x20000034ff797230 */ /* 0x000fe20000004100 */
[----:B------:R-:W-:-:S03]  /*5210*/  F2FP.F16.F32.PACK_AB R41, R41, R57 ;  /* 0x000000392929723e */ /* 0x000fc600000000ff */
[----:B------:R-:W-:Y:S02]  /*5220*/  IMAD.MOV.U32 R57, RZ, RZ, R53 ;  /* 0x000000ffff397224 */ /* 0x000fe400078e0035 */
[C---:B------:R-:W-:Y:S01]  /*5230*/  FMUL.FTZ R118, R121.reuse, R118 ;  /* 0x0000007679767220 */ /* 0x040fe20000410000 */
[-C--:B------:R-:W-:Y:S01]  /*5240*/  FFMA.FTZ R59, R121, R120.reuse, -R59 ;  /* 0x00000078793b7223 */ /* 0x080fe2000001083b */
[----:B------:R-:W-:Y:S02]  /*5250*/  HADD2.F32 R121, -RZ, R132.H1_H1 ;  /* 0x30000084ff797230 */ /* 0x000fe40000004100 */
[----:B------:R-:W-:Y:S01]  /*5260*/  FFMA.FTZ R118, R119, R120, R118 ;  /* 0x0000007877767223 */ /* 0x000fe20000010076 */
[----:B------:R-:W-:Y:S01]  /*5270*/  SHF.R.U32.HI R119, RZ, 0x10, R43 ;  /* 0x00000010ff777819 */ /* 0x000fe2000001162b */
[----:B------:R-:W-:Y:S01]  /*5280*/  IMAD.MOV.U32 R61, RZ, RZ, R41 ;  /* 0x000000ffff3d7224 */ /* 0x000fe200078e0029 */
[--C-:B------:R-:W-:Y:S01]  /*5290*/  SHF.R.U64 R43, R54, 0x10, R55.reuse ;  /* 0x00000010362b7819 */ /* 0x100fe20000001237 */
[----:B------:R-:W-:Y:S01]  /*52a0*/  HADD2.F32 R54, -RZ, R63.H1_H1 ;  /* 0x3000003fff367230 */ /* 0x000fe20000004100 */
[----:B------:R-:W-:Y:S01]  /*52b0*/  SHF.R.U32.HI R55, RZ, 0x10, R55 ;  /* 0x00000010ff377819 */ /* 0x000fe20000011637 */
[----:B------:R-:W-:-:S02]  /*52c0*/  HADD2.F32 R63, -RZ, R52.H1_H1 ;  /* 0x30000034ff3f7230 */ /* 0x000fc40000004100 */
[----:B------:R-:W-:Y:S02]  /*52d0*/  HADD2.F32 R119, -RZ, R119.H0_H0 ;  /* 0x20000077ff777230 */ /* 0x000fe40000004100 */
[----:B------:R-:W-:Y:S02]  /*52e0*/  HADD2.F32 R55, -RZ, R55.H0_H0 ;  /* 0x20000037ff377230 */ /* 0x000fe40000004100 */
[----:B------:R-:W-:-:S03]  /*52f0*/  HADD2.F32 R43, -RZ, R43.H0_H0 ;  /* 0x2000002bff2b7230 */ /* 0x000fc60000004100 */
[-C--:B------:R-:W-:Y:S01]  /*5300*/  FMUL.FTZ R52, R54, R55.reuse ;  /* 0x0000003736347220 */ /* 0x080fe20000410000 */
[----:B------:R-:W-:-:S03]  /*5310*/  FMUL.FTZ R55, R63, R55 ;  /* 0x000000373f377220 */ /* 0x000fc60000410000 */
[-C--:B------:R-:W-:Y:S01]  /*5320*/  FFMA.FTZ R52, R63, R119.reuse, -R52 ;  /* 0x000000773f347223 */ /* 0x080fe20000010834 */
[----:B------:R-:W-:Y:S01]  /*5330*/  FFMA.FTZ R55, R54, R119, R55 ;  /* 0x0000007736377223 */ /* 0x000fe20000010037 */
[----:B------:R-:W-:Y:S02]  /*5340*/  HADD2.F32 R54, -RZ, R60.H0_H0 ;  /* 0x2000003cff367230 */ /* 0x000fe40000004100 */
[----:B------:R-:W-:Y:S01]  /*5350*/  HADD2.F32 R119, -RZ, R56.H0_H0 ;  /* 0x20000038ff777230 */ /* 0x000fe20000004100 */
[----:B------:R-:W-:Y:S01]  /*5360*/  F2FP.F16.F32.PACK_AB R59, R52, R59 ;  /* 0x0000003b343b723e */ /* 0x000fe200000000ff */
[----:B------:R-:W-:Y:S02]  /*5370*/  HADD2.F32 R63, -RZ, R131.H0_H0 ;  /* 0x20000083ff3f7230 */ /* 0x000fe40000004100 */
[-C--:B------:R-:W-:Y:S01]  /*5380*/  FMUL.FTZ R120, R54, R121.reuse ;  /* 0x0000007936787220 */ /* 0x080fe20000410000 */
[----:B------:R-:W-:Y:S01]  /*5390*/  F2FP.F16.F32.PACK_AB R55, R55, R118 ;  /* 0x000000763737723e */ /* 0x000fe200000000ff */
[----:B------:R-:W-:-:S02]  /*53a0*/  FMUL.FTZ R121, R119, R121 ;  /* 0x0000007977797220 */ /* 0x000fc40000410000 */
[-C--:B------:R-:W-:Y:S01]  /*53b0*/  FFMA.FTZ R120, R119, R63.reuse, -R120 ;  /* 0x0000003f77787223 */ /* 0x080fe20000010878 */
[----:B------:R-:W-:Y:S02]  /*53c0*/  HADD2.F32 R119, -RZ, R131.H1_H1 ;  /* 0x30000083ff777230 */ /* 0x000fe40000004100 */
[----:B------:R-:W-:Y:S01]  /*53d0*/  FFMA.FTZ R121, R54, R63, R121 ;  /* 0x0000003f36797223 */ /* 0x000fe20000010079 */
[----:B------:R-:W-:Y:S02]  /*53e0*/  HADD2.F32 R54, -RZ, R60.H1_H1 ;  /* 0x3000003cff367230 */ /* 0x000fe40000004100 */
[----:B------:R-:W-:Y:S02]  /*53f0*/  HADD2.F32 R60, -RZ, R56.H1_H1 ;  /* 0x30000038ff3c7230 */ /* 0x000fe40000004100 */
[----:B------:R-:W-:Y:S02]  /*5400*/  HADD2.F32 R56, -RZ, R40.H0_H0 ;  /* 0x20000028ff387230 */ /* 0x000fe40000004100 */
[----:B------:R-:W-:Y:S01]  /*5410*/  FMUL.FTZ R40, R54, R117 ;  /* 0x0000007536287220 */ /* 0x000fe20000410000 */
[----:B------:R-:W-:-:S02]  /*5420*/  HADD2.F32 R63, -RZ, R58.H0_H0 ;  /* 0x2000003aff3f7230 */ /* 0x000fc40000004100 */
[C---:B------:R-:W-:Y:S01]  /*5430*/  FMUL.FTZ R117, R60.reuse, R117 ;  /* 0x000000753c757220 */ /* 0x040fe20000410000 */
[----:B------:R-:W-:Y:S02]  /*5440*/  HADD2.F32 R58, -RZ, R58.H1_H1 ;  /* 0x3000003aff3a7230 */ /* 0x000fe40000004100 */
[-C--:B------:R-:W-:Y:S01]  /*5450*/  FFMA.FTZ R40, R60, R56.reuse, -R40 ;  /* 0x000000383c287223 */ /* 0x080fe20000010828 */
[----:B------:R-:W-:Y:S02]  /*5460*/  HADD2.F32 R60, -RZ, R130.H0_H0 ;  /* 0x20000082ff3c7230 */ /* 0x000fe40000004100 */
[----:B------:R-:W-:Y:S01]  /*5470*/  FFMA.FTZ R54, R54, R56, R117 ;  /* 0x0000003836367223 */ /* 0x000fe20000010075 */
[--C-:B------:R-:W-:Y:S02]  /*5480*/  HADD2.F32 R56, -RZ, R62.reuse.H0_H0 ;  /* 0x2000003eff387230 */ /* 0x100fe40000004100 */
[----:B------:R-:W-:Y:S01]  /*5490*/  HADD2.F32 R62, -RZ, R62.H1_H1 ;  /* 0x3000003eff3e7230 */ /* 0x000fe20000004100 */
[----:B------:R-:W-:-:S02]  /*54a0*/  F2FP.F16.F32.PACK_AB R40, R40, R120 ;  /* 0x000000782828723e */ /* 0x000fc400000000ff */
[-C--:B------:R-:W-:Y:S01]  /*54b0*/  FMUL.FTZ R117, R56, R119.reuse ;  /* 0x0000007738757220 */ /* 0x080fe20000410000 */
[C---:B------:R-:W-:Y:S01]  /*54c0*/  FMUL.FTZ R119, R63.reuse, R119 ;  /* 0x000000773f777220 */ /* 0x040fe20000410000 */
[----:B------:R-:W-:Y:S02]  /*54d0*/  F2FP.F16.F32.PACK_AB R54, R54, R121 ;  /* 0x000000793636723e */ /* 0x000fe400000000ff */
[-C--:B------:R-:W-:Y:S01]  /*54e0*/  FFMA.FTZ R117, R63, R60.reuse, -R117 ;  /* 0x0000003c3f757223 */ /* 0x080fe20000010875 */
[----:B------:R-:W-:Y:S01]  /*54f0*/  FFMA.FTZ R119, R56, R60, R119 ;  /* 0x0000003c38777223 */ /* 0x000fe20000010077 */
[-C--:B------:R-:W-:Y:S01]  /*5500*/  FMUL.FTZ R56, R62, R43.reuse ;  /* 0x0000002b3e387220 */ /* 0x080fe20000410000 */
[C---:B------:R-:W-:Y:S01]  /*5510*/  FMUL.FTZ R43, R58.reuse, R43 ;  /* 0x0000002b3a2b7220 */ /* 0x040fe20000410000 */
[----:B------:R-:W-:Y:S02]  /*5520*/  IMAD.MOV.U32 R60, RZ, RZ, R54 ;  /* 0x000000ffff3c7224 */ /* 0x000fe400078e0036 */
[-C--:B------:R-:W-:Y:S01]  /*5530*/  FFMA.FTZ R56, R58, R42.reuse, -R56 ;  /* 0x0000002a3a387223 */ /* 0x080fe20000010838 */
[----:B------:R-:W-:Y:S01]  /*5540*/  FFMA.FTZ R43, R62, R42, R43 ;  /* 0x0000002a3e2b7223 */ /* 0x000fe2000001002b */
[----:B------:R-:W-:-:S03]  /*5550*/  IMAD.MOV.U32 R63, RZ, RZ, R55 ;  /* 0x000000ffff3f7224 */ /* 0x000fc600078e0037 */
[----:B------:R-:W-:Y:S01]  /*5560*/  F2FP.F16.F32.PACK_AB R117, R56, R117 ;  /* 0x000000753875723e */ /* 0x000fe200000000ff */
[----:B------:R-:W-:Y:S01]  /*5570*/  IMAD.MOV.U32 R56, RZ, RZ, R40 ;  /* 0x000000ffff387224 */ /* 0x000fe200078e0028 */
[----:B------:R-:W-:-:S03]  /*5580*/  F2FP.F16.F32.PACK_AB R43, R43, R119 ;  /* 0x000000772b2b723e */ /* 0x000fc600000000ff */
[----:B------:R-:W-:Y:S02]  /*5590*/  IMAD.MOV.U32 R58, RZ, RZ, R117 ;  /* 0x000000ffff3a7224 */ /* 0x000fe400078e0075 */
[----:B------:R-:W-:-:S07]  /*55a0*/  IMAD.MOV.U32 R62, RZ, RZ, R43 ;  /* 0x000000ffff3e7224 */ /* 0x000fce00078e002b */
.L_x_460:
[----:B------:R-:W-:Y:S05]  /*55b0*/  BSYNC B2 ;  /* 0x0000000000027941 */ /* 0x000fea0003800000 */
.L_x_459:
[----:B------:R-:W-:-:S13]  /*55c0*/  ISETP.GE.AND P4, PT, R116, R110, PT ;  /* 0x0000006e7400720c */ /* 0x000fda0003f86270 */
[--C-:B------:R-:W-:Y:S02]  /*55d0*/  @!P4 SHF.R.S32.HI R43, RZ, 0x1f, R116.reuse ;  /* 0x0000001fff2bc819 */ /* 0x100fe40000011474 */
[----:B------:R-:W-:-:S04]  /*55e0*/  @!P4 IADD3 R116, P5, P6, R24, R92, R116 ;  /* 0x0000005c1874c210 */ /* 0x000fc80007ebe074 */
[----:B------:R-:W-:Y:S02]  /*55f0*/  @!P4 IADD3.X R43, R3, R112, R43, P5, P6 ;  /* 0x00000070032bc210 */ /* 0x000fe40002fec42b */
[----:B------:R-:W-:-:S04]  /*5600*/  IADD3 R41, P5, P6, R24, R92, R80 ;  /* 0x0000005c18297210 */ /* 0x000fc80007ebe050 */
[----:B------:R-:W-:Y:S02]  /*5610*/  IADD3.X R42, R3, R112, R101, P5, P6 ;  /* 0x00000070032a7210 */ /* 0x000fe40002fec465 */
[----:B------:R-:W-:-:S04]  /*5620*/  LEA R40, P5, R41, R90, 0x1 ;  /* 0x0000005a29287211 */ /* 0x000fc800078a08ff */
[----:B------:R-:W-:Y:S02]  /*5630*/  LEA.HI.X R41, R41, R91, R42, 0x1, P5 ;  /* 0x0000005b29297211 */ /* 0x000fe400028f0c2a */
[----:B------:R-:W-:-:S03]  /*5640*/  @!P4 LEA R42, P5, R116, R90, 0x1 ;  /* 0x0000005a742ac211 */ /* 0x000fc600078a08ff */
[----:B--2---:R2:W-:Y:S01]  /*5650*/  STG.E.128 desc[UR60][R40.64], R56 ;  /* 0x0000003828007986 */ /* 0x0045e2000c101d3c */
[----:B------:R-:W-:-:S05]  /*5660*/  @!P4 LEA.HI.X R43, R116, R91, R43, 0x1, P5 ;  /* 0x0000005b742bc211 */ /* 0x000fca00028f0c2b */
[----:B-1----:R2:W-:Y:S04]  /*5670*/  @!P4 STG.E.128 desc[UR60][R42.64], R60 ;  /* 0x0000003c2a00c986 */ /* 0x0025e8000c101d3c */
.L_x_458:
[----:B------:R-:W-:Y:S05]  /*5680*/  BSYNC B1 ;  /* 0x0000000000017941 */ /* 0x000fea0003800000 */
.L_x_457:
[----:B------:R-:W-:Y:S01]  /*5690*/  ISETP.NE.AND P4, PT, R11, RZ, PT ;  /* 0x000000ff0b00720c */ /* 0x000fe20003f85270 */
[----:B------:R-:W-:-:S12]  /*56a0*/  BSSY B1, `(.L_x_461) ;  /* 0x0000082000017945 */ /* 0x000fd80003800000 */
[----:B------:R-:W-:Y:S05]  /*56b0*/  @!P4 BRA `(.L_x_462) ;  /* 0x000000080000c947 */ /* 0x000fea0003800000 */
[----:B------:R-:W3:Y:S04]  /*56c0*/  LDL R52, [R1+0x54] ;  /* 0x0000540001347983 */ /* 0x000ee80000100800 */
[----:B--2---:R-:W2:Y:S04]  /*56d0*/  LDL R42, [R1+0x58] ;  /* 0x00005800012a7983 */ /* 0x004ea80000100800 */
        /* <DEDUP_REMOVED lines=12> */
[----:B---3--:R-:W-:-:S04]  /*57a0*/  LOP3.LUT R40, R52, 0x18, R56, 0xf8, !PT ;  /* 0x0000001834287812 */ /* 0x008fc800078ef838 */
[----:B--2---:R-:W-:Y:S01]  /*57b0*/  LOP3.LUT R40, R40, R42, RZ, 0x3c, !PT ;  /* 0x0000002a28287212 */ /* 0x004fe200078e3cff */
        /* <DEDUP_REMOVED lines=13> */
[----:B------:R-:W-:Y:S01]  /*5890*/  HADD2.F32 R59, -RZ, R129.H1_H1 ;  /* 0x30000081ff3b7230 */ /* 0x000fe20000004100 */
[----:B------:R-:W-:Y:S01]  /*58a0*/  SHF.R.U64 R38, R38, 0x10, R39 ;  /* 0x0000001026267819 */ /* 0x000fe20000001227 */
[----:B------:R-:W-:Y:S02]  /*58b0*/  HADD2.F32 R41, -RZ, R58.H0_H0 ;  /* 0x2000003aff297230 */ /* 0x000fe40000004100 */
[----:B------:R-:W-:Y:S02]  /*58c0*/  HADD2.F32 R61, -RZ, R57.H0_H0 ;  /* 0x20000039ff3d7230 */ /* 0x000fe40000004100 */
[----:B------:R-:W-:-:S02]  /*58d0*/  HADD2.F32 R60, -RZ, R129.H0_H0 ;  /* 0x20000081ff3c7230 */ /* 0x000fc40000004100 */
[-C--:B------:R-:W-:Y:S01]  /*58e0*/  FMUL.FTZ R53, R41, R59.reuse ;  /* 0x0000003b29357220 */ /* 0x080fe20000410000 */
[----:B------:R-:W-:Y:S02]  /*58f0*/  HADD2.F32 R58, -RZ, R58.H1_H1 ;  /* 0x3000003aff3a7230 */ /* 0x000fe40000004100 */
[C---:B------:R-:W-:Y:S01]  /*5900*/  FMUL.FTZ R59, R61.reuse, R59 ;  /* 0x0000003b3d3b7220 */ /* 0x040fe20000410000 */
[----:B------:R-:W-:Y:S02]  /*5910*/  HADD2.F32 R37, -RZ, R37.H0_H0 ;  /* 0x20000025ff257230 */ /* 0x000fe40000004100 */
[-C--:B------:R-:W-:Y:S01]  /*5920*/  FFMA.FTZ R53, R61, R60.reuse, -R53 ;  /* 0x0000003c3d357223 */ /* 0x080fe20000010835 */
[----:B------:R-:W-:Y:S02]  /*5930*/  HADD2.F32 R36, -RZ, R36.H0_H0 ;  /* 0x20000024ff247230 */ /* 0x000fe40000004100 */
[----:B------:R-:W-:Y:S01]  /*5940*/  FFMA.FTZ R41, R41, R60, R59 ;  /* 0x0000003c29297223 */ /* 0x000fe2000001003b */
[--C-:B------:R-:W-:Y:S01]  /*5950*/  SHF.R.U32.HI R59, RZ, 0x10, R49.reuse ;  /* 0x00000010ff3b7819 */ /* 0x100fe20000011631 */
[----:B------:R-:W-:Y:S01]  /*5960*/  HADD2.F32 R60, -RZ, R128.H1_H1 ;  /* 0x30000080ff3c7230 */ /* 0x000fe20000004100 */
[----:B------:R-:W-:Y:S01]  /*5970*/  SHF.R.U64 R49, R48, 0x10, R49 ;  /* 0x0000001030317819 */ /* 0x000fe20000001231 */
[----:B------:R-:W-:-:S02]  /*5980*/  HADD2.F32 R48, -RZ, R57.H1_H1 ;  /* 0x30000039ff307230 */ /* 0x000fc40000004100 */
[----:B------:R-:W-:Y:S02]  /*5990*/  HADD2.F32 R59, -RZ, R59.H0_H0 ;  /* 0x2000003bff3b7230 */ /* 0x000fe40000004100 */
[----:B------:R-:W-:Y:S02]  /*59a0*/  HADD2.F32 R49, -RZ, R49.H0_H0 ;  /* 0x20000031ff317230 */ /* 0x000fe40000004100 */
[----:B------:R-:W-:Y:S02]  /*59b0*/  HADD2.F32 R38, -RZ, R38.H0_H0 ;  /* 0x20000026ff267230 */ /* 0x000fe40000004100 */
[-C--:B------:R-:W-:Y:S01]  /*59c0*/  FMUL.FTZ R57, R58, R59.reuse ;  /* 0x0000003b3a397220 */ /* 0x080fe20000410000 */
[----:B------:R-:W-:-:S03]  /*59d0*/  FMUL.FTZ R59, R48, R59 ;  /* 0x0000003b303b7220 */ /* 0x000fc60000410000 */
[-C--:B------:R-:W-:Y:S01]  /*59e0*/  FFMA.FTZ R48, R48, R37.reuse, -R57 ;  /* 0x0000002530307223 */ /* 0x080fe20000010839 */
[----:B------:R-:W-:Y:S02]  /*59f0*/  HADD2.F32 R57, -RZ, R55.H0_H0 ;  /* 0x20000037ff397230 */ /* 0x000fe40000004100 */
[----:B------:R-:W-:Y:S01]  /*5a00*/  FFMA.FTZ R37, R58, R37, R59 ;  /* 0x000000253a257223 */ /* 0x000fe2000001003b */
[----:B------:R-:W-:Y:S02]  /*5a10*/  HADD2.F32 R58, -RZ, R128.H0_H0 ;  /* 0x20000080ff3a7230 */ /* 0x000fe40000004100 */
[--C-:B------:R-:W-:Y:S02]  /*5a20*/  HADD2.F32 R59, -RZ, R43.reuse.H0_H0 ;  /* 0x2000002bff3b7230 */ /* 0x100fe40000004100 */
[----:B------:R-:W-:Y:S01]  /*5a30*/  FMUL.FTZ R61, R57, R60 ;  /* 0x0000003c393d7220 */ /* 0x000fe20000410000 */
[----:B------:R-:W-:Y:S01]  /*5a40*/  HADD2.F32 R43, -RZ, R43.H1_H1 ;  /* 0x3000002bff2b7230 */ /* 0x000fe20000004100 */
[----:B------:R-:W-:-:S02]  /*5a50*/  F2FP.F16.F32.PACK_AB R48, R48, R53 ;  /* 0x000000353030723e */ /* 0x000fc400000000ff */
[C---:B------:R-:W-:Y:S01]  /*5a60*/  FFMA.FTZ R61, R59.reuse, R58, -R61 ;  /* 0x0000003a3b3d7223 */ /* 0x040fe2000001083d */
[----:B------:R-:W-:Y:S01]  /*5a70*/  FMUL.FTZ R59, R59, R60 ;  /* 0x0000003c3b3b7220 */ /* 0x000fe20000410000 */
[----:B------:R-:W-:Y:S01]  /*5a80*/  F2FP.F16.F32.PACK_AB R37, R37, R41 ;  /* 0x000000292525723e */ /* 0x000fe200000000ff */
[----:B------:R-:W-:Y:S02]  /*5a90*/  IMAD.MOV.U32 R41, RZ, RZ, R48 ;  /* 0x000000ffff297224 */ /* 0x000fe400078e0030 */
[----:B------:R-:W-:Y:S01]  /*5aa0*/  FFMA.FTZ R59, R57, R58, R59 ;  /* 0x0000003a393b7223 */ /* 0x000fe2000001003b */
[----:B------:R-:W-:Y:S01]  /*5ab0*/  SHF.R.U32.HI R57, RZ, 0x10, R39 ;  /* 0x00000010ff397819 */ /* 0x000fe20000011627 */
[----:B------:R-:W-:Y:S01]  /*5ac0*/  IMAD.MOV.U32 R53, RZ, RZ, R37 ;  /* 0x000000ffff357224 */ /* 0x000fe200078e0025 */
[--C-:B------:R-:W-:Y:S02]  /*5ad0*/  SHF.R.U64 R39, R50, 0x10, R51.reuse ;  /* 0x0000001032277819 */ /* 0x100fe40000001233 */
[----:B------:R-:W-:Y:S01]  /*5ae0*/  SHF.R.U32.HI R50, RZ, 0x10, R51 ;  /* 0x00000010ff327819 */ /* 0x000fe20000011633 */
[----:B------:R-:W-:-:S02]  /*5af0*/  HADD2.F32 R51, -RZ, R55.H1_H1 ;  /* 0x30000037ff337230 */ /* 0x000fc40000004100 */
[----:B------:R-:W-:Y:S02]  /*5b00*/  HADD2.F32 R57, -RZ, R57.H0_H0 ;  /* 0x20000039ff397230 */ /* 0x000fe40000004100 */
[----:B------:R-:W-:Y:S02]  /*5b10*/  HADD2.F32 R50, -RZ, R50.H0_H0 ;  /* 0x20000032ff327230 */ /* 0x000fe40000004100 */
[----:B------:R-:W-:-:S03]  /*5b20*/  HADD2.F32 R39, -RZ, R39.H0_H0 ;  /* 0x20000027ff277230 */ /* 0x000fc60000004100 */
[----:B------:R-:W-:-:S04]  /*5b30*/  FMUL.FTZ R55, R51, R50 ;  /* 0x0000003233377220 */ /* 0x000fc80000410000 */
[CC--:B------:R-:W-:Y:S01]  /*5b40*/  FFMA.FTZ R55, R43.reuse, R57.reuse, -R55 ;  /* 0x000000392b377223 */ /* 0x0c0fe20000010837 */
[----:B------:R-:W-:Y:S01]  /*5b50*/  FMUL.FTZ R43, R43, R50 ;  /* 0x000000322b2b7220 */ /* 0x000fe20000410000 */
[--C-:B------:R-:W-:Y:S02]  /*5b60*/  HADD2.F32 R50, -RZ, R52.reuse.H0_H0 ;  /* 0x20000034ff327230 */ /* 0x100fe40000004100 */
[----:B------:R-:W-:Y:S02]  /*5b70*/  HADD2.F32 R52, -RZ, R52.H1_H1 ;  /* 0x30000034ff347230 */ /* 0x000fe40000004100 */
[----:B------:R-:W-:Y:S01]  /*5b80*/  FFMA.FTZ R43, R51, R57, R43 ;  /* 0x00000039332b7223 */ /* 0x000fe2000001002b */
[--C-:B------:R-:W-:Y:S01]  /*5b90*/  HADD2.F32 R57, -RZ, R127.reuse.H1_H1 ;  /* 0x3000007fff397230 */ /* 0x100fe20000004100 */
[----:B------:R-:W-:Y:S01]  /*5ba0*/  F2FP.F16.F32.PACK_AB R55, R55, R61 ;  /* 0x0000003d3737723e */ /* 0x000fe200000000ff */
[----:B------:R-:W-:Y:S02]  /*5bb0*/  HADD2.F32 R51, -RZ, R40.H0_H0 ;  /* 0x20000028ff337230 */ /* 0x000fe40000004100 */
[----:B------:R-:W-:-:S02]  /*5bc0*/  HADD2.F32 R127, -RZ, R127.H0_H0 ;  /* 0x2000007fff7f7230 */ /* 0x000fc40000004100 */
[CC--:B------:R-:W-:Y:S01]  /*5bd0*/  FMUL.FTZ R58, R50.reuse, R57.reuse ;  /* 0x00000039323a7220 */ /* 0x0c0fe20000410000 */
[----:B------:R-:W-:Y:S02]  /*5be0*/  HADD2.F32 R40, -RZ, R40.H1_H1 ;  /* 0x30000028ff287230 */ /* 0x000fe40000004100 */
[----:B------:R-:W-:Y:S01]  /*5bf0*/  FMUL.FTZ R57, R51, R57 ;  /* 0x0000003933397220 */ /* 0x000fe20000410000 */
[----:B------:R-:W-:Y:S01]  /*5c00*/  F2FP.F16.F32.PACK_AB R59, R43, R59 ;  /* 0x0000003b2b3b723e */ /* 0x000fe200000000ff */
[-C--:B------:R-:W-:Y:S01]  /*5c10*/  FFMA.FTZ R58, R51, R127.reuse, -R58 ;  /* 0x0000007f333a7223 */ /* 0x080fe2000001083a */
[--C-:B------:R-:W-:Y:S02]  /*5c20*/  HADD2.F32 R51, -RZ, R126.reuse.H0_H0 ;  /* 0x2000007eff337230 */ /* 0x100fe40000004100 */
[----:B------:R-:W-:Y:S01]  /*5c30*/  FFMA.FTZ R57, R50, R127, R57 ;  /* 0x0000007f32397223 */ /* 0x000fe20000010039 */
[-C--:B------:R-:W-:Y:S01]  /*5c40*/  FMUL.FTZ R50, R52, R49.reuse ;  /* 0x0000003134327220 */ /* 0x080fe20000410000 */
[----:B------:R-:W-:Y:S01]  /*5c50*/  FMUL.FTZ R49, R40, R49 ;  /* 0x0000003128317220 */ /* 0x000fe20000410000 */
[----:B------:R-:W-:-:S02]  /*5c60*/  HADD2.F32 R126, -RZ, R126.H1_H1 ;  /* 0x3000007eff7e7230 */ /* 0x000fc40000004100 */
[-C--:B------:R-:W-:Y:S01]  /*5c70*/  FFMA.FTZ R50, R40, R36.reuse, -R50 ;  /* 0x0000002428327223 */ /* 0x080fe20000010832 */
[----:B------:R-:W-:Y:S01]  /*5c80*/  FFMA.FTZ R49, R52, R36, R49 ;  /* 0x0000002434317223 */ /* 0x000fe20000010031 */
[----:B------:R-:W-:Y:S02]  /*5c90*/  HADD2.F32 R36, -RZ, R54.H0_H0 ;  /* 0x20000036ff247230 */ /* 0x000fe40000004100 */
[----:B------:R-:W-:Y:S01]  /*5ca0*/  HADD2.F32 R40, -RZ, R42.H0_H0 ;  /* 0x2000002aff287230 */ /* 0x000fe20000004100 */
[----:B------:R-:W-:Y:S01]  /*5cb0*/  F2FP.F16.F32.PACK_AB R50, R50, R58 ;  /* 0x0000003a3232723e */ /* 0x000fe200000000ff */
[----:B------:R-:W-:Y:S02]  /*5cc0*/  HADD2.F32 R54, -RZ, R54.H1_H1 ;  /* 0x30000036ff367230 */ /* 0x000fe40000004100 */
[-C--:B------:R-:W-:Y:S01]  /*5cd0*/  FMUL.FTZ R52, R36, R51.reuse ;  /* 0x0000003324347220 */ /* 0x080fe20000410000 */
[----:B------:R-:W-:Y:S02]  /*5ce0*/  HADD2.F32 R42, -RZ, R42.H1_H1 ;  /* 0x3000002aff2a7230 */ /* 0x000fe40000004100 */
[C---:B------:R-:W-:Y:S01]  /*5cf0*/  FMUL.FTZ R51, R40.reuse, R51 ;  /* 0x0000003328337220 */ /* 0x040fe20000410000 */
[----:B------:R-:W-:Y:S01]  /*5d00*/  F2FP.F16.F32.PACK_AB R49, R49, R57 ;  /* 0x000000393131723e */ /* 0x000fe200000000ff */
[----:B------:R-:W-:Y:S01]  /*5d10*/  FFMA.FTZ R52, R40, R126, -R52 ;  /* 0x0000007e28347223 */ /* 0x000fe20000010834 */
[----:B------:R-:W-:-:S02]  /*5d20*/  IMAD.MOV.U32 R43, RZ, RZ, R55 ;  /* 0x000000ffff2b7224 */ /* 0x000fc400078e0037 */
        /* <DEDUP_REMOVED lines=12> */
.L_x_464:
[----:B------:R-:W-:Y:S05]  /*5df0*/  BSYNC B2 ;  /* 0x0000000000027941 */ /* 0x000fea0003800000 */
.L_x_463:
        /* <DEDUP_REMOVED lines=12> */
.L_x_462:
[----:B------:R-:W-:Y:S05]  /*5ec0*/  BSYNC B1 ;  /* 0x0000000000017941 */ /* 0x000fea0003800000 */
.L_x_461:
[----:B------:R-:W-:-:S13]  /*5ed0*/  ISETP.NE.AND P4, PT, R12, RZ, PT ;  /* 0x000000ff0c00720c */ /* 0x000fda0003f85270 */
[----:B------:R-:W-:Y:S05]  /*5ee0*/  @!P4 BRA `(.L_x_429) ;  /* 0x000000080088c947 */ /* 0x000fea0003800000 */
[----:B---3--:R-:W3:Y:S04]  /*5ef0*/  LDL R36, [R1+0x50] ;  /* 0x0000500001247983 */ /* 0x008ee80000100800 */
[----:B------:R-:W2:Y:S04]  /*5f00*/  LDL R39, [R1+0x54] ;  /* 0x0000540001277983 */ /* 0x000ea80000100800 */
[----:B------:R-:W4:Y:S04]  /*5f10*/  LDL R38, [R1+0x5c] ;  /* 0x00005c0001267983 */ /* 0x000f280000100800 */
[----:B------:R-:W5:Y:S01]  /*5f20*/  LDL R37, [R1+0x58] ;  /* 0x0000580001257983 */ /* 0x000f620000100800 */
[----:B------:R-:W-:Y:S01]  /*5f30*/  BSSY B1, `(.L_x_465) ;  /* 0x0000073000017945 */ /* 0x000fe20003800000 */
[----:B---3--:R-:W-:-:S02]  /*5f40*/  LOP3.LUT P6, RZ, R36, 0x1, RZ, 0xc0, !PT ;  /* 0x0000000124ff7812 */ /* 0x008fc400078cc0ff */
[----:B------:R-:W-:Y:S01]  /*5f50*/  IADD3 R36, P4, P5, R24, R92, R77 ;  /* 0x0000005c18247210 */ /* 0x000fe20007d9e04d */
[----:B--2---:R-:W-:Y:S02]  /*5f60*/  IMAD.MOV.U32 R40, RZ, RZ, R39 ;  /* 0x000000ffff287224 */ /* 0x004fe400078e0027 */
[----:B----4-:R-:W-:Y:S01]  /*5f70*/  IMAD.MOV.U32 R39, RZ, RZ, R38 ;  /* 0x000000ffff277224 */ /* 0x010fe200078e0026 */
[----:B------:R-:W-:Y:S01]  /*5f80*/  SEL R115, R107, R115, !P6 ;  /* 0x000000736b737207 */ /* 0x000fe20007000000 */
[----:B-----5:R-:W-:Y:S01]  /*5f90*/  IMAD.MOV.U32 R38, RZ, RZ, R37 ;  /* 0x000000ffff267224 */ /* 0x020fe200078e0025 */
[----:B------:R-:W-:Y:S02]  /*5fa0*/  IADD3.X R37, R3, R112, R99, P4, P5 ;  /* 0x0000007003257210 */ /* 0x000fe400027ea463 */
[----:B------:R-:W-:-:S04]  /*5fb0*/  LEA R48, P4, R36, R90, 0x1 ;  /* 0x0000005a24307211 */ /* 0x000fc800078808ff */
[----:B------:R-:W-:Y:S02]  /*5fc0*/  LEA.HI.X R49, R36, R91, R37, 0x1, P4 ;  /* 0x0000005b24317211 */ /* 0x000fe400020f0c25 */
[----:B------:R-:W-:-:S04]  /*5fd0*/  SHF.R.S32.HI R36, RZ, 0x1f, R115 ;  /* 0x0000001fff247819 */ /* 0x000fc80000011473 */
[----:B------:R-:W-:-:S04]  /*5fe0*/  LEA.HI R36, R36, R115, RZ, 0x4 ;  /* 0x0000007324247211 */ /* 0x000fc800078f20ff */
[----:B------:R-:W-:-:S04]  /*5ff0*/  SHF.R.S32.HI R36, RZ, 0x4, R36 ;  /* 0x00000004ff247819 */ /* 0x000fc80000011424 */
[----:B------:R-:W-:-:S04]  /*6000*/  LEA.HI.SX32 R36, R9, R36, 0x1d ;  /* 0x0000002409247211 */ /* 0x000fc800078feaff */
[----:B------:R-:W-:Y:S01]  /*6010*/  SHF.R.S32.HI R37, RZ, 0x1f, R36 ;  /* 0x0000001fff257819 */ /* 0x000fe20000011424 */
[----:B------:R-:W-:-:S03]  /*6020*/  IMAD.SHL.U32 R50, R36, 0x8, RZ ;  /* 0x0000000824327824 */ /* 0x000fc600078e00ff */
[----:B------:R-:W-:Y:S02]  /*6030*/  LEA.HI R37, R37, R36, RZ, 0x2 ;  /* 0x0000002425257211 */ /* 0x000fe400078f10ff */
[----:B------:R-:W-:Y:S02]  /*6040*/  LOP3.LUT R36, R40, 0x18, R50, 0xf8, !PT ;  /* 0x0000001828247812 */ /* 0x000fe400078ef832 */
[----:B------:R-:W-:Y:S02]  /*6050*/  SHF.R.S32.HI R37, RZ, 0x2, R37 ;  /* 0x00000002ff257819 */ /* 0x000fe40000011425 */
[----:B------:R-:W-:-:S03]  /*6060*/  LOP3.LUT R36, R36, R38, RZ, 0x3c, !PT ;  /* 0x0000002624247212 */ /* 0x000fc600078e3cff */
[----:B------:R-:W-:-:S04]  /*6070*/  IMAD R37, R37, 0x1200, R39 ;  /* 0x0000120025257824 */ /* 0x000fc800078e0227 */
[----:B------:R-:W-:Y:S02]  /*6080*/  IMAD.IADD R36, R37, 0x1, R36 ;  /* 0x0000000125247824 */ /* 0x000fe400078e0224 */
[C---:B------:R-:W-:Y:S02]  /*6090*/  IMAD R37, R17.reuse, 0x3600, R102 ;  /* 0x0000360011257824 */ /* 0x040fe400078e0266 */
[----:B------:R-:W-:Y:S02]  /*60a0*/  IMAD R39, R17, 0x3600, R36 ;  /* 0x0000360011277824 */ /* 0x000fe400078e0224 */
[--C-:B------:R-:W-:Y:S02]  /*60b0*/  IMAD R37, R37, 0x2, R16.reuse ;  /* 0x0000000225257824 */ /* 0x100fe400078e0210 */
[----:B------:R-:W-:-:S04]  /*60c0*/  IMAD R40, R39, 0x2, R16 ;  /* 0x0000000227287824 */ /* 0x000fc800078e0210 */
[----:B------:R-:W1:Y:S04]  /*60d0*/  LDS.128 R36, [R37+0x16a00] ;  /* 0x016a000025247984 */ /* 0x000e680000000c00 */
[----:B------:R-:W2:Y:S01]  /*60e0*/  LDS.128 R40, [R40+0x16a00] ;  /* 0x016a000028287984 */ /* 0x000ea20000000c00 */
[----:B------:R-:W-:-:S13]  /*60f0*/  ISETP.GE.AND P4, PT, R4, R106, PT ;  /* 0x0000006a0400720c */ /* 0x000fda0003f86270 */
[----:B------:R-:W-:Y:S05]  /*6100*/  @P4 BRA `(.L_x_466) ;  /* 0x0000000400544947 */ /* 0x000fea0003800000 */
[----:B------:R-:W-:Y:S01]  /*6110*/  HADD2.F32 R54, -RZ, R125.H1_H1 ;  /* 0x3000007dff367230 */ /* 0x000fe20000004100 */
[----:B------:R-:W-:Y:S01]  /*6120*/  SHF.R.U64 R44, R44, 0x10, R45 ;  /* 0x000000102c2c7819 */ /* 0x000fe2000000122d */
[----:B--2---:R-:W-:Y:S01]  /*6130*/  HADD2.F32 R51, -RZ, R41.H0_H0 ;  /* 0x20000029ff337230 */ /* 0x004fe20000004100 */
[----:B------:R-:W-:Y:S01]  /*6140*/  SHF.R.U64 R46, R46, 0x10, R47 ;  /* 0x000000102e2e7819 */ /* 0x000fe2000000122f */
[----:B-1----:R-:W-:Y:S02]  /*6150*/  HADD2.F32 R52, -RZ, R37.H0_H0 ;  /* 0x20000025ff347230 */ /* 0x002fe40000004100 */
[----:B------:R-:W-:Y:S02]  /*6160*/  HADD2.F32 R53, -RZ, R123.H1_H1 ;  /* 0x3000007bff357230 */ /* 0x000fe40000004100 */
[-C--:B------:R-:W-:Y:S01]  /*6170*/  FMUL.FTZ R55, R51, R54.reuse ;  /* 0x0000003633377220 */ /* 0x080fe20000410000 */
[----:B------:R-:W-:Y:S02]  /*6180*/  HADD2.F32 R125, -RZ, R125.H0_H0 ;  /* 0x2000007dff7d7230 */ /* 0x000fe40000004100 */
[----:B------:R-:W-:Y:S01]  /*6190*/  FMUL.FTZ R54, R52, R54 ;  /* 0x0000003634367220 */ /* 0x000fe20000410000 */
[----:B------:R-:W-:-:S02]  /*61a0*/  HADD2.F32 R123, -RZ, R123.H0_H0 ;  /* 0x2000007bff7b7230 */ /* 0x000fc40000004100 */
[-C--:B------:R-:W-:Y:S01]  /*61b0*/  FFMA.FTZ R52, R52, R53.reuse, -R55 ;  /* 0x0000003534347223 */ /* 0x080fe20000010837 */
[----:B------:R-:W-:Y:S01]  /*61c0*/  SHF.R.U32.HI R55, RZ, 0x10, R33 ;  /* 0x00000010ff377819 */ /* 0x000fe20000011621 */
[----:B------:R-:W-:Y:S01]  /*61d0*/  FFMA.FTZ R51, R51, R53, R54 ;  /* 0x0000003533337223 */ /* 0x000fe20000010036 */
[----:B------:R-:W-:Y:S01]  /*61e0*/  SHF.R.U32.HI R54, RZ, 0x10, R45 ;  /* 0x00000010ff367819 */ /* 0x000fe2000001162d */
[----:B------:R-:W-:Y:S02]  /*61f0*/  HADD2.F32 R53, -RZ, R41.H1_H1 ;  /* 0x30000029ff357230 */ /* 0x000fe40000004100 */
[----:B------:R-:W-:Y:S02]  /*6200*/  HADD2.F32 R45, -RZ, R43.H0_H0 ;  /* 0x2000002bff2d7230 */ /* 0x000fe40000004100 */
[----:B------:R-:W-:Y:S02]  /*6210*/  HADD2.F32 R41, -RZ, R54.H0_H0 ;  /* 0x20000036ff297230 */ /* 0x000fe40000004100 */
[----:B------:R-:W-:-:S02]  /*6220*/  HADD2.F32 R54, -RZ, R37.H1_H1 ;  /* 0x30000025ff367230 */ /* 0x000fc40000004100 */
[----:B------:R-:W-:Y:S02]  /*6230*/  HADD2.F32 R37, -RZ, R55.H0_H0 ;  /* 0x20000037ff257230 */ /* 0x000fe40000004100 */
[CC--:B------:R-:W-:Y:S01]  /*6240*/  FMUL.FTZ R55, R53.reuse, R41.reuse ;  /* 0x0000002935377220 */ /* 0x0c0fe20000410000 */
[----:B------:R-:W-:Y:S02]  /*6250*/  HADD2.F32 R43, -RZ, R43.H1_H1 ;  /* 0x3000002bff2b7230 */ /* 0x000fe40000004100 */
[C---:B------:R-:W-:Y:S01]  /*6260*/  FMUL.FTZ R56, R54.reuse, R41 ;  /* 0x0000002936387220 */ /* 0x040fe20000410000 */
[-C--:B------:R-:W-:Y:S01]  /*6270*/  FFMA.FTZ R41, R54, R37.reuse, -R55 ;  /* 0x0000002536297223 */ /* 0x080fe20000010837 */
[----:B------:R-:W-:Y:S02]  /*6280*/  HADD2.F32 R54, -RZ, R124.H1_H1 ;  /* 0x3000007cff367230 */ /* 0x000fe40000004100 */
[----:B------:R-:W-:Y:S01]  /*6290*/  FFMA.FTZ R37, R53, R37, R56 ;  /* 0x0000002535257223 */ /* 0x000fe20000010038 */
[----:B------:R-:W-:-:S02]  /*62a0*/  HADD2.F32 R53, -RZ, R39.H0_H0 ;  /* 0x20000027ff357230 */ /* 0x000fc40000004100 */
[----:B------:R-:W-:Y:S02]  /*62b0*/  HADD2.F32 R55, -RZ, R122.H1_H1 ;  /* 0x3000007aff377230 */ /* 0x000fe40000004100 */
[-C--:B------:R-:W-:Y:S01]  /*62c0*/  FMUL.FTZ R56, R45, R54.reuse ;  /* 0x000000362d387220 */ /* 0x080fe20000410000 */
[----:B------:R-:W-:Y:S02]  /*62d0*/  HADD2.F32 R124, -RZ, R124.H0_H0 ;  /* 0x2000007cff7c7230 */ /* 0x000fe40000004100 */
[C---:B------:R-:W-:Y:S01]  /*62e0*/  FMUL.FTZ R54, R53.reuse, R54 ;  /* 0x0000003635367220 */ /* 0x040fe20000410000 */
[----:B------:R-:W-:Y:S02]  /*62f0*/  HADD2.F32 R122, -RZ, R122.H0_H0 ;  /* 0x2000007aff7a7230 */ /* 0x000fe40000004100 */
[-C--:B------:R-:W-:Y:S01]  /*6300*/  FFMA.FTZ R56, R53, R55.reuse, -R56 ;  /* 0x0000003735387223 */ /* 0x080fe20000010838 */
[----:B------:R-:W-:Y:S02]  /*6310*/  HADD2.F32 R53, -RZ, R39.H1_H1 ;  /* 0x30000027ff357230 */ /* 0x000fe40000004100 */
[----:B------:R-:W-:Y:S01]  /*6320*/  FFMA.FTZ R54, R45, R55, R54 ;  /* 0x000000372d367223 */ /* 0x000fe20000010036 */
[----:B------:R-:W-:-:S02]  /*6330*/  SHF.R.U32.HI R45, RZ, 0x10, R47 ;  /* 0x00000010ff2d7819 */ /* 0x000fc4000001162f */
[--C-:B------:R-:W-:Y:S02]  /*6340*/  SHF.R.U32.HI R55, RZ, 0x10, R35.reuse ;  /* 0x00000010ff377819 */ /* 0x100fe40000011623 */
[----:B------:R-:W-:Y:S01]  /*6350*/  SHF.R.U64 R35, R34, 0x10, R35 ;  /* 0x0000001022237819 */ /* 0x000fe20000001223 */
[----:B------:R-:W-:Y:S01]  /*6360*/  HADD2.F32 R45, -RZ, R45.H0_H0 ;  /* 0x2000002dff2d7230 */ /* 0x000fe20000004100 */
[----:B------:R-:W-:Y:S01]  /*6370*/  F2FP.F16.F32.PACK_AB R41, R41, R52 ;  /* 0x000000342929723e */ /* 0x000fe200000000ff */
[----:B------:R-:W-:Y:S01]  /*6380*/  HADD2.F32 R39, -RZ, R55.H0_H0 ;  /* 0x20000037ff277230 */ /* 0x000fe20000004100 */
[----:B------:R-:W-:Y:S01]  /*6390*/  F2FP.F16.F32.PACK_AB R51, R37, R51 ;  /* 0x000000332533723e */ /* 0x000fe200000000ff */
[----:B------:R-:W-:Y:S02]  /*63a0*/  HADD2.F32 R35, -RZ, R35.H0_H0 ;  /* 0x20000023ff237230 */ /* 0x000fe40000004100 */
[-C--:B------:R-:W-:Y:S01]  /*63b0*/  FMUL.FTZ R55, R43, R45.reuse ;  /* 0x0000002d2b377220 */ /* 0x080fe20000410000 */
[----:B------:R-:W-:Y:S01]  /*63c0*/  FMUL.FTZ R45, R53, R45 ;  /* 0x0000002d352d7220 */ /* 0x000fe20000410000 */
[----:B------:R-:W-:-:S02]  /*63d0*/  IMAD.MOV.U32 R37, RZ, RZ, R41 ;  /* 0x000000ffff257224 */ /* 0x000fc400078e0029 */
[-C--:B------:R-:W-:Y:S01]  /*63e0*/  FFMA.FTZ R55, R53, R39.reuse, -R55 ;  /* 0x0000002735377223 */ /* 0x080fe20000010837 */
[----:B------:R-:W-:Y:S01]  /*63f0*/  FFMA.FTZ R45, R43, R39, R45 ;  /* 0x000000272b2d7223 */ /* 0x000fe2000001002d */
[----:B------:R-:W-:Y:S02]  /*6400*/  HADD2.F32 R39, -RZ, R40.H0_H0 ;  /* 0x20000028ff277230 */ /* 0x000fe40000004100 */
[----:B------:R-:W-:Y:S01]  /*6410*/  HADD2.F32 R43, -RZ, R36.H0_H0 ;  /* 0x20000024ff2b7230 */ /* 0x000fe20000004100 */
[----:B------:R-:W-:Y:S01]  /*6420*/  F2FP.F16.F32.PACK_AB R55, R55, R56 ;  /* 0x000000383737723e */ /* 0x000fe200000000ff */
[----:B------:R-:W-:Y:S02]  /*6430*/  HADD2.F32 R40, -RZ, R40.H1_H1 ;  /* 0x30000028ff287230 */ /* 0x000fe40000004100 */
[-C--:B------:R-:W-:Y:S01]  /*6440*/  FMUL.FTZ R53, R39, R125.reuse ;  /* 0x0000007d27357220 */ /* 0x080fe20000410000 */
[----:B------:R-:W-:Y:S02]  /*6450*/  IMAD.MOV.U32 R41, RZ, RZ, R51 ;  /* 0x000000ffff297224 */ /* 0x000fe400078e0033 */
[C---:B------:R-:W-:Y:S01]  /*6460*/  FMUL.FTZ R125, R43.reuse, R125 ;  /* 0x0000007d2b7d7220 */ /* 0x040fe20000410000 */
[----:B------:R-:W-:-:S03]  /*6470*/  FFMA.FTZ R53, R43, R123, -R53 ;  /* 0x0000007b2b357223 */ /* 0x000fc60000010835 */
[----:B------:R-:W-:Y:S01]  /*6480*/  FFMA.FTZ R125, R39, R123, R125 ;  /* 0x0000007b277d7223 */ /* 0x000fe2000001007d */
[----:B------:R-:W-:Y:S01]  /*6490*/  SHF.R.U64 R39, R32, 0x10, R33 ;  /* 0x0000001020277819 */ /* 0x000fe20000001221 */
[----:B------:R-:W-:Y:S02]  /*64a0*/  HADD2.F32 R33, -RZ, R44.H0_H0 ;  /* 0x2000002cff217230 */ /* 0x000fe40000004100 */
[----:B------:R-:W-:Y:S02]  /*64b0*/  HADD2.F32 R32, -RZ, R36.H1_H1 ;  /* 0x30000024ff207230 */ /* 0x000fe40000004100 */
[----:B------:R-:W-:Y:S02]  /*64c0*/  HADD2.F32 R39, -RZ, R39.H0_H0 ;  /* 0x20000027ff277230 */ /* 0x000fe40000004100 */
[-C--:B------:R-:W-:Y:S01]  /*64d0*/  FMUL.FTZ R43, R40, R33.reuse ;  /* 0x00000021282b7220 */ /* 0x080fe20000410000 */
[----:B------:R-:W-:-:S03]  /*64e0*/  FMUL.FTZ R33, R32, R33 ;  /* 0x0000002120217220 */ /* 0x000fc60000410000 */
[-C--:B------:R-:W-:Y:S01]  /*64f0*/  FFMA.FTZ R32, R32, R39.reuse, -R43 ;  /* 0x0000002720207223 */ /* 0x080fe2000001082b */
[----:B------:R-:W-:Y:S02]  /*6500*/  HADD2.F32 R43, -RZ, R46.H0_H0 ;  /* 0x2000002eff2b7230 */ /* 0x000fe40000004100 */
[----:B------:R-:W-:Y:S01]  /*6510*/  FFMA.FTZ R36, R40, R39, R33 ;  /* 0x0000002728247223 */ /* 0x000fe20000010021 */
[----:B------:R-:W-:Y:S02]  /*6520*/  HADD2.F32 R39, -RZ, R42.H0_H0 ;  /* 0x2000002aff277230 */ /* 0x000fe40000004100 */
[----:B------:R-:W-:Y:S02]  /*6530*/  HADD2.F32 R33, -RZ, R38.H0_H0 ;  /* 0x20000026ff217230 */ /* 0x000fe40000004100 */
[----:B------:R-:W-:Y:S02]  /*6540*/  HADD2.F32 R42, -RZ, R42.H1_H1 ;  /* 0x3000002aff2a7230 */ /* 0x000fe40000004100 */
[----:B------:R-:W-:Y:S01]  /*6550*/  FMUL.FTZ R40, R39, R124 ;  /* 0x0000007c27287220 */ /* 0x000fe20000410000 */
[----:B------:R-:W-:-:S02]  /*6560*/  HADD2.F32 R38, -RZ, R38.H1_H1 ;  /* 0x30000026ff267230 */ /* 0x000fc40000004100 */
[C---:B------:R-:W-:Y:S01]  /*6570*/  FMUL.FTZ R124, R33.reuse, R124 ;  /* 0x0000007c217c7220 */ /* 0x040fe20000410000 */
[-C--:B------:R-:W-:Y:S01]  /*6580*/  FMUL.FTZ R47, R42, R43.reuse ;  /* 0x0000002b2a2f7220 */ /* 0x080fe20000410000 */
[-C--:B------:R-:W-:Y:S01]  /*6590*/  FFMA.FTZ R33, R33, R122.reuse, -R40 ;  /* 0x0000007a21217223 */ /* 0x080fe20000010828 */
[----:B------:R-:W-:Y:S01]  /*65a0*/  FMUL.FTZ R43, R38, R43 ;  /* 0x0000002b262b7220 */ /* 0x000fe20000410000 */
[----:B------:R-:W-:Y:S01]  /*65b0*/  FFMA.FTZ R39, R39, R122, R124 ;  /* 0x0000007a27277223 */ /* 0x000fe2000001007c */
[----:B------:R-:W-:Y:S01]  /*65c0*/  F2FP.F16.F32.PACK_AB R40, R32, R53 ;  /* 0x000000352028723e */ /* 0x000fe200000000ff */
[-C--:B------:R-:W-:Y:S01]  /*65d0*/  FFMA.FTZ R38, R38, R35.reuse, -R47 ;  /* 0x0000002326267223 */ /* 0x080fe2000001082f */
[----:B------:R-:W-:Y:S01]  /*65e0*/  FFMA.FTZ R42, R42, R35, R43 ;  /* 0x000000232a2a7223 */ /* 0x000fe2000001002b */
[----:B------:R-:W-:Y:S02]  /*65f0*/  F2FP.F16.F32.PACK_AB R32, R36, R125 ;  /* 0x0000007d2420723e */ /* 0x000fe400000000ff */
[----:B------:R-:W-:Y:S01]  /*6600*/  IMAD.MOV.U32 R36, RZ, RZ, R40 ;  /* 0x000000ffff247224 */ /* 0x000fe200078e0028 */
[----:B------:R-:W-:-:S02]  /*6610*/  F2FP.F16.F32.PACK_AB R43, R45, R54 ;  /* 0x000000362d2b723e */ /* 0x000fc400000000ff */
[----:B------:R-:W-:Y:S01]  /*6620*/  F2FP.F16.F32.PACK_AB R42, R42, R39 ;  /* 0x000000272a2a723e */ /* 0x000fe200000000ff */
[----:B------:R-:W-:Y:S01]  /*6630*/  IMAD.MOV.U32 R40, RZ, RZ, R32 ;  /* 0x000000ffff287224 */ /* 0x000fe200078e0020 */
[----:B------:R-:W-:Y:S01]  /*6640*/  F2FP.F16.F32.PACK_AB R38, R38, R33 ;  /* 0x000000212626723e */ /* 0x000fe200000000ff */
[----:B------:R-:W-:-:S07]  /*6650*/  IMAD.MOV.U32 R39, RZ, RZ, R55 ;  /* 0x000000ffff277224 */ /* 0x000fce00078e0037 */
.L_x_466:
[----:B------:R-:W-:Y:S05]  /*6660*/  BSYNC B1 ;  /* 0x0000000000017941 */ /* 0x000fea0003800000 */
.L_x_465:
[----:B-1----:R1:W-:Y:S01]  /*6670*/  STG.E.128 desc[UR60][R48.64], R36 ;  /* 0x0000002430007986 */ /* 0x0023e2000c101d3c */
[----:B------:R-:W-:-:S13]  /*6680*/  ISETP.GE.AND P4, PT, R50, R110, PT ;  /* 0x0000006e3200720c */ /* 0x000fda0003f86270 */
[----:B------:R-:W-:Y:S05]  /*6690*/  @P4 BRA `(.L_x_429) ;  /* 0x00000000009c4947 */ /* 0x000fea0003800000 */
[--C-:B------:R-:W-:Y:S02]  /*66a0*/  SHF.R.S32.HI R32, RZ, 0x1f, R50.reuse ;  /* 0x0000001fff207819 */ /* 0x100fe40000011432 */
[----:B------:R-:W-:-:S04]  /*66b0*/  IADD3 R50, P4, P5, R24, R92, R50 ;  /* 0x0000005c18327210 */ /* 0x000fc80007d9e032 */
[----:B------:R-:W-:Y:S02]  /*66c0*/  IADD3.X R32, R3, R112, R32, P4, P5 ;  /* 0x0000007003207210 */ /* 0x000fe400027ea420 */
[----:B------:R-:W-:-:S04]  /*66d0*/  LEA R90, P4, R50, R90, 0x1 ;  /* 0x0000005a325a7211 */ /* 0x000fc800078808ff */
[----:B------:R-:W-:-:S05]  /*66e0*/  LEA.HI.X R91, R50, R91, R32, 0x1, P4 ;  /* 0x0000005b325b7211 */ /* 0x000fca00020f0c20 */
[----:B--2---:R2:W-:Y:S01]  /*66f0*/  STG.E.128 desc[UR60][R90.64], R40 ;  /* 0x000000285a007986 */ /* 0x0045e2000c101d3c */
[----:B------:R-:W-:Y:S05]  /*6700*/  BRA `(.L_x_429) ;  /* 0x0000000000807947 */ /* 0x000fea0003800000 */
.L_x_422:
[----:B------:R-:W2:Y:S02]  /*6710*/  LDL R32, [R1+0x4c] ;  /* 0x00004c0001207983 */ /* 0x000ea40000100800 */
[----:B--2---:R-:W-:-:S13]  /*6720*/  ISETP.NE.AND P3, PT, R32, 0x3, PT ;  /* 0x000000032000780c */ /* 0x004fda0003f65270 */
[----:B------:R-:W-:Y:S05]  /*6730*/  @!P3 BRA `(.L_x_467) ;  /* 0x000000000004b947 */ /* 0x000fea0003800000 */
[----:B------:R-:W-:Y:S01]  /*6740*/  BPT.TRAP 0x1 ;  /* 0x000000040000795c */ /* 0x000fe20000300000 */
.L_x_467:
[----:B------:R-:W-:Y:S01]  /*6750*/  IMAD R20, R17, 0x8, R16 ;  /* 0x0000000811147824 */ /* 0x000fe200078e0210 */
[----:B------:R-:W-:Y:S01]  /*6760*/  SHF.L.U32 R87, R155, 0x1f, RZ ;  /* 0x0000001f9b577819 */ /* 0x000fe200000006ff */
[----:B------:R-:W-:Y:S01]  /*6770*/  IMAD R86, R22, -0x90, R2 ;  /* 0xffffff7016567824 */ /* 0x000fe200078e0202 */
[----:B------:R-:W-:Y:S02]  /*6780*/  BSSY B1, `(.L_x_468) ;  /* 0x0000004000017945 */ /* 0x000fe40003800000 */
[----:B------:R-:W0:Y:S02]  /*6790*/  SYNCS.PHASECHK.TRANS64.TRYWAIT P4, [R20+URZ+0x31c90], R87 ;  /* 0x031c9057140075a7 */ /* 0x000e24000808017f */
[----:B------:R-:W-:Y:S01]  /*67a0*/  VIMNMX R86, R86, 0x90, PT ;  /* 0x0000009056567848 */ /* 0x000fe20003fe0100 */
[----:B0-----:R-:W-:Y:S06]  /*67b0*/  @!P4 BRA `(.L_x_469) ;  /* 0x0000018c00e0c947 */ /* 0x001fec0003800000 */
.L_x_724:
[----:B------:R-:W-:Y:S05]  /*67c0*/  BSYNC B1 ;  /* 0x0000000000017941 */ /* 0x000fea0003800000 */
.L_x_468:
[----:B------:R-:W-:-:S13]  /*67d0*/  ISETP.GE.AND P4, PT, R19, R86, PT ;  /* 0x000000561300720c */ /* 0x000fda0003f86270 */
[----:B------:R-:W-:Y:S05]  /*67e0*/  @P4 BRA `(.L_x_429) ;  /* 0x0000000000484947 */ /* 0x000fea0003800000 */
[----:B------:R-:W-:-:S13]  /*67f0*/  ISETP.NE.AND P4, PT, R10, RZ, PT ;  /* 0x000000ff0a00720c */ /* 0x000fda0003f85270 */
[----:B------:R-:W1:Y:S04]  /*6800*/  @P4 LDS.128 R32, [R79+0x16800] ;  /* 0x016800004f204984 */ /* 0x000e680000000c00 */
[----:B-1----:R-:W-:Y:S01]  /*6810*/  @P4 STG.E.128 desc[UR60][R36.64], R32 ;  /* 0x0000002024004986 */ /* 0x002fe2000c101d3c */
        /* <DEDUP_REMOVED lines=14> */
[----:B-1----:R1:W-:Y:S02]  /*6900*/  @P4 STG.E.128 desc[UR60][R36.64+0xa0], R32 ;  /* 0x0000a02024004986 */ /* 0x0023e4000c101d3c */
.L_x_429:
[----:B------:R-:W-:Y:S05]  /*6910*/  BSYNC B0 ;  /* 0x0000000000007941 */ /* 0x000fea0003800000 */
.L_x_421:
[----:B-1234-:R-:W1:Y:S01]  /*6920*/  S2R R32, SR_TID.X ;  /* 0x0000000000207919 */ /* 0x01ee620000002100 */
[----:B------:R-:W-:Y:S01]  /*6930*/  @!PT LDS RZ, [RZ] ;  /* 0x00000000fffff984 */ /* 0x000fe20000000800 */
[----:B------:R-:W-:Y:S01]  /*6940*/  @!PT LDS RZ, [RZ] ;  /* 0x00000000fffff984 */ /* 0x000fe20000000800 */
[----:B------:R-:W-:Y:S01]  /*6950*/  @!PT LDS RZ, [RZ] ;  /* 0x00000000fffff984 */ /* 0x000fe20000000800 */
[----:B------:R-:W-:Y:S01]  /*6960*/  @!PT LDS RZ, [RZ] ;  /* 0x00000000fffff984 */ /* 0x000fe20000000800 */
[----:B------:R2:W-:Y:S06]  /*6970*/  MEMBAR.ALL.CTA ;  /* 0x0000000000007992 */ /* 0x0005ec0000008000 */
[----:B--2---:R-:W2:Y:S01]  /*6980*/  FENCE.VIEW.ASYNC.S ;  /* 0x00000000000073c6 */ /* 0x004ea20000000000 */
[----:B------:R-:W-:Y:S05]  /*6990*/  WARPSYNC.ALL ;  /* 0x0000000000007948 */ /* 0x000fea0003800000 */
[----:B------:R-:W-:Y:S01]  /*69a0*/  BSSY B0, `(.L_x_470) ;  /* 0x0000009000007945 */ /* 0x000fe20003800000 */
[----:B-1----:R-:W-:Y:S01]  /*69b0*/  LOP3.LUT R32, R32, 0x7f, RZ, 0xc0, !PT ;  /* 0x0000007f20207812 */ /* 0x002fe200078ec0ff */
[----:B--2---:R1:W-:Y:S03]  /*69c0*/  BAR.SYNC.DEFER_BLOCKING R113, 0x80 ;  /* 0x000200710000751d */ /* 0x0043e60000010000 */
[----:B------:R-:W-:-:S13]  /*69d0*/  ISETP.NE.AND P4, PT, R32, RZ, PT ;  /* 0x000000ff2000720c */ /* 0x000fda0003f85270 */
[----:B------:R-:W-:-:S05]  /*69e0*/  @!P4 VIADD R32, R20, 0x31ca0 ;  /* 0x00031ca01420c836 */ /* 0x000fca0000000000 */
[----:B------:R-:W-:-:S04]  /*69f0*/  @!P4 PRMT R32, RZ, 0x654, R32 ;  /* 0x00000654ff20c816 */ /* 0x000fc80000000020 */
[----:B------:R1:W-:Y:S01]  /*6a00*/  @!P4 SYNCS.ARRIVE.TRANS64.RED.A1T0 RZ, [R32+URZ], RZ ;  /* 0x000000ff20ffc9a7 */ /* 0x0003e2000810043f */
[----:B------:R-:W-:Y:S05]  /*6a10*/  @!P3 BRA `(.L_x_471) ;  /* 0x000000000004b947 */ /* 0x000fea0003800000 */
[----:B------:R-:W-:Y:S01]  /*6a20*/  BPT.TRAP 0x1 ;  /* 0x000000040000795c */ /* 0x000fe20000300000 */
.L_x_471:
[----:B------:R-:W-:Y:S05]  /*6a30*/  BSYNC B0 ;  /* 0x0000000000007941 */ /* 0x000fea0003800000 */
.L_x_470:
[----:B------:R-:W2:Y:S01]  /*6a40*/  SYNCS.PHASECHK.TRANS64.TRYWAIT P3, [R20+URZ+0x31cb0], R87 ;  /* 0x031cb057140075a7 */ /* 0x000ea2000806017f */
[----:B------:R-:W-:Y:S04]  /*6a50*/  BSSY B0, `(.L_x_472) ;  /* 0x0000002000007945 */ /* 0x000fe80003800000 */
[----:B--2---:R-:W-:Y:S05]  /*6a60*/  @!P3 BRA `(.L_x_473) ;  /* 0x0000018c0048b947 */ /* 0x004fea0003800000 */
.L_x_725:
[----:B------:R-:W-:Y:S05]  /*6a70*/  BSYNC B0 ;  /* 0x0000000000007941 */ /* 0x000fea0003800000 */
.L_x_472:
[----:B------:R-:W-:Y:S01]  /*6a80*/  ISETP.GE.AND P3, PT, R19, R86, PT ;  /* 0x000000561300720c */ /* 0x000fe20003f66270 */
[----:B------:R-:W-:-:S12]  /*6a90*/  BSSY B0, `(.L_x_474) ;  /* 0x0000020000007945 */ /* 0x000fd80003800000 */
[----:B------:R-:W-:Y:S05]  /*6aa0*/  @P3 BRA `(.L_x_475) ;  /* 0x0000000000783947 */ /* 0x000fea0003800000 */
[----:B------:R-:W-:Y:S01]  /*6ab0*/  IMAD.WIDE R34, R22, 0x90, R68 ;  /* 0x0000009016227825 */ /* 0x000fe200078e0244 */
[----:B------:R-:W-:-:S03]  /*6ac0*/  ULDC.64 UR4, c[0x0][0x328] ;  /* 0x0000ca0000047ab9 */ /* 0x000fc60000000a00 */
[----:B------:R-:W-:Y:S02]  /*6ad0*/  IMAD R35, R35, UR4, RZ ;  /* 0x0000000423237c24 */ /* 0x000fe4000f8e02ff */
[----:B-1----:R-:W-:Y:S02]  /*6ae0*/  IMAD.MOV.U32 R32, RZ, RZ, R26 ;  /* 0x000000ffff207224 */ /* 0x002fe400078e001a */
[----:B------:R-:W-:Y:S02]  /*6af0*/  IMAD.MOV.U32 R33, RZ, RZ, R89 ;  /* 0x000000ffff217224 */ /* 0x000fe400078e0059 */
[C---:B------:R-:W-:Y:S02]  /*6b00*/  IMAD R35, R34.reuse, UR5, R35 ;  /* 0x0000000522237c24 */ /* 0x040fe4000f8e0223 */
[----:B------:R-:W-:Y:S01]  /*6b10*/  IMAD.WIDE.U32 R32, R34, UR4, R32 ;  /* 0x0000000422207c25 */ /* 0x000fe2000f8e0020 */
[----:B------:R-:W-:-:S03]  /*6b20*/  ULDC.64 UR4, c[0x0][0x318] ;  /* 0x0000c60000047ab9 */ /* 0x000fc60000000a00 */
[----:B------:R-:W-:Y:S01]  /*6b30*/  IMAD.IADD R33, R33, 0x1, R35 ;  /* 0x0000000121217824 */ /* 0x000fe200078e0223 */
[----:B------:R-:W-:Y:S01]  /*6b40*/  LEA R36, P3, R32, UR4, 0x1 ;  /* 0x0000000420247c11 */ /* 0x000fe2000f8608ff */
[----:B------:R-:W-:-:S03]  /*6b50*/  ULDC UR4, c[0x0][0x2f4] ;  /* 0x0000bd0000047ab9 */ /* 0x000fc60000000800 */
[----:B------:R-:W-:Y:S02]  /*6b60*/  LEA.HI.X R37, R32, UR5, R33, 0x1, P3 ;  /* 0x0000000520257c11 */ /* 0x000fe400098f0c21 */
[----:B------:R-:W-:-:S13]  /*6b70*/  ISETP.GE.AND P3, PT, R144, UR4, PT ;  /* 0x0000000490007c0c */ /* 0x000fda000bf66270 */
[----:B------:R-:W1:Y:S04]  /*6b80*/  @!P3 LDS.128 R32, [R79] ;  /* 0x000000004f20b984 */ /* 0x000e680000000c00 */
[----:B-1----:R-:W-:Y:S01]  /*6b90*/  @!P3 STG.E.128 desc[UR60][R36.64], R32 ;  /* 0x000000202400b986 */ /* 0x002fe2000c101d3c */
[----:B------:R-:W-:-:S13]  /*6ba0*/  ISETP.GE.AND P3, PT, R4, UR4, PT ;  /* 0x0000000404007c0c */ /* 0x000fda000bf66270 */
[----:B------:R-:W1:Y:S04]  /*6bb0*/  @!P3 LDS.128 R32, [R79+0x2400] ;  /* 0x002400004f20b984 */ /* 0x000e680000000c00 */
[----:B-1----:R-:W-:Y:S01]  /*6bc0*/  @!P3 STG.E.128 desc[UR60][R36.64+0x40], R32 ;  /* 0x000040202400b986 */ /* 0x002fe2000c101d3c */
[----:B------:R-:W-:-:S13]  /*6bd0*/  ISETP.GE.AND P3, PT, R6, UR4, PT ;  /* 0x0000000406007c0c */ /* 0x000fda000bf66270 */
[----:B------:R-:W1:Y:S04]  /*6be0*/  @!P3 LDS.128 R32, [R79+0x4800] ;  /* 0x004800004f20b984 */ /* 0x000e680000000c00 */
[----:B-1----:R-:W-:Y:S01]  /*6bf0*/  @!P3 STG.E.128 desc[UR60][R36.64+0x80], R32 ;  /* 0x000080202400b986 */ /* 0x002fe2000c101d3c */
        /* <DEDUP_REMOVED lines=8> */
[----:B-1----:R3:W-:Y:S02]  /*6c80*/  @!P3 STG.E.128 desc[UR60][R36.64+0xa0], R32 ;  /* 0x0000a0202400b986 */ /* 0x0027e4000c101d3c */
.L_x_475:
[----:B------:R-:W-:Y:S05]  /*6c90*/  BSYNC B0 ;  /* 0x0000000000007941 */ /* 0x000fea0003800000 */
.L_x_474:
[----:B------:R-:W-:Y:S01]  /*6ca0*/  @!PT LDS RZ, [RZ] ;  /* 0x00000000fffff984 */ /* 0x000fe20000000800 */
[----:B------:R-:W-:Y:S01]  /*6cb0*/  @!PT LDS RZ, [RZ] ;  /* 0x00000000fffff984 */ /* 0x000fe20000000800 */
[----:B------:R-:W-:Y:S01]  /*6cc0*/  @!PT LDS RZ, [RZ] ;  /* 0x00000000fffff984 */ /* 0x000fe20000000800 */
[----:B------:R-:W-:Y:S01]  /*6cd0*/  @!PT LDS RZ, [RZ] ;  /* 0x00000000fffff984 */ /* 0x000fe20000000800 */
[----:B------:R4:W-:Y:S06]  /*6ce0*/  MEMBAR.ALL.CTA ;  /* 0x0000000000007992 */ /* 0x0009ec0000008000 */
[----:B----4-:R-:W4:Y:S01]  /*6cf0*/  FENCE.VIEW.ASYNC.S ;  /* 0x00000000000073c6 */ /* 0x010f220000000000 */
[----:B0-2---:R-:W-:Y:S02]  /*6d00*/  @!P4 VIADD R20, R20, 0x31cc0 ;  /* 0x00031cc01414c836 */ /* 0x005fe40000000000 */
[----:B------:R-:W-:-:S03]  /*6d10*/  VIADD R17, R17, 0x1 ;  /* 0x0000000111117836 */ /* 0x000fc60000000000 */
[----:B------:R-:W-:Y:S01]  /*6d20*/  @!P4 PRMT R20, RZ, 0x654, R20 ;  /* 0x00000654ff14c816 */ /* 0x000fe20000000014 */
[----:B----4-:R0:W-:Y:S01]  /*6d30*/  BAR.SYNC.DEFER_BLOCKING R113, 0x80 ;  /* 0x000200710000751d */ /* 0x0101e20000010000 */
[----:B------:R-:W-:-:S04]  /*6d40*/  ISETP.NE.AND P3, PT, R17, 0x2, PT ;  /* 0x000000021100780c */ /* 0x000fc80003f65270 */
[----:B------:R-:W-:Y:S01]  /*6d50*/  SEL R17, R17, RZ, P3 ;  /* 0x000000ff11117207 */ /* 0x000fe20001800000 */
[----:B------:R2:W-:Y:S02]  /*6d60*/  @!P4 SYNCS.ARRIVE.TRANS64.RED.A1T0 RZ, [R20+URZ], RZ ;  /* 0x000000ff14ffc9a7 */ /* 0x0005e4000810043f */
[----:B--2---:R-:W-:-:S04]  /*6d70*/  SEL R20, RZ, 0x1, P3 ;  /* 0x00000001ff147807 */ /* 0x004fc80001800000 */
[----:B------:R-:W-:Y:S01]  /*6d80*/  LOP3.LUT R155, R155, R20, RZ, 0x3c, !PT ;  /* 0x000000149b9b7212 */ /* 0x000fe200078e3cff */
[----:B0-----:R-:W-:Y:S06]  /*6d90*/  @P2 BRA `(.L_x_476) ;  /* 0xffffffbc00342947 */ /* 0x001fec000383ffff */
[----:B------:R-:W0:Y:S01]  /*6da0*/  S2R R21, SR_TID.X ;  /* 0x0000000000157919 */ /* 0x000e220000002100 */
[----:B------:R-:W-:Y:S02]  /*6db0*/  PLOP3.LUT P0, PT, PT, PT, PT, 0x8, 0x0 ;  /* 0x000000000000781c */ /* 0x000fe40003f0e170 */
[----:B0-----:R-:W-:-:S04]  /*6dc0*/  SHF.R.U32.HI R21, RZ, 0x7, R21 ;  /* 0x00000007ff157819 */ /* 0x001fc80000011615 */
[----:B------:R-:W-:-:S13]  /*6dd0*/  ISETP.NE.AND P5, PT, R21, 0x1, PT ;  /* 0x000000011500780c */ /* 0x000fda0003fa5270 */
[----:B------:R-:W-:Y:S06]  /*6de0*/  @!P5 BAR.ARV 0x9, 0x100 ;  /* 0x024400000000db1d */ /* 0x000fec0000002000 */
.L_x_416:
[----:B------:R-:W-:Y:S01]  /*6df0*/  IMAD.MOV.U32 R3, RZ, RZ, RZ ;  /* 0x000000ffff037224 */ /* 0x000fe200078e00ff */
[----:B------:R-:W-:Y:S06]  /*6e00*/  @P0 BRA `(.L_x_477) ;  /* 0x00000000000c0947 */ /* 0x000fec0003800000 */
[----:B------:R-:W2:Y:S01]  /*6e10*/  FENCE.VIEW.ASYNC.G ;  /* 0x00000000000073c6 */ /* 0x000ea20000000100 */
[----:B------:R-:W-:Y:S05]  /*6e20*/  WARPSYNC.ALL ;  /* 0x0000000000007948 */ /* 0x000fea0003800000 */
[----:B--2---:R-:W-:Y:S06]  /*6e30*/  BAR.ARV 0xc, 0x200 ;  /* 0x0308000000007b1d */ /* 0x004fec0000002000 */
.L_x_477:
[----:B------:R-:W2:Y:S01]  /*6e40*/  LDL R0, [R1+0x50] ;  /* 0x0000500001007983 */ /* 0x000ea20000100800 */
[----:B------:R-:W-:Y:S01]  /*6e50*/  BSSY B0, `(.L_x_478) ;  /* 0x0000021000007945 */ /* 0x000fe20003800000 */
[----:B--2---:R-:W-:-:S13]  /*6e60*/  LOP3.LUT P0, RZ, R0, 0x4, RZ, 0xc0, !PT ;  /* 0x0000000400ff7812 */ /* 0x004fda000780c0ff */
[----:B------:R-:W-:Y:S05]  /*6e70*/  @!P0 BRA `(.L_x_479) ;  /* 0x0000000000788947 */ /* 0x000fea0003800000 */
[----:B------:R-:W2:Y:S01]  /*6e80*/  LDL R0, [R1+0x94] ;  /* 0x0000940001007983 */ /* 0x000ea20000100800 */
[----:B------:R-:W-:Y:S01]  /*6e90*/  ULDC UR4, c[0x0][0x9f0] ;  /* 0x00027c0000047ab9 */ /* 0x000fe20000000800 */
[----:B--2---:R-:W-:-:S04]  /*6ea0*/  ISETP.NE.AND P0, PT, R0, RZ, PT ;  /* 0x000000ff0000720c */ /* 0x004fc80003f05270 */
[----:B------:R-:W-:-:S04]  /*6eb0*/  SEL R9, R0, UR4, P0 ;  /* 0x0000000400097c07 */ /* 0x000fc80008000000 */
[-C--:B------:R-:W-:Y:S02]  /*6ec0*/  IABS R5, R9.reuse ;  /* 0x0000000900057213 */ /* 0x080fe40000000000 */
[----:B------:R-:W-:Y:S02]  /*6ed0*/  IADD3 R0, R108, -0x1, R9 ;  /* 0xffffffff6c007810 */ /* 0x000fe40007ffe009 */
[----:B------:R-:W2:Y:S01]  /*6ee0*/  I2F.RP R4, R5 ;  /* 0x0000000500047306 */ /* 0x000ea20000209400 */
[----:B0-----:R-:W-:-:S05]  /*6ef0*/  IABS R8, R9 ;  /* 0x0000000900087213 */ /* 0x001fca0000000000 */
[----:B------:R-:W-:Y:S02]  /*6f00*/  IMAD.MOV R8, RZ, RZ, -R8 ;  /* 0x000000ffff087224 */ /* 0x000fe400078e0a08 */
[----:B--2---:R-:W0:Y:S02]  /*6f10*/  MUFU.RCP R4, R4 ;  /* 0x0000000400047308 */ /* 0x004e240000001000 */
[----:B0-----:R-:W-:Y:S01]  /*6f20*/  VIADD R2, R4, 0xffffffe ;  /* 0x0ffffffe04027836 */ /* 0x001fe20000000000 */
[----:B------:R-:W-:Y:S02]  /*6f30*/  IABS R4, R0 ;  /* 0x0000000000047213 */ /* 0x000fe40000000000 */
[----:B------:R-:W-:-:S03]  /*6f40*/  LOP3.LUT R0, R0, R9, RZ, 0x3c, !PT ;  /* 0x0000000900007212 */ /* 0x000fc600078e3cff */
[----:B------:R0:W2:Y:S01]  /*6f50*/  F2I.FTZ.U32.TRUNC.NTZ R3, R2 ;  /* 0x0000000200037305 */ /* 0x0000a2000021f000 */
[----:B------:R-:W-:Y:S01]  /*6f60*/  ISETP.GE.AND P2, PT, R0, RZ, PT ;  /* 0x000000ff0000720c */ /* 0x000fe20003f46270 */
[----:B0-----:R-:W-:Y:S02]  /*6f70*/  IMAD.MOV.U32 R2, RZ, RZ, RZ ;  /* 0x000000ffff027224 */ /* 0x001fe400078e00ff */
[----:B--2---:R-:W-:-:S04]  /*6f80*/  IMAD.MOV R6, RZ, RZ, -R3 ;  /* 0x000000ffff067224 */ /* 0x004fc800078e0a03 */
        /* <DEDUP_REMOVED lines=12> */
[----:B------:R-:W-:-:S07]  /*7050*/  @!P1 LOP3.LUT R3, RZ, R9, RZ, 0x33, !PT ;  /* 0x00000009ff039212 */ /* 0x000fce00078e33ff */
.L_x_479:
[----:B------:R-:W-:Y:S05]  /*7060*/  BSYNC B0 ;  /* 0x0000000000007941 */ /* 0x000fea0003800000 */
.L_x_478:
[----:B------:R-:W2:Y:S01]  /*7070*/  LDL R0, [R1+0xb0] ;  /* 0x0000b00001007983 */ /* 0x000ea20000100800 */
[----:B------:R-:W-:Y:S01]  /*7080*/  PLOP3.LUT P0, PT, PT, PT, PT, 0x80, 0x0 ;  /* 0x000000000000781c */ /* 0x000fe20003f0f070 */
[----:B------:R-:W-:Y:S01]  /*7090*/  IMAD.MOV.U32 R2, RZ, RZ, RZ ;  /* 0x000000ffff027224 */ /* 0x000fe200078e00ff */
        /* <DEDUP_REMOVED lines=15> */
[----:B---3--:R-:W-:Y:S02]  /*7190*/  CS2R R36, SRZ ;  /* 0x0000000000247805 */ /* 0x008fe4000001ff00 */
[----:B------:R-:W-:-:S02]  /*71a0*/  CS2R R38, SRZ ;  /* 0x0000000000267805 */ /* 0x000fc4000001ff00 */
[----:B------:R-:W-:Y:S02]  /*71b0*/  CS2R R28, SRZ ;  /* 0x00000000001c7805 */ /* 0x000fe4000001ff00 */
[----:B------:R-:W-:Y:S02]  /*71c0*/  CS2R R72, SRZ ;  /* 0x0000000000487805 */ /* 0x000fe4000001ff00 */
[----:B0-----:R-:W-:Y:S02]  /*71d0*/  CS2R R8, SRZ ;  /* 0x0000000000087805 */ /* 0x001fe4000001ff00 */
[----:B------:R-:W-:Y:S02]  /*71e0*/  CS2R R30, SRZ ;  /* 0x00000000001e7805 */ /* 0x000fe4000001ff00 */
[----:B------:R-:W-:Y:S02]  /*71f0*/  CS2R R6, SRZ ;  /* 0x0000000000067805 */ /* 0x000fe4000001ff00 */
[----:B------:R-:W-:Y:S01]  /*7200*/  CS2R R68, SRZ ;  /* 0x0000000000447805 */ /* 0x000fe2000001ff00 */
[----:B--2---:R-:W-:-:S02]  /*7210*/  IMAD R4, R0, R3, RZ ;  /* 0x0000000300047224 */ /* 0x004fc400078e02ff */
[----:B------:R-:W-:-:S03]  /*7220*/  IMAD.MOV.U32 R0, RZ, RZ, RZ ;  /* 0x000000ffff007224 */ /* 0x000fc600078e00ff */
[----:B------:R-:W-:Y:S01]  /*7230*/  VIADDMNMX R108, R4, R3, R108, PT ;  /* 0x00000003046c7246 */ /* 0x000fe2000380016c */
[----:B------:R0:W-:Y:S03]  /*7240*/  STL [R1+0x78], R4 ;  /* 0x0000780401007387 */ /* 0x0001e60000100800 */
[----:B------:R-:W-:Y:S02]  /*7250*/  ISETP.GT.AND P1, PT, R108, R4, PT ;  /* 0x000000046c00720c */ /* 0x000fe40003f24270 */
[----:B0-----:R-:W-:-:S11]  /*7260*/  CS2R R4, SRZ ;  /* 0x0000000000047805 */ /* 0x001fd6000001ff00 */
[----:B------:R-:W-:Y:S05]  /*7270*/  @!P1 BRA `(.L_x_480) ;  /* 0x000000d8002c9947 */ /* 0x000fea0003800000 */
[----:B------:R-:W0:Y:S01]  /*7280*/  S2R R10, SR_TID.X ;  /* 0x00000000000a7919 */ /* 0x000e220000002100 */
[----:B------:R-:W-:Y:S01]  /*7290*/  UMOV UR4, 0xffffffff ;  /* 0xffffffff00047882 */ /* 0x000fe20000000000 */
[----:B0-----:R-:W-:-:S05]  /*72a0*/  VIADD R36, R10, 0xffffff80 ;  /* 0xffffff800a247836 */ /* 0x001fca0000000000 */
[----:B------:R-:W-:-:S04]  /*72b0*/  SHF.R.S32.HI R37, RZ, 0x1f, R36 ;  /* 0x0000001fff257819 */ /* 0x000fc80000011424 */
[----:B------:R-:W-:-:S04]  /*72c0*/  LEA.HI R13, R37, R36, RZ, 0x7 ;  /* 0x00000024250d7211 */ /* 0x000fc800078f38ff */
[----:B------:R-:W-:Y:S01]  /*72d0*/  SHF.R.S32.HI R13, RZ, 0x7, R13 ;  /* 0x00000007ff0d7819 */ /* 0x000fe2000001140d */
[----:B------:R-:W-:Y:S06]  /*72e0*/  BRA.DIV UR4, `(.L_x_481) ;  /* 0x00000186043c7947 */ /* 0x000fec000b800000 */
[----:B------:R-:W0:Y:S04]  /*72f0*/  SHFL.IDX PT, R0, R13, RZ, 0x1f ;  /* 0x00001fff0d007589 */ /* 0x000e2800000e0000 */
[----:B0-----:R0:W-:Y:S02]  /*7300*/  STL [R1+0x7c], R0 ;  /* 0x00007c0001007387 */ /* 0x0011e40000100800 */
.L_x_728:
[----:B------:R-:W0:Y:S01]  /*7310*/  LDL R3, [R1+0x7c] ;  /* 0x00007c0001037983 */ /* 0x000e220000100800 */
[----:B------:R-:W-:Y:S01]  /*7320*/  BSSY B6, `(.L_x_482) ;  /* 0x000001b000067945 */ /* 0x000fe20003800000 */
[----:B0-----:R-:W-:-:S05]  /*7330*/  IMAD.HI R0, R3, 0x55555556, RZ ;  /* 0x5555555603007827 */ /* 0x001fca00078e02ff */
[----:B------:R-:W-:-:S05]  /*7340*/  LEA.HI R2, R0, R0, RZ, 0x1 ;  /* 0x0000000000027211 */ /* 0x000fca00078f08ff */
[----:B------:R-:W-:Y:S02]  /*7350*/  IMAD R2, R2, -0x3, R3 ;  /* 0xfffffffd02027824 */ /* 0x000fe400078e0203 */
[----:B------:R-:W-:-:S04]  /*7360*/  VIADD R3, R16, 0x24300 ;  /* 0x0002430010037836 */ /* 0x000fc80000000000 */
[----:B------:R-:W-:Y:S01]  /*7370*/  IMAD R0, R2, 0x800, R3 ;  /* 0x0000080002007824 */ /* 0x000fe200078e0203 */
[----:B------:R-:W-:-:S04]  /*7380*/  LOP3.LUT P0, RZ, R3, 0x9f, RZ, 0xc0, !PT ;  /* 0x0000009f03ff7812 */ /* 0x000fc8000780c0ff */
[----:B------:R-:W-:-:S04]  /*7390*/  SHF.R.U32.HI R0, RZ, 0x4, R0 ;  /* 0x00000004ff007819 */ /* 0x000fc80000011600 */
[----:B------:R-:W-:-:S05]  /*73a0*/  LOP3.LUT R0, R0, 0x3fff, RZ, 0xc0, !PT ;  /* 0x00003fff00007812 */ /* 0x000fca00078ec0ff */
[----:B------:R0:W-:Y:S01]  /*73b0*/  STL [R1+0x84], R0 ;  /* 0x0000840001007387 */ /* 0x0001e20000100800 */
[----:B------:R-:W-:Y:S05]  /*73c0*/  @!P0 BRA `(.L_x_483) ;  /* 0x0000000000408947 */ /* 0x000fea0003800000 */
[----:B0-----:R-:W-:Y:S01]  /*73d0*/  MOV R0, 0x0 ;  /* 0x0000000000007802 */ /* 0x001fe20000000f00 */
[----:B------:R-:W-:Y:S01]  /*73e0*/  ULDC.64 UR4, c[0x4][0xa8] ;  /* 0x01002a0000047ab9 */ /* 0x000fe20000000a00 */
[----:B------:R-:W-:Y:S01]  /*73f0*/  ULDC.64 UR6, c[0x4][0xb0] ;  /* 0x01002c0000067ab9 */ /* 0x000fe20000000a00 */
[----:B------:R-:W-:Y:S01]  /*7400*/  IMAD.U32 R4, RZ, RZ, UR4 ;  /* 0x00000004ff047e24 */ /* 0x000fe2000f8e00ff */
[----:B--2---:R0:W2:Y:S01]  /*7410*/  LDC.64 R14, c[0x4][R0] ;  /* 0x01000000000e7b82 */ /* 0x0040a20000000a00 */
        /* <DEDUP_REMOVED lines=10> */
[----:B-12--5:R-:W-:Y:S05]  /*74c0*/  CALL.ABS.NOINC R14 ;  /* 0x000000000e007343 */ /* 0x026fea0003c00000 */
.L_x_483:
[----:B------:R-:W-:Y:S05]  /*74d0*/  BSYNC B6 ;  /* 0x0000000000067941 */ /* 0x000fea0003800000 */
.L_x_482:
[----:B------:R-:W-:Y:S02]  /*74e0*/  ULDC UR4, c[0x0][0x3f4] ;  /* 0x0000fd0000047ab9 */ /* 0x000fe40000000800 */
[----:B------:R-:W-:-:S13]  /*74f0*/  ISETP.LT.AND P0, PT, RZ, UR4, PT ;  /* 0x00000004ff007c0c */ /* 0x000fda000bf01270 */
[----:B------:R-:W-:Y:S05]  /*7500*/  @P0 BRA `(.L_x_484) ;  /* 0x0000000000400947 */ /* 0x000fea0003800000 */
[----:B------:R-:W0:Y:S02]  /*7510*/  LDL R20, [R1+0xa4] ;  /* 0x0000a40001147983 */ /* 0x000e240000100800 */
[----:B0-----:R-:W-:-:S04]  /*7520*/  LEA.HI R0, R20, R20, RZ, 0x1 ;  /* 0x0000001414007211 */ /* 0x001fc800078f08ff */
[----:B------:R-:W-:-:S05]  /*7530*/  LOP3.LUT R0, R0, 0xfffffffe, RZ, 0xc0, !PT ;  /* 0xfffffffe00007812 */ /* 0x000fca00078ec0ff */
[----:B------:R-:W-:-:S05]  /*7540*/  IMAD.IADD R0, R20, 0x1, -R0 ;  /* 0x0000000114007824 */ /* 0x000fca00078e0a00 */
[----:B------:R-:W-:-:S04]  /*7550*/  SHF.L.U32 R3, R0, 0x1f, RZ ;  /* 0x0000001f00037819 */ /* 0x000fc800000006ff */
[----:B------:R0:W3:Y:S03]  /*7560*/  SYNCS.PHASECHK.TRANS64.TRYWAIT P0, [R16+URZ+0x31c00], R3 ;  /* 0x031c0003100075a7 */ /* 0x0000e6000800017f */
[----:B---3--:R-:W-:Y:S05]  /*7570*/  @!P0 NANOSLEEP.SYNCS 0x989680 ;  /* 0x009896800000895d */ /* 0x008fea0003900000 */
[----:B------:R-:W3:Y:S01]  /*7580*/  @!P0 SYNCS.PHASECHK.TRANS64 P0, [R16+URZ+0x31c00], R3 ;  /* 0x031c0003100085a7 */ /* 0x000ee2000800007f */
[----:B------:R-:W-:Y:S04]  /*7590*/  BSSY B0, `(.L_x_485) ;  /* 0x0000006000007945 */ /* 0x000fe80003800000 */
[----:B---3--:R-:W-:Y:S05]  /*75a0*/  @P0 BRA `(.L_x_486) ;  /* 0x0000000000100947 */ /* 0x008fea0003800000 */
.L_x_487:
[----:B---3--:R3:W4:Y:S02]  /*75b0*/  SYNCS.PHASECHK.TRANS64.TRYWAIT P0, [R16+URZ+0x31c00], R3 ;  /* 0x031c0003100075a7 */ /* 0x008724000800017f */
[----:B----4-:R-:W-:Y:S05]  /*75c0*/  @!P0 NANOSLEEP.SYNCS 0x989680 ;  /* 0x009896800000895d */ /* 0x010fea0003900000 */
[----:B------:R-:W4:Y:S02]  /*75d0*/  @!P0 SYNCS.PHASECHK.TRANS64 P0, [R16+URZ+0x31c00], R3 ;  /* 0x031c0003100085a7 */ /* 0x000f24000800007f */
[----:B----4-:R-:W-:Y:S05]  /*75e0*/  @!P0 BRA `(.L_x_487) ;  /* 0xfffffffc00f08947 */ /* 0x010fea000383ffff */
.L_x_486:
[----:B------:R-:W-:Y:S05]  /*75f0*/  BSYNC B0 ;  /* 0x0000000000007941 */ /* 0x000fea0003800000 */
.L_x_485:
[----:B------:R-:W-:Y:S05]  /*7600*/  BRA `(.L_x_488) ;  /* 0x0000003800dc7947 */ /* 0x000fea0003800000 */
.L_x_484:
[----:B------:R-:W3:Y:S01]  /*7610*/  LDL R3, [R1+0xc8] ;  /* 0x0000c80001037983 */ /* 0x000ee20000100800 */
[----:B0----5:R-:W-:Y:S01]  /*7620*/  SHF.R.S32.HI R0, RZ, 0x1f, R105 ;  /* 0x0000001fff007819 */ /* 0x021fe20000011469 */
[----:B------:R-:W-:Y:S01]  /*7630*/  ULDC.64 UR4, c[0x0][0x3f8] ;  /* 0x0000fe0000047ab9 */ /* 0x000fe20000000a00 */
[----:B------:R-:W-:Y:S01]  /*7640*/  ULDC.64 UR6, c[0x0][0x408] ;  /* 0x0001020000067ab9 */ /* 0x000fe20000000a00 */
[----:B------:R-:W-:-:S04]  /*7650*/  IMAD.WIDE.U32 R4, R105, UR4, RZ ;  /* 0x0000000469047c25 */ /* 0x000fc8000f8e00ff */
[C---:B------:R-:W-:Y:S02]  /*7660*/  IMAD R6, R0.reuse, UR4, RZ ;  /* 0x0000000400067c24 */ /* 0x040fe4000f8e02ff */
[----:B------:R-:W-:Y:S02]  /*7670*/  IMAD R0, R0, UR6, RZ ;  /* 0x0000000600007c24 */ /* 0x000fe4000f8e02ff */
[C---:B------:R-:W-:Y:S01]  /*7680*/  IMAD R23, R105.reuse, UR5, R6 ;  /* 0x0000000569177c24 */ /* 0x040fe2000f8e0206 */
[----:B------:R-:W-:Y:S01]  /*7690*/  ULDC.64 UR4, c[0x0][0x3e8] ;  /* 0x0000fa0000047ab9 */ /* 0x000fe20000000a00 */
[C---:B------:R-:W-:Y:S01]  /*76a0*/  IMAD R25, R105.reuse, UR7, R0 ;  /* 0x0000000769197c24 */ /* 0x040fe2000f8e0200 */
[----:B------:R-:W-:Y:S01]  /*76b0*/  LEA R22, P1, R4, UR4, 0x1 ;  /* 0x0000000404167c11 */ /* 0x000fe2000f8208ff */
[----:B------:R-:W-:Y:S01]  /*76c0*/  IMAD.WIDE.U32 R6, R105, UR6, RZ ;  /* 0x0000000669067c25 */ /* 0x000fe2000f8e00ff */
[----:B------:R-:W-:-:S03]  /*76d0*/  ULDC.64 UR6, c[0x0][0x400] ;  /* 0x0001000000067ab9 */ /* 0x000fc60000000a00 */
[----:B------:R-:W-:Y:S01]  /*76e0*/  IMAD.IADD R23, R23, 0x1, R5 ;  /* 0x0000000117177824 */ /* 0x000fe200078e0205 */
[----:B------:R-:W-:Y:S01]  /*76f0*/  LEA R24, P2, R6, UR6, 0x1 ;  /* 0x0000000606187c11 */ /* 0x000fe2000f8408ff */
[----:B------:R-:W-:-:S03]  /*7700*/  IMAD.IADD R25, R25, 0x1, R7 ;  /* 0x0000000119197824 */ /* 0x000fc600078e0207 */
[----:B------:R-:W-:Y:S02]  /*7710*/  LEA.HI.X R23, R4, UR5, R23, 0x1, P1 ;  /* 0x0000000504177c11 */ /* 0x000fe400088f0c17 */
[----:B------:R-:W-:Y:S02]  /*7720*/  LEA.HI.X R25, R6, UR7, R25, 0x1, P2 ;  /* 0x0000000706197c11 */ /* 0x000fe400090f0c19 */
[----:B---3--:R-:W-:-:S13]  /*7730*/  LOP3.LUT P0, RZ, R3, 0x1bf, RZ, 0xc0, !PT ;  /* 0x000001bf03ff7812 */ /* 0x008fda000780c0ff */
[----:B------:R-:W-:Y:S05]  /*7740*/  @!P0 BRA `(.L_x_489) ;  /* 0x0000000000408947 */ /* 0x000fea0003800000 */
[----:B------:R-:W-:Y:S01]  /*7750*/  MOV R0, 0x0 ;  /* 0x0000000000007802 */ /* 0x000fe20000000f00 */
        /* <DEDUP_REMOVED lines=14> */
[----:B-12---:R-:W-:Y:S05]  /*7840*/  CALL.ABS.NOINC R14 ;  /* 0x000000000e007343 */ /* 0x006fea0003c00000 */
.L_x_489:
[----:B------:R-:W-:Y:S01]  /*7850*/  ULDC.U8 UR4, c[0x0][0x410] ;  /* 0x0001040000047ab9 */ /* 0x000fe20000000000 */
[----:B------:R-:W-:Y:S01]  /*7860*/  BSSY B0, `(.L_x_490) ;  /* 0x0000389000007945 */ /* 0x000fe20003800000 */
[----:B------:R-:W-:Y:S01]  /*7870*/  ISETP.NE.AND P0, PT, RZ, UR4, PT ;  /* 0x00000004ff007c0c */ /* 0x000fe2000bf05270 */
[----:B------:R-:W-:-:S12]  /*7880*/  IMAD R7, R109, 0xc0, R19 ;  /* 0x000000c06d077824 */ /* 0x000fd800078e0213 */
[----:B------:R-:W-:Y:S05]  /*7890*/  @!P0 BRA `(.L_x_491) ;  /* 0x0000001800f48947 */ /* 0x000fea0003800000 */
[----:B------:R-:W-:-:S03]  /*78a0*/  UMOV UR4, 0xffffffff ;  /* 0xffffffff00047882 */ /* 0x000fc60000000000 */
[----:B------:R-:W-:Y:S05]  /*78b0*/  BRA.DIV UR4, `(.L_x_492) ;  /* 0x0000017e04f07947 */ /* 0x000fea000b800000 */
[----:B------:R0:W3:Y:S04]  /*78c0*/  SHFL.IDX PT, R3, R23, RZ, 0x1e1f ;  /* 0x001e1fff17037589 */ /* 0x0000e800000e0000 */
[----:B------:R0:W4:Y:S04]  /*78d0*/  SHFL.IDX PT, R0, R22, RZ, 0x1e1f ;  /* 0x001e1fff16007589 */ /* 0x00012800000e0000 */
[----:B------:R0:W0:Y:S04]  /*78e0*/  SHFL.IDX PT, R5, R25, RZ, 0x1e1f ;  /* 0x001e1fff19057589 */ /* 0x00002800000e0000 */
[----:B------:R0:W0:Y:S02]  /*78f0*/  SHFL.IDX PT, R4, R24, RZ, 0x1e1f ;  /* 0x001e1fff18047589 */ /* 0x00002400000e0000 */
.L_x_734:
[----:B------:R-:W5:Y:S01]  /*7900*/  LDL R51, [R1+0xa4] ;  /* 0x0000a40001337983 */ /* 0x000f620000100800 */
[----:B------:R-:W-:Y:S01]  /*7910*/  ULDC UR4, c[0x0][0x448] ;  /* 0x0001120000047ab9 */ /* 0x000fe20000000800 */
[----:B------:R-:W-:Y:S01]  /*7920*/  BSSY B1, `(.L_x_493) ;  /* 0x000005f000017945 */ /* 0x000fe20003800000 */
[----:B------:R-:W-:Y:S01]  /*7930*/  IMAD R8, R111, UR4, RZ ;  /* 0x000000046f087c24 */ /* 0x000fe2000f8e02ff */
[----:B------:R-:W-:Y:S02]  /*7940*/  CS2R R12, SRZ ;  /* 0x00000000000c7805 */ /* 0x000fe4000001ff00 */
[----:B0-----:R-:W-:Y:S02]  /*7950*/  CS2R R22, SRZ ;  /* 0x0000000000167805 */ /* 0x001fe4000001ff00 */
[----:B------:R-:W-:Y:S01]  /*7960*/  CS2R R26, SRZ ;  /* 0x00000000001a7805 */ /* 0x000fe2000001ff00 */
[----:B------:R-:W-:Y:S01]  /*7970*/  IMAD R6, R109, -0xc0, R8 ;  /* 0xffffff406d067824 */ /* 0x000fe200078e0208 */
[----:B------:R-:W-:-:S02]  /*7980*/  ISETP.GE.AND P1, PT, R7, R8, PT ;  /* 0x000000080700720c */ /* 0x000fc40003f26270 */
[----:B------:R-:W-:Y:S02]  /*7990*/  CS2R R8, SRZ ;  /* 0x0000000000087805 */ /* 0x000fe4000001ff00 */
[----:B------:R-:W-:Y:S02]  /*79a0*/  CS2R R28, SRZ ;  /* 0x00000000001c7805 */ /* 0x000fe4000001ff00 */
[----:B------:R-:W-:Y:S02]  /*79b0*/  CS2R R34, SRZ ;  /* 0x0000000000227805 */ /* 0x000fe4000001ff00 */
[----:B------:R-:W-:Y:S02]  /*79c0*/  VIMNMX R6, R6, 0xc0, PT ;  /* 0x000000c006067848 */ /* 0x000fe40003fe0100 */
[----:B------:R-:W-:Y:S02]  /*79d0*/  CS2R R10, SRZ ;  /* 0x00000000000a7805 */ /* 0x000fe4000001ff00 */
[----:B--2---:R-:W-:-:S02]  /*79e0*/  CS2R R14, SRZ ;  /* 0x00000000000e7805 */ /* 0x004fc4000001ff00 */
[----:B------:R-:W-:Y:S02]  /*79f0*/  CS2R R20, SRZ ;  /* 0x0000000000147805 */ /* 0x000fe4000001ff00 */
[----:B------:R-:W-:Y:S02]  /*7a00*/  ISETP.GE.AND P0, PT, R19, R6, PT ;  /* 0x000000061300720c */ /* 0x000fe40003f06270 */
[----:B------:R-:W-:Y:S02]  /*7a10*/  CS2R R24, SRZ ;  /* 0x0000000000187805 */ /* 0x000fe4000001ff00 */
[----:B------:R-:W-:Y:S02]  /*7a20*/  CS2R R30, SRZ ;  /* 0x00000000001e7805 */ /* 0x000fe4000001ff00 */
[----:B-1----:R-:W-:Y:S02]  /*7a30*/  CS2R R32, SRZ ;  /* 0x0000000000207805 */ /* 0x002fe4000001ff00 */
[----:B-----5:R-:W-:Y:S01]  /*7a40*/  LEA.HI R50, R51, R51, RZ, 0x1 ;  /* 0x0000003333327211 */ /* 0x020fe200078f08ff */
[----:B------:R-:W-:Y:S06]  /*7a50*/  @P1 BRA `(.L_x_494) ;  /* 0x00000004002c1947 */ /* 0x000fec0003800000 */
[----:B------:R-:W2:Y:S01]  /*7a60*/  LDL R41, [R1+0x6c] ;  /* 0x00006c0001297983 */ /* 0x000ea20000100800 */
[----:B------:R-:W-:-:S03]  /*7a70*/  ULDC UR4, c[0x0][0x3f4] ;  /* 0x0000fd0000047ab9 */ /* 0x000fc60000000800 */
[----:B------:R-:W3:Y:S04]  /*7a80*/  LDL R40, [R1+0x68] ;  /* 0x0000680001287983 */ /* 0x000ee80000100800 */
[----:B------:R-:W4:Y:S04]  /*7a90*/  LDL R39, [R1+0x70] ;  /* 0x0000700001277983 */ /* 0x000f280000100800 */
[----:B------:R-:W4:Y:S04]  /*7aa0*/  LDL R38, [R1+0x64] ;  /* 0x0000640001267983 */ /* 0x000f280000100800 */
[----:B------:R-:W4:Y:S01]  /*7ab0*/  LDL R14, [R1+0x74] ;  /* 0x00007400010e7983 */ /* 0x000f220000100800 */
        /* <DEDUP_REMOVED lines=8> */
[C---:B--2---:R-:W-:Y:S01]  /*7b40*/  ISETP.GE.AND P4, PT, R41.reuse, UR4, PT ;  /* 0x0000000429007c0c */ /* 0x044fe2000bf86270 */
[C---:B------:R-:W-:Y:S01]  /*7b50*/  IMAD.SHL.U32 R9, R41.reuse, 0x2, RZ ;  /* 0x0000000229097824 */ /* 0x040fe200078e00ff */
[----:B------:R-:W-:Y:S02]  /*7b60*/  SHF.R.S32.HI R6, RZ, 0x1f, R41 ;  /* 0x0000001fff067819 */ /* 0x000fe40000011429 */
[----:B---3--:R-:W-:Y:S02]  /*7b70*/  ISETP.GE.AND P3, PT, R40, UR4, PT ;  /* 0x0000000428007c0c */ /* 0x008fe4000bf66270 */
[----:B------:R-:W-:-:S07]  /*7b80*/  SHF.L.U64.HI R10, R41, 0x1, R6 ;  /* 0x00000001290a7819 */ /* 0x000fce0000010206 */
[-C--:B------:R-:W-:Y:S02]  /*7b90*/  @!P4 IADD3 R8, P2, R4, R9.reuse, RZ ;  /* 0x000000090408c210 */ /* 0x080fe40007f5e0ff */
[----:B----4-:R-:W-:-:S03]  /*7ba0*/  @!P4 IADD3 R6, P1, R0, R9, RZ ;  /* 0x000000090006c210 */ /* 0x010fc60007f3e0ff */
[--C-:B------:R-:W-:Y:S01]  /*7bb0*/  @!P4 IMAD.X R9, R5, 0x1, R10.reuse, P2 ;  /* 0x000000010509c824 */ /* 0x100fe200010e060a */
[----:B------:R-:W-:Y:S01]  /*7bc0*/  ISETP.GE.AND P2, PT, R39, UR4, PT ;  /* 0x0000000427007c0c */ /* 0x000fe2000bf46270 */
[----:B------:R-:W-:Y:S01]  /*7bd0*/  @!P4 IMAD.X R7, R3, 0x1, R10, P1 ;  /* 0x000000010307c824 */ /* 0x000fe200008e060a */
[----:B------:R-:W-:Y:S01]  /*7be0*/  SHF.R.S32.HI R10, RZ, 0x1f, R40 ;  /* 0x0000001fff0a7819 */ /* 0x000fe20000011428 */
[----:B------:R-:W-:Y:S01]  /*7bf0*/  IMAD.SHL.U32 R47, R40, 0x2, RZ ;  /* 0x00000002282f7824 */ /* 0x000fe200078e00ff */
[----:B------:R-:W5:Y:S01]  /*7c00*/  @!P4 LD.E.64 R30, desc[UR60][R8.64] ;  /* 0x0000003c081ec980 */ /* 0x000f62000c101b00 */
[----:B------:R-:W-:Y:S01]  /*7c10*/  ISETP.GE.AND P1, PT, R38, UR4, PT ;  /* 0x0000000426007c0c */ /* 0x000fe2000bf26270 */
[----:B------:R-:W-:Y:S01]  /*7c20*/  IMAD.SHL.U32 R43, R39, 0x2, RZ ;  /* 0x00000002272b7824 */ /* 0x000fe200078e00ff */
[----:B------:R-:W-:Y:S01]  /*7c30*/  SHF.L.U64.HI R10, R40, 0x1, R10 ;  /* 0x00000001280a7819 */ /* 0x000fe2000001020a */
[----:B------:R0:W5:Y:S01]  /*7c40*/  @!P4 LD.E.64 R28, desc[UR60][R6.64] ;  /* 0x0000003c061cc980 */ /* 0x000162000c101b00 */
[----:B------:R-:W-:-:S02]  /*7c50*/  @!P3 IADD3 R46, P4, R4, R47, RZ ;  /* 0x0000002f042eb210 */ /* 0x000fc40007f9e0ff */
[----:B------:R-:W-:Y:S02]  /*7c60*/  SHF.R.S32.HI R11, RZ, 0x1f, R39 ;  /* 0x0000001fff0b7819 */ /* 0x000fe40000011427 */
[----:B------:R-:W-:Y:S01]  /*7c70*/  @!P3 IADD3 R48, P5, R0, R47, RZ ;  /* 0x0000002f0030b210 */ /* 0x000fe20007fbe0ff */
[----:B------:R-:W-:Y:S01]  /*7c80*/  @!P3 IMAD.X R47, R5, 0x1, R10, P4 ;  /* 0x00000001052fb824 */ /* 0x000fe200020e060a */
[-C--:B------:R-:W-:Y:S02]  /*7c90*/  @!P2 IADD3 R42, P4, R4, R43.reuse, RZ ;  /* 0x0000002b042aa210 */ /* 0x080fe40007f9e0ff */
[----:B0-----:R-:W-:Y:S01]  /*7ca0*/  SHF.L.U64.HI R6, R39, 0x1, R11 ;  /* 0x0000000127067819 */ /* 0x001fe2000001020b */
[----:B------:R-:W-:Y:S01]  /*7cb0*/  IMAD.SHL.U32 R7, R38, 0x2, RZ ;  /* 0x0000000226077824 */ /* 0x000fe200078e00ff */
[----:B------:R-:W-:Y:S01]  /*7cc0*/  SHF.R.S32.HI R12, RZ, 0x1f, R38 ;  /* 0x0000001fff0c7819 */ /* 0x000fe20000011426 */
[----:B------:R-:W-:Y:S01]  /*7cd0*/  @!P3 IMAD.X R49, R3, 0x1, R10, P5 ;  /* 0x000000010331b824 */ /* 0x000fe200028e060a */
[----:B------:R-:W-:Y:S01]  /*7ce0*/  @!P2 IADD3 R44, P5, R0, R43, RZ ;  /* 0x0000002b002ca210 */ /* 0x000fe20007fbe0ff */
[----:B------:R-:W-:Y:S01]  /*7cf0*/  @!P2 IMAD.X R43, R5, 0x1, R6, P4 ;  /* 0x00000001052ba824 */ /* 0x000fe200020e0606 */
[----:B------:R-:W-:Y:S01]  /*7d00*/  SHF.L.U64.HI R12, R38, 0x1, R12 ;  /* 0x00000001260c7819 */ /* 0x000fe2000001020c */
[----:B------:R-:W-:Y:S01]  /*7d10*/  IMAD.SHL.U32 R13, R14, 0x2, RZ ;  /* 0x000000020e0d7824 */ /* 0x000fe200078e00ff */
[-C--:B------:R-:W-:Y:S01]  /*7d20*/  @!P1 IADD3 R40, P4, R0, R7.reuse, RZ ;  /* 0x0000000700289210 */ /* 0x080fe20007f9e0ff */
[C---:B------:R-:W-:Y:S01]  /*7d30*/  @!P2 IMAD.X R45, R3.reuse, 0x1, R6, P5 ;  /* 0x00000001032da824 */ /* 0x040fe200028e0606 */
[----:B------:R-:W-:Y:S01]  /*7d40*/  ISETP.GE.AND P5, PT, R156, UR4, PT ;  /* 0x000000049c007c0c */ /* 0x000fe2000bfa6270 */
[----:B------:R-:W5:Y:S02]  /*7d50*/  @!P3 LD.E.64 R26, desc[UR60][R48.64] ;  /* 0x0000003c301ab980 */ /* 0x000f64000c101b00 */
[--C-:B------:R-:W-:Y:S01]  /*7d60*/  @!P1 IMAD.X R41, R3, 0x1, R12.reuse, P4 ;  /* 0x0000000103299824 */ /* 0x100fe200020e060c */
[----:B------:R-:W-:Y:S01]  /*7d70*/  @!P1 IADD3 R6, P4, R4, R7, RZ ;  /* 0x0000000704069210 */ /* 0x000fe20007f9e0ff */
[----:B------:R-:W5:Y:S04]  /*7d80*/  @!P3 LD.E.64 R24, desc[UR60][R46.64] ;  /* 0x0000003c2e18b980 */ /* 0x000f68000c101b00 */
[----:B------:R-:W-:Y:S01]  /*7d90*/  @!P1 IMAD.X R7, R5, 0x1, R12, P4 ;  /* 0x0000000105079824 */ /* 0x000fe200020e060c */
[----:B------:R-:W-:Y:S01]  /*7da0*/  ISETP.GE.AND P4, PT, R14, UR4, PT ;  /* 0x000000040e007c0c */ /* 0x000fe2000bf86270 */
[----:B------:R-:W5:Y:S02]  /*7db0*/  @!P2 LD.E.64 R22, desc[UR60][R44.64] ;  /* 0x0000003c2c16a980 */ /* 0x000f64000c101b00 */
[----:B------:R-:W-:-:S02]  /*7dc0*/  @!P5 IMAD.MOV.U32 R8, RZ, RZ, R0 ;  /* 0x000000ffff08d224 */ /* 0x000fc400078e0000 */
[----:B------:R-:W-:Y:S01]  /*7dd0*/  @!P5 IMAD.MOV.U32 R9, RZ, RZ, R3 ;  /* 0x000000ffff09d224 */ /* 0x000fe200078e0003 */
[----:B------:R-:W5:Y:S01]  /*7de0*/  @!P2 LD.E.64 R20, desc[UR60][R42.64] ;  /* 0x0000003c2a14a980 */ /* 0x000f62000c101b00 */
[----:B------:R-:W-:Y:S01]  /*7df0*/  @!P5 IMAD.WIDE R10, R156, 0x2, R4 ;  /* 0x000000029c0ad825 */ /* 0x000fe200078e0204 */
[----:B------:R-:W-:-:S03]  /*7e00*/  SHF.R.S32.HI R12, RZ, 0x1f, R14 ;  /* 0x0000001fff0c7819 */ /* 0x000fc6000001140e */
[----:B------:R-:W-:Y:S01]  /*7e10*/  @!P5 IMAD.WIDE R8, R156, 0x2, R8 ;  /* 0x000000029c08d825 */ /* 0x000fe200078e0208 */
[----:B------:R0:W5:Y:S01]  /*7e20*/  @!P5 LD.E.64 R32, desc[UR60][R10.64] ;  /* 0x0000003c0a20d980 */ /* 0x000162000c101b00 */
[----:B------:R-:W-:-:S03]  /*7e30*/  SHF.L.U64.HI R12, R14, 0x1, R12 ;  /* 0x000000010e0c7819 */ /* 0x000fc6000001020c */
[----:B------:R1:W5:Y:S01]  /*7e40*/  @!P5 LD.E.64 R34, desc[UR60][R8.64] ;  /* 0x0000003c0822d980 */ /* 0x000362000c101b00 */
[----:B------:R-:W-:-:S05]  /*7e50*/  @!P4 IADD3 R38, P5, R0, R13, RZ ;  /* 0x0000000d0026c210 */ /* 0x000fca0007fbe0ff */
[--C-:B------:R-:W-:Y:S01]  /*7e60*/  @!P4 IMAD.X R39, R3, 0x1, R12.reuse, P5 ;  /* 0x000000010327c824 */ /* 0x100fe200028e060c */
[----:B------:R-:W-:Y:S02]  /*7e70*/  @!P4 IADD3 R4, P5, R4, R13, RZ ;  /* 0x0000000d0404c210 */ /* 0x000fe40007fbe0ff */
[----:B------:R-:W-:Y:S02]  /*7e80*/  CS2R R14, SRZ ;  /* 0x00000000000e7805 */ /* 0x000fe4000001ff00 */
[----:B0-----:R-:W-:Y:S02]  /*7e90*/  CS2R R10, SRZ ;  /* 0x00000000000a7805 */ /* 0x001fe4000001ff00 */
[----:B-1----:R-:W-:Y:S01]  /*7ea0*/  CS2R R8, SRZ ;  /* 0x0000000000087805 */ /* 0x002fe2000001ff00 */
[----:B------:R-:W-:Y:S01]  /*7eb0*/  @!P4 IMAD.X R5, R5, 0x1, R12, P5 ;  /* 0x000000010505c824 */ /* 0x000fe200028e060c */
[----:B------:R-:W-:Y:S01]  /*7ec0*/  CS2R R12, SRZ ;  /* 0x00000000000c7805 */ /* 0x000fe2000001ff00 */
[----:B------:R0:W5:Y:S04]  /*7ed0*/  @!P1 LD.E.64 R14, desc[UR60][R6.64] ;  /* 0x0000003c060e9980 */ /* 0x000168000c101b00 */
[----:B------:R0:W5:Y:S04]  /*7ee0*/  @!P4 LD.E.64 R8, desc[UR60][R38.64] ;  /* 0x0000003c2608c980 */ /* 0x000168000c101b00 */
[----:B------:R0:W5:Y:S04]  /*7ef0*/  @!P1 LD.E.64 R12, desc[UR60][R40.64] ;  /* 0x0000003c280c9980 */ /* 0x000168000c101b00 */
[----:B------:R0:W5:Y:S02]  /*7f00*/  @!P4 LD.E.64 R10, desc[UR60][R4.64] ;  /* 0x0000003c040ac980 */ /* 0x000164000c101b00 */
.L_x_494:
[----:B------:R-:W-:Y:S05]  /*7f10*/  BSYNC B1 ;  /* 0x0000000000017941 */ /* 0x000fea0003800000 */
.L_x_493:
[----:B----45:R-:W-:Y:S01]  /*7f20*/  IMAD.MOV.U32 R0, RZ, RZ, R8 ;  /* 0x000000ffff007224 */ /* 0x030fe200078e0008 */
[----:B------:R-:W-:Y:S01]  /*7f30*/  LOP3.LUT R50, R50, 0xfffffffe, RZ, 0xc0, !PT ;  /* 0xfffffffe32327812 */ /* 0x000fe200078ec0ff */
[----:B---3--:R-:W-:Y:S01]  /*7f40*/  IMAD.MOV.U32 R3, RZ, RZ, R9 ;  /* 0x000000ffff037224 */ /* 0x008fe200078e0009 */
[----:B------:R-:W-:Y:S01]  /*7f50*/  BSSY B1, `(.L_x_495) ;  /* 0x000002a000017945 */ /* 0x000fe20003800000 */
[----:B0-----:R-:W-:Y:S02]  /*7f60*/  IMAD.MOV.U32 R4, RZ, RZ, R12 ;  /* 0x000000ffff047224 */ /* 0x001fe400078e000c */
[----:B------:R-:W-:Y:S01]  /*7f70*/  IMAD.MOV.U32 R5, RZ, RZ, R23 ;  /* 0x000000ffff057224 */ /* 0x000fe200078e0017 */
[----:B------:R-:W-:Y:S01]  /*7f80*/  PRMT R38, R0, 0x5410, R3 ;  /* 0x0000541000267816 */ /* 0x000fe20000000003 */
[----:B------:R-:W-:Y:S01]  /*7f90*/  IMAD.IADD R3, R51, 0x1, -R50 ;  /* 0x0000000133037824 */ /* 0x000fe200078e0a32 */
[----:B------:R-:W-:Y:S01]  /*7fa0*/  PRMT R40, R4, 0x7610, R40 ;  /* 0x0000761004287816 */ /* 0x000fe20000000028 */
[----:B------:R-:W-:-:S02]  /*7fb0*/  IMAD.MOV.U32 R0, RZ, RZ, R13 ;  /* 0x000000ffff007224 */ /* 0x000fc400078e000d */
[----:B------:R-:W-:Y:S01]  /*7fc0*/  IMAD.MOV.U32 R4, RZ, RZ, R22 ;  /* 0x000000ffff047224 */ /* 0x000fe200078e0016 */
[----:B------:R-:W-:Y:S01]  /*7fd0*/  SHF.L.U32 R3, R3, 0x1f, RZ ;  /* 0x0000001f03037819 */ /* 0x000fe200000006ff */
[----:B------:R-:W-:Y:S01]  /*7fe0*/  IMAD.MOV.U32 R6, RZ, RZ, R29 ;  /* 0x000000ffff067224 */ /* 0x000fe200078e001d */
[----:B------:R-:W-:Y:S01]  /*7ff0*/  PRMT R40, R40, 0x5410, R0 ;  /* 0x0000541028287816 */ /* 0x000fe20000000000 */
[----:B------:R-:W-:Y:S01]  /*8000*/  IMAD.MOV.U32 R0, RZ, RZ, R26 ;  /* 0x000000ffff007224 */ /* 0x000fe200078e001a */
[----:B------:R-:W0:Y:S01]  /*8010*/  SYNCS.PHASECHK.TRANS64.TRYWAIT P1, [R16+URZ+0x31c00], R3 ;  /* 0x031c0003100075a7 */ /* 0x000e22000802017f */
[----:B------:R-:W-:Y:S01]  /*8020*/  PRMT R42, R4, 0x5410, R5 ;  /* 0x00005410042a7816 */ /* 0x000fe20000000005 */
[----:B------:R-:W-:Y:S01]  /*8030*/  IMAD.MOV.U32 R4, RZ, RZ, R27 ;  /* 0x000000ffff047224 */ /* 0x000fe200078e001b */
[----:B------:R-:W-:Y:S01]  /*8040*/  PRMT R54, R6, 0x7610, R54 ;  /* 0x0000761006367816 */ /* 0x000fe20000000036 */
[----:B------:R-:W-:Y:S02]  /*8050*/  IMAD.MOV.U32 R5, RZ, RZ, R28 ;  /* 0x000000ffff057224 */ /* 0x000fe400078e001c */
[----:B------:R-:W-:Y:S01]  /*8060*/  IMAD.MOV.U32 R6, RZ, RZ, R11 ;  /* 0x000000ffff067224 */ /* 0x000fe200078e000b */
[----:B------:R-:W-:Y:S01]  /*8070*/  PRMT R44, R4, 0x7610, R44 ;  /* 0x00007610042c7816 */ /* 0x000fe2000000002c */
[----:B------:R-:W-:Y:S01]  /*8080*/  IMAD.MOV.U32 R4, RZ, RZ, R35 ;  /* 0x000000ffff047224 */ /* 0x000fe200078e0023 */
[----:B------:R-:W-:Y:S01]  /*8090*/  PRMT R45, R0, 0x5410, R5 ;  /* 0x00005410002d7816 */ /* 0x000fe20000000005 */
[----:B------:R-:W-:-:S02]  /*80a0*/  IMAD.MOV.U32 R0, RZ, RZ, R34 ;  /* 0x000000ffff007224 */ /* 0x000fc400078e0022 */
[----:B------:R-:W-:Y:S01]  /*80b0*/  IMAD.MOV.U32 R5, RZ, RZ, R10 ;  /* 0x000000ffff057224 */ /* 0x000fe200078e000a */
[----:B------:R-:W-:Y:S01]  /*80c0*/  PRMT R54, R54, 0x5410, R4 ;  /* 0x0000541036367816 */ /* 0x000fe20000000004 */
[----:B------:R-:W-:Y:S01]  /*80d0*/  IMAD.MOV.U32 R4, RZ, RZ, R15 ;  /* 0x000000ffff047224 */ /* 0x000fe200078e000f */
[----:B------:R-:W-:Y:S01]  /*80e0*/  PRMT R46, R0, 0x7610, R46 ;  /* 0x00007610002e7816 */ /* 0x000fe2000000002e */
[----:B------:R-:W-:Y:S01]  /*80f0*/  IMAD.MOV.U32 R0, RZ, RZ, R14 ;  /* 0x000000ffff007224 */ /* 0x000fe200078e000e */
[----:B------:R-:W-:Y:S01]  /*8100*/  PRMT R39, R5, 0x5410, R6 ;  /* 0x0000541005277816 */ /* 0x000fe20000000006 */
[----:B------:R-:W-:Y:S02]  /*8110*/  IMAD.MOV.U32 R5, RZ, RZ, R20 ;  /* 0x000000ffff057224 */ /* 0x000fe400078e0014 */
[----:B------:R-:W-:Y:S01]  /*8120*/  IMAD.MOV.U32 R6, RZ, RZ, R21 ;  /* 0x000000ffff067224 */ /* 0x000fe200078e0015 */
[----:B------:R-:W-:Y:S01]  /*8130*/  PRMT R41, R0, 0x5410, R4 ;  /* 0x0000541000297816 */ /* 0x000fe20000000004 */
[----:B------:R-:W-:-:S02]  /*8140*/  IMAD.MOV.U32 R0, RZ, RZ, R24 ;  /* 0x000000ffff007224 */ /* 0x000fc400078e0018 */
[----:B------:R-:W-:Y:S01]  /*8150*/  IMAD.MOV.U32 R4, RZ, RZ, R25 ;  /* 0x000000ffff047224 */ /* 0x000fe200078e0019 */
[----:B------:R-:W-:Y:S01]  /*8160*/  PRMT R43, R5, 0x5410, R6 ;  /* 0x00005410052b7816 */ /* 0x000fe20000000006 */
[----:B------:R-:W-:Y:S02]  /*8170*/  IMAD.MOV.U32 R5, RZ, RZ, R30 ;  /* 0x000000ffff057224 */ /* 0x000fe400078e001e */
[----:B------:R-:W-:Y:S01]  /*8180*/  IMAD.MOV.U32 R6, RZ, RZ, R31 ;  /* 0x000000ffff067224 */ /* 0x000fe200078e001f */
[----:B------:R-:W-:Y:S01]  /*8190*/  PRMT R44, R44, 0x5410, R4 ;  /* 0x000054102c2c7816 */ /* 0x000fe20000000004 */
[----:B------:R-:W-:Y:S01]  /*81a0*/  IMAD.MOV.U32 R4, RZ, RZ, R33 ;  /* 0x000000ffff047224 */ /* 0x000fe200078e0021 */
[----:B------:R-:W-:Y:S01]  /*81b0*/  PRMT R55, R0, 0x5410, R5 ;  /* 0x0000541000377816 */ /* 0x000fe20000000005 */
[----:B------:R-:W-:Y:S01]  /*81c0*/  IMAD.MOV.U32 R0, RZ, RZ, R32 ;  /* 0x000000ffff007224 */ /* 0x000fe200078e0020 */
[----:B------:R-:W-:Y:S01]  /*81d0*/  PRMT R56, R6, 0x7610, R56 ;  /* 0x0000761006387816 */ /* 0x000fe20000000038 */
[----:B0-----:R-:W-:Y:S06]  /*81e0*/  @!P1 BRA `(.L_x_496) ;  /* 0x0000017800189947 */ /* 0x001fec0003800000 */
.L_x_735:
[----:B------:R-:W-:Y:S05]  /*81f0*/  BSYNC B1 ;  /* 0x0000000000017941 */ /* 0x000fea0003800000 */
.L_x_495:
[----:B------:R-:W-:Y:S02]  /*8200*/  PRMT R46, R46, 0x5410, R0 ;  /* 0x000054102e2e7816 */ /* 0x000fe40000000000 */
[----:B------:R-:W-:Y:S01]  /*8210*/  PRMT R56, R56, 0x5410, R4 ;  /* 0x0000541038387816 */ /* 0x000fe20000000004 */
[----:B------:R-:W-:Y:S06]  /*8220*/  @P0 BRA `(.L_x_497) ;  /* 0x0000002c00b00947 */ /* 0x000fec0003800000 */
[----:B------:R-:W2:Y:S01]  /*8230*/  LDL R51, [R1+0x88] ;  /* 0x0000880001337983 */ /* 0x000ea20000100800 */
[----:B------:R-:W1:Y:S03]  /*8240*/  LDC R5, c[0x0][0x3f4] ;  /* 0x0000fd00ff057b82 */ /* 0x000e660000000800 */
[----:B------:R-:W3:Y:S04]  /*8250*/  LDL R50, [R1+0x6c] ;  /* 0x00006c0001327983 */ /* 0x000ee80000100800 */
[----:B------:R-:W4:Y:S04]  /*8260*/  LDL R49, [R1+0x68] ;  /* 0x0000680001317983 */ /* 0x000f280000100800 */
[----:B------:R-:W5:Y:S04]  /*8270*/  LDL R48, [R1+0x70] ;  /* 0x0000700001307983 */ /* 0x000f680000100800 */
[----:B------:R-:W5:Y:S04]  /*8280*/  LDL R47, [R1+0x64] ;  /* 0x00006400012f7983 */ /* 0x000f680000100800 */
[----:B------:R-:W5:Y:S01]  /*8290*/  LDL R6, [R1+0x74] ;  /* 0x0000740001067983 */ /* 0x000f620000100800 */
[----:B------:R-:W-:Y:S01]  /*82a0*/  LEA.HI R36, R37, R36, RZ, 0x2 ;  /* 0x0000002425247211 */ /* 0x000fe200078f10ff */
[----:B------:R-:W-:Y:S03]  /*82b0*/  BSSY B1, `(.L_x_498) ;  /* 0x000003a000017945 */ /* 0x000fe60003800000 */
[----:B------:R-:W-:-:S02]  /*82c0*/  SHF.R.S32.HI R0, RZ, 0x2, R36 ;  /* 0x00000002ff007819 */ /* 0x000fc40000011424 */
[----:B0-----:R-:W-:Y:S02]  /*82d0*/  SHF.R.S32.HI R3, RZ, 0x1f, R36 ;  /* 0x0000001fff037819 */ /* 0x001fe40000011424 */
[----:B-1----:R-:W-:Y:S02]  /*82e0*/  ISETP.GE.AND P6, PT, R156, R5, PT ;  /* 0x000000059c00720c */ /* 0x002fe40003fc6270 */
[----:B------:R-:W-:-:S04]  /*82f0*/  LEA.HI R3, R3, R0, RZ, 0x2 ;  /* 0x0000000003037211 */ /* 0x000fc800078f10ff */
[----:B------:R-:W-:-:S05]  /*8300*/  LOP3.LUT R7, R3, 0xfffffffc, RZ, 0xc0, !PT ;  /* 0xfffffffc03077812 */ /* 0x000fca00078ec0ff */
[----:B------:R-:W-:-:S05]  /*8310*/  IMAD.IADD R7, R0, 0x1, -R7 ;  /* 0x0000000100077824 */ /* 0x000fca00078e0a07 */
[----:B------:R-:W-:Y:S01]  /*8320*/  LOP3.LUT P0, RZ, R7, 0x2, RZ, 0xc0, !PT ;  /* 0x0000000207ff7812 */ /* 0x000fe2000780c0ff */
[----:B--2---:R-:W-:-:S04]  /*8330*/  IMAD R3, R51, 0x2, R16 ;  /* 0x0000000233037824 */ /* 0x004fc800078e0210 */
[----:B------:R-:W-:Y:S01]  /*8340*/  VIADD R0, R3, 0x20 ;  /* 0x0000002003007836 */ /* 0x000fe20000000000 */
[-C--:B---3--:R-:W-:Y:S02]  /*8350*/  ISETP.GE.AND P1, PT, R50, R5.reuse, PT ;  /* 0x000000053200720c */ /* 0x088fe40003f26270 */
[-C--:B----4-:R-:W-:Y:S02]  /*8360*/  ISETP.GE.AND P2, PT, R49, R5.reuse, PT ;  /* 0x000000053100720c */ /* 0x090fe40003f46270 */
[-C--:B-----5:R-:W-:Y:S02]  /*8370*/  ISETP.GE.AND P3, PT, R48, R5.reuse, PT ;  /* 0x000000053000720c */ /* 0x0a0fe40003f66270 */
[-C--:B------:R-:W-:Y:S02]  /*8380*/  ISETP.GE.AND P4, PT, R47, R5.reuse, PT ;  /* 0x000000052f00720c */ /* 0x080fe40003f86270 */
[----:B------:R-:W-:Y:S01]  /*8390*/  ISETP.GE.AND P5, PT, R6, R5, PT ;  /* 0x000000050600720c */ /* 0x000fe20003fa6270 */
[----:B------:R-:W-:-:S12]  /*83a0*/  @P6 BRA `(.L_x_499) ;  /* 0x0000000000a86947 */ /* 0x000fd80003800000 */
[----:B------:R-:W0:Y:S01]  /*83b0*/  LDS.128 R4, [R3+0xda00] ;  /* 0x00da000003047984 */ /* 0x000e220000000c00 */
[----:B------:R-:W-:Y:S01]  /*83c0*/  SHF.R.U32.HI R37, RZ, 0x10, R35 ;  /* 0x00000010ff257819 */ /* 0x000fe20000011623 */
[--C-:B------:R-:W-:Y:S01]  /*83d0*/  HADD2.F32 R36, -RZ, R46.reuse.H0_H0 ;  /* 0x2000002eff247230 */ /* 0x100fe20000004100 */
[----:B------:R-:W-:Y:S01]  /*83e0*/  SHF.R.U32.HI R47, RZ, 0x10, R33 ;  /* 0x00000010ff2f7819 */ /* 0x000fe20000011621 */
[----:B------:R-:W-:Y:S01]  /*83f0*/  HADD2.F32 R46, -RZ, R46.H1_H1 ;  /* 0x3000002eff2e7230 */ /* 0x000fe20000004100 */
[----:B------:R-:W-:Y:S01]  /*8400*/  SHF.R.U64 R53, R34, 0x10, R35 ;  /* 0x0000001022357819 */ /* 0x000fe20000001223 */
[----:B------:R-:W-:Y:S01]  /*8410*/  HADD2.F32 R37, -RZ, R37.H0_H0 ;  /* 0x20000025ff257230 */ /* 0x000fe20000004100 */
[----:B------:R-:W-:Y:S01]  /*8420*/  SHF.R.U64 R51, R32, 0x10, R33 ;  /* 0x0000001020337819 */ /* 0x000fe20000001221 */
[----:B------:R-:W-:Y:S02]  /*8430*/  HADD2.F32 R47, -RZ, R47.H0_H0 ;  /* 0x2000002fff2f7230 */ /* 0x000fe40000004100 */
[----:B0-----:R-:W-:-:S02]  /*8440*/  HADD2.F32 R34, -RZ, R7.H0_H0 ;  /* 0x20000007ff227230 */ /* 0x001fc40000004100 */
[----:B------:R-:W-:Y:S02]  /*8450*/  HADD2.F32 R35, -RZ, R7.H1_H1 ;  /* 0x30000007ff237230 */ /* 0x000fe40000004100 */
[--C-:B------:R-:W-:Y:S02]  /*8460*/  HADD2.F32 R7, -RZ, R4.reuse.H0_H0 ;  /* 0x20000004ff077230 */ /* 0x100fe40000004100 */
[----:B------:R-:W-:Y:S02]  /*8470*/  HADD2.F32 R4, -RZ, R4.H1_H1 ;  /* 0x30000004ff047230 */ /* 0x000fe40000004100 */
[C---:B------:R-:W-:Y:S01]  /*8480*/  FMUL.FTZ R50, R35.reuse, R37 ;  /* 0x0000002523327220 */ /* 0x040fe20000410000 */
[-C--:B------:R-:W-:Y:S01]  /*8490*/  FMUL.FTZ R49, R35, R47.reuse ;  /* 0x0000002f23317220 */ /* 0x080fe20000410000 */
[--C-:B------:R-:W-:Y:S02]  /*84a0*/  HADD2.F32 R32, -RZ, R6.reuse.H0_H0 ;  /* 0x20000006ff207230 */ /* 0x100fe40000004100 */
[----:B------:R-:W-:Y:S01]  /*84b0*/  FMUL.FTZ R48, R4, R46 ;  /* 0x0000002e04307220 */ /* 0x000fe20000410000 */
[----:B------:R-:W-:Y:S01]  /*84c0*/  FFMA.FTZ R52, R34, R47, R50 ;  /* 0x0000002f22347223 */ /* 0x000fe20000010032 */
[----:B------:R-:W-:-:S02]  /*84d0*/  HADD2.F32 R33, -RZ, R6.H1_H1 ;  /* 0x30000006ff217230 */ /* 0x000fc40000004100 */
[-C--:B------:R-:W-:Y:S01]  /*84e0*/  FMUL.FTZ R50, R4, R36.reuse ;  /* 0x0000002404327220 */ /* 0x080fe20000410000 */
[C---:B------:R-:W-:Y:S01]  /*84f0*/  FFMA.FTZ R48, R7.reuse, R36, -R48 ;  /* 0x0000002407307223 */ /* 0x040fe20000010830 */
[--C-:B------:R-:W-:Y:S02]  /*8500*/  HADD2.F32 R6, -RZ, R5.reuse.H0_H0 ;  /* 0x20000005ff067230 */ /* 0x100fe40000004100 */
[----:B------:R-:W-:Y:S01]  /*8510*/  FFMA.FTZ R49, R34, R37, -R49 ;  /* 0x0000002522317223 */ /* 0x000fe20000010831 */
[----:B------:R-:W-:Y:S02]  /*8520*/  HADD2.F32 R36, -RZ, R56.H1_H1 ;  /* 0x30000038ff247230 */ /* 0x000fe40000004100 */
[----:B------:R-:W-:Y:S01]  /*8530*/  FFMA.FTZ R37, R7, R46, R50 ;  /* 0x0000002e07257223 */ /* 0x000fe20000010032 */
[----:B------:R-:W-:Y:S02]  /*8540*/  HADD2.F32 R5, -RZ, R5.H1_H1 ;  /* 0x30000005ff057230 */ /* 0x000fe40000004100 */
[----:B------:R-:W-:-:S02]  /*8550*/  HADD2.F32 R34, -RZ, R54.H1_H1 ;  /* 0x30000036ff227230 */ /* 0x000fc40000004100 */
[C---:B------:R-:W-:Y:S01]  /*8560*/  FMUL.FTZ R47, R33.reuse, R36 ;  /* 0x00000024212f7220 */ /* 0x040fe20000410000 */
[----:B------:R-:W-:Y:S02]  /*8570*/  HADD2.F32 R35, -RZ, R51.H0_H0 ;  /* 0x20000033ff237230 */ /* 0x000fe40000004100 */
[----:B------:R-:W-:Y:S02]  /*8580*/  HADD2.F32 R4, -RZ, R53.H0_H0 ;  /* 0x20000035ff047230 */ /* 0x000fe40000004100 */
[-C--:B------:R-:W-:Y:S01]  /*8590*/  FMUL.FTZ R33, R33, R34.reuse ;  /* 0x0000002221217220 */ /* 0x080fe20000410000 */
[C---:B------:R-:W-:Y:S01]  /*85a0*/  FFMA.FTZ R47, R32.reuse, R34, -R47 ;  /* 0x00000022202f7223 */ /* 0x040fe2000001082f */
[C---:B------:R-:W-:Y:S01]  /*85b0*/  FMUL.FTZ R7, R5.reuse, R35 ;  /* 0x0000002305077220 */ /* 0x040fe20000410000 */
[----:B------:R-:W-:Y:S01]  /*85c0*/  FMUL.FTZ R46, R5, R4 ;  /* 0x00000004052e7220 */ /* 0x000fe20000410000 */
[----:B------:R-:W-:Y:S02]  /*85d0*/  FFMA.FTZ R32, R32, R36, R33 ;  /* 0x0000002420207223 */ /* 0x000fe40000010021 */
[----:B------:R-:W-:Y:S01]  /*85e0*/  FFMA.FTZ R5, R6, R4, -R7 ;  /* 0x0000000406057223 */ /* 0x000fe20000010807 */
[----:B------:R-:W-:Y:S01]  /*85f0*/  F2FP.F16.F32.PACK_AB R7, R52, R49 ;  /* 0x000000313407723e */ /* 0x000fe200000000ff */
[----:B------:R-:W-:Y:S01]  /*8600*/  FFMA.FTZ R46, R6, R35, R46 ;  /* 0x00000023062e7223 */ /* 0x000fe2000001002e */
[----:B------:R-:W-:-:S02]  /*8610*/  F2FP.F16.F32.PACK_AB R4, R37, R48 ;  /* 0x000000302504723e */ /* 0x000fc400000000ff */
[----:B------:R-:W-:Y:S02]  /*8620*/  F2FP.F16.F32.PACK_AB R6, R32, R47 ;  /* 0x0000002f2006723e */ /* 0x000fe400000000ff */
[----:B------:R-:W-:-:S05]  /*8630*/  F2FP.F16.F32.PACK_AB R5, R46, R5 ;  /* 0x000000052e05723e */ /* 0x000fca00000000ff */
[----:B------:R0:W-:Y:S02]  /*8640*/  STS.128 [R3+0xda00], R4 ;  /* 0x00da000403007388 */ /* 0x0001e40000000c00 */
.L_x_499:
[----:B------:R-:W-:Y:S05]  /*8650*/  BSYNC B1 ;  /* 0x0000000000017941 */ /* 0x000fea0003800000 */
.L_x_498:
[----:B------:R-:W-:Y:S01]  /*8660*/  BSSY B1, `(.L_x_500) ;  /* 0x000002d000017945 */ /* 0x000fe20003800000 */
[----:B------:R-:W-:-:S03]  /*8670*/  @P0 VIADD R0, R3, 0xffffffe0 ;  /* 0xffffffe003000836 */ /* 0x000fc60000000000 */
[----:B------:R-:W-:Y:S05]  /*8680*/  @P1 BRA `(.L_x_501) ;  /* 0x0000000000a81947 */ /* 0x000fea0003800000 */
[----:B0-----:R-:W0:Y:S01]  /*8690*/  LDS.128 R4, [R0+0xda00] ;  /* 0x00da000000047984 */ /* 0x001e220000000c00 */
[----:B------:R-:W-:Y:S01]  /*86a0*/  SHF.R.U32.HI R33, RZ, 0x10, R29 ;  /* 0x00000010ff217819 */ /* 0x000fe2000001161d */
[----:B------:R-:W-:Y:S01]  /*86b0*/  HADD2.F32 R34, -RZ, R55.H1_H1 ;  /* 0x30000037ff227230 */ /* 0x000fe20000004100 */
[--C-:B------:R-:W-:Y:S01]  /*86c0*/  SHF.R.U32.HI R35, RZ, 0x10, R31.reuse ;  /* 0x00000010ff237819 */ /* 0x100fe2000001161f */
        /* <DEDUP_REMOVED lines=19> */
[----:B------:R-:W-:Y:S02]  /*8800*/  HADD2.F32 R32, -RZ, R56.H0_H0 ;  /* 0x20000038ff207230 */ /* 0x000fe40000004100 */
[----:B------:R-:W-:Y:S01]  /*8810*/  FFMA.FTZ R33, R7, R34, R46 ;  /* 0x0000002207217223 */ /* 0x000fe2000001002e */
[----:B------:R-:W-:Y:S02]  /*8820*/  HADD2.F32 R5, -RZ, R5.H1_H1 ;  /* 0x30000005ff057230 */ /* 0x000fe40000004100 */
[----:B------:R-:W-:-:S02]  /*8830*/  HADD2.F32 R30, -RZ, R54.H0_H0 ;  /* 0x20000036ff1e7230 */ /* 0x000fc40000004100 */
        /* <DEDUP_REMOVED lines=15> */
.L_x_501:
[----:B------:R-:W-:Y:S05]  /*8930*/  BSYNC B1 ;  /* 0x0000000000017941 */ /* 0x000fea0003800000 */
.L_x_500:
[----:B------:R-:W-:Y:S04]  /*8940*/  BSSY B1, `(.L_x_502) ;  /* 0x000002c000017945 */ /* 0x000fe80003800000 */
[----:B------:R-:W-:Y:S05]  /*8950*/  @P2 BRA `(.L_x_503) ;  /* 0x0000000000a82947 */ /* 0x000fea0003800000 */
[----:B01----:R-:W0:Y:S01]  /*8960*/  LDS.128 R4, [R3+0x10a00] ;  /* 0x010a000003047984 */ /* 0x003e220000000c00 */
[----:B------:R-:W-:Y:S01]  /*8970*/  SHF.R.U32.HI R30, RZ, 0x10, R25 ;  /* 0x00000010ff1e7819 */ /* 0x000fe20000011619 */
[----:B------:R-:W-:Y:S01]  /*8980*/  HADD2.F32 R45, -RZ, R45.H0_H0 ;  /* 0x2000002dff2d7230 */ /* 0x000fe20000004100 */
[--C-:B------:R-:W-:Y:S01]  /*8990*/  SHF.R.U32.HI R28, RZ, 0x10, R27.reuse ;  /* 0x00000010ff1c7819 */ /* 0x100fe2000001161b */
[----:B------:R-:W-:Y:S01]  /*89a0*/  HADD2.F32 R29, -RZ, R55.H0_H0 ;  /* 0x20000037ff1d7230 */ /* 0x000fe20000004100 */
[----:B------:R-:W-:Y:S01]  /*89b0*/  SHF.R.U64 R35, R26, 0x10, R27 ;  /* 0x000000101a237819 */ /* 0x000fe2000000121b */
[----:B------:R-:W-:Y:S01]  /*89c0*/  HADD2.F32 R30, -RZ, R30.H0_H0 ;  /* 0x2000001eff1e7230 */ /* 0x000fe20000004100 */
[----:B------:R-:W-:Y:S01]  /*89d0*/  SHF.R.U64 R34, R24, 0x10, R25 ;  /* 0x0000001018227819 */ /* 0x000fe20000001219 */
[----:B------:R-:W-:Y:S02]  /*89e0*/  HADD2.F32 R28, -RZ, R28.H0_H0 ;  /* 0x2000001cff1c7230 */ /* 0x000fe40000004100 */
[----:B0-----:R-:W-:-:S02]  /*89f0*/  HADD2.F32 R27, -RZ, R7.H1_H1 ;  /* 0x30000007ff1b7230 */ /* 0x001fc40000004100 */
[----:B------:R-:W-:Y:S02]  /*8a00*/  HADD2.F32 R26, -RZ, R7.H0_H0 ;  /* 0x20000007ff1a7230 */ /* 0x000fe40000004100 */
[--C-:B------:R-:W-:Y:S02]  /*8a10*/  HADD2.F32 R7, -RZ, R4.reuse.H0_H0 ;  /* 0x20000004ff077230 */ /* 0x100fe40000004100 */
[C---:B------:R-:W-:Y:S01]  /*8a20*/  FMUL.FTZ R31, R27.reuse, R30 ;  /* 0x0000001e1b1f7220 */ /* 0x040fe20000410000 */
[----:B------:R-:W-:Y:S01]  /*8a30*/  FMUL.FTZ R27, R27, R28 ;  /* 0x0000001c1b1b7220 */ /* 0x000fe20000410000 */
[----:B------:R-:W-:Y:S02]  /*8a40*/  HADD2.F32 R4, -RZ, R4.H1_H1 ;  /* 0x30000004ff047230 */ /* 0x000fe40000004100 */
[--C-:B------:R-:W-:Y:S02]  /*8a50*/  HADD2.F32 R24, -RZ, R6.reuse.H0_H0 ;  /* 0x20000006ff187230 */ /* 0x100fe40000004100 */
[----:B------:R-:W-:Y:S01]  /*8a60*/  FFMA.FTZ R30, R26, R30, R27 ;  /* 0x0000001e1a1e7223 */ /* 0x000fe2000001001b */
[----:B------:R-:W-:-:S02]  /*8a70*/  HADD2.F32 R25, -RZ, R6.H1_H1 ;  /* 0x30000006ff197230 */ /* 0x000fc40000004100 */
[----:B------:R-:W-:Y:S01]  /*8a80*/  FFMA.FTZ R33, R26, R28, -R31 ;  /* 0x0000001c1a217223 */ /* 0x000fe2000001081f */
[--C-:B------:R-:W-:Y:S02]  /*8a90*/  HADD2.F32 R27, -RZ, R44.reuse.H1_H1 ;  /* 0x3000002cff1b7230 */ /* 0x100fe40000004100 */
[C---:B------:R-:W-:Y:S01]  /*8aa0*/  FMUL.FTZ R32, R4.reuse, R29 ;  /* 0x0000001d04207220 */ /* 0x040fe20000410000 */
[--C-:B------:R-:W-:Y:S02]  /*8ab0*/  HADD2.F32 R6, -RZ, R5.reuse.H0_H0 ;  /* 0x20000005ff067230 */ /* 0x100fe40000004100 */
[-C--:B------:R-:W-:Y:S01]  /*8ac0*/  FMUL.FTZ R28, R4, R45.reuse ;  /* 0x0000002d041c7220 */ /* 0x080fe20000410000 */
[----:B------:R-:W-:Y:S02]  /*8ad0*/  HADD2.F32 R44, -RZ, R44.H0_H0 ;  /* 0x2000002cff2c7230 */ /* 0x000fe40000004100 */
[----:B------:R-:W-:Y:S01]  /*8ae0*/  FFMA.FTZ R32, R7, R45, -R32 ;  /* 0x0000002d07207223 */ /* 0x000fe20000010820 */
[----:B------:R-:W-:-:S02]  /*8af0*/  HADD2.F32 R5, -RZ, R5.H1_H1 ;  /* 0x30000005ff057230 */ /* 0x000fc40000004100 */
[----:B------:R-:W-:Y:S01]  /*8b00*/  FFMA.FTZ R29, R7, R29, R28 ;  /* 0x0000001d071d7223 */ /* 0x000fe2000001001c */
[----:B------:R-:W-:Y:S02]  /*8b10*/  HADD2.F32 R26, -RZ, R34.H0_H0 ;  /* 0x20000022ff1a7230 */ /* 0x000fe40000004100 */
[CC--:B------:R-:W-:Y:S01]  /*8b20*/  FMUL.FTZ R31, R25.reuse, R27.reuse ;  /* 0x0000001b191f7220 */ /* 0x0c0fe20000410000 */
[----:B------:R-:W-:Y:S02]  /*8b30*/  HADD2.F32 R4, -RZ, R35.H0_H0 ;  /* 0x20000023ff047230 */ /* 0x000fe40000004100 */
[----:B------:R-:W-:Y:S01]  /*8b40*/  FMUL.FTZ R28, R25, R44 ;  /* 0x0000002c191c7220 */ /* 0x000fe20000410000 */
[C---:B------:R-:W-:Y:S01]  /*8b50*/  FMUL.FTZ R7, R5.reuse, R26 ;  /* 0x0000001a05077220 */ /* 0x040fe20000410000 */
[C---:B------:R-:W-:Y:S01]  /*8b60*/  FFMA.FTZ R31, R24.reuse, R44, -R31 ;  /* 0x0000002c181f7223 */ /* 0x040fe2000001081f */
[-C--:B------:R-:W-:Y:S01]  /*8b70*/  FMUL.FTZ R25, R5, R4.reuse ;  /* 0x0000000405197220 */ /* 0x080fe20000410000 */
[----:B------:R-:W-:Y:S01]  /*8b80*/  FFMA.FTZ R28, R24, R27, R28 ;  /* 0x0000001b181c7223 */ /* 0x000fe2000001001c */
[----:B------:R-:W-:Y:S01]  /*8b90*/  FFMA.FTZ R5, R6, R4, -R7 ;  /* 0x0000000406057223 */ /* 0x000fe20000010807 */
[----:B------:R-:W-:Y:S01]  /*8ba0*/  F2FP.F16.F32.PACK_AB R7, R30, R33 ;  /* 0x000000211e07723e */ /* 0x000fe200000000ff */
[----:B------:R-:W-:Y:S01]  /*8bb0*/  FFMA.FTZ R26, R6, R26, R25 ;  /* 0x0000001a061a7223 */ /* 0x000fe20000010019 */
[----:B------:R-:W-:-:S02]  /*8bc0*/  F2FP.F16.F32.PACK_AB R4, R29, R32 ;  /* 0x000000201d04723e */ /* 0x000fc400000000ff */
[----:B------:R-:W-:Y:S02]  /*8bd0*/  F2FP.F16.F32.PACK_AB R6, R28, R31 ;  /* 0x0000001f1c06723e */ /* 0x000fe400000000ff */
[----:B------:R-:W-:-:S05]  /*8be0*/  F2FP.F16.F32.PACK_AB R5, R26, R5 ;  /* 0x000000051a05723e */ /* 0x000fca00000000ff */
[----:B------:R2:W-:Y:S02]  /*8bf0*/  STS.128 [R3+0x10a00], R4 ;  /* 0x010a000403007388 */ /* 0x0005e40000000c00 */
.L_x_503:
[----:B------:R-:W-:Y:S05]  /*8c00*/  BSYNC B1 ;  /* 0x0000000000017941 */ /* 0x000fea0003800000 */
.L_x_502:
[----:B------:R-:W-:Y:S04]  /*8c10*/  BSSY B1, `(.L_x_504) ;  /* 0x000002c000017945 */ /* 0x000fe80003800000 */
[----:B------:R-:W-:Y:S05]  /*8c20*/  @P3 BRA `(.L_x_505) ;  /* 0x0000000000a83947 */ /* 0x000fea0003800000 */
[----:B012---:R-:W0:Y:S01]  /*8c30*/  LDS.128 R4, [R0+0x10a00] ;  /* 0x010a000000047984 */ /* 0x007e220000000c00 */
[----:B------:R-:W-:Y:S01]  /*8c40*/  SHF.R.U32.HI R25, RZ, 0x10, R23 ;  /* 0x00000010ff197819 */ /* 0x000fe20000011617 */
[----:B------:R-:W-:Y:S01]  /*8c50*/  HADD2.F32 R24, -RZ, R42.H0_H0 ;  /* 0x2000002aff187230 */ /* 0x000fe20000004100 */
[----:B------:R-:W-:Y:S01]  /*8c60*/  SHF.R.U32.HI R27, RZ, 0x10, R21 ;  /* 0x00000010ff1b7819 */ /* 0x000fe20000011615 */
[----:B------:R-:W-:Y:S01]  /*8c70*/  HADD2.F32 R26, -RZ, R43.H0_H0 ;  /* 0x2000002bff1a7230 */ /* 0x000fe20000004100 */
[----:B------:R-:W-:Y:S01]  /*8c80*/  SHF.R.U64 R33, R22, 0x10, R23 ;  /* 0x0000001016217819 */ /* 0x000fe20000001217 */
[----:B------:R-:W-:Y:S01]  /*8c90*/  HADD2.F32 R25, -RZ, R25.H0_H0 ;  /* 0x20000019ff197230 */ /* 0x000fe20000004100 */
[----:B------:R-:W-:Y:S01]  /*8ca0*/  SHF.R.U64 R31, R20, 0x10, R21 ;  /* 0x00000010141f7819 */ /* 0x000fe20000001215 */
[----:B------:R-:W-:Y:S02]  /*8cb0*/  HADD2.F32 R27, -RZ, R27.H0_H0 ;  /* 0x2000001bff1b7230 */ /* 0x000fe40000004100 */
[----:B------:R-:W-:-:S02]  /*8cc0*/  HADD2.F32 R43, -RZ, R43.H1_H1 ;  /* 0x3000002bff2b7230 */ /* 0x000fc40000004100 */
[----:B------:R-:W-:Y:S02]  /*8cd0*/  HADD2.F32 R42, -RZ, R42.H1_H1 ;  /* 0x3000002aff2a7230 */ /* 0x000fe40000004100 */
[--C-:B0-----:R-:W-:Y:S02]  /*8ce0*/  HADD2.F32 R23, -RZ, R7.reuse.H1_H1 ;  /* 0x30000007ff177230 */ /* 0x101fe40000004100 */
[----:B------:R-:W-:Y:S02]  /*8cf0*/  HADD2.F32 R22, -RZ, R7.H0_H0 ;  /* 0x20000007ff167230 */ /* 0x000fe40000004100 */
[--C-:B------:R-:W-:Y:S02]  /*8d00*/  HADD2.F32 R7, -RZ, R4.reuse.H0_H0 ;  /* 0x20000004ff077230 */ /* 0x100fe40000004100 */
[C---:B------:R-:W-:Y:S01]  /*8d10*/  FMUL.FTZ R30, R23.reuse, R25 ;  /* 0x00000019171e7220 */ /* 0x040fe20000410000 */
[----:B------:R-:W-:Y:S02]  /*8d20*/  HADD2.F32 R4, -RZ, R4.H1_H1 ;  /* 0x30000004ff047230 */ /* 0x000fe40000004100 */
[----:B------:R-:W-:Y:S01]  /*8d30*/  FMUL.FTZ R29, R23, R27 ;  /* 0x0000001b171d7220 */ /* 0x000fe20000410000 */
[----:B------:R-:W-:-:S02]  /*8d40*/  HADD2.F32 R20, -RZ, R6.H0_H0 ;  /* 0x20000006ff147230 */ /* 0x000fc40000004100 */
[----:B------:R-:W-:Y:S01]  /*8d50*/  FFMA.FTZ R32, R22, R27, R30 ;  /* 0x0000001b16207223 */ /* 0x000fe2000001001e */
[----:B------:R-:W-:Y:S02]  /*8d60*/  HADD2.F32 R21, -RZ, R6.H1_H1 ;  /* 0x30000006ff157230 */ /* 0x000fe40000004100 */
[----:B------:R-:W-:Y:S01]  /*8d70*/  FMUL.FTZ R28, R4, R26 ;  /* 0x0000001a041c7220 */ /* 0x000fe20000410000 */
[--C-:B------:R-:W-:Y:S02]  /*8d80*/  HADD2.F32 R6, -RZ, R5.reuse.H0_H0 ;  /* 0x20000005ff067230 */ /* 0x100fe40000004100 */
[----:B------:R-:W-:Y:S01]  /*8d90*/  FFMA.FTZ R29, R22, R25, -R29 ;  /* 0x00000019161d7223 */ /* 0x000fe2000001081d */
[-C--:B------:R-:W-:Y:S01]  /*8da0*/  FMUL.FTZ R30, R4, R24.reuse ;  /* 0x00000018041e7220 */ /* 0x080fe20000410000 */
[----:B------:R-:W-:Y:S02]  /*8db0*/  HADD2.F32 R5, -RZ, R5.H1_H1 ;  /* 0x30000005ff057230 */ /* 0x000fe40000004100 */
[----:B------:R-:W-:Y:S01]  /*8dc0*/  FFMA.FTZ R28, R7, R24, -R28 ;  /* 0x00000018071c7223 */ /* 0x000fe2000001081c */
[----:B------:R-:W-:-:S02]  /*8dd0*/  HADD2.F32 R22, -RZ, R31.H0_H0 ;  /* 0x2000001fff167230 */ /* 0x000fc40000004100 */
[----:B------:R-:W-:Y:S01]  /*8de0*/  FFMA.FTZ R23, R7, R26, R30 ;  /* 0x0000001a07177223 */ /* 0x000fe2000001001e */
[----:B------:R-:W-:Y:S02]  /*8df0*/  HADD2.F32 R4, -RZ, R33.H0_H0 ;  /* 0x20000021ff047230 */ /* 0x000fe40000004100 */
[CC--:B------:R-:W-:Y:S01]  /*8e00*/  FMUL.FTZ R25, R21.reuse, R43.reuse ;  /* 0x0000002b15197220 */ /* 0x0c0fe20000410000 */
[----:B------:R-:W-:Y:S01]  /*8e10*/  FMUL.FTZ R24, R21, R42 ;  /* 0x0000002a15187220 */ /* 0x000fe20000410000 */
[C---:B------:R-:W-:Y:S01]  /*8e20*/  FMUL.FTZ R7, R5.reuse, R22 ;  /* 0x0000001605077220 */ /* 0x040fe20000410000 */
[----:B------:R-:W-:Y:S01]  /*8e30*/  FMUL.FTZ R21, R5, R4 ;  /* 0x0000000405157220 */ /* 0x000fe20000410000 */
[C---:B------:R-:W-:Y:S01]  /*8e40*/  FFMA.FTZ R25, R20.reuse, R42, -R25 ;  /* 0x0000002a14197223 */ /* 0x040fe20000010819 */
[----:B------:R-:W-:Y:S01]  /*8e50*/  FFMA.FTZ R24, R20, R43, R24 ;  /* 0x0000002b14187223 */ /* 0x000fe20000010018 */
[C---:B------:R-:W-:Y:S01]  /*8e60*/  FFMA.FTZ R5, R6.reuse, R4, -R7 ;  /* 0x0000000406057223 */ /* 0x040fe20000010807 */
[----:B------:R-:W-:Y:S01]  /*8e70*/  FFMA.FTZ R22, R6, R22, R21 ;  /* 0x0000001606167223 */ /* 0x000fe20000010015 */
[----:B------:R-:W-:-:S02]  /*8e80*/  F2FP.F16.F32.PACK_AB R7, R32, R29 ;  /* 0x0000001d2007723e */ /* 0x000fc400000000ff */
[----:B------:R-:W-:Y:S02]  /*8e90*/  F2FP.F16.F32.PACK_AB R6, R24, R25 ;  /* 0x000000191806723e */ /* 0x000fe400000000ff */
[----:B------:R-:W-:Y:S02]  /*8ea0*/  F2FP.F16.F32.PACK_AB R4, R23, R28 ;  /* 0x0000001c1704723e */ /* 0x000fe400000000ff */
[----:B------:R-:W-:-:S05]  /*8eb0*/  F2FP.F16.F32.PACK_AB R5, R22, R5 ;  /* 0x000000051605723e */ /* 0x000fca00000000ff */
[----:B------:R3:W-:Y:S02]  /*8ec0*/  STS.128 [R0+0x10a00], R4 ;  /* 0x010a000400007388 */ /* 0x0007e40000000c00 */
.L_x_505:
[----:B------:R-:W-:Y:S05]  /*8ed0*/  BSYNC B1 ;  /* 0x0000000000017941 */ /* 0x000fea0003800000 */
.L_x_504:
[----:B------:R-:W-:Y:S04]  /*8ee0*/  BSSY B1, `(.L_x_506) ;  /* 0x000002c000017945 */ /* 0x000fe80003800000 */
[----:B------:R-:W-:Y:S05]  /*8ef0*/  @P4 BRA `(.L_x_507) ;  /* 0x0000000000a84947 */ /* 0x000fea0003800000 */
[----:B0123--:R-:W0:Y:S01]  /*8f00*/  LDS.128 R4, [R3+0x13a00] ;  /* 0x013a000003047984 */ /* 0x00fe220000000c00 */
        /* <DEDUP_REMOVED lines=41> */
.L_x_507:
[----:B------:R-:W-:Y:S05]  /*91a0*/  BSYNC B1 ;  /* 0x0000000000017941 */ /* 0x000fea0003800000 */
.L_x_506:
[----:B------:R-:W-:Y:S05]  /*91b0*/  @P5 BRA `(.L_x_497) ;  /* 0x0000001c00cc5947 */ /* 0x000fea0003800000 */
[----:B01234-:R-:W0:Y:S01]  /*91c0*/  LDS.128 R4, [R0+0x13a00] ;  /* 0x013a000000047984 */ /* 0x01fe220000000c00 */
        /* <DEDUP_REMOVED lines=8> */
[----:B------:R-:W-:-:S02]  /*9250*/  HADD2.F32 R11, -RZ, R38.H0_H0 ;  /* 0x20000026ff0b7230 */ /* 0x000fc40000004100 */
[----:B------:R-:W-:Y:S02]  /*9260*/  HADD2.F32 R38, -RZ, R38.H1_H1 ;  /* 0x30000026ff267230 */ /* 0x000fe40000004100 */
[--C-:B0-----:R-:W-:Y:S02]  /*9270*/  HADD2.F32 R10, -RZ, R7.reuse.H1_H1 ;  /* 0x30000007ff0a7230 */ /* 0x101fe40000004100 */
[--C-:B------:R-:W-:Y:S02]  /*9280*/  HADD2.F32 R3, -RZ, R4.reuse.H0_H0 ;  /* 0x20000004ff037230 */ /* 0x100fe40000004100 */
[----:B------:R-:W-:Y:S02]  /*9290*/  HADD2.F32 R9, -RZ, R7.H0_H0 ;  /* 0x20000007ff097230 */ /* 0x000fe40000004100 */
[C---:B------:R-:W-:Y:S01]  /*92a0*/  FMUL.FTZ R20, R10.reuse, R14 ;  /* 0x0000000e0a147220 */ /* 0x040fe20000410000 */
[----:B------:R-:W-:Y:S02]  /*92b0*/  HADD2.F32 R4, -RZ, R4.H1_H1 ;  /* 0x30000004ff047230 */ /* 0x000fe40000004100 */
[----:B------:R-:W-:Y:S01]  /*92c0*/  FMUL.FTZ R15, R10, R12 ;  /* 0x0000000c0a0f7220 */ /* 0x000fe20000410000 */
[----:B------:R-:W-:-:S02]  /*92d0*/  HADD2.F32 R7, -RZ, R6.H0_H0 ;  /* 0x20000006ff077230 */ /* 0x000fc40000004100 */
[C---:B------:R-:W-:Y:S01]  /*92e0*/  FFMA.FTZ R20, R9.reuse, R12, -R20 ;  /* 0x0000000c09147223 */ /* 0x040fe20000010814 */
[----:B------:R-:W-:Y:S02]  /*92f0*/  HADD2.F32 R8, -RZ, R6.H1_H1 ;  /* 0x30000006ff087230 */ /* 0x000fe40000004100 */
[C---:B------:R-:W-:Y:S01]  /*9300*/  FMUL.FTZ R10, R4.reuse, R13 ;  /* 0x0000000d040a7220 */ /* 0x040fe20000410000 */
[--C-:B------:R-:W-:Y:S02]  /*9310*/  HADD2.F32 R6, -RZ, R5.reuse.H0_H0 ;  /* 0x20000005ff067230 */ /* 0x100fe40000004100 */
[----:B------:R-:W-:Y:S01]  /*9320*/  FFMA.FTZ R15, R9, R14, R15 ;  /* 0x0000000e090f7223 */ /* 0x000fe2000001000f */
[-C--:B------:R-:W-:Y:S01]  /*9330*/  FMUL.FTZ R12, R4, R11.reuse ;  /* 0x0000000b040c7220 */ /* 0x080fe20000410000 */
[----:B------:R-:W-:Y:S02]  /*9340*/  HADD2.F32 R5, -RZ, R5.H1_H1 ;  /* 0x30000005ff057230 */ /* 0x000fe40000004100 */
[----:B------:R-:W-:Y:S01]  /*9350*/  FFMA.FTZ R10, R3, R11, -R10 ;  /* 0x0000000b030a7223 */ /* 0x000fe2000001080a */
[----:B------:R-:W-:-:S02]  /*9360*/  HADD2.F32 R9, -RZ, R21.H0_H0 ;  /* 0x20000015ff097230 */ /* 0x000fc40000004100 */
[----:B------:R-:W-:Y:S01]  /*9370*/  FFMA.FTZ R3, R3, R13, R12 ;  /* 0x0000000d03037223 */ /* 0x000fe2000001000c */
[----:B------:R-:W-:Y:S02]  /*9380*/  HADD2.F32 R4, -RZ, R22.H0_H0 ;  /* 0x20000016ff047230 */ /* 0x000fe40000004100 */
[C---:B------:R-:W-:Y:S01]  /*9390*/  FMUL.FTZ R12, R8.reuse, R39 ;  /* 0x00000027080c7220 */ /* 0x040fe20000410000 */
        /* <DEDUP_REMOVED lines=11> */
[----:B------:R0:W-:Y:S01]  /*9450*/  STS.128 [R0+0x13a00], R4 ;  /* 0x013a000400007388 */ /* 0x0001e20000000c00 */
[----:B------:R-:W-:Y:S05]  /*9460*/  BRA `(.L_x_497) ;  /* 0x0000001c00207947 */ /* 0x000fea0003800000 */
.L_x_491:
[----:B------:R-:W-:-:S03]  /*9470*/  UMOV UR4, 0xffffffff ;  /* 0xffffffff00047882 */ /* 0x000fc60000000000 */
[----:B------:R-:W-:Y:S05]  /*9480*/  BRA.DIV UR4, `(.L_x_508) ;  /* 0x0000016604847947 */ /* 0x000fea000b800000 */
[----:B------:R-:W0:Y:S04]  /*9490*/  SHFL.IDX PT, R3, R23, RZ, 0x1e1f ;  /* 0x001e1fff17037589 */ /* 0x000e2800000e0000 */
[----:B------:R-:W1:Y:S04]  /*94a0*/  SHFL.IDX PT, R0, R22, RZ, 0x1e1f ;  /* 0x001e1fff16007589 */ /* 0x000e6800000e0000 */
[----:B------:R3:W4:Y:S04]  /*94b0*/  SHFL.IDX PT, R5, R25, RZ, 0x1e1f ;  /* 0x001e1fff19057589 */ /* 0x00072800000e0000 */
[----:B--2---:R3:W2:Y:S01]  /*94c0*/  SHFL.IDX PT, R14, R24, RZ, 0x1e1f ;  /* 0x001e1fff180e7589 */ /* 0x0046a200000e0000 */
[----:B0-----:R-:W-:-:S02]  /*94d0*/  IMAD.MOV.U32 R33, RZ, RZ, R3 ;  /* 0x000000ffff217224 */ /* 0x001fc400078e0003 */
[----:B-1-3--:R-:W-:-:S07]  /*94e0*/  IMAD.MOV.U32 R32, RZ, RZ, R0 ;  /* 0x000000ffff207224 */ /* 0x00afce00078e0000 */
.L_x_741:
[----:B------:R-:W3:Y:S01]  /*94f0*/  LDL R37, [R1+0xa4] ;  /* 0x0000a40001257983 */ /* 0x000ee20000100800 */
[----:B------:R-:W-:Y:S01]  /*9500*/  ULDC UR4, c[0x0][0x448] ;  /* 0x0001120000047ab9 */ /* 0x000fe20000000800 */
[----:B------:R-:W-:Y:S01]  /*9510*/  BSSY B1, `(.L_x_509) ;  /* 0x0000040000017945 */ /* 0x000fe20003800000 */
[----:B------:R-:W-:Y:S01]  /*9520*/  IMAD R4, R111, UR4, RZ ;  /* 0x000000046f047c24 */ /* 0x000fe2000f8e02ff */
[----:B------:R-:W-:Y:S01]  /*9530*/  CS2R R8, SRZ ;  /* 0x0000000000087805 */ /* 0x000fe2000001ff00 */
[----:B--2---:R-:W-:Y:S01]  /*9540*/  IMAD.MOV.U32 R34, RZ, RZ, R14 ;  /* 0x000000ffff227224 */ /* 0x004fe200078e000e */
[----:B------:R-:W-:Y:S01]  /*9550*/  CS2R R10, SRZ ;  /* 0x00000000000a7805 */ /* 0x000fe2000001ff00 */
[----:B------:R-:W-:Y:S01]  /*9560*/  IMAD R0, R109, -0xc0, R4 ;  /* 0xffffff406d007824 */ /* 0x000fe200078e0204 */
[----:B------:R-:W-:Y:S01]  /*9570*/  ISETP.GE.AND P1, PT, R7, R4, PT ;  /* 0x000000040700720c */ /* 0x000fe20003f26270 */
[----:B----4-:R-:W-:Y:S01]  /*9580*/  IMAD.MOV.U32 R35, RZ, RZ, R5 ;  /* 0x000000ffff237224 */ /* 0x010fe200078e0005 */
[----:B------:R-:W-:-:S02]  /*9590*/  CS2R R4, SRZ ;  /* 0x0000000000047805 */ /* 0x000fc4000001ff00 */
[----:B------:R-:W-:Y:S02]  /*95a0*/  CS2R R6, SRZ ;  /* 0x0000000000067805 */ /* 0x000fe4000001ff00 */
[----:B------:R-:W-:Y:S02]  /*95b0*/  VIMNMX R0, R0, 0xc0, PT ;  /* 0x000000c000007848 */ /* 0x000fe40003fe0100 */
[----:B------:R-:W-:Y:S02]  /*95c0*/  CS2R R12, SRZ ;  /* 0x00000000000c7805 */ /* 0x000fe4000001ff00 */
[----:B------:R-:W-:Y:S02]  /*95d0*/  CS2R R14, SRZ ;  /* 0x00000000000e7805 */ /* 0x000fe4000001ff00 */
[----:B------:R-:W-:Y:S02]  /*95e0*/  CS2R R20, SRZ ;  /* 0x0000000000147805 */ /* 0x000fe4000001ff00 */
[----:B------:R-:W-:-:S02]  /*95f0*/  ISETP.GE.AND P0, PT, R19, R0, PT ;  /* 0x000000001300720c */ /* 0x000fc40003f06270 */
[----:B------:R-:W-:Y:S02]  /*9600*/  CS2R R22, SRZ ;  /* 0x0000000000167805 */ /* 0x000fe4000001ff00 */
[----:B------:R-:W-:Y:S02]  /*9610*/  CS2R R24, SRZ ;  /* 0x0000000000187805 */ /* 0x000fe4000001ff00 */
[----:B------:R-:W-:Y:S02]  /*9620*/  CS2R R26, SRZ ;  /* 0x00000000001a7805 */ /* 0x000fe4000001ff00 */
[----:B------:R-:W-:Y:S02]  /*9630*/  CS2R R28, SRZ ;  /* 0x00000000001c7805 */ /* 0x000fe4000001ff00 */
[----:B------:R-:W-:Y:S02]  /*9640*/  CS2R R30, SRZ ;  /* 0x00000000001e7805 */ /* 0x000fe4000001ff00 */
[----:B---3--:R-:W-:Y:S01]  /*9650*/  LEA.HI R0, R37, R37, RZ, 0x1 ;  /* 0x0000002525007211 */ /* 0x008fe200078f08ff */
[----:B------:R-:W-:Y:S06]  /*9660*/  @P1 BRA `(.L_x_510) ;  /* 0x0000000000a81947 */ /* 0x000fec0003800000 */
[----:B------:R-:W2:Y:S04]  /*9670*/  LDL R39, [R1+0x68] ;  /* 0x0000680001277983 */ /* 0x000ea80000100800 */
[----:B------:R-:W3:Y:S01]  /*9680*/  LDL R38, [R1+0x64] ;  /* 0x0000640001267983 */ /* 0x000ee20000100800 */
[C---:B------:R-:W-:Y:S01]  /*9690*/  VIADD R3, R144.reuse, 0x10 ;  /* 0x0000001090037836 */ /* 0x040fe20000000000 */
[----:B------:R-:W-:Y:S01]  /*96a0*/  ULDC UR4, c[0x0][0x3f4] ;  /* 0x0000fd0000047ab9 */ /* 0x000fe20000000800 */
[C---:B------:R-:W-:Y:S01]  /*96b0*/  VIADD R4, R144.reuse, 0x20 ;  /* 0x0000002090047836 */ /* 0x040fe20000000000 */
[----:B------:R-:W-:Y:S02]  /*96c0*/  ISETP.GE.AND P1, PT, R144, UR4, PT ;  /* 0x0000000490007c0c */ /* 0x000fe4000bf26270 */
[----:B------:R-:W-:-:S02]  /*96d0*/  CS2R R20, SRZ ;  /* 0x0000000000147805 */ /* 0x000fc4000001ff00 */
[----:B------:R-:W-:Y:S02]  /*96e0*/  ISETP.GE.AND P2, PT, R3, UR4, PT ;  /* 0x0000000403007c0c */ /* 0x000fe4000bf46270 */
[----:B------:R-:W-:Y:S02]  /*96f0*/  CS2R R22, SRZ ;  /* 0x0000000000167805 */ /* 0x000fe4000001ff00 */
[----:B------:R-:W-:Y:S02]  /*9700*/  ISETP.GE.AND P3, PT, R4, UR4, PT ;  /* 0x0000000404007c0c */ /* 0x000fe4000bf66270 */
[----:B------:R-:W-:Y:S02]  /*9710*/  CS2R R24, SRZ ;  /* 0x0000000000187805 */ /* 0x000fe4000001ff00 */
[----:B------:R-:W-:Y:S02]  /*9720*/  CS2R R26, SRZ ;  /* 0x00000000001a7805 */ /* 0x000fe4000001ff00 */
[----:B------:R-:W-:Y:S01]  /*9730*/  CS2R R8, SRZ ;  /* 0x0000000000087805 */ /* 0x000fe2000001ff00 */
[----:B------:R-:W-:Y:S01]  /*9740*/  @!P1 IMAD.WIDE R12, R144, 0x2, R32 ;  /* 0x00000002900c9825 */ /* 0x000fe200078e0220 */
[----:B------:R-:W-:-:S02]  /*9750*/  CS2R R10, SRZ ;  /* 0x00000000000a7805 */ /* 0x000fc4000001ff00 */
[----:B------:R-:W-:Y:S02]  /*9760*/  CS2R R28, SRZ ;  /* 0x00000000001c7805 */ /* 0x000fe4000001ff00 */
[----:B------:R-:W-:Y:S02]  /*9770*/  CS2R R30, SRZ ;  /* 0x00000000001e7805 */ /* 0x000fe4000001ff00 */
[----:B------:R-:W-:Y:S01]  /*9780*/  CS2R R14, SRZ ;  /* 0x00000000000e7805 */ /* 0x000fe2000001ff00 */
[----:B------:R0:W5:Y:S02]  /*9790*/  @!P1 LD.E.128 R20, desc[UR60][R12.64] ;  /* 0x0000003c0c149980 */ /* 0x000164000c101d00 */
[----:B0-----:R-:W-:Y:S01]  /*97a0*/  CS2R R12, SRZ ;  /* 0x00000000000c7805 */ /* 0x001fe2000001ff00 */
[C---:B--2---:R-:W-:Y:S02]  /*97b0*/  IMAD.IADD R3, R156.reuse, 0x1, R39 ;  /* 0x000000019c037824 */ /* 0x044fe400078e0227 */
[----:B---3--:R-:W-:-:S03]  /*97c0*/  IMAD.IADD R5, R156, 0x1, R38 ;  /* 0x000000019c057824 */ /* 0x008fc600078e0226 */
[----:B------:R-:W-:Y:S02]  /*97d0*/  SHF.R.S32.HI R4, RZ, 0x1f, R3 ;  /* 0x0000001fff047819 */ /* 0x000fe40000011403 */
[----:B------:R-:W-:Y:S02]  /*97e0*/  SHF.R.S32.HI R6, RZ, 0x1f, R5 ;  /* 0x0000001fff067819 */ /* 0x000fe40000011405 */
[----:B------:R-:W-:Y:S02]  /*97f0*/  LEA.HI R3, R4, R3, RZ, 0x3 ;  /* 0x0000000304037211 */ /* 0x000fe400078f18ff */
[----:B------:R-:W-:Y:S02]  /*9800*/  LEA.HI R6, R6, R5, RZ, 0x3 ;  /* 0x0000000506067211 */ /* 0x000fe400078f18ff */
[----:B------:R-:W-:Y:S02]  /*9810*/  SHF.R.S32.HI R3, RZ, 0x3, R3 ;  /* 0x00000003ff037819 */ /* 0x000fe40000011403 */
[----:B------:R-:W-:-:S03]  /*9820*/  SHF.R.S32.HI R43, RZ, 0x3, R6 ;  /* 0x00000003ff2b7819 */ /* 0x000fc60000011406 */
[----:B------:R-:W-:Y:S02]  /*9830*/  @!P2 IMAD.SHL.U32 R3, R3, 0x8, RZ ;  /* 0x000000080303a824 */ /* 0x000fe400078e00ff */
[----:B------:R-:W-:Y:S01]  /*9840*/  @!P3 IMAD.SHL.U32 R43, R43, 0x8, RZ ;  /* 0x000000082b2bb824 */ /* 0x000fe200078e00ff */
[----:B------:R-:W-:Y:S01]  /*9850*/  CS2R R4, SRZ ;  /* 0x0000000000047805 */ /* 0x000fe2000001ff00 */
[----:B------:R-:W-:Y:S01]  /*9860*/  @!P2 IMAD.WIDE R38, R3, 0x2, R32 ;  /* 0x000000020326a825 */ /* 0x000fe200078e0220 */
[----:B------:R-:W-:-:S03]  /*9870*/  CS2R R6, SRZ ;  /* 0x0000000000067805 */ /* 0x000fc6000001ff00 */
[----:B------:R-:W-:Y:S01]  /*9880*/  @!P3 IMAD.WIDE R40, R43, 0x2, R32 ;  /* 0x000000022b28b825 */ /* 0x000fe200078e0220 */
[----:B------:R0:W5:Y:S03]  /*9890*/  @!P2 LD.E.128 R24, desc[UR60][R38.64] ;  /* 0x0000003c2618a980 */ /* 0x000166000c101d00 */
[--C-:B------:R-:W-:Y:S01]  /*98a0*/  @!P2 IMAD.WIDE R32, R3, 0x2, R34.reuse ;  /* 0x000000020320a825 */ /* 0x100fe200078e0222 */
[----:B------:R0:W5:Y:S03]  /*98b0*/  @!P3 LD.E.128 R28, desc[UR60][R40.64] ;  /* 0x0000003c281cb980 */ /* 0x000166000c101d00 */
[--C-:B------:R-:W-:Y:S01]  /*98c0*/  @!P3 IMAD.WIDE R42, R43, 0x2, R34.reuse ;  /* 0x000000022b2ab825 */ /* 0x100fe200078e0222 */
[----:B------:R0:W5:Y:S03]  /*98d0*/  @!P2 LD.E.128 R8, desc[UR60][R32.64] ;  /* 0x0000003c2008a980 */ /* 0x000166000c101d00 */
[----:B------:R-:W-:Y:S01]  /*98e0*/  @!P1 IMAD.WIDE R34, R144, 0x2, R34 ;  /* 0x0000000290229825 */ /* 0x000fe200078e0222 */
[----:B------:R0:W5:Y:S04]  /*98f0*/  @!P3 LD.E.128 R12, desc[UR60][R42.64] ;  /* 0x0000003c2a0cb980 */ /* 0x000168000c101d00 */
[----:B------:R0:W5:Y:S02]  /*9900*/  @!P1 LD.E.128 R4, desc[UR60][R34.64] ;  /* 0x0000003c22049980 */ /* 0x000164000c101d00 */
.L_x_510:
[----:B------:R-:W-:Y:S05]  /*9910*/  BSYNC B1 ;  /* 0x0000000000017941 */ /* 0x000fea0003800000 */
.L_x_509:
[----:B------:R-:W-:Y:S01]  /*9920*/  LOP3.LUT R0, R0, 0xfffffffe, RZ, 0xc0, !PT ;  /* 0xfffffffe00007812 */ /* 0x000fe200078ec0ff */
[----:B-----5:R-:W-:Y:S01]  /*9930*/  IMAD.MOV.U32 R3, RZ, RZ, R4 ;  /* 0x000000ffff037224 */ /* 0x020fe200078e0004 */
[----:B------:R-:W-:Y:S01]  /*9940*/  BSSY B1, `(.L_x_511) ;  /* 0x000002e000017945 */ /* 0x000fe20003800000 */
[----:B0-----:R-:W-:Y:S02]  /*9950*/  IMAD.MOV.U32 R32, RZ, RZ, R5 ;  /* 0x000000ffff207224 */ /* 0x001fe400078e0005 */
[----:B------:R-:W-:Y:S01]  /*9960*/  IMAD.IADD R0, R37, 0x1, -R0 ;  /* 0x0000000125007824 */ /* 0x000fe200078e0a00 */
[----:B------:R-:W-:Y:S01]  /*9970*/  PRMT R56, R3, 0x7610, R56 ;  /* 0x0000761003387816 */ /* 0x000fe20000000038 */
[----:B------:R-:W-:Y:S01]  /*9980*/  IMAD.MOV.U32 R33, RZ, RZ, R6 ;  /* 0x000000ffff217224 */ /* 0x000fe200078e0006 */
[----:B------:R-:W-:Y:S01]  /*9990*/  PRMT R57, R32, 0x7610, R57 ;  /* 0x0000761020397816 */ /* 0x000fe20000000039 */
[----:B------:R-:W-:Y:S01]  /*99a0*/  IMAD.MOV.U32 R32, RZ, RZ, R7 ;  /* 0x000000ffff207224 */ /* 0x000fe200078e0007 */
[----:B------:R-:W-:Y:S01]  /*99b0*/  SHF.L.U32 R3, R0, 0x1f, RZ ;  /* 0x0000001f00037819 */ /* 0x000fe200000006ff */
[----:B------:R-:W-:Y:S01]  /*99c0*/  IMAD.MOV.U32 R34, RZ, RZ, R9 ;  /* 0x000000ffff227224 */ /* 0x000fe200078e0009 */
[----:B------:R-:W-:Y:S01]  /*99d0*/  PRMT R63, R33, 0x7610, R63 ;  /* 0x00007610213f7816 */ /* 0x000fe2000000003f */
[----:B------:R-:W-:Y:S01]  /*99e0*/  IMAD.MOV.U32 R33, RZ, RZ, R8 ;  /* 0x000000ffff217224 */ /* 0x000fe200078e0008 */
[----:B------:R-:W0:Y:S01]  /*99f0*/  SYNCS.PHASECHK.TRANS64.TRYWAIT P1, [R16+URZ+0x31c00], R3 ;  /* 0x031c0003100075a7 */ /* 0x000e22000802017f */
[----:B------:R-:W-:Y:S01]  /*9a00*/  IMAD.MOV.U32 R0, RZ, RZ, R10 ;  /* 0x000000ffff007224 */ /* 0x000fe200078e000a */
[----:B------:R-:W-:Y:S01]  /*9a10*/  PRMT R63, R63, 0x5410, R32 ;  /* 0x000054103f3f7816 */ /* 0x000fe20000000020 */
        /* <DEDUP_REMOVED lines=31> */
[----:B0-----:R-:W-:Y:S06]  /*9c10*/  @!P1 BRA `(.L_x_512) ;  /* 0x0000016000189947 */ /* 0x001fec0003800000 */
.L_x_742:
[----:B------:R-:W-:Y:S05]  /*9c20*/  BSYNC B1 ;  /* 0x0000000000017941 */ /* 0x000fea0003800000 */
.L_x_511:
[----:B------:R-:W-:Y:S01]  /*9c30*/  PRMT R44, R0, 0x5410, R32 ;  /* 0x00005410002c7816 */ /* 0x000fe20000000020 */
[----:B------:R-:W-:Y:S06]  /*9c40*/  @P0 BRA `(.L_x_497) ;  /* 0x0000001400280947 */ /* 0x000fec0003800000 */
[----:B------:R1:W5:Y:S01]  /*9c50*/  LDL R68, [R1+0x54] ;  /* 0x0000540001447983 */ /* 0x0003620000100800 */
[----:B0-----:R-:W0:Y:S03]  /*9c60*/  LDC R3, c[0x0][0x3f4] ;  /* 0x0000fd00ff037b82 */ /* 0x001e260000000800 */
[----:B------:R1:W5:Y:S04]  /*9c70*/  LDL R67, [R1+0xc8] ;  /* 0x0000c80001437983 */ /* 0x0003680000100800 */
[----:B------:R1:W5:Y:S04]  /*9c80*/  LDL R66, [R1+0x5c] ;  /* 0x00005c0001427983 */ /* 0x0003680000100800 */
[----:B------:R1:W5:Y:S01]  /*9c90*/  LDL R65, [R1+0x58] ;  /* 0x0000580001417983 */ /* 0x0003620000100800 */
[C---:B------:R-:W-:Y:S01]  /*9ca0*/  VIADD R0, R144.reuse, 0x10 ;  /* 0x0000001090007836 */ /* 0x040fe20000000000 */
[----:B------:R-:W-:Y:S01]  /*9cb0*/  BSSY B1, `(.L_x_513) ;  /* 0x000006b000017945 */ /* 0x000fe20003800000 */
[C---:B------:R-:W-:Y:S01]  /*9cc0*/  VIADD R32, R144.reuse, 0x20 ;  /* 0x0000002090207836 */ /* 0x040fe20000000000 */
[----:B0-----:R-:W-:-:S02]  /*9cd0*/  ISETP.GE.AND P0, PT, R144, R3, PT ;  /* 0x000000039000720c */ /* 0x001fc40003f06270 */
[-C--:B------:R-:W-:Y:S02]  /*9ce0*/  ISETP.GE.AND P1, PT, R0, R3.reuse, PT ;  /* 0x000000030000720c */ /* 0x080fe40003f26270 */
[----:B------:R-:W-:-:S09]  /*9cf0*/  ISETP.GE.AND P2, PT, R32, R3, PT ;  /* 0x000000032000720c */ /* 0x000fd20003f46270 */
[----:B-1----:R-:W-:Y:S05]  /*9d00*/  @P0 BRA `(.L_x_514) ;  /* 0x0000000400940947 */ /* 0x002fea0003800000 */
[----:B------:R-:W-:Y:S01]  /*9d10*/  LEA.HI R0, R36, R36, RZ, 0x1 ;  /* 0x0000002424007211 */ /* 0x000fe200078f08ff */
[----:B------:R-:W-:Y:S01]  /*9d20*/  HADD2.F32 R57, -RZ, R57.H0_H0 ;  /* 0x20000039ff397230 */ /* 0x000fe20000004100 */
[----:B-----5:R-:W-:Y:S01]  /*9d30*/  LOP3.LUT R32, R68, 0x18, R144, 0xf8, !PT ;  /* 0x0000001844207812 */ /* 0x020fe200078ef890 */
[----:B------:R-:W-:Y:S01]  /*9d40*/  HADD2.F32 R55, -RZ, R55.H0_H0 ;  /* 0x20000037ff377230 */ /* 0x000fe20000004100 */
[----:B------:R-:W-:Y:S01]  /*9d50*/  LOP3.LUT R33, R0, 0xfffffffe, RZ, 0xc0, !PT ;  /* 0xfffffffe00217812 */ /* 0x000fe200078ec0ff */
[----:B------:R-:W-:Y:S01]  /*9d60*/  HADD2.F32 R56, -RZ, R56.H0_H0 ;  /* 0x20000038ff387230 */ /* 0x000fe20000004100 */
[----:B------:R-:W-:Y:S02]  /*9d70*/  LOP3.LUT R32, R32, R65, RZ, 0x3c, !PT ;  /* 0x0000004120207212 */ /* 0x000fe400078e3cff */
[----:B------:R-:W-:Y:S01]  /*9d80*/  SHF.R.U64 R20, R20, 0x10, R21 ;  /* 0x0000001014147819 */ /* 0x000fe20000001215 */
[----:B------:R-:W-:Y:S01]  /*9d90*/  IMAD.IADD R0, R36, 0x1, -R33 ;  /* 0x0000000124007824 */ /* 0x000fe200078e0a21 */
[----:B------:R-:W-:Y:S01]  /*9da0*/  SHF.R.U32.HI R54, RZ, 0x10, R21 ;  /* 0x00000010ff367819 */ /* 0x000fe20000011615 */
[----:B------:R-:W-:Y:S01]  /*9db0*/  IMAD.IADD R34, R66, 0x1, R32 ;  /* 0x0000000142227824 */ /* 0x000fe200078e0220 */
[----:B------:R-:W-:-:S02]  /*9dc0*/  SHF.R.U64 R21, R4, 0x10, R5 ;  /* 0x0000001004157819 */ /* 0x000fc40000001205 */
[----:B------:R-:W-:Y:S02]  /*9dd0*/  LEA.HI R0, R3, R0, RZ, 0x1d ;  /* 0x0000000003007211 */ /* 0x000fe400078fe8ff */
[----:B------:R-:W-:Y:S01]  /*9de0*/  SHF.R.U32.HI R58, RZ, 0x10, R5 ;  /* 0x00000010ff3a7819 */ /* 0x000fe20000011605 */
[----:B------:R-:W-:Y:S01]  /*9df0*/  HADD2.F32 R21, -RZ, R21.H0_H0 ;  /* 0x20000015ff157230 */ /* 0x000fe20000004100 */
[----:B------:R-:W-:Y:S02]  /*9e00*/  SHF.R.S32.HI R33, RZ, 0x1f, R0 ;  /* 0x0000001fff217819 */ /* 0x000fe40000011400 */
[----:B------:R-:W-:Y:S01]  /*9e10*/  SHF.R.U64 R5, R6, 0x10, R7 ;  /* 0x0000001006057819 */ /* 0x000fe20000001207 */
[----:B------:R-:W-:Y:S01]  /*9e20*/  HADD2.F32 R58, -RZ, R58.H0_H0 ;  /* 0x2000003aff3a7230 */ /* 0x000fe20000004100 */
[----:B------:R-:W-:Y:S01]  /*9e30*/  LEA.HI R33, R33, R0, RZ, 0x2 ;  /* 0x0000000021217211 */ /* 0x000fe200078f10ff */
[----:B------:R-:W-:Y:S01]  /*9e40*/  IMAD.SHL.U32 R0, R0, 0x8, RZ ;  /* 0x0000000800007824 */ /* 0x000fe200078e00ff */
[----:B------:R-:W-:-:S02]  /*9e50*/  SHF.R.U64 R4, R22, 0x10, R23 ;  /* 0x0000001016047819 */ /* 0x000fc40000001217 */
[----:B------:R-:W-:Y:S02]  /*9e60*/  SHF.R.S32.HI R33, RZ, 0x2, R33 ;  /* 0x00000002ff217819 */ /* 0x000fe40000011421 */
[----:B------:R-:W-:Y:S01]  /*9e70*/  LOP3.LUT R32, R68, 0x18, R0, 0xf8, !PT ;  /* 0x0000001844207812 */ /* 0x000fe200078ef800 */
[----:B------:R-:W-:Y:S01]  /*9e80*/  IMAD R0, R34, 0x2, R67 ;  /* 0x0000000222007824 */ /* 0x000fe200078e0243 */
[----:B------:R-:W-:Y:S01]  /*9e90*/  SHF.R.U32.HI R62, RZ, 0x10, R7 ;  /* 0x00000010ff3e7819 */ /* 0x000fe20000011607 */
[----:B------:R-:W-:Y:S01]  /*9ea0*/  IMAD R36, R33, 0x1800, R66 ;  /* 0x0000180021247824 */ /* 0x000fe200078e0242 */
[----:B------:R-:W-:Y:S02]  /*9eb0*/  LOP3.LUT R37, R32, R65, RZ, 0x3c, !PT ;  /* 0x0000004120257212 */ /* 0x000fe400078e3cff */
[----:B------:R-:W0:Y:S01]  /*9ec0*/  LDS.128 R32, [R0] ;  /* 0x0000000000207984 */ /* 0x000e220000000c00 */
[----:B------:R-:W-:Y:S02]  /*9ed0*/  SHF.R.U32.HI R23, RZ, 0x10, R23 ;  /* 0x00000010ff177819 */ /* 0x000fe40000011617 */
[----:B------:R-:W-:-:S04]  /*9ee0*/  IMAD.IADD R37, R36, 0x1, R37 ;  /* 0x0000000124257824 */ /* 0x000fc800078e0225 */
[----:B------:R-:W-:-:S05]  /*9ef0*/  IMAD R40, R37, 0x2, R16 ;  /* 0x0000000225287824 */ /* 0x000fca00078e0210 */
[----:B------:R-:W1:Y:S01]  /*9f00*/  LDS.128 R36, [R40+0xda00] ;  /* 0x00da000028247984 */ /* 0x000e620000000c00 */
[--C-:B0-----:R-:W-:Y:S02]  /*9f10*/  HADD2.F32 R22, -RZ, R33.reuse.H0_H0 ;  /* 0x20000021ff167230 */ /* 0x101fe40000004100 */
[----:B------:R-:W-:Y:S02]  /*9f20*/  HADD2.F32 R50, -RZ, R33.H1_H1 ;  /* 0x30000021ff327230 */ /* 0x000fe40000004100 */
[----:B------:R-:W-:Y:S02]  /*9f30*/  HADD2.F32 R49, -RZ, R32.H0_H0 ;  /* 0x20000020ff317230 */ /* 0x000fe40000004100 */
[----:B------:R-:W-:Y:S02]  /*9f40*/  HADD2.F32 R33, -RZ, R34.H0_H0 ;  /* 0x20000022ff217230 */ /* 0x000fe40000004100 */
[--C-:B------:R-:W-:Y:S02]  /*9f50*/  HADD2.F32 R7, -RZ, R35.reuse.H0_H0 ;  /* 0x20000023ff077230 */ /* 0x100fe40000004100 */
[----:B------:R-:W-:-:S02]  /*9f60*/  HADD2.F32 R35, -RZ, R35.H1_H1 ;  /* 0x30000023ff237230 */ /* 0x000fc40000004100 */
[--C-:B-1----:R-:W-:Y:S02]  /*9f70*/  HADD2.F32 R6, -RZ, R37.reuse.H0_H0 ;  /* 0x20000025ff067230 */ /* 0x102fe40000004100 */
[----:B------:R-:W-:Y:S02]  /*9f80*/  HADD2.F32 R51, -RZ, R37.H1_H1 ;  /* 0x30000025ff337230 */ /* 0x000fe40000004100 */
[----:B------:R-:W-:Y:S02]  /*9f90*/  HADD2.F32 R37, -RZ, R36.H0_H0 ;  /* 0x20000024ff257230 */ /* 0x000fe40000004100 */
[C---:B------:R-:W-:Y:S01]  /*9fa0*/  FMUL.FTZ R59, R6.reuse, R57 ;  /* 0x00000039063b7220 */ /* 0x040fe20000410000 */
[-C--:B------:R-:W-:Y:S01]  /*9fb0*/  FMUL.FTZ R61, R6, R55.reuse ;  /* 0x00000037063d7220 */ /* 0x080fe20000410000 */
[----:B------:R-:W-:Y:S02]  /*9fc0*/  HADD2.F32 R52, -RZ, R38.H0_H0 ;  /* 0x20000026ff347230 */ /* 0x000fe40000004100 */
[----:B------:R-:W-:Y:S01]  /*9fd0*/  FFMA.FTZ R6, R22, R55, -R59 ;  /* 0x0000003716067223 */ /* 0x000fe2000001083b */
[----:B------:R-:W-:-:S02]  /*9fe0*/  HADD2.F32 R55, -RZ, R54.H0_H0 ;  /* 0x20000036ff377230 */ /* 0x000fc40000004100 */
[----:B------:R-:W-:Y:S01]  /*9ff0*/  FMUL.FTZ R59, R51, R58 ;  /* 0x0000003a333b7220 */ /* 0x000fe20000410000 */
[----:B------:R-:W-:Y:S02]  /*a000*/  HADD2.F32 R54, -RZ, R60.H0_H0 ;  /* 0x2000003cff367230 */ /* 0x000fe40000004100 */
[----:B------:R-:W-:Y:S01]  /*a010*/  FFMA.FTZ R22, R22, R57, R61 ;  /* 0x0000003916167223 */ /* 0x000fe2000001003d */
[----:B------:R-:W-:Y:S01]  /*a020*/  FMUL.FTZ R60, R37, R56 ;  /* 0x00000038253c7220 */ /* 0x000fe20000410000 */
[-C--:B------:R-:W-:Y:S01]  /*a030*/  FMUL.FTZ R57, R51, R55.reuse ;  /* 0x0000003733397220 */ /* 0x080fe20000410000 */
[----:B------:R-:W-:Y:S01]  /*a040*/  FFMA.FTZ R59, R50, R55, -R59 ;  /* 0x00000037323b7223 */ /* 0x000fe2000001083b */
[----:B------:R-:W-:Y:S02]  /*a050*/  HADD2.F32 R51, -RZ, R63.H0_H0 ;  /* 0x2000003fff337230 */ /* 0x000fe40000004100 */
[----:B------:R-:W-:Y:S01]  /*a060*/  FMUL.FTZ R55, R37, R54 ;  /* 0x0000003625377220 */ /* 0x000fe20000410000 */
[----:B------:R-:W-:-:S02]  /*a070*/  HADD2.F32 R37, -RZ, R64.H0_H0 ;  /* 0x20000040ff257230 */ /* 0x000fc40000004100 */
[C---:B------:R-:W-:Y:S01]  /*a080*/  FFMA.FTZ R60, R49.reuse, R54, -R60 ;  /* 0x00000036313c7223 */ /* 0x040fe2000001083c */
[----:B------:R-:W-:Y:S02]  /*a090*/  HADD2.F32 R53, -RZ, R39.H0_H0 ;  /* 0x20000027ff357230 */ /* 0x000fe40000004100 */
[----:B------:R-:W-:Y:S01]  /*a0a0*/  FFMA.FTZ R55, R49, R56, R55 ;  /* 0x0000003831377223 */ /* 0x000fe20000010037 */
[----:B------:R-:W-:Y:S01]  /*a0b0*/  FMUL.FTZ R56, R52, R51 ;  /* 0x0000003334387220 */ /* 0x000fe20000410000 */
[----:B------:R-:W-:Y:S01]  /*a0c0*/  FFMA.FTZ R57, R50, R58, R57 ;  /* 0x0000003a32397223 */ /* 0x000fe20000010039 */
[----:B------:R-:W-:Y:S02]  /*a0d0*/  HADD2.F32 R54, -RZ, R63.H1_H1 ;  /* 0x3000003fff367230 */ /* 0x000fe40000004100 */
[-C--:B------:R-:W-:Y:S01]  /*a0e0*/  FMUL.FTZ R58, R52, R37.reuse ;  /* 0x00000025343a7220 */ /* 0x080fe20000410000 */
[----:B------:R-:W-:Y:S02]  /*a0f0*/  HADD2.F32 R50, -RZ, R64.H1_H1 ;  /* 0x30000040ff327230 */ /* 0x000fe40000004100 */
[----:B------:R-:W-:Y:S01]  /*a100*/  FFMA.FTZ R37, R33, R37, -R56 ;  /* 0x0000002521257223 */ /* 0x000fe20000010838 */
[----:B------:R-:W-:-:S02]  /*a110*/  HADD2.F32 R56, -RZ, R62.H0_H0 ;  /* 0x2000003eff387230 */ /* 0x000fc40000004100 */
[C---:B------:R-:W-:Y:S01]  /*a120*/  FMUL.FTZ R62, R53.reuse, R54 ;  /* 0x00000036353e7220 */ /* 0x040fe20000410000 */
[----:B------:R-:W-:Y:S02]  /*a130*/  HADD2.F32 R39, -RZ, R39.H1_H1 ;  /* 0x30000027ff277230 */ /* 0x000fe40000004100 */
[-C--:B------:R-:W-:Y:S01]  /*a140*/  FMUL.FTZ R53, R53, R50.reuse ;  /* 0x0000003235357220 */ /* 0x080fe20000410000 */
[----:B------:R-:W-:Y:S02]  /*a150*/  HADD2.F32 R52, -RZ, R23.H0_H0 ;  /* 0x20000017ff347230 */ /* 0x000fe40000004100 */
[C---:B------:R-:W-:Y:S01]  /*a160*/  FFMA.FTZ R62, R7.reuse, R50, -R62 ;  /* 0x00000032073e7223 */ /* 0x040fe2000001083e */
[----:B------:R-:W-:Y:S02]  /*a170*/  HADD2.F32 R36, -RZ, R36.H1_H1 ;  /* 0x30000024ff247230 */ /* 0x000fe40000004100 */
[----:B------:R-:W-:Y:S01]  /*a180*/  FFMA.FTZ R53, R7, R54, R53 ;  /* 0x0000003607357223 */ /* 0x000fe20000010035 */
[----:B------:R-:W-:-:S02]  /*a190*/  HADD2.F32 R7, -RZ, R20.H0_H0 ;  /* 0x20000014ff077230 */ /* 0x000fc40000004100 */
[C---:B------:R-:W-:Y:S01]  /*a1a0*/  FMUL.FTZ R64, R39.reuse, R56 ;  /* 0x0000003827407220 */ /* 0x040fe20000410000 */
[----:B------:R-:W-:Y:S02]  /*a1b0*/  HADD2.F32 R38, -RZ, R38.H1_H1 ;  /* 0x30000026ff267230 */ /* 0x000fe40000004100 */
[----:B------:R-:W-:Y:S01]  /*a1c0*/  FMUL.FTZ R50, R39, R52 ;  /* 0x0000003427327220 */ /* 0x000fe20000410000 */
[----:B------:R-:W-:Y:S02]  /*a1d0*/  HADD2.F32 R23, -RZ, R5.H0_H0 ;  /* 0x20000005ff177230 */ /* 0x000fe40000004100 */
[----:B------:R-:W-:Y:S01]  /*a1e0*/  FFMA.FTZ R58, R33, R51, R58 ;  /* 0x00000033213a7223 */ /* 0x000fe2000001003a */
[----:B------:R-:W-:Y:S02]  /*a1f0*/  HADD2.F32 R5, -RZ, R4.H0_H0 ;  /* 0x20000004ff057230 */ /* 0x000fe40000004100 */
[----:B------:R-:W-:Y:S01]  /*a200*/  FMUL.FTZ R33, R36, R21 ;  /* 0x0000001524217220 */ /* 0x000fe20000410000 */
[----:B------:R-:W-:-:S02]  /*a210*/  HADD2.F32 R32, -RZ, R32.H1_H1 ;  /* 0x30000020ff207230 */ /* 0x000fc40000004100 */
[C---:B------:R-:W-:Y:S01]  /*a220*/  FFMA.FTZ R39, R35.reuse, R52, -R64 ;  /* 0x0000003423277223 */ /* 0x040fe20000010840 */
[----:B------:R-:W-:Y:S02]  /*a230*/  HADD2.F32 R34, -RZ, R34.H1_H1 ;  /* 0x30000022ff227230 */ /* 0x000fe40000004100 */
[----:B------:R-:W-:Y:S01]  /*a240*/  FFMA.FTZ R50, R35, R56, R50 ;  /* 0x0000003823327223 */ /* 0x000fe20000010032 */
        /* <DEDUP_REMOVED lines=10> */
[----:B------:R-:W-:Y:S02]  /*a2f0*/  F2FP.F16.F32.PACK_AB R4, R33, R60 ;  /* 0x0000003c2104723e */ /* 0x000fe400000000ff */
[----:B------:R-:W-:Y:S02]  /*a300*/  F2FP.F16.F32.PACK_AB R6, R32, R37 ;  /* 0x000000252006723e */ /* 0x000fe400000000ff */
[----:B------:R-:W-:Y:S02]  /*a310*/  F2FP.F16.F32.PACK_AB R23, R50, R53 ;  /* 0x000000353217723e */ /* 0x000fe400000000ff */
[----:B------:R-:W-:Y:S01]  /*a320*/  F2FP.F16.F32.PACK_AB R20, R20, R55 ;  /* 0x000000371414723e */ /* 0x000fe200000000ff */
[----:B------:R0:W-:Y:S01]  /*a330*/  STS.128 [R0], R4 ;  /* 0x0000000400007388 */ /* 0x0001e20000000c00 */
[----:B------:R-:W-:-:S05]  /*a340*/  F2FP.F16.F32.PACK_AB R22, R35, R58 ;  /* 0x0000003a2316723e */ /* 0x000fca00000000ff */
[----:B------:R0:W-:Y:S02]  /*a350*/  STS.128 [R40+0xda00], R20 ;  /* 0x00da001428007388 */ /* 0x0001e40000000c00 */
.L_x_514:
[----:B------:R-:W-:Y:S05]  /*a360*/  BSYNC B1 ;  /* 0x0000000000017941 */ /* 0x000fea0003800000 */
.L_x_513:
[----:B------:R-:W-:Y:S04]  /*a370*/  BSSY B1, `(.L_x_515) ;  /* 0x000006c000017945 */ /* 0x000fe80003800000 */
[----:B------:R-:W-:Y:S05]  /*a380*/  @P1 BRA `(.L_x_516) ;  /* 0x0000000400a81947 */ /* 0x000fea0003800000 */
[----:B0-----:R-:W2:Y:S01]  /*a390*/  LDL R0, [R1+0x68] ;  /* 0x0000680001007983 */ /* 0x001ea20000100800 */
[--C-:B------:R-:W-:Y:S01]  /*a3a0*/  SHF.R.U64 R24, R24, 0x10, R25.reuse ;  /* 0x0000001018187819 */ /* 0x100fe20000001219 */
[--C-:B------:R-:W-:Y:S01]  /*a3b0*/  HADD2.F32 R35, -RZ, R46.reuse.H0_H0 ;  /* 0x2000002eff237230 */ /* 0x100fe20000004100 */
[----:B------:R-:W-:Y:S01]  /*a3c0*/  SHF.R.U32.HI R38, RZ, 0x10, R25 ;  /* 0x00000010ff267819 */ /* 0x000fe20000011619 */
[--C-:B------:R-:W-:Y:S01]  /*a3d0*/  HADD2.F32 R34, -RZ, R47.reuse.H1_H1 ;  /* 0x3000002fff227230 */ /* 0x100fe20000004100 */
[--C-:B------:R-:W-:Y:S01]  /*a3e0*/  SHF.R.U32.HI R36, RZ, 0x10, R9.reuse ;  /* 0x00000010ff247819 */ /* 0x100fe20000011609 */
[----:B------:R-:W-:Y:S01]  /*a3f0*/  HADD2.F32 R47, -RZ, R47.H0_H0 ;  /* 0x2000002fff2f7230 */ /* 0x000fe20000004100 */
[----:B------:R-:W-:Y:S01]  /*a400*/  SHF.R.U64 R51, R8, 0x10, R9 ;  /* 0x0000001008337819 */ /* 0x000fe20000001209 */
[----:B------:R-:W-:Y:S01]  /*a410*/  HADD2.F32 R46, -RZ, R46.H1_H1 ;  /* 0x3000002eff2e7230 */ /* 0x000fe20000004100 */
[--C-:B------:R-:W-:Y:S01]  /*a420*/  SHF.R.U64 R53, R26, 0x10, R27.reuse ;  /* 0x000000101a357819 */ /* 0x100fe2000000121b */
[----:B------:R-:W-:Y:S01]  /*a430*/  HADD2.F32 R36, -RZ, R36.H0_H0 ;  /* 0x20000024ff247230 */ /* 0x000fe20000004100 */
[----:B------:R-:W-:-:S02]  /*a440*/  SHF.R.U32.HI R50, RZ, 0x10, R27 ;  /* 0x00000010ff327819 */ /* 0x000fc4000001161b */
[--C-:B------:R-:W-:Y:S02]  /*a450*/  SHF.R.U32.HI R40, RZ, 0x10, R11.reuse ;  /* 0x00000010ff287819 */ /* 0x100fe4000001160b */
[----:B------:R-:W-:Y:S01]  /*a460*/  SHF.R.U64 R49, R10, 0x10, R11 ;  /* 0x000000100a317819 */ /* 0x000fe2000000120b */
[----:B--2---:R-:W-:-:S05]  /*a470*/  IMAD.IADD R0, R156, 0x1, R0 ;  /* 0x000000019c007824 */ /* 0x004fca00078e0200 */
[----:B------:R-:W-:-:S04]  /*a480*/  SHF.R.S32.HI R5, RZ, 0x1f, R0 ;  /* 0x0000001fff057819 */ /* 0x000fc80000011400 */
[CC--:B------:R-:W-:Y:S02]  /*a490*/  LEA.HI R4, R5.reuse, R0.reuse, RZ, 0x3 ;  /* 0x0000000005047211 */ /* 0x0c0fe400078f18ff */
[----:B------:R-:W-:Y:S02]  /*a4a0*/  LEA.HI R5, R5, R0, RZ, 0x5 ;  /* 0x0000000005057211 */ /* 0x000fe400078f28ff */
[--C-:B------:R-:W-:Y:S02]  /*a4b0*/  SHF.R.S32.HI R6, RZ, 0x3, R4.reuse ;  /* 0x00000003ff067819 */ /* 0x100fe40000011404 */
[----:B-----5:R-:W-:Y:S02]  /*a4c0*/  LOP3.LUT R4, R68, 0x18, R4, 0xf8, !PT ;  /* 0x0000001844047812 */ /* 0x020fe400078ef804 */
[----:B------:R-:W-:Y:S02]  /*a4d0*/  LEA.HI R0, R3, R6, RZ, 0x1d ;  /* 0x0000000603007211 */ /* 0x000fe400078fe8ff */
[----:B------:R-:W-:-:S02]  /*a4e0*/  SHF.R.S32.HI R6, RZ, 0x5, R5 ;  /* 0x00000005ff067819 */ /* 0x000fc40000011405 */
[----:B------:R-:W-:Y:S02]  /*a4f0*/  SHF.R.S32.HI R5, RZ, 0x1f, R0 ;  /* 0x0000001fff057819 */ /* 0x000fe40000011400 */
[----:B------:R-:W-:Y:S01]  /*a500*/  LOP3.LUT R7, R4, R65, RZ, 0x3c, !PT ;  /* 0x0000004104077212 */ /* 0x000fe200078e3cff */
[----:B------:R-:W-:Y:S01]  /*a510*/  IMAD R6, R6, 0x1800, R66 ;  /* 0x0000180006067824 */ /* 0x000fe200078e0242 */
[----:B------:R-:W-:Y:S01]  /*a520*/  LEA.HI R5, R5, R0, RZ, 0x2 ;  /* 0x0000000005057211 */ /* 0x000fe200078f10ff */
[----:B------:R-:W-:Y:S02]  /*a530*/  IMAD.SHL.U32 R0, R0, 0x8, RZ ;  /* 0x0000000800007824 */ /* 0x000fe400078e00ff */
[----:B------:R-:W-:Y:S01]  /*a540*/  IMAD.IADD R6, R6, 0x1, R7 ;  /* 0x0000000106067824 */ /* 0x000fe200078e0207 */
[----:B------:R-:W-:Y:S02]  /*a550*/  SHF.R.S32.HI R5, RZ, 0x2, R5 ;  /* 0x00000002ff057819 */ /* 0x000fe40000011405 */
[----:B------:R-:W-:Y:S01]  /*a560*/  LOP3.LUT R4, R68, 0x18, R0, 0xf8, !PT ;  /* 0x0000001844047812 */ /* 0x000fe200078ef800 */
[----:B------:R-:W-:-:S02]  /*a570*/  IMAD R0, R6, 0x2, R67 ;  /* 0x0000000206007824 */ /* 0x000fc400078e0243 */
[----:B------:R-:W-:Y:S01]  /*a580*/  IMAD R20, R5, 0x1800, R66 ;  /* 0x0000180005147824 */ /* 0x000fe200078e0242 */
[----:B------:R-:W-:Y:S02]  /*a590*/  LOP3.LUT R21, R4, R65, RZ, 0x3c, !PT ;  /* 0x0000004104157212 */ /* 0x000fe400078e3cff */
[----:B------:R-:W0:Y:S03]  /*a5a0*/  LDS.128 R4, [R0] ;  /* 0x0000000000047984 */ /* 0x000e260000000c00 */
[----:B------:R-:W-:-:S04]  /*a5b0*/  IMAD.IADD R21, R20, 0x1, R21 ;  /* 0x0000000114157824 */ /* 0x000fc800078e0215 */
[----:B------:R-:W-:-:S05]  /*a5c0*/  IMAD R32, R21, 0x2, R16 ;  /* 0x0000000215207824 */ /* 0x000fca00078e0210 */
[----:B------:R-:W1:Y:S01]  /*a5d0*/  LDS.128 R20, [R32+0xda00] ;  /* 0x00da000020147984 */ /* 0x000e620000000c00 */
[--C-:B0-----:R-:W-:Y:S02]  /*a5e0*/  HADD2.F32 R8, -RZ, R5.reuse.H0_H0 ;  /* 0x20000005ff087230 */ /* 0x101fe40000004100 */
[----:B------:R-:W-:Y:S02]  /*a5f0*/  HADD2.F32 R9, -RZ, R5.H1_H1 ;  /* 0x30000005ff097230 */ /* 0x000fe40000004100 */
[--C-:B------:R-:W-:Y:S02]  /*a600*/  HADD2.F32 R10, -RZ, R7.reuse.H0_H0 ;  /* 0x20000007ff0a7230 */ /* 0x100fe40000004100 */
[----:B------:R-:W-:Y:S02]  /*a610*/  HADD2.F32 R11, -RZ, R7.H1_H1 ;  /* 0x30000007ff0b7230 */ /* 0x000fe40000004100 */
[----:B------:R-:W-:Y:S02]  /*a620*/  HADD2.F32 R5, -RZ, R4.H0_H0 ;  /* 0x20000004ff057230 */ /* 0x000fe40000004100 */
[----:B------:R-:W-:-:S02]  /*a630*/  HADD2.F32 R7, -RZ, R6.H0_H0 ;  /* 0x20000006ff077230 */ /* 0x000fc40000004100 */
[--C-:B-1----:R-:W-:Y:S02]  /*a640*/  HADD2.F32 R25, -RZ, R21.reuse.H0_H0 ;  /* 0x20000015ff197230 */ /* 0x102fe40000004100 */
[----:B------:R-:W-:Y:S02]  /*a650*/  HADD2.F32 R26, -RZ, R21.H1_H1 ;  /* 0x30000015ff1a7230 */ /* 0x000fe40000004100 */
[----:B------:R-:W-:Y:S02]  /*a660*/  HADD2.F32 R27, -RZ, R23.H0_H0 ;  /* 0x20000017ff1b7230 */ /* 0x000fe40000004100 */
[C---:B------:R-:W-:Y:S01]  /*a670*/  FMUL.FTZ R37, R25.reuse, R35 ;  /* 0x0000002319257220 */ /* 0x040fe20000410000 */
[----:B------:R-:W-:Y:S01]  /*a680*/  FMUL.FTZ R39, R25, R34 ;  /* 0x0000002219277220 */ /* 0x000fe20000410000 */
[----:B------:R-:W-:Y:S02]  /*a690*/  HADD2.F32 R25, -RZ, R38.H0_H0 ;  /* 0x20000026ff197230 */ /* 0x000fe40000004100 */
[----:B------:R-:W-:Y:S01]  /*a6a0*/  FMUL.FTZ R38, R26, R36 ;  /* 0x000000241a267220 */ /* 0x000fe20000410000 */
[----:B------:R-:W-:Y:S01]  /*a6b0*/  FFMA.FTZ R37, R8, R34, -R37 ;  /* 0x0000002208257223 */ /* 0x000fe20000010825 */
[----:B------:R-:W-:-:S02]  /*a6c0*/  HADD2.F32 R34, -RZ, R48.H1_H1 ;  /* 0x30000030ff227230 */ /* 0x000fc40000004100 */
[----:B------:R-:W-:Y:S01]  /*a6d0*/  FFMA.FTZ R39, R8, R35, R39 ;  /* 0x0000002308277223 */ /* 0x000fe20000010027 */
[-C--:B------:R-:W-:Y:S01]  /*a6e0*/  FMUL.FTZ R8, R26, R25.reuse ;  /* 0x000000191a087220 */ /* 0x080fe20000410000 */
[----:B------:R-:W-:Y:S01]  /*a6f0*/  FFMA.FTZ R38, R9, R25, -R38 ;  /* 0x0000001909267223 */ /* 0x000fe20000010826 */
[----:B------:R-:W-:Y:S02]  /*a700*/  HADD2.F32 R33, -RZ, R23.H1_H1 ;  /* 0x30000017ff217230 */ /* 0x000fe40000004100 */
[C---:B------:R-:W-:Y:S01]  /*a710*/  FMUL.FTZ R25, R27.reuse, R34 ;  /* 0x000000221b197220 */ /* 0x040fe20000410000 */
[----:B------:R-:W-:Y:S02]  /*a720*/  HADD2.F32 R26, -RZ, R40.H0_H0 ;  /* 0x20000028ff1a7230 */ /* 0x000fe40000004100 */
[-C--:B------:R-:W-:Y:S01]  /*a730*/  FMUL.FTZ R27, R27, R47.reuse ;  /* 0x0000002f1b1b7220 */ /* 0x080fe20000410000 */
[----:B------:R-:W-:Y:S01]  /*a740*/  FFMA.FTZ R36, R9, R36, R8 ;  /* 0x0000002409247223 */ /* 0x000fe20000010008 */
[----:B------:R-:W-:Y:S01]  /*a750*/  FFMA.FTZ R47, R10, R47, -R25 ;  /* 0x0000002f0a2f7223 */ /* 0x000fe20000010819 */
[----:B------:R-:W-:-:S02]  /*a760*/  HADD2.F32 R8, -RZ, R50.H0_H0 ;  /* 0x20000032ff087230 */ /* 0x000fc40000004100 */
[----:B------:R-:W-:Y:S01]  /*a770*/  FFMA.FTZ R35, R10, R34, R27 ;  /* 0x000000220a237223 */ /* 0x000fe2000001001b */
[----:B------:R-:W-:Y:S02]  /*a780*/  HADD2.F32 R21, -RZ, R20.H0_H0 ;  /* 0x20000014ff157230 */ /* 0x000fe40000004100 */
[C---:B------:R-:W-:Y:S01]  /*a790*/  FMUL.FTZ R34, R33.reuse, R26 ;  /* 0x0000001a21227220 */ /* 0x040fe20000410000 */
[--C-:B------:R-:W-:Y:S02]  /*a7a0*/  HADD2.F32 R10, -RZ, R45.reuse.H1_H1 ;  /* 0x3000002dff0a7230 */ /* 0x100fe40000004100 */
[-C--:B------:R-:W-:Y:S01]  /*a7b0*/  FMUL.FTZ R40, R33, R8.reuse ;  /* 0x0000000821287220 */ /* 0x080fe20000410000 */
[----:B------:R-:W-:Y:S02]  /*a7c0*/  HADD2.F32 R23, -RZ, R22.H0_H0 ;  /* 0x20000016ff177230 */ /* 0x000fe40000004100 */
[----:B------:R-:W-:Y:S01]  /*a7d0*/  FFMA.FTZ R50, R11, R8, -R34 ;  /* 0x000000080b327223 */ /* 0x000fe20000010822 */
[----:B------:R-:W-:-:S02]  /*a7e0*/  HADD2.F32 R8, -RZ, R45.H0_H0 ;  /* 0x2000002dff087230 */ /* 0x000fc40000004100 */
[C---:B------:R-:W-:Y:S01]  /*a7f0*/  FMUL.FTZ R34, R21.reuse, R10 ;  /* 0x0000000a15227220 */ /* 0x040fe20000410000 */
[----:B------:R-:W-:Y:S02]  /*a800*/  HADD2.F32 R48, -RZ, R48.H0_H0 ;  /* 0x20000030ff307230 */ /* 0x000fe40000004100 */
[----:B------:R-:W-:Y:S01]  /*a810*/  FMUL.FTZ R21, R21, R46 ;  /* 0x0000002e15157220 */ /* 0x000fe20000410000 */
[----:B------:R-:W-:Y:S01]  /*a820*/  FFMA.FTZ R52, R11, R26, R40 ;  /* 0x0000001a0b347223 */ /* 0x000fe20000010028 */
[----:B------:R-:W-:Y:S02]  /*a830*/  HADD2.F32 R20, -RZ, R20.H1_H1 ;  /* 0x30000014ff147230 */ /* 0x000fe40000004100 */
[----:B------:R-:W-:Y:S01]  /*a840*/  FMUL.FTZ R26, R23, R8 ;  /* 0x00000008171a7220 */ /* 0x000fe20000410000 */
[C---:B------:R-:W-:Y:S01]  /*a850*/  FFMA.FTZ R34, R5.reuse, R46, -R34 ;  /* 0x0000002e05227223 */ /* 0x040fe20000010822 */
[----:B------:R-:W-:Y:S01]  /*a860*/  FFMA.FTZ R10, R5, R10, R21 ;  /* 0x0000000a050a7223 */ /* 0x000fe20000010015 */
[----:B------:R-:W-:Y:S01]  /*a870*/  FMUL.FTZ R40, R23, R48 ;  /* 0x0000003017287220 */ /* 0x000fe20000410000 */
[----:B------:R-:W-:-:S02]  /*a880*/  HADD2.F32 R11, -RZ, R51.H0_H0 ;  /* 0x20000033ff0b7230 */ /* 0x000fc40000004100 */
[C---:B------:R-:W-:Y:S01]  /*a890*/  FFMA.FTZ R26, R7.reuse, R48, -R26 ;  /* 0x00000030071a7223 */ /* 0x040fe2000001081a */
[----:B------:R-:W-:Y:S02]  /*a8a0*/  HADD2.F32 R22, -RZ, R22.H1_H1 ;  /* 0x30000016ff167230 */ /* 0x000fe40000004100 */
[----:B------:R-:W-:Y:S01]  /*a8b0*/  FFMA.FTZ R40, R7, R8, R40 ;  /* 0x0000000807287223 */ /* 0x000fe20000010028 */
[----:B------:R-:W-:Y:S02]  /*a8c0*/  HADD2.F32 R5, -RZ, R24.H0_H0 ;  /* 0x20000018ff057230 */ /* 0x000fe40000004100 */
[C---:B------:R-:W-:Y:S01]  /*a8d0*/  FMUL.FTZ R7, R20.reuse, R11 ;  /* 0x0000000b14077220 */ /* 0x040fe20000410000 */
[----:B------:R-:W-:Y:S02]  /*a8e0*/  HADD2.F32 R21, -RZ, R49.H0_H0 ;  /* 0x20000031ff157230 */ /* 0x000fe40000004100 */
[----:B------:R-:W-:Y:S02]  /*a8f0*/  HADD2.F32 R9, -RZ, R53.H0_H0 ;  /* 0x20000035ff097230 */ /* 0x000fe40000004100 */
[----:B------:R-:W-:Y:S01]  /*a900*/  FMUL.FTZ R20, R20, R5 ;  /* 0x0000000514147220 */ /* 0x000fe20000410000 */
[----:B------:R-:W-:-:S02]  /*a910*/  HADD2.F32 R4, -RZ, R4.H1_H1 ;  /* 0x30000004ff047230 */ /* 0x000fc40000004100 */
[C---:B------:R-:W-:Y:S01]  /*a920*/  FMUL.FTZ R27, R22.reuse, R21 ;  /* 0x00000015161b7220 */ /* 0x040fe20000410000 */
[----:B------:R-:W-:Y:S02]  /*a930*/  HADD2.F32 R6, -RZ, R6.H1_H1 ;  /* 0x30000006ff067230 */ /* 0x000fe40000004100 */
[----:B------:R-:W-:Y:S01]  /*a940*/  FMUL.FTZ R22, R22, R9 ;  /* 0x0000000916167220 */ /* 0x000fe20000410000 */
[C---:B------:R-:W-:Y:S01]  /*a950*/  FFMA.FTZ R23, R4.reuse, R5, -R7 ;  /* 0x0000000504177223 */ /* 0x040fe20000010807 */
[----:B------:R-:W-:Y:S01]  /*a960*/  FFMA.FTZ R25, R4, R11, R20 ;  /* 0x0000000b04197223 */ /* 0x000fe20000010014 */
[C---:B------:R-:W-:Y:S01]  /*a970*/  FFMA.FTZ R27, R6.reuse, R9, -R27 ;  /* 0x00000009061b7223 */ /* 0x040fe2000001081b */
[----:B------:R-:W-:Y:S01]  /*a980*/  FFMA.FTZ R21, R6, R21, R22 ;  /* 0x0000001506157223 */ /* 0x000fe20000010016 */
[----:B------:R-:W-:Y:S02]  /*a990*/  F2FP.F16.F32.PACK_AB R5, R38, R37 ;  /* 0x000000252605723e */ /* 0x000fe400000000ff */
[----:B------:R-:W-:-:S02]  /*a9a0*/  F2FP.F16.F32.PACK_AB R7, R50, R47 ;  /* 0x0000002f3207723e */ /* 0x000fc400000000ff */
        /* <DEDUP_REMOVED lines=8> */
.L_x_516:
[----:B------:R-:W-:Y:S05]  /*aa30*/  BSYNC B1 ;  /* 0x0000000000017941 */ /* 0x000fea0003800000 */
.L_x_515:
[----:B------:R-:W-:Y:S05]  /*aa40*/  @P2 BRA `(.L_x_497) ;  /* 0x0000000400a82947 */ /* 0x000fea0003800000 */
[----:B01----:R-:W2:Y:S01]  /*aa50*/  LDL R0, [R1+0x64] ;  /* 0x0000640001007983 */ /* 0x003ea20000100800 */
[----:B------:R-:W-:Y:S01]  /*aa60*/  HADD2.F32 R27, -RZ, R41.H1_H1 ;  /* 0x30000029ff1b7230 */ /* 0x000fe20000004100 */
[--C-:B------:R-:W-:Y:S01]  /*aa70*/  SHF.R.U32.HI R24, RZ, 0x10, R13.reuse ;  /* 0x00000010ff187819 */ /* 0x100fe2000001160d */
[----:B------:R-:W-:Y:S01]  /*aa80*/  HADD2.F32 R25, -RZ, R43.H1_H1 ;  /* 0x3000002bff197230 */ /* 0x000fe20000004100 */
[----:B------:R-:W-:Y:S02]  /*aa90*/  SHF.R.U64 R34, R12, 0x10, R13 ;  /* 0x000000100c227819 */ /* 0x000fe4000000120d */
[--C-:B------:R-:W-:Y:S01]  /*aaa0*/  SHF.R.U64 R36, R28, 0x10, R29.reuse ;  /* 0x000000101c247819 */ /* 0x100fe2000000121d */
[----:B------:R-:W-:Y:S01]  /*aab0*/  HADD2.F32 R24, -RZ, R24.H0_H0 ;  /* 0x20000018ff187230 */ /* 0x000fe20000004100 */
[----:B------:R-:W-:Y:S02]  /*aac0*/  SHF.R.U32.HI R26, RZ, 0x10, R29 ;  /* 0x00000010ff1a7819 */ /* 0x000fe4000001161d */
[----:B------:R-:W-:-:S02]  /*aad0*/  SHF.R.U64 R35, R30, 0x10, R31 ;  /* 0x000000101e237819 */ /* 0x000fc4000000121f */
[----:B------:R-:W-:Y:S02]  /*aae0*/  SHF.R.U32.HI R32, RZ, 0x10, R31 ;  /* 0x00000010ff207819 */ /* 0x000fe4000001161f */
[--C-:B------:R-:W-:Y:S02]  /*aaf0*/  SHF.R.U32.HI R30, RZ, 0x10, R15.reuse ;  /* 0x00000010ff1e7819 */ /* 0x100fe4000001160f */
[----:B------:R-:W-:Y:S01]  /*ab00*/  SHF.R.U64 R33, R14, 0x10, R15 ;  /* 0x000000100e217819 */ /* 0x000fe2000000120f */
[----:B--2---:R-:W-:-:S05]  /*ab10*/  IMAD.IADD R0, R156, 0x1, R0 ;  /* 0x000000019c007824 */ /* 0x004fca00078e0200 */
[----:B------:R-:W-:-:S04]  /*ab20*/  SHF.R.S32.HI R5, RZ, 0x1f, R0 ;  /* 0x0000001fff057819 */ /* 0x000fc80000011400 */
[CC--:B------:R-:W-:Y:S02]  /*ab30*/  LEA.HI R4, R5.reuse, R0.reuse, RZ, 0x3 ;  /* 0x0000000005047211 */ /* 0x0c0fe400078f18ff */
[----:B------:R-:W-:Y:S02]  /*ab40*/  LEA.HI R0, R5, R0, RZ, 0x5 ;  /* 0x0000000005007211 */ /* 0x000fe400078f28ff */
[----:B------:R-:W-:Y:S02]  /*ab50*/  SHF.R.S32.HI R6, RZ, 0x3, R4 ;  /* 0x00000003ff067819 */ /* 0x000fe40000011404 */
[----:B------:R-:W-:Y:S02]  /*ab60*/  SHF.R.S32.HI R5, RZ, 0x5, R0 ;  /* 0x00000005ff057819 */ /* 0x000fe40000011400 */
[----:B------:R-:W-:Y:S02]  /*ab70*/  LEA.HI R3, R3, R6, RZ, 0x1d ;  /* 0x0000000603037211 */ /* 0x000fe400078fe8ff */
[----:B-----5:R-:W-:Y:S01]  /*ab80*/  LOP3.LUT R4, R68, 0x18, R4, 0xf8, !PT ;  /* 0x0000001844047812 */ /* 0x020fe200078ef804 */
[----:B------:R-:W-:Y:S01]  /*ab90*/  IMAD R5, R5, 0x1800, R66 ;  /* 0x0000180005057824 */ /* 0x000fe200078e0242 */
[----:B------:R-:W-:-:S02]  /*aba0*/  SHF.R.S32.HI R0, RZ, 0x1f, R3 ;  /* 0x0000001fff007819 */ /* 0x000fc40000011403 */
[----:B------:R-:W-:Y:S02]  /*abb0*/  LOP3.LUT R4, R4, R65, RZ, 0x3c, !PT ;  /* 0x0000004104047212 */ /* 0x000fe400078e3cff */
[----:B------:R-:W-:Y:S01]  /*abc0*/  LEA.HI R0, R0, R3, RZ, 0x2 ;  /* 0x0000000300007211 */ /* 0x000fe200078f10ff */
[----:B------:R-:W-:Y:S02]  /*abd0*/  IMAD.SHL.U32 R3, R3, 0x8, RZ ;  /* 0x0000000803037824 */ /* 0x000fe400078e00ff */
[----:B------:R-:W-:Y:S01]  /*abe0*/  IMAD.IADD R5, R5, 0x1, R4 ;  /* 0x0000000105057824 */ /* 0x000fe200078e0204 */
[----:B------:R-:W-:Y:S02]  /*abf0*/  SHF.R.S32.HI R4, RZ, 0x2, R0 ;  /* 0x00000002ff047819 */ /* 0x000fe40000011400 */
[----:B------:R-:W-:Y:S01]  /*ac00*/  LOP3.LUT R3, R68, 0x18, R3, 0xf8, !PT ;  /* 0x0000001844037812 */ /* 0x000fe200078ef803 */
[----:B------:R-:W-:Y:S02]  /*ac10*/  IMAD R0, R5, 0x2, R67 ;  /* 0x0000000205007824 */ /* 0x000fe400078e0243 */
[----:B------:R-:W-:Y:S01]  /*ac20*/  IMAD R8, R4, 0x1800, R66 ;  /* 0x0000180004087824 */ /* 0x000fe200078e0242 */
[----:B------:R-:W-:-:S02]  /*ac30*/  LOP3.LUT R3, R3, R65, RZ, 0x3c, !PT ;  /* 0x0000004103037212 */ /* 0x000fc400078e3cff */
        /* <DEDUP_REMOVED lines=14> */
[-C--:B------:R-:W-:Y:S01]  /*ad20*/  FMUL.FTZ R31, R20, R25.reuse ;  /* 0x00000019141f7220 */ /* 0x080fe20000410000 */
[----:B------:R-:W-:Y:S02]  /*ad30*/  HADD2.F32 R20, -RZ, R26.H0_H0 ;  /* 0x2000001aff147230 */ /* 0x000fe40000004100 */
[----:B------:R-:W-:Y:S01]  /*ad40*/  FMUL.FTZ R26, R21, R24 ;  /* 0x00000018151a7220 */ /* 0x000fe20000410000 */
[----:B------:R-:W-:Y:S01]  /*ad50*/  FFMA.FTZ R28, R12, R25, -R29 ;  /* 0x000000190c1c7223 */ /* 0x000fe2000001081d */
[----:B------:R-:W-:-:S02]  /*ad60*/  HADD2.F32 R29, -RZ, R42.H1_H1 ;  /* 0x3000002aff1d7230 */ /* 0x000fc40000004100 */
[----:B------:R-:W-:Y:S01]  /*ad70*/  FFMA.FTZ R31, R12, R27, R31 ;  /* 0x0000001b0c1f7223 */ /* 0x000fe2000001001f */
[----:B------:R-:W-:Y:S02]  /*ad80*/  HADD2.F32 R25, -RZ, R44.H1_H1 ;  /* 0x3000002cff197230 */ /* 0x000fe40000004100 */
[-C--:B------:R-:W-:Y:S01]  /*ad90*/  FMUL.FTZ R12, R21, R20.reuse ;  /* 0x00000014150c7220 */ /* 0x080fe20000410000 */
[----:B------:R-:W-:Y:S01]  /*ada0*/  FFMA.FTZ R27, R13, R20, -R26 ;  /* 0x000000140d1b7223 */ /* 0x000fe2000001081a */
[C---:B------:R-:W-:Y:S01]  /*adb0*/  FMUL.FTZ R21, R22.reuse, R29 ;  /* 0x0000001d16157220 */ /* 0x040fe20000410000 */
[----:B------:R-:W-:Y:S02]  /*adc0*/  HADD2.F32 R23, -RZ, R11.H1_H1 ;  /* 0x3000000bff177230 */ /* 0x000fe40000004100 */
[-C--:B------:R-:W-:Y:S01]  /*add0*/  FMUL.FTZ R22, R22, R25.reuse ;  /* 0x0000001916167220 */ /* 0x080fe20000410000 */
[----:B------:R-:W-:Y:S02]  /*ade0*/  HADD2.F32 R26, -RZ, R30.H0_H0 ;  /* 0x2000001eff1a7230 */ /* 0x000fe40000004100 */
[----:B------:R-:W-:Y:S01]  /*adf0*/  FFMA.FTZ R25, R14, R25, -R21 ;  /* 0x000000190e197223 */ /* 0x000fe20000010815 */
[----:B------:R-:W-:-:S02]  /*ae00*/  HADD2.F32 R20, -RZ, R32.H0_H0 ;  /* 0x20000020ff147230 */ /* 0x000fc40000004100 */
[----:B------:R-:W-:Y:S01]  /*ae10*/  FFMA.FTZ R29, R14, R29, R22 ;  /* 0x0000001d0e1d7223 */ /* 0x000fe20000010016 */
[----:B------:R-:W-:Y:S02]  /*ae20*/  HADD2.F32 R9, -RZ, R8.H0_H0 ;  /* 0x20000008ff097230 */ /* 0x000fe40000004100 */
[----:B------:R-:W-:Y:S01]  /*ae30*/  FMUL.FTZ R22, R23, R26 ;  /* 0x0000001a17167220 */ /* 0x000fe20000410000 */
[----:B------:R-:W-:Y:S02]  /*ae40*/  HADD2.F32 R14, -RZ, R41.H0_H0 ;  /* 0x20000029ff0e7230 */ /* 0x000fe40000004100 */
[----:B------:R-:W-:Y:S01]  /*ae50*/  FFMA.FTZ R24, R13, R24, R12 ;  /* 0x000000180d187223 */ /* 0x000fe2000001000c */
[----:B------:R-:W-:Y:S02]  /*ae60*/  HADD2.F32 R12, -RZ, R43.H0_H0 ;  /* 0x2000002bff0c7230 */ /* 0x000fe40000004100 */
[-C--:B------:R-:W-:Y:S01]  /*ae70*/  FMUL.FTZ R32, R23, R20.reuse ;  /* 0x0000001417207220 */ /* 0x080fe20000410000 */
[----:B------:R-:W-:Y:S01]  /*ae80*/  FFMA.FTZ R30, R15, R20, -R22 ;  /* 0x000000140f1e7223 */ /* 0x000fe20000010816 */
[----:B------:R-:W-:-:S02]  /*ae90*/  HADD2.F32 R11, -RZ, R10.H0_H0 ;  /* 0x2000000aff0b7230 */ /* 0x000fc40000004100 */
[C---:B------:R-:W-:Y:S01]  /*aea0*/  FMUL.FTZ R20, R9.reuse, R14 ;  /* 0x0000000e09147220 */ /* 0x040fe20000410000 */
[----:B------:R-:W-:Y:S02]  /*aeb0*/  HADD2.F32 R42, -RZ, R42.H0_H0 ;  /* 0x2000002aff2a7230 */ /* 0x000fe40000004100 */
[-C--:B------:R-:W-:Y:S01]  /*aec0*/  FMUL.FTZ R9, R9, R12.reuse ;  /* 0x0000000c09097220 */ /* 0x080fe20000410000 */
[----:B------:R-:W-:Y:S02]  /*aed0*/  HADD2.F32 R44, -RZ, R44.H0_H0 ;  /* 0x2000002cff2c7230 */ /* 0x000fe40000004100 */
[----:B------:R-:W-:Y:S01]  /*aee0*/  FFMA.FTZ R20, R5, R12, -R20 ;  /* 0x0000000c05147223 */ /* 0x000fe20000010814 */
[----:B------:R-:W-:Y:S02]  /*aef0*/  HADD2.F32 R8, -RZ, R8.H1_H1 ;  /* 0x30000008ff087230 */ /* 0x000fe40000004100 */
[----:B------:R-:W-:Y:S01]  /*af00*/  FMUL.FTZ R22, R11, R42 ;  /* 0x0000002a0b167220 */ /* 0x000fe20000410000 */
[----:B------:R-:W-:-:S02]  /*af10*/  HADD2.F32 R10, -RZ, R10.H1_H1 ;  /* 0x3000000aff0a7230 */ /* 0x000fc40000004100 */
[----:B------:R-:W-:Y:S01]  /*af20*/  FMUL.FTZ R12, R11, R44 ;  /* 0x0000002c0b0c7220 */ /* 0x000fe20000410000 */
[----:B------:R-:W-:Y:S01]  /*af30*/  FFMA.FTZ R14, R5, R14, R9 ;  /* 0x0000000e050e7223 */ /* 0x000fe20000010009 */
[----:B------:R-:W-:Y:S02]  /*af40*/  HADD2.F32 R11, -RZ, R34.H0_H0 ;  /* 0x20000022ff0b7230 */ /* 0x000fe40000004100 */
[C---:B------:R-:W-:Y:S01]  /*af50*/  FFMA.FTZ R22, R7.reuse, R44, -R22 ;  /* 0x0000002c07167223 */ /* 0x040fe20000010816 */
[----:B------:R-:W-:Y:S02]  /*af60*/  HADD2.F32 R13, -RZ, R33.H0_H0 ;  /* 0x20000021ff0d7230 */ /* 0x000fe40000004100 */
[----:B------:R-:W-:Y:S01]  /*af70*/  FFMA.FTZ R12, R7, R42, R12 ;  /* 0x0000002a070c7223 */ /* 0x000fe2000001000c */
[----:B------:R-:W-:Y:S02]  /*af80*/  HADD2.F32 R5, -RZ, R36.H0_H0 ;  /* 0x20000024ff057230 */ /* 0x000fe40000004100 */
[----:B------:R-:W-:Y:S01]  /*af90*/  FMUL.FTZ R7, R8, R11 ;  /* 0x0000000b08077220 */ /* 0x000fe20000410000 */
[----:B------:R-:W-:-:S02]  /*afa0*/  HADD2.F32 R9, -RZ, R35.H0_H0 ;  /* 0x20000023ff097230 */ /* 0x000fc40000004100 */
[----:B------:R-:W-:Y:S01]  /*afb0*/  FMUL.FTZ R23, R10, R13 ;  /* 0x0000000d0a177220 */ /* 0x000fe20000410000 */
[----:B------:R-:W-:Y:S02]  /*afc0*/  HADD2.F32 R4, -RZ, R4.H1_H1 ;  /* 0x30000004ff047230 */ /* 0x000fe40000004100 */
[----:B------:R-:W-:Y:S01]  /*afd0*/  FMUL.FTZ R8, R8, R5 ;  /* 0x0000000508087220 */ /* 0x000fe20000410000 */
[----:B------:R-:W-:Y:S02]  /*afe0*/  HADD2.F32 R6, -RZ, R6.H1_H1 ;  /* 0x30000006ff067230 */ /* 0x000fe40000004100 */
[----:B------:R-:W-:Y:S01]  /*aff0*/  FMUL.FTZ R10, R10, R9 ;  /* 0x000000090a0a7220 */ /* 0x000fe20000410000 */
[----:B------:R-:W-:Y:S01]  /*b000*/  FFMA.FTZ R32, R15, R26, R32 ;  /* 0x0000001a0f207223 */ /* 0x000fe20000010020 */
        /* <DEDUP_REMOVED lines=9> */
[----:B------:R-:W-:Y:S01]  /*b0a0*/  F2FP.F16.F32.PACK_AB R11, R32, R29 ;  /* 0x0000001d200b723e */ /* 0x000fe200000000ff */
[----:B------:R0:W-:Y:S01]  /*b0b0*/  STS.128 [R0], R4 ;  /* 0x0000000400007388 */ /* 0x0001e20000000c00 */
[----:B------:R-:W-:-:S02]  /*b0c0*/  F2FP.F16.F32.PACK_AB R8, R21, R14 ;  /* 0x0000000e1508723e */ /* 0x000fc400000000ff */
[----:B------:R-:W-:-:S05]  /*b0d0*/  F2FP.F16.F32.PACK_AB R10, R13, R12 ;  /* 0x0000000c0d0a723e */ /* 0x000fca00000000ff */
[----:B------:R0:W-:Y:S02]  /*b0e0*/  STS.128 [R3+0xda00], R8 ;  /* 0x00da000803007388 */ /* 0x0001e40000000c00 */
.L_x_497:
[----:B------:R-:W-:Y:S05]  /*b0f0*/  BSYNC B0 ;  /* 0x0000000000007941 */ /* 0x000fea0003800000 */
.L_x_490:
[----:B------:R-:W-:Y:S01]  /*b100*/  @!PT LDS RZ, [RZ] ;  /* 0x00000000fffff984 */ /* 0x000fe20000000800 */
[----:B------:R-:W-:Y:S01]  /*b110*/  @!PT LDS RZ, [RZ] ;  /* 0x00000000fffff984 */ /* 0x000fe20000000800 */
[----:B------:R-:W-:Y:S01]  /*b120*/  @!PT LDS RZ, [RZ] ;  /* 0x00000000fffff984 */ /* 0x000fe20000000800 */
[----:B------:R-:W-:Y:S01]  /*b130*/  @!PT LDS RZ, [RZ] ;  /* 0x00000000fffff984 */ /* 0x000fe20000000800 */
[----:B------:R1:W-:Y:S06]  /*b140*/  MEMBAR.ALL.CTA ;  /* 0x0000000000007992 */ /* 0x0003ec0000008000 */
[----:B-1----:R-:W1:Y:S01]  /*b150*/  FENCE.VIEW.ASYNC.S ;  /* 0x00000000000073c6 */ /* 0x002e620000000000 */
[----:B------:R-:W-:Y:S05]  /*b160*/  WARPSYNC.ALL ;  /* 0x0000000000007948 */ /* 0x000fea0003800000 */
[----:B-1----:R-:W-:Y:S06]  /*b170*/  BAR.SYNC.DEFER_BLOCKING 0xd, 0x180 ;  /* 0x0346000000007b1d */ /* 0x002fec0000010000 */
.L_x_488:
[----:B0--3--:R-:W3:Y:S02]  /*b180*/  LDL R0, [R1+0x4c] ;  /* 0x00004c0001007983 */ /* 0x009ee40000100800 */
[----:B---3--:R-:W-:-:S13]  /*b190*/  ISETP.NE.AND P0, PT, R0, 0x3, PT ;  /* 0x000000030000780c */ /* 0x008fda0003f05270 */
[----:B------:R-:W-:Y:S05]  /*b1a0*/  @!P0 BRA `(.L_x_517) ;  /* 0x0000000000048947 */ /* 0x000fea0003800000 */
[----:B------:R-:W-:Y:S01]  /*b1b0*/  BPT.TRAP 0x1 ;  /* 0x000000040000795c */ /* 0x000fe20000300000 */
.L_x_517:
[----:B--2-4-:R-:W2:Y:S01]  /*b1c0*/  LDL R3, [R1+0x60] ;  /* 0x0000600001037983 */ /* 0x014ea20000100800 */
[----:B------:R-:W-:Y:S01]  /*b1d0*/  IMAD R0, R154, 0x8, R16 ;  /* 0x000000089a007824 */ /* 0x000fe200078e0210 */
[----:B--2---:R-:W-:-:S04]  /*b1e0*/  SHF.L.U32 R5, R3, 0x1f, RZ ;  /* 0x0000001f03057819 */ /* 0x004fc800000006ff */
[----:B------:R0:W2:Y:S01]  /*b1f0*/  SYNCS.PHASECHK.TRANS64.TRYWAIT P1, [R0+URZ+0x31c30], R5 ;  /* 0x031c3005000075a7 */ /* 0x0000a2000802017f */
[----:B------:R-:W-:Y:S05]  /*b200*/  @!P0 BRA `(.L_x_518) ;  /* 0x0000000000048947 */ /* 0x000fea0003800000 */
[----:B------:R-:W-:Y:S01]  /*b210*/  BPT.TRAP 0x1 ;  /* 0x000000040000795c */ /* 0x000fe20000300000 */
.L_x_518:
[----:B------:R-:W-:Y:S02]  /*b220*/  IMAD R2, R2, 0x1000, R16 ;  /* 0x0000100002027824 */ /* 0x000fe400078e0210 */
[----:B------:R-:W-:Y:S02]  /*b230*/  VIADD R4, R16, 0x16a00 ;  /* 0x00016a0010047836 */ /* 0x000fe40000000000 */
[----:B------:R-:W-:-:S03]  /*b240*/  VIADD R3, R2, 0xda00 ;  /* 0x0000da0002037836 */ /* 0x000fc60000000000 */
[----:B------:R-:W-:Y:S02]  /*b250*/  SHF.R.U32.HI R2, RZ, 0x4, R4 ;  /* 0x00000004ff027819 */ /* 0x000fe40000011604 */
[----:B------:R-:W-:Y:S02]  /*b260*/  SHF.R.U32.HI R3, RZ, 0x4, R3 ;  /* 0x00000004ff037819 */ /* 0x000fe40000011603 */
[----:B------:R-:W-:Y:S02]  /*b270*/  LOP3.LUT R2, R2, 0x3fff, RZ, 0xc0, !PT ;  /* 0x00003fff02027812 */ /* 0x000fe400078ec0ff */
[----:B------:R-:W-:Y:S02]  /*b280*/  LOP3.LUT R3, R3, 0x3fff, RZ, 0xc0, !PT ;  /* 0x00003fff03037812 */ /* 0x000fe400078ec0ff */
[----:B------:R-:W-:-:S05]  /*b290*/  LOP3.LUT R2, R2, 0x10000, RZ, 0xfc, !PT ;  /* 0x0001000002027812 */ /* 0x000fca00078efcff */
[----:B------:R3:W-:Y:S01]  /*b2a0*/  STL [R1+0x80], R2 ;  /* 0x0000800201007387 */ /* 0x0007e20000100800 */
[----:B--2---:R-:W-:Y:S05]  /*b2b0*/  @P1 BRA `(.L_x_519) ;  /* 0x0000000000081947 */ /* 0x004fea0003800000 */
[----:B------:R-:W2:Y:S02]  /*b2c0*/  SYNCS.PHASECHK.TRANS64.TRYWAIT P1, [R0+URZ+0x31c30], R5 ;  /* 0x031c3005000075a7 */ /* 0x000ea4000802017f */
[----:B--2---:R-:W-:Y:S05]  /*b2d0*/  @!P1 BRA `(.L_x_520) ;  /* 0x00000148007c9947 */ /* 0x004fea0003800000 */
.L_x_519:
[----:B------:R-:W4:Y:S01]  /*b2e0*/  LDL R4, [R1+0x80] ;  /* 0x0000800001047983 */ /* 0x000f220000100800 */
[----:B---3--:R-:W-:Y:S01]  /*b2f0*/  LOP3.LUT R2, R3, 0x10000, RZ, 0xfc, !PT ;  /* 0x0001000003027812 */ /* 0x008fe200078efcff */
[----:B------:R-:W-:Y:S01]  /*b300*/  IMAD.MOV.U32 R15, RZ, RZ, -0x7fffffe0 ;  /* 0x80000020ff0f7424 */ /* 0x000fe200078e00ff */
[----:B------:R-:W-:Y:S01]  /*b310*/  P2R R96, PR, RZ, 0x1 ;  /* 0x00000001ff607803 */ /* 0x000fe20000000000 */
[----:B------:R-:W-:Y:S01]  /*b320*/  IMAD.MOV.U32 R3, RZ, RZ, -0x7fffffe0 ;  /* 0x80000020ff037424 */ /* 0x000fe200078e00ff */
[----:B------:R-:W-:Y:S05]  /*b330*/  WARPSYNC.ALL ;  /* 0x0000000000007948 */ /* 0x000fea0003800000 */
[----:B------:R-:W-:Y:S01]  /*b340*/  R2UR UR7, R15 ;  /* 0x000000000f0772ca */ /* 0x000fe200000e0000 */
[----:B------:R-:W3:Y:S01]  /*b350*/  LDL R97, [R1+0x8c] ;  /* 0x00008c0001617983 */ /* 0x000ee20000100800 */
[----:B------:R-:W-:-:S02]  /*b360*/  R2UR UR4, R2 ;  /* 0x00000000020472ca */ /* 0x000fc400000e0000 */
[C---:B------:R-:W-:Y:S01]  /*b370*/  R2UR UR5, R3.reuse ;  /* 0x00000000030572ca */ /* 0x040fe200000e0000 */
[----:B------:R-:W-:Y:S01]  /*b380*/  WARPGROUP.ARRIVE ;  /* 0x00000000000079c5 */ /* 0x000fe20000000000 */
[----:B0-2---:R-:W-:Y:S02]  /*b390*/  IMAD.MOV.U32 R5, RZ, RZ, -0x7fffffe0 ;  /* 0x80000020ff057424 */ /* 0x005fe400078e00ff */
[----:B------:R-:W-:Y:S01]  /*b3a0*/  IMAD.MOV.U32 R7, RZ, RZ, -0x7fffffe0 ;  /* 0x80000020ff077424 */ /* 0x000fe200078e00ff */
[C---:B------:R-:W-:Y:S02]  /*b3b0*/  R2UR UR8, R2.reuse ;  /* 0x00000000020872ca */ /* 0x040fe400000e0000 */
[----:B------:R-:W-:Y:S02]  /*b3c0*/  R2UR UR9, R3 ;  /* 0x00000000030972ca */ /* 0x000fe400000e0000 */
[----:B------:R-:W-:Y:S02]  /*b3d0*/  R2UR UR11, R7 ;  /* 0x00000000070b72ca */ /* 0x000fe400000e0000 */
[----:B------:R-:W-:-:S02]  /*b3e0*/  R2UR UR12, R2 ;  /* 0x00000000020c72ca */ /* 0x000fc400000e0000 */
[C---:B------:R-:W-:Y:S01]  /*b3f0*/  R2UR UR13, R3.reuse ;  /* 0x00000000030d72ca */ /* 0x040fe200000e0000 */
[----:B------:R-:W-:Y:S01]  /*b400*/  IMAD.MOV.U32 R9, RZ, RZ, -0x7fffffe0 ;  /* 0x80000020ff097424 */ /* 0x000fe200078e00ff */
[----:B------:R-:W-:Y:S02]  /*b410*/  R2UR UR16, R2 ;  /* 0x00000000021072ca */ /* 0x000fe400000e0000 */
[----:B------:R-:W-:Y:S02]  /*b420*/  R2UR UR17, R3 ;  /* 0x00000000031172ca */ /* 0x000fe400000e0000 */
[----:B------:R-:W-:Y:S01]  /*b430*/  R2UR UR19, R9 ;  /* 0x00000000091372ca */ /* 0x000fe200000e0000 */
[----:B----4-:R-:W-:-:S05]  /*b440*/  IMAD R14, R154, 0x6c0, R4 ;  /* 0x000006c09a0e7824 */ /* 0x010fca00078e0204 */
[----:B------:R-:W-:-:S13]  /*b450*/  R2UR UR6, R14 ;  /* 0x000000000e0672ca */ /* 0x000fda00000e0000 */
[----:B------:R-:W-:Y:S01]  /*b460*/  HGMMA.64x16x16.F32 R88, gdesc[UR4], RZ, !UPT, gsb0 ;  /* 0x00200000045879f0 */ /* 0x000fe2000c0008ff */
[----:B------:R-:W-:Y:S01]  /*b470*/  VIADD R4, R14, 0x40 ;  /* 0x000000400e047836 */ /* 0x000fe20000000000 */
[----:B------:R-:W-:Y:S02]  /*b480*/  R2UR UR7, R5 ;  /* 0x00000000050772ca */ /* 0x000fe400000e0000 */
[----:B------:R-:W-:Y:S02]  /*b490*/  R2UR UR4, R2 ;  /* 0x00000000020472ca */ /* 0x000fe400000e0000 */
[----:B------:R-:W-:Y:S02]  /*b4a0*/  R2UR UR6, R4 ;  /* 0x00000000040672ca */ /* 0x000fe400000e0000 */
[----:B------:R-:W-:Y:S01]  /*b4b0*/  R2UR UR5, R3 ;  /* 0x00000000030572ca */ /* 0x000fe200000e0000 */
[----:B------:R-:W-:Y:S02]  /*b4c0*/  WARPGROUP.DEPBAR.LE gsb0, 0x0 ;  /* 0x00008000000079c5 */ /* 0x000fe40000010000 */
[----:B------:R-:W-:-:S10]  /*b4d0*/  WARPGROUP.ARRIVE ;  /* 0x00000000000079c5 */ /* 0x000fd40000000000 */
[----:B------:R-:W-:Y:S01]  /*b4e0*/  HGMMA.64x16x16.F32 R80, gdesc[UR4], RZ, !UPT, gsb0 ;  /* 0x00200000045079f0 */ /* 0x000fe2000c0008ff */
[----:B------:R-:W-:-:S05]  /*b4f0*/  VIADD R6, R14, 0x80 ;  /* 0x000000800e067836 */ /* 0x000fca0000000000 */
[----:B------:R-:W-:Y:S01]  /*b500*/  R2UR UR10, R6 ;  /* 0x00000000060a72ca */ /* 0x000fe200000e0000 */
[----:B------:R-:W-:Y:S02]  /*b510*/  WARPGROUP.DEPBAR.LE gsb0, 0x0 ;  /* 0x00008000000079c5 */ /* 0x000fe40000010000 */
[----:B------:R-:W-:-:S10]  /*b520*/  WARPGROUP.ARRIVE ;  /* 0x00000000000079c5 */ /* 0x000fd40000000000 */
[----:B------:R-:W-:Y:S01]  /*b530*/  HGMMA.64x16x16.F32 R72, gdesc[UR8], RZ, !UPT, gsb0 ;  /* 0x00200000084879f0 */ /* 0x000fe2000c0008ff */
[----:B------:R-:W-:Y:S02]  /*b540*/  VIADD R4, R14, 0xc0 ;  /* 0x000000c00e047836 */ /* 0x000fe40000000000 */
[----:B------:R-:W-:-:S03]  /*b550*/  IMAD.MOV.U32 R5, RZ, RZ, -0x7fffffe0 ;  /* 0x80000020ff057424 */ /* 0x000fc600078e00ff */
[----:B------:R-:W-:Y:S02]  /*b560*/  R2UR UR14, R4 ;  /* 0x00000000040e72ca */ /* 0x000fe400000e0000 */
[----:B------:R-:W-:Y:S01]  /*b570*/  R2UR UR15, R5 ;  /* 0x00000000050f72ca */ /* 0x000fe200000e0000 */
[----:B------:R-:W-:Y:S02]  /*b580*/  WARPGROUP.DEPBAR.LE gsb0, 0x0 ;  /* 0x00008000000079c5 */ /* 0x000fe40000010000 */
[----:B-----5:R-:W-:-:S10]  /*b590*/  WARPGROUP.ARRIVE ;  /* 0x00000000000079c5 */ /* 0x020fd40000000000 */
[----:B------:R-:W-:Y:S01]  /*b5a0*/  HGMMA.64x16x16.F32 R64, gdesc[UR12], RZ, !UPT, gsb0 ;  /* 0x002000000c4079f0 */ /* 0x000fe2000c0008ff */
[----:B------:R-:W-:-:S05]  /*b5b0*/  VIADD R8, R14, 0x100 ;  /* 0x000001000e087836 */ /* 0x000fca0000000000 */
[----:B------:R-:W-:Y:S01]  /*b5c0*/  R2UR UR18, R8 ;  /* 0x00000000081272ca */ /* 0x000fe200000e0000 */
[----:B------:R-:W-:Y:S02]  /*b5d0*/  WARPGROUP.DEPBAR.LE gsb0, 0x0 ;  /* 0x00008000000079c5 */ /* 0x000fe40000010000 */
[----:B------:R-:W-:-:S10]  /*b5e0*/  WARPGROUP.ARRIVE ;  /* 0x00000000000079c5 */ /* 0x000fd40000000000 */
[----:B------:R-:W-:Y:S01]  /*b5f0*/  HGMMA.64x16x16.F32 R56, gdesc[UR16], RZ, !UPT, gsb0 ;  /* 0x00200000103879f0 */ /* 0x000fe2000c0008ff */
[----:B------:R-:W-:Y:S02]  /*b600*/  VIADD R6, R14, 0x140 ;  /* 0x000001400e067836 */ /* 0x000fe40000000000 */
[----:B------:R-:W-:Y:S01]  /*b610*/  IMAD.MOV.U32 R7, RZ, RZ, -0x7fffffe0 ;  /* 0x80000020ff077424 */ /* 0x000fe200078e00ff */
[----:B------:R-:W-:Y:S02]  /*b620*/  R2UR UR20, R2 ;  /* 0x00000000021472ca */ /* 0x000fe400000e0000 */
[----:B------:R-:W-:Y:S02]  /*b630*/  R2UR UR22, R6 ;  /* 0x00000000061672ca */ /* 0x000fe400000e0000 */
[----:B------:R-:W-:Y:S02]  /*b640*/  R2UR UR23, R7 ;  /* 0x00000000071772ca */ /* 0x000fe400000e0000 */
[----:B------:R-:W-:Y:S01]  /*b650*/  R2UR UR21, R3 ;  /* 0x00000000031572ca */ /* 0x000fe200000e0000 */
[----:B------:R-:W-:-:S02]  /*b660*/  WARPGROUP.DEPBAR.LE gsb0, 0x0 ;  /* 0x00008000000079c5 */ /* 0x000fc40000010000 */
        /* <DEDUP_REMOVED lines=18> */
[----:B-1----:R-:W-:-:S10]  /*b790*/  WARPGROUP.ARRIVE ;  /* 0x00000000000079c5 */ /* 0x002fd40000000000 */
        /* <DEDUP_REMOVED lines=11> */
[----:B------:R-:W-:Y:S02]  /*b850*/  VIADD R8, R2, 0x2 ;  /* 0x0000000202087836 */ /* 0x000fe40000000000 */
[----:B------:R-:W-:Y:S02]  /*b860*/  IMAD.MOV.U32 R5, RZ, RZ, -0x7fffffe0 ;  /* 0x80000020ff057424 */ /* 0x000fe400078e00ff */
[----:B------:R-:W-:Y:S01]  /*b870*/  IMAD.MOV.U32 R9, RZ, RZ, -0x7fffffe0 ;  /* 0x80000020ff097424 */ /* 0x000fe200078e00ff */
[----:B------:R-:W-:Y:S02]  /*b880*/  R2UR UR34, R4 ;  /* 0x00000000042272ca */ /* 0x000fe400000e0000 */
[----:B------:R-:W-:-:S02]  /*b890*/  R2UR UR35, R5 ;  /* 0x00000000052372ca */ /* 0x000fc400000e0000 */
[----:B------:R-:W-:Y:S02]  /*b8a0*/  R2UR UR32, R8 ;  /* 0x00000000082072ca */ /* 0x000fe400000e0000 */
[----:B------:R-:W-:Y:S01]  /*b8b0*/  R2UR UR33, R9 ;  /* 0x00000000092172ca */ /* 0x000fe200000e0000 */
[----:B------:R-:W-:Y:S02]  /*b8c0*/  WARPGROUP.DEPBAR.LE gsb0, 0x0 ;  /* 0x00008000000079c5 */ /* 0x000fe40000010000 */
[----:B------:R-:W-:-:S10]  /*b8d0*/  WARPGROUP.ARRIVE ;  /* 0x00000000000079c5 */ /* 0x000fd40000000000 */
[----:B------:R-:W-:Y:S01]  /*b8e0*/  HGMMA.64x16x16.F32 R88, gdesc[UR32], R88, gsb0 ;  /* 0x00200000205879f0 */ /* 0x000fe20008000858 */
        /* <DEDUP_REMOVED lines=382> */
[----:B------:R-:W-:-:S02]  /*d0d0*/  R2UR UR9, R5 ;  /* 0x00000000050972ca */ /* 0x000fc400000e0000 */
[----:B---3--:R-:W-:-:S05]  /*d0e0*/  IADD3 R97, R114, 0x90, -R97 ;  /* 0x0000009072617810 */ /* 0x008fca0007ffe861 */
[----:B------:R-:W-:Y:S01]  /*d0f0*/  IMAD R97, R108, -0x90, R97 ;  /* 0xffffff706c617824 */ /* 0x000fe200078e0261 */
[----:B------:R-:W-:Y:S02]  /*d100*/  WARPGROUP.DEPBAR.LE gsb0, 0x0 ;  /* 0x00008000000079c5 */ /* 0x000fe40000010000 */
[----:B------:R-:W-:-:S06]  /*d110*/  WARPGROUP.ARRIVE ;  /* 0x00000000000079c5 */ /* 0x000fcc0000000000 */
[----:B------:R-:W-:Y:S01]  /*d120*/  HGMMA.64x16x16.F32 R40, gdesc[UR8], R40, gsb0 ;  /* 0x00200000082879f0 */ /* 0x000fe20008000828 */
[C---:B------:R-:W-:Y:S02]  /*d130*/  ISETP.GT.AND P1, PT, R97.reuse, RZ, PT ;  /* 0x000000ff6100720c */ /* 0x040fe40003f24270 */
[C---:B------:R-:W-:Y:S02]  /*d140*/  ISETP.GT.AND P2, PT, R97.reuse, 0x1, PT ;  /* 0x000000016100780c */ /* 0x040fe40003f44270 */
[----:B------:R-:W-:Y:S02]  /*d150*/  ISETP.GT.AND P3, PT, R97, 0x8, PT ;  /* 0x000000086100780c */ /* 0x000fe40003f64270 */
[----:B------:R-:W-:Y:S02]  /*d160*/  FSEL R88, R88, -INF , P1 ;  /* 0xff80000058587808 */ /* 0x000fe40000800000 */
[----:B------:R-:W-:Y:S02]  /*d170*/  FSEL R89, R89, -INF , P2 ;  /* 0xff80000059597808 */ /* 0x000fe40001000000 */
[----:B------:R-:W-:-:S02]  /*d180*/  ISETP.GT.AND P4, PT, R97, 0x9, PT ;  /* 0x000000096100780c */ /* 0x000fc40003f84270 */
[----:B------:R-:W-:Y:S02]  /*d190*/  FSEL R92, R92, -INF , P3 ;  /* 0xff8000005c5c7808 */ /* 0x000fe40001800000 */
[----:B------:R-:W-:Y:S02]  /*d1a0*/  FMNMX.FTZ R15, R88, R89, !PT ;  /* 0x00000059580f7209 */ /* 0x000fe40007810000 */
[----:B------:R-:W-:Y:S02]  /*d1b0*/  FSEL R93, R93, -INF , P4 ;  /* 0xff8000005d5d7808 */ /* 0x000fe40002000000 */
[----:B------:R-:W-:Y:S01]  /*d1c0*/  FMNMX.FTZ R20, R92, R15, !PT ;  /* 0x0000000f5c147209 */ /* 0x000fe20007810000 */
[----:B------:R-:W-:-:S03]  /*d1d0*/  IMAD.MOV.U32 R21, RZ, RZ, -0x7fffffe0 ;  /* 0x80000020ff157424 */ /* 0x000fc600078e00ff */
[----:B------:R-:W-:Y:S01]  /*d1e0*/  FMNMX.FTZ R15, R93, R20, !PT ;  /* 0x000000145d0f7209 */ /* 0x000fe20007810000 */
[----:B------:R-:W-:Y:S01]  /*d1f0*/  VIADD R20, R14, 0x642 ;  /* 0x000006420e147836 */ /* 0x000fe20000000000 */
[----:B------:R-:W-:Y:S02]  /*d200*/  R2UR UR7, R21 ;  /* 0x00000000150772ca */ /* 0x000fe400000e0000 */
[----:B------:R-:W-:Y:S02]  /*d210*/  R2UR UR4, R4 ;  /* 0x00000000040472ca */ /* 0x000fe400000e0000 */
[----:B------:R-:W-:Y:S02]  /*d220*/  R2UR UR6, R20 ;  /* 0x00000000140672ca */ /* 0x000fe400000e0000 */
[----:B------:R-:W-:Y:S02]  /*d230*/  R2UR UR5, R5 ;  /* 0x00000000050572ca */ /* 0x000fe400000e0000 */
[----:B------:R-:W-:-:S02]  /*d240*/  FSEL R90, R90, -INF , P1 ;  /* 0xff8000005a5a7808 */ /* 0x000fc40000800000 */
[----:B------:R-:W-:Y:S02]  /*d250*/  ISETP.GT.AND P1, PT, R97, 0x10, PT ;  /* 0x000000106100780c */ /* 0x000fe40003f24270 */
[----:B------:R-:W-:Y:S02]  /*d260*/  FSEL R91, R91, -INF , P2 ;  /* 0xff8000005b5b7808 */ /* 0x000fe40001000000 */
[----:B------:R-:W-:Y:S02]  /*d270*/  ISETP.GT.AND P2, PT, R97, 0x11, PT ;  /* 0x000000116100780c */ /* 0x000fe40003f44270 */
[----:B------:R-:W-:Y:S01]  /*d280*/  FSEL R80, R80, -INF , P1 ;  /* 0xff80000050507808 */ /* 0x000fe20000800000 */
[----:B------:R-:W-:Y:S02]  /*d290*/  WARPGROUP.DEPBAR.LE gsb0, 0x0 ;  /* 0x00008000000079c5 */ /* 0x000fe40000010000 */
[----:B------:R-:W-:Y:S01]  /*d2a0*/  WARPGROUP.ARRIVE ;  /* 0x00000000000079c5 */ /* 0x000fe20000000000 */
[----:B------:R-:W-:-:S05]  /*d2b0*/  FSEL R94, R94, -INF , P3 ;  /* 0xff8000005e5e7808 */ /* 0x000fca0001800000 */
[----:B------:R-:W-:Y:S01]  /*d2c0*/  HGMMA.64x16x16.F32 R32, gdesc[UR4], R32, gsb0 ;  /* 0x00200000042079f0 */ /* 0x000fe20008000820 */
[----:B------:R-:W-:Y:S02]  /*d2d0*/  ISETP.GT.AND P3, PT, R97, 0x18, PT ;  /* 0x000000186100780c */ /* 0x000fe40003f64270 */
[----:B------:R-:W-:Y:S01]  /*d2e0*/  FSEL R95, R95, -INF , P4 ;  /* 0xff8000005f5f7808 */ /* 0x000fe20002000000 */
[----:B------:R-:W-:Y:S01]  /*d2f0*/  VIADD R14, R14, 0x682 ;  /* 0x000006820e0e7836 */ /* 0x000fe20000000000 */
[----:B------:R-:W-:Y:S01]  /*d300*/  FSEL R81, R81, -INF , P2 ;  /* 0xff80000051517808 */ /* 0x000fe20001000000 */
[----:B------:R-:W-:Y:S01]  /*d310*/  ULDC UR4, c[0x0][0x988] ;  /* 0x0002620000047ab9 */ /* 0x000fe20000000800 */
[----:B------:R-:W-:Y:S02]  /*d320*/  FMNMX.FTZ R22, R80, R15, !PT ;  /* 0x0000000f50167209 */ /* 0x000fe40007810000 */
[----:B------:R-:W-:Y:S02]  /*d330*/  ISETP.GT.AND P4, PT, R97, 0x19, PT ;  /* 0x000000196100780c */ /* 0x000fe40003f84270 */
[----:B------:R-:W-:-:S02]  /*d340*/  FSEL R84, R84, -INF , P3 ;  /* 0xff80000054547808 */ /* 0x000fc40001800000 */
[----:B------:R-:W-:Y:S02]  /*d350*/  FMNMX.FTZ R15, R81, R22, !PT ;  /* 0x00000016510f7209 */ /* 0x000fe40007810000 */
[----:B------:R-:W-:Y:S02]  /*d360*/  FSEL R82, R82, -INF , P1 ;  /* 0xff80000052527808 */ /* 0x000fe40000800000 */
[----:B------:R-:W-:Y:S02]  /*d370*/  FSEL R85, R85, -INF , P4 ;  /* 0xff80000055557808 */ /* 0x000fe40002000000 */
[----:B------:R-:W-:Y:S02]  /*d380*/  ISETP.GT.AND P1, PT, R97, 0x20, PT ;  /* 0x000000206100780c */ /* 0x000fe40003f24270 */
[----:B------:R-:W-:Y:S02]  /*d390*/  FMNMX.FTZ R22, R84, R15, !PT ;  /* 0x0000000f54167209 */ /* 0x000fe40007810000 */
[----:B------:R-:W-:-:S02]  /*d3a0*/  FSEL R83, R83, -INF , P2 ;  /* 0xff80000053537808 */ /* 0x000fc40001000000 */
[----:B------:R-:W-:Y:S02]  /*d3b0*/  ISETP.GT.AND P2, PT, R97, 0x21, PT ;  /* 0x000000216100780c */ /* 0x000fe40003f44270 */
[----:B------:R-:W-:Y:S02]  /*d3c0*/  FSEL R72, R72, -INF , P1 ;  /* 0xff80000048487808 */ /* 0x000fe40000800000 */
[----:B------:R-:W-:Y:S02]  /*d3d0*/  FMNMX.FTZ R15, R85, R22, !PT ;  /* 0x00000016550f7209 */ /* 0x000fe40007810000 */
[----:B------:R-:W-:Y:S02]  /*d3e0*/  FSEL R86, R86, -INF , P3 ;  /* 0xff80000056567808 */ /* 0x000fe40001800000 */
[----:B------:R-:W-:Y:S02]  /*d3f0*/  ISETP.GT.AND P3, PT, R97, 0x28, PT ;  /* 0x000000286100780c */ /* 0x000fe40003f64270 */
[----:B------:R-:W-:-:S02]  /*d400*/  FSEL R73, R73, -INF , P2 ;  /* 0xff80000049497808 */ /* 0x000fc40001000000 */
[----:B------:R-:W-:Y:S02]  /*d410*/  FMNMX.FTZ R22, R72, R15, !PT ;  /* 0x0000000f48167209 */ /* 0x000fe40007810000 */
[----:B------:R-:W-:Y:S02]  /*d420*/  FSEL R87, R87, -INF , P4 ;  /* 0xff80000057577808 */ /* 0x000fe40002000000 */
[----:B------:R-:W-:Y:S02]  /*d430*/  ISETP.GT.AND P4, PT, R97, 0x29, PT ;  /* 0x000000296100780c */ /* 0x000fe40003f84270 */
[----:B------:R-:W-:Y:S02]  /*d440*/  FSEL R76, R76, -INF , P3 ;  /* 0xff8000004c4c7808 */ /* 0x000fe40001800000 */
[----:B------:R-:W-:Y:S01]  /*d450*/  FMNMX.FTZ R21, R73, R22, !PT ;  /* 0x0000001649157209 */ /* 0x000fe20007810000 */
[----:B------:R-:W-:Y:S01]  /*d460*/  IMAD.MOV.U32 R15, RZ, RZ, -0x7fffffe0 ;  /* 0x80000020ff0f7424 */ /* 0x000fe200078e00ff */
[----:B------:R-:W-:-:S02]  /*d470*/  R2UR UR14, R14 ;  /* 0x000000000e0e72ca */ /* 0x000fc400000e0000 */
[----:B------:R-:W-:Y:S02]  /*d480*/  FSEL R77, R77, -INF , P4 ;  /* 0xff8000004d4d7808 */ /* 0x000fe40002000000 */
[----:B------:R-:W-:Y:S02]  /*d490*/  ISETP.GT.AND P5, PT, R97, 0x30, PT ;  /* 0x000000306100780c */ /* 0x000fe40003fa4270 */
[----:B------:R-:W-:Y:S02]  /*d4a0*/  FMNMX.FTZ R14, R76, R21, !PT ;  /* 0x000000154c0e7209 */ /* 0x000fe40007810000 */
[----:B------:R-:W-:Y:S02]  /*d4b0*/  FSEL R79, R79, -INF , P4 ;  /* 0xff8000004f4f7808 */ /* 0x000fe40002000000 */
[----:B------:R-:W-:Y:S02]  /*d4c0*/  R2UR UR15, R15 ;  /* 0x000000000f0f72ca */ /* 0x000fe400000e0000 */
[----:B------:R-:W-:-:S02]  /*d4d0*/  ISETP.GT.AND P4, PT, R97, 0x31, PT ;  /* 0x000000316100780c */ /* 0x000fc40003f84270 */
[----:B------:R-:W-:Y:S02]  /*d4e0*/  FSEL R64, R64, -INF , P5 ;  /* 0xff80000040407808 */ /* 0x000fe40002800000 */
[----:B------:R-:W-:Y:S02]  /*d4f0*/  FMNMX.FTZ R15, R77, R14, !PT ;  /* 0x0000000e4d0f7209 */ /* 0x000fe40007810000 */
[----:B------:R-:W-:Y:S02]  /*d500*/  FSEL R74, R74, -INF , P1 ;  /* 0xff8000004a4a7808 */ /* 0x000fe40000800000 */
[----:B------:R-:W-:Y:S02]  /*d510*/  ISETP.GT.AND P1, PT, R97, 0x38, PT ;  /* 0x000000386100780c */ /* 0x000fe40003f24270 */
[----:B------:R-:W-:Y:S02]  /*d520*/  FSEL R65, R65, -INF , P4 ;  /* 0xff80000041417808 */ /* 0x000fe40002000000 */
[----:B------:R-:W-:-:S02]  /*d530*/  FMNMX.FTZ R14, R64, R15, !PT ;  /* 0x0000000f400e7209 */ /* 0x000fc40007810000 */
[----:B------:R-:W-:Y:S02]  /*d540*/  FSEL R78, R78, -INF , P3 ;  /* 0xff8000004e4e7808 */ /* 0x000fe40001800000 */
[----:B------:R-:W-:Y:S02]  /*d550*/  ISETP.GT.AND P3, PT, R97, 0x39, PT ;  /* 0x000000396100780c */ /* 0x000fe40003f64270 */
[----:B------:R-:W-:Y:S02]  /*d560*/  FSEL R68, R68, -INF , P1 ;  /* 0xff80000044447808 */ /* 0x000fe40000800000 */
[----:B------:R-:W-:Y:S02]  /*d570*/  FMNMX.FTZ R15, R65, R14, !PT ;  /* 0x0000000e410f7209 */ /* 0x000fe40007810000 */
[----:B------:R-:W-:Y:S02]  /*d580*/  FSEL R75, R75, -INF , P2 ;  /* 0xff8000004b4b7808 */ /* 0x000fe40001000000 */
[----:B------:R-:W-:-:S02]  /*d590*/  ISETP.GT.AND P2, PT, R97, 0x40, PT ;  /* 0x000000406100780c */ /* 0x000fc40003f44270 */
[----:B------:R-:W-:Y:S02]  /*d5a0*/  FSEL R69, R69, -INF , P3 ;  /* 0xff80000045457808 */ /* 0x000fe40001800000 */
[----:B------:R-:W-:Y:S02]  /*d5b0*/  FMNMX.FTZ R14, R68, R15, !PT ;  /* 0x0000000f440e7209 */ /* 0x000fe40007810000 */
[----:B------:R-:W-:Y:S02]  /*d5c0*/  R2UR UR12, R4 ;  /* 0x00000000040c72ca */ /* 0x000fe400000e0000 */
[----:B------:R-:W-:Y:S02]  /*d5d0*/  R2UR UR13, R5 ;  /* 0x00000000050d72ca */ /* 0x000fe400000e0000 */
[----:B------:R-:W-:Y:S02]  /*d5e0*/  FSEL R66, R66, -INF , P5 ;  /* 0xff80000042427808 */ /* 0x000fe40002800000 */
[----:B------:R-:W-:-:S02]  /*d5f0*/  ISETP.GT.AND P5, PT, R97, 0x41, PT ;  /* 0x000000416100780c */ /* 0x000fc40003fa4270 */
[----:B------:R-:W-:Y:S02]  /*d600*/  FSEL R56, R56, -INF , P2 ;  /* 0xff80000038387808 */ /* 0x000fe40001000000 */
[----:B------:R-:W-:Y:S01]  /*d610*/  FMNMX.FTZ R15, R69, R14, !PT ;  /* 0x0000000e450f7209 */ /* 0x000fe20007810000 */
[----:B------:R-:W-:Y:S02]  /*d620*/  WARPGROUP.DEPBAR.LE gsb0, 0x0 ;  /* 0x00008000000079c5 */ /* 0x000fe40000010000 */
[----:B------:R-:W-:Y:S01]  /*d630*/  FSEL R67, R67, -INF , P4 ;  /* 0xff80000043437808 */ /* 0x000fe20002000000 */
[----:B------:R-:W-:Y:S01]  /*d640*/  WARPGROUP.ARRIVE ;  /* 0x00000000000079c5 */ /* 0x000fe20000000000 */
[----:B------:R-:W-:Y:S02]  /*d650*/  ISETP.GT.AND P4, PT, R97, 0x48, PT ;  /* 0x000000486100780c */ /* 0x000fe40003f84270 */
[----:B------:R-:W-:Y:S02]  /*d660*/  FSEL R57, R57, -INF , P5 ;  /* 0xff80000039397808 */ /* 0x000fe40002800000 */
[----:B------:R-:W-:Y:S01]  /*d670*/  FMNMX.FTZ R14, R56, R15, !PT ;  /* 0x0000000f380e7209 */ /* 0x000fe20007810000 */
[----:B------:R-:W-:Y:S01]  /*d680*/  HGMMA.64x16x16.F32 R24, gdesc[UR12], R24, gsb0 ;  /* 0x002000000c1879f0 */ /* 0x000fe20008000818 */
        /* <DEDUP_REMOVED lines=32> */
[----:B------:R-:W-:Y:S02]  /*d890*/  ISETP.GT.AND P0, PT, R97, 0x69, PT ;  /* 0x000000696100780c */ /* 0x000fe40003f04270 */
[----:B------:R-:W-:Y:S02]  /*d8a0*/  FSEL R44, R44, -INF , P2 ;  /* 0xff8000002c2c7808 */ /* 0x000fe40001000000 */
[----:B------:R-:W-:Y:S02]  /*d8b0*/  FMNMX.FTZ R15, R41, R14, !PT ;  /* 0x0000000e290f7209 */ /* 0x000fe40007810000 */
[----:B------:R-:W-:Y:S02]  /*d8c0*/  ISETP.GT.AND P6, PT, R97, 0x70, PT ;  /* 0x000000706100780c */ /* 0x000fe40003fc4270 */
[----:B------:R-:W-:-:S02]  /*d8d0*/  FSEL R45, R45, -INF , P0 ;  /* 0xff8000002d2d7808 */ /* 0x000fc40000000000 */
[----:B------:R-:W-:Y:S02]  /*d8e0*/  FMNMX.FTZ R14, R44, R15, !PT ;  /* 0x0000000f2c0e7209 */ /* 0x000fe40007810000 */
[----:B------:R-:W-:Y:S02]  /*d8f0*/  ISETP.GT.AND P0, PT, R97, 0x71, PT ;  /* 0x000000716100780c */ /* 0x000fe40003f04270 */
[----:B------:R-:W-:Y:S02]  /*d900*/  FSEL R32, R32, -INF , P6 ;  /* 0xff80000020207808 */ /* 0x000fe40003000000 */
[----:B------:R-:W-:Y:S02]  /*d910*/  FMNMX.FTZ R15, R45, R14, !PT ;  /* 0x0000000e2d0f7209 */ /* 0x000fe40007810000 */
[----:B------:R-:W-:Y:S02]  /*d920*/  FSEL R43, R43, -INF , P1 ;  /* 0xff8000002b2b7808 */ /* 0x000fe40000800000 */
        /* <DEDUP_REMOVED lines=8> */
[----:B------:R-:W-:Y:S02]  /*d9b0*/  FSEL R37, R37, -INF , P2 ;  /* 0xff80000025257808 */ /* 0x000fe40001000000 */
[----:B------:R-:W-:Y:S02]  /*d9c0*/  FMNMX.FTZ R14, R36, R15, !PT ;  /* 0x0000000f240e7209 */ /* 0x000fe40007810000 */
[----:B------:R-:W-:Y:S01]  /*d9d0*/  ISETP.GT.AND P3, PT, R97, 0x80, PT ;  /* 0x000000806100780c */ /* 0x000fe20003f64270 */
[----:B------:R-:W-:Y:S02]  /*d9e0*/  WARPGROUP.DEPBAR.LE gsb0, 0x0 ;  /* 0x00008000000079c5 */ /* 0x000fe40000010000 */
[----:B------:R-:W-:Y:S02]  /*d9f0*/  FSEL R55, R55, -INF , P4 ;  /* 0xff80000037377808 */ /* 0x000fe40002000000 */
[----:B------:R-:W-:-:S02]  /*da00*/  FSEL R24, R24, -INF , P3 ;  /* 0xff80000018187808 */ /* 0x000fc40001800000 */
[----:B------:R-:W-:Y:S02]  /*da10*/  FMNMX.FTZ R15, R37, R14, !PT ;  /* 0x0000000e250f7209 */ /* 0x000fe40007810000 */
[----:B------:R-:W-:Y:S02]  /*da20*/  ISETP.GT.AND P4, PT, R97, 0x81, PT ;  /* 0x000000816100780c */ /* 0x000fe40003f84270 */
[----:B------:R-:W-:Y:S02]  /*da30*/  FSEL R54, R54, -INF , P5 ;  /* 0xff80000036367808 */ /* 0x000fe40002800000 */
[----:B------:R-:W-:Y:S02]  /*da40*/  FSEL R25, R25, -INF , P4 ;  /* 0xff80000019197808 */ /* 0x000fe40002000000 */
[----:B------:R-:W-:Y:S02]  /*da50*/  FMNMX.FTZ R14, R24, R15, !PT ;  /* 0x0000000f180e7209 */ /* 0x000fe40007810000 */
[----:B------:R-:W-:-:S02]  /*da60*/  ISETP.GT.AND P5, PT, R97, 0x88, PT ;  /* 0x000000886100780c */ /* 0x000fc40003fa4270 */
[----:B------:R-:W-:Y:S02]  /*da70*/  FMNMX.FTZ R15, R25, R14, !PT ;  /* 0x0000000e190f7209 */ /* 0x000fe40007810000 */
[----:B------:R-:W-:Y:S02]  /*da80*/  FSEL R28, R28, -INF , P5 ;  /* 0xff8000001c1c7808 */ /* 0x000fe40002800000 */
[----:B------:R-:W-:Y:S02]  /*da90*/  ISETP.GT.AND P6, PT, R97, 0x89, PT ;  /* 0x000000896100780c */ /* 0x000fe40003fc4270 */
[----:B------:R-:W-:Y:S02]  /*daa0*/  FMNMX.FTZ R14, R28, R15, !PT ;  /* 0x0000000f1c0e7209 */ /* 0x000fe40007810000 */
[----:B------:R-:W-:-:S04]  /*dab0*/  FSEL R29, R29, -INF , P6 ;  /* 0xff8000001d1d7808 */ /* 0x000fc80003000000 */
[----:B------:R-:W-:-:S05]  /*dac0*/  FMNMX.FTZ R98, R29, R14, !PT ;  /* 0x0000000e1d627209 */ /* 0x000fca0007810000 */
[----:B------:R-:W0:Y:S02]  /*dad0*/  SHFL.BFLY PT, R15, R98, 0x2, 0x1f ;  /* 0x0c401f00620f7f89 */ /* 0x000e2400000e0000 */
[----:B0-----:R-:W-:-:S05]  /*dae0*/  FMNMX.FTZ R99, R98, R15, !PT ;  /* 0x0000000f62637209 */ /* 0x001fca0007810000 */
[----:B------:R-:W0:Y:S01]  /*daf0*/  SHFL.BFLY PT, R14, R99, 0x1, 0x1f ;  /* 0x0c201f00630e7f89 */ /* 0x000e2200000e0000 */
[----:B------:R-:W-:Y:S01]  /*db00*/  IMAD.U32 R15, RZ, RZ, UR4 ;  /* 0x00000004ff0f7e24 */ /* 0x000fe2000f8e00ff */
[----:B------:R-:W-:Y:S02]  /*db10*/  P2R R23, PR, RZ, 0x4 ;  /* 0x00000004ff177803 */ /* 0x000fe40000000000 */
[----:B------:R-:W-:Y:S02]  /*db20*/  P2R R21, PR, RZ, 0x1 ;  /* 0x00000001ff157803 */ /* 0x000fe40000000000 */
[C---:B------:R-:W-:Y:S02]  /*db30*/  ISETP.GT.AND P0, PT, R97.reuse, 0x70, PT ;  /* 0x000000706100780c */ /* 0x040fe40003f04270 */
[----:B------:R-:W-:Y:S02]  /*db40*/  P2R R22, PR, RZ, 0x2 ;  /* 0x00000002ff167803 */ /* 0x000fe40000000000 */
[----:B------:R-:W-:-:S02]  /*db50*/  ISETP.GT.AND P1, PT, R97, 0x69, PT ;  /* 0x000000696100780c */ /* 0x000fc40003f24270 */
[----:B0-----:R-:W-:-:S04]  /*db60*/  FMNMX.FTZ R14, R99, R14, !PT ;  /* 0x0000000e630e7209 */ /* 0x001fc80007810000 */
[C---:B------:R-:W-:Y:S01]  /*db70*/  FSETP.NEU.FTZ.AND P2, PT, R14.reuse, -INF , PT ;  /* 0xff8000000e00780b */ /* 0x040fe20003f5d000 */
[----:B------:R-:W-:Y:S01]  /*db80*/  FMUL.FTZ R20, R14, R15 ;  /* 0x0000000f0e147220 */ /* 0x000fe20000410000 */
[----:B------:R-:W-:-:S04]  /*db90*/  FSEL R34, R34, -INF , P0 ;  /* 0xff80000022227808 */ /* 0x000fc80000000000 */
[----:B------:R-:W-:Y:S02]  /*dba0*/  FSEL R20, R20, RZ, P2 ;  /* 0x000000ff14147208 */ /* 0x000fe40001000000 */
[----:B------:R-:W-:-:S03]  /*dbb0*/  ISETP.NE.AND P0, PT, R21, RZ, PT ;  /* 0x000000ff1500720c */ /* 0x000fc60003f05270 */
[-CC-:B------:R-:W-:Y:S01]  /*dbc0*/  FFMA.FTZ R21, R88, R15.reuse, -R20.reuse ;  /* 0x0000000f58157223 */ /* 0x180fe20000010814 */
[--C-:B------:R-:W-:Y:S01]  /*dbd0*/  FFMA.FTZ R88, R93, R15, -R20.reuse ;  /* 0x0000000f5d587223 */ /* 0x100fe20000010814 */
[----:B------:R-:W-:Y:S02]  /*dbe0*/  FSEL R47, R47, -INF , P1 ;  /* 0xff8000002f2f7808 */ /* 0x000fe40000800000 */
[----:B------:R-:W-:Y:S02]  /*dbf0*/  FMNMX.FTZ R93, R90, R91, !PT ;  /* 0x0000005b5a5d7209 */ /* 0x000fe40007810000 */
[----:B------:R-:W-:Y:S01]  /*dc00*/  ISETP.NE.AND P1, PT, R22, RZ, PT ;  /* 0x000000ff1600720c */ /* 0x000fe20003f25270 */
[-CC-:B------:R-:W-:Y:S01]  /*dc10*/  FFMA.FTZ R22, R89, R15.reuse, -R20.reuse ;  /* 0x0000000f59167223 */ /* 0x180fe20000010814 */
[----:B------:R-:W-:Y:S01]  /*dc20*/  FFMA.FTZ R89, R80, R15, -R20 ;  /* 0x0000000f50597223 */ /* 0x000fe20000010814 */
[----:B------:R-:W-:-:S04]  /*dc30*/  FMNMX.FTZ R80, R94, R93, !PT ;  /* 0x0000005d5e507209 */ /* 0x000fc80007810000 */
[----:B------:R-:W-:-:S04]  /*dc40*/  FMNMX.FTZ R93, R95, R80, !PT ;  /* 0x000000505f5d7209 */ /* 0x000fc80007810000 */
[----:B------:R-:W-:-:S04]  /*dc50*/  FMNMX.FTZ R80, R82, R93, !PT ;  /* 0x0000005d52507209 */ /* 0x000fc80007810000 */
[----:B------:R-:W-:-:S04]  /*dc60*/  FMNMX.FTZ R93, R83, R80, !PT ;  /* 0x00000050535d7209 */ /* 0x000fc80007810000 */
[----:B------:R-:W-:Y:S02]  /*dc70*/  FMNMX.FTZ R80, R86, R93, !PT ;  /* 0x0000005d56507209 */ /* 0x000fe40007810000 */
[----:B------:R-:W-:Y:S02]  /*dc80*/  ISETP.NE.AND P2, PT, R23, RZ, PT ;  /* 0x000000ff1700720c */ /* 0x000fe40003f45270 */
[----:B------:R-:W-:Y:S01]  /*dc90*/  FMNMX.FTZ R93, R87, R80, !PT ;  /* 0x00000050575d7209 */ /* 0x000fe20007810000 */
[-CC-:B------:R-:W-:Y:S01]  /*dca0*/  FFMA.FTZ R23, R92, R15.reuse, -R20.reuse ;  /* 0x0000000f5c177223 */ /* 0x180fe20000010814 */
[----:B------:R-:W-:Y:S02]  /*dcb0*/  FFMA.FTZ R92, R72, R15, -R20 ;  /* 0x0000000f485c7223 */ /* 0x000fe40000010814 */
        /* <DEDUP_REMOVED lines=19> */
[----:B------:R-:W-:Y:S02]  /*ddf0*/  FMNMX.FTZ R93, R47, R72, !PT ;  /* 0x000000482f5d7209 */ /* 0x000fe40007810000 */
[----:B------:R-:W-:Y:S02]  /*de00*/  FSEL R35, R35, -INF , P0 ;  /* 0xff80000023237808 */ /* 0x000fe40000000000 */
[----:B------:R-:W-:Y:S01]  /*de10*/  FMNMX.FTZ R72, R34, R93, !PT ;  /* 0x0000005d22487209 */ /* 0x000fe20007810000 */
[----:B------:R0:W-:Y:S01]  /*de20*/  MUFU.EX2 R80, R92 ;  /* 0x0000005c00507308 */ /* 0x0001e20000000800 */
[----:B------:R-:W-:Y:S02]  /*de30*/  FSEL R38, R38, -INF , P1 ;  /* 0xff80000026267808 */ /* 0x000fe40000800000 */
[----:B------:R-:W-:Y:S01]  /*de40*/  FSEL R98, R39, -INF , P2 ;  /* 0xff80000027627808 */ /* 0x000fe20001000000 */
[----:B0-----:R-:W-:Y:S01]  /*de50*/  FFMA.FTZ R92, R61, R15, -R20 ;  /* 0x0000000f3d5c7223 */ /* 0x001fe20000010814 */
[----:B------:R-:W-:-:S04]  /*de60*/  FMNMX.FTZ R61, R35, R72, !PT ;  /* 0x00000048233d7209 */ /* 0x000fc80007810000 */
[----:B------:R-:W-:Y:S02]  /*de70*/  FMNMX.FTZ R61, R38, R61, !PT ;  /* 0x0000003d263d7209 */ /* 0x000fe40007810000 */
[----:B------:R-:W-:Y:S02]  /*de80*/  FSEL R99, R26, -INF , P3 ;  /* 0xff8000001a637808 */ /* 0x000fe40001800000 */
[----:B------:R-:W-:Y:S02]  /*de90*/  FMNMX.FTZ R26, R98, R61, !PT ;  /* 0x0000003d621a7209 */ /* 0x000fe40007810000 */
[----:B------:R-:W-:Y:S02]  /*dea0*/  FSEL R100, R27, -INF , P4 ;  /* 0xff8000001b647808 */ /* 0x000fe40002000000 */
[----:B------:R-:W-:Y:S02]  /*deb0*/  FMNMX.FTZ R27, R99, R26, !PT ;  /* 0x0000001a631b7209 */ /* 0x000fe40007810000 */
[----:B------:R-:W-:-:S02]  /*dec0*/  FSEL R30, R30, -INF , P5 ;  /* 0xff8000001e1e7808 */ /* 0x000fc40002800000 */
[----:B------:R-:W-:Y:S02]  /*ded0*/  FMNMX.FTZ R27, R100, R27, !PT ;  /* 0x0000001b641b7209 */ /* 0x000fe40007810000 */
[----:B------:R-:W-:Y:S02]  /*dee0*/  FSEL R101, R31, -INF , P6 ;  /* 0xff8000001f657808 */ /* 0x000fe40003000000 */
[----:B------:R-:W-:-:S04]  /*def0*/  FMNMX.FTZ R26, R30, R27, !PT ;  /* 0x0000001b1e1a7209 */ /* 0x000fc80007810000 */
[----:B------:R-:W-:-:S05]  /*df00*/  FMNMX.FTZ R26, R101, R26, !PT ;  /* 0x0000001a651a7209 */ /* 0x000fca0007810000 */
[----:B------:R-:W0:Y:S02]  /*df10*/  SHFL.BFLY PT, R27, R26, 0x2, 0x1f ;  /* 0x0c401f001a1b7f89 */ /* 0x000e2400000e0000 */
[----:B0-----:R-:W-:-:S05]  /*df20*/  FMNMX.FTZ R27, R26, R27, !PT ;  /* 0x0000001b1a1b7209 */ /* 0x001fca0007810000 */
[----:B------:R-:W0:Y:S01]  /*df30*/  SHFL.BFLY PT, R72, R27, 0x1, 0x1f ;  /* 0x0c201f001b487f89 */ /* 0x000e2200000e0000 */
[-CC-:B------:R-:W-:Y:S01]  /*df40*/  FFMA.FTZ R97, R37, R15.reuse, -R20.reuse ;  /* 0x0000000f25617223 */ /* 0x180fe20000010814 */
[----:B------:R-:W-:Y:S01]  /*df50*/  FFMA.FTZ R37, R28, R15, -R20 ;  /* 0x0000000f1c257223 */ /* 0x000fe20000010814 */
[----:B0-----:R-:W-:-:S04]  /*df60*/  FMNMX.FTZ R72, R27, R72, !PT ;  /* 0x000000481b487209 */ /* 0x001fc80007810000 */
[C---:B------:R-:W-:Y:S01]  /*df70*/  FSETP.NEU.FTZ.AND P1, PT, R72.reuse, -INF , PT ;  /* 0xff8000004800780b */ /* 0x040fe20003f3d000 */
[----:B------:R-:W-:-:S05]  /*df80*/  FMUL.FTZ R28, R72, R15 ;  /* 0x0000000f481c7220 */ /* 0x000fca0000410000 */
[----:B------:R-:W-:-:S05]  /*df90*/  FSEL R28, R28, RZ, P1 ;  /* 0x000000ff1c1c7208 */ /* 0x000fca0000800000 */
[-C--:B------:R-:W-:Y:S02]  /*dfa0*/  FFMA.FTZ R27, R91, R15.reuse, -R28 ;  /* 0x0000000f5b1b7223 */ /* 0x080fe4000001081c */
[----:B------:R-:W2:Y:S01]  /*dfb0*/  LDL R91, [R1+0x78] ;  /* 0x00007800015b7983 */ /* 0x000ea20000100800 */
[----:B------:R-:W0:Y:S01]  /*dfc0*/  S2R R102, SR_TID.X ;  /* 0x0000000000667919 */ /* 0x000e220000002100 */
[----:B------:R1:W-:Y:S01]  /*dfd0*/  MUFU.EX2 R39, R92 ;  /* 0x0000005c00277308 */ /* 0x0003e20000000800 */
[----:B------:R-:W-:Y:S01]  /*dfe0*/  ISETP.NE.AND P0, PT, R96, RZ, PT ;  /* 0x000000ff6000720c */ /* 0x000fe20003f05270 */
[-CC-:B------:R-:W-:Y:S01]  /*dff0*/  FFMA.FTZ R96, R53, R15.reuse, -R20.reuse ;  /* 0x0000000f35607223 */ /* 0x180fe20000010814 */
[-CC-:B------:R-:W-:Y:S01]  /*e000*/  FFMA.FTZ R53, R32, R15.reuse, -R20.reuse ;  /* 0x0000000f20357223 */ /* 0x180fe20000010814 */
[-CC-:B-1----:R-:W-:Y:S01]  /*e010*/  FFMA.FTZ R92, R36, R15.reuse, -R20.reuse ;  /* 0x0000000f245c7223 */ /* 0x182fe20000010814 */
[----:B------:R-:W-:-:S03]  /*e020*/  FFMA.FTZ R36, R25, R15, -R20 ;  /* 0x0000000f19247223 */ /* 0x000fc60000010814 */
[----:B------:R-:W-:Y:S01]  /*e030*/  MUFU.EX2 R21, R21 ;  /* 0x0000001500157308 */ /* 0x000fe20000000800 */
[-CC-:B------:R-:W-:Y:S01]  /*e040*/  FFMA.FTZ R25, R90, R15.reuse, -R28.reuse ;  /* 0x0000000f5a197223 */ /* 0x180fe2000001081c */
[----:B------:R-:W-:-:S06]  /*e050*/  FFMA.FTZ R32, R94, R15, -R28 ;  /* 0x0000000f5e207223 */ /* 0x000fcc000001081c */
[----:B------:R-:W1:Y:S01]  /*e060*/  MUFU.EX2 R22, R22 ;  /* 0x0000001600167308 */ /* 0x000e620000000800 */
[-C--:B------:R-:W-:Y:S01]  /*e070*/  FFMA.FTZ R90, R95, R15.reuse, -R28 ;  /* 0x0000000f5f5a7223 */ /* 0x080fe2000001081c */
[----:B------:R-:W-:-:S06]  /*e080*/  FFMA.FTZ R81, R81, R15, -R20 ;  /* 0x0000000f51517223 */ /* 0x000fcc0000010814 */
[----:B------:R-:W3:Y:S01]  /*e090*/  MUFU.EX2 R23, R23 ;  /* 0x0000001700177308 */ /* 0x000ee20000000800 */
[----:B0-----:R-:W-:-:S07]  /*e0a0*/  LOP3.LUT R102, R102, 0x7f, RZ, 0xc0, !PT ;  /* 0x0000007f66667812 */ /* 0x001fce00078ec0ff */
[----:B------:R-:W-:Y:S01]  /*e0b0*/  MUFU.EX2 R25, R25 ;  /* 0x0000001900197308 */ /* 0x000fe20000000800 */
[----:B------:R-:W-:Y:S01]  /*e0c0*/  ISETP.NE.AND P1, PT, R102, RZ, PT ;  /* 0x000000ff6600720c */ /* 0x000fe20003f25270 */
[----:B------:R-:W-:-:S06]  /*e0d0*/  FFMA.FTZ R61, R49, R15, -R20 ;  /* 0x0000000f313d7223 */ /* 0x000fcc0000010814 */
[----:B------:R-:W0:Y:S01]  /*e0e0*/  MUFU.EX2 R27, R27 ;  /* 0x0000001b001b7308 */ /* 0x000e220000000800 */
[-C--:B------:R-:W-:Y:S01]  /*e0f0*/  FFMA.FTZ R82, R82, R15.reuse, -R28 ;  /* 0x0000000f52527223 */ /* 0x080fe2000001081c */
[----:B------:R-:W-:-:S06]  /*e100*/  FFMA.FTZ R84, R84, R15, -R20 ;  /* 0x0000000f54547223 */ /* 0x000fcc0000010814 */
[----:B------:R-:W4:Y:S01]  /*e110*/  MUFU.EX2 R88, R88 ;  /* 0x0000005800587308 */ /* 0x000f220000000800 */
[----:B------:R-:W-:-:S07]  /*e120*/  FFMA.FTZ R83, R83, R15, -R28 ;  /* 0x0000000f53537223 */ /* 0x000fce000001081c */
[----:B------:R-:W4:Y:S01]  /*e130*/  MUFU.EX2 R32, R32 ;  /* 0x0000002000207308 */ /* 0x000f220000000800 */
[----:B-1----:R-:W-:Y:S01]  /*e140*/  FADD.FTZ R26, R21, R22 ;  /* 0x00000016151a7221 */ /* 0x002fe20000010000 */
[----:B------:R-:W-:-:S06]  /*e150*/  FFMA.FTZ R85, R85, R15, -R20 ;  /* 0x0000000f55557223 */ /* 0x000fcc0000010814 */
[----:B------:R-:W1:Y:S01]  /*e160*/  MUFU.EX2 R89, R89 ;  /* 0x0000005900597308 */ /* 0x000e620000000800 */
[-CC-:B------:R-:W-:Y:S01]  /*e170*/  FFMA.FTZ R93, R52, R15.reuse, -R20.reuse ;  /* 0x0000000f345d7223 */ /* 0x180fe20000010814 */
[----:B------:R-:W-:-:S06]  /*e180*/  FFMA.FTZ R52, R41, R15, -R20 ;  /* 0x0000000f29347223 */ /* 0x000fcc0000010814 */
[----:B------:R-:W1:Y:S01]  /*e190*/  MUFU.EX2 R90, R90 ;  /* 0x0000005a005a7308 */ /* 0x000e620000000800 */
[-CC-:B------:R-:W-:Y:S01]  /*e1a0*/  FFMA.FTZ R49, R40, R15.reuse, -R20.reuse ;  /* 0x0000000f28317223 */ /* 0x180fe20000010814 */
[-C--:B------:R-:W-:Y:S01]  /*e1b0*/  FFMA.FTZ R41, R24, R15.reuse, -R20 ;  /* 0x0000000f18297223 */ /* 0x080fe20000010814 */
[----:B------:R-:W-:-:S05]  /*e1c0*/  FFMA.FTZ R86, R86, R15, -R28 ;  /* 0x0000000f56567223 */ /* 0x000fca000001081c */
[----:B------:R3:W-:Y:S01]  /*e1d0*/  MUFU.EX2 R31, R61 ;  /* 0x0000003d001f7308 */ /* 0x0007e20000000800 */
[-CC-:B------:R-:W-:Y:S01]  /*e1e0*/  FFMA.FTZ R73, R73, R15.reuse, -R20.reuse ;  /* 0x0000000f49497223 */ /* 0x180fe20000010814 */
[-CC-:B------:R-:W-:Y:S01]  /*e1f0*/  FFMA.FTZ R76, R76, R15.reuse, -R20.reuse ;  /* 0x0000000f4c4c7223 */ /* 0x180fe20000010814 */
[----:B------:R-:W-:-:S05]  /*e200*/  FFMA.FTZ R77, R77, R15, -R20 ;  /* 0x0000000f4d4d7223 */ /* 0x000fca0000010814 */
[----:B------:R-:W1:Y:S01]  /*e210*/  MUFU.EX2 R81, R81 ;  /* 0x0000005100517308 */ /* 0x000e620000000800 */
[-C--:B---3--:R-:W-:Y:S01]  /*e220*/  FFMA.FTZ R61, R33, R15.reuse, -R20 ;  /* 0x0000000f213d7223 */ /* 0x088fe20000010814 */
[-CC-:B------:R-:W-:Y:S01]  /*e230*/  FFMA.FTZ R33, R58, R15.reuse, -R28.reuse ;  /* 0x0000000f3a217223 */ /* 0x180fe2000001081c */
[-CC-:B------:R-:W-:Y:S01]  /*e240*/  FFMA.FTZ R58, R59, R15.reuse, -R28.reuse ;  /* 0x0000000f3b3a7223 */ /* 0x180fe2000001081c */
[-CC-:B------:R-:W-:Y:S01]  /*e250*/  FFMA.FTZ R59, R62, R15.reuse, -R28.reuse ;  /* 0x0000000f3e3b7223 */ /* 0x180fe2000001081c */
[----:B------:R-:W-:-:S03]  /*e260*/  FFMA.FTZ R62, R63, R15, -R28 ;  /* 0x0000000f3f3e7223 */ /* 0x000fc6000001081c */
[----:B------:R-:W3:Y:S01]  /*e270*/  MUFU.EX2 R82, R82 ;  /* 0x0000005200527308 */ /* 0x000ee20000000800 */
[-CC-:B------:R-:W-:Y:S01]  /*e280*/  FFMA.FTZ R64, R64, R15.reuse, -R20.reuse ;  /* 0x0000000f40407223 */ /* 0x180fe20000010814 */
[-CC-:B------:R-:W-:Y:S01]  /*e290*/  FFMA.FTZ R65, R65, R15.reuse, -R20.reuse ;  /* 0x0000000f41417223 */ /* 0x180fe20000010814 */
[-CC-:B------:R-:W-:Y:S01]  /*e2a0*/  FFMA.FTZ R68, R68, R15.reuse, -R20.reuse ;  /* 0x0000000f44447223 */ /* 0x180fe20000010814 */
[-CC-:B------:R-:W-:Y:S01]  /*e2b0*/  FFMA.FTZ R69, R69, R15.reuse, -R20.reuse ;  /* 0x0000000f45457223 */ /* 0x180fe20000010814 */
[-CC-:B------:R-:W-:Y:S01]  /*e2c0*/  FFMA.FTZ R56, R56, R15.reuse, -R20.reuse ;  /* 0x0000000f38387223 */ /* 0x180fe20000010814 */
[-CC-:B------:R-:W-:Y:S01]  /*e2d0*/  FFMA.FTZ R57, R57, R15.reuse, -R20.reuse ;  /* 0x0000000f39397223 */ /* 0x180fe20000010814 */
[-CC-:B------:R-:W-:Y:S01]  /*e2e0*/  FFMA.FTZ R60, R60, R15.reuse, -R20.reuse ;  /* 0x0000000f3c3c7223 */ /* 0x180fe20000010814 */
[----:B------:R-:W3:Y:S01]  /*e2f0*/  MUFU.EX2 R84, R84 ;  /* 0x0000005400547308 */ /* 0x000ee20000000800 */
[-CC-:B------:R-:W-:Y:S01]  /*e300*/  FFMA.FTZ R48, R48, R15.reuse, -R20.reuse ;  /* 0x0000000f30307223 */ /* 0x180fe20000010814 */
[-CC-:B------:R-:W-:Y:S01]  /*e310*/  FFMA.FTZ R44, R44, R15.reuse, -R20.reuse ;  /* 0x0000000f2c2c7223 */ /* 0x180fe20000010814 */
[-CC-:B------:R-:W-:Y:S01]  /*e320*/  FFMA.FTZ R45, R45, R15.reuse, -R20.reuse ;  /* 0x0000000f2d2d7223 */ /* 0x180fe20000010814 */
[-C--:B------:R-:W-:Y:S01]  /*e330*/  FFMA.FTZ R40, R29, R15.reuse, -R20 ;  /* 0x0000000f1d287223 */ /* 0x080fe20000010814 */
[-C--:B------:R-:W-:Y:S01]  /*e340*/  FFMA.FTZ R24, R50, R15.reuse, -R28 ;  /* 0x0000000f32187223 */ /* 0x080fe2000001081c */
[----:B------:R-:W-:Y:S01]  /*e350*/  FADD.FTZ R63, R23, R26 ;  /* 0x0000001a173f7221 */ /* 0x000fe20000010000 */
[----:B------:R-:W-:Y:S01]  /*e360*/  @!P1 VIADD R20, R0, 0x31c40 ;  /* 0x00031c4000149836 */ /* 0x000fe20000000000 */
[----:B------:R-:W3:Y:S01]  /*e370*/  MUFU.EX2 R83, R83 ;  /* 0x0000005300537308 */ /* 0x000ee20000000800 */
[-CC-:B------:R-:W-:Y:S01]  /*e380*/  FFMA.FTZ R50, R51, R15.reuse, -R28.reuse ;  /* 0x0000000f33327223 */ /* 0x180fe2000001081c */
[----:B0-----:R-:W-:Y:S01]  /*e390*/  FADD.FTZ R51, R25, R27 ;  /* 0x0000001b19337221 */ /* 0x001fe20000010000 */
[----:B------:R-:W-:Y:S01]  /*e3a0*/  FFMA.FTZ R87, R87, R15, -R28 ;  /* 0x0000000f57577223 */ /* 0x000fe2000001081c */
[----:B----4-:R-:W-:Y:S01]  /*e3b0*/  FADD.FTZ R26, R88, R63 ;  /* 0x0000003f581a7221 */ /* 0x010fe20000010000 */
[----:B------:R-:W-:-:S03]  /*e3c0*/  @!P1 PRMT R20, RZ, 0x654, R20 ;  /* 0x00000654ff149816 */ /* 0x000fc60000000014 */
[----:B------:R-:W0:Y:S01]  /*e3d0*/  MUFU.EX2 R85, R85 ;  /* 0x0000005500557308 */ /* 0x000e220000000800 */
[----:B------:R-:W-:Y:S01]  /*e3e0*/  FADD.FTZ R63, R32, R51 ;  /* 0x00000033203f7221 */ /* 0x000fe20000010000 */
[-C--:B------:R-:W-:Y:S01]  /*e3f0*/  FFMA.FTZ R29, R74, R15.reuse, -R28 ;  /* 0x0000000f4a1d7223 */ /* 0x080fe2000001081c */
[----:B-1----:R-:W-:Y:S01]  /*e400*/  FADD.FTZ R26, R89, R26 ;  /* 0x0000001a591a7221 */ /* 0x002fe20000010000 */
[----:B------:R1:W-:Y:S04]  /*e410*/  @!P1 SYNCS.ARRIVE.TRANS64.RED.A1T0 RZ, [R20+URZ], RZ ;  /* 0x000000ff14ff99a7 */ /* 0x0003e8000810043f */
[----:B------:R-:W4:Y:S01]  /*e420*/  MUFU.EX2 R86, R86 ;  /* 0x0000005600567308 */ /* 0x000f220000000800 */
[----:B------:R-:W-:Y:S01]  /*e430*/  FADD.FTZ R63, R90, R63 ;  /* 0x0000003f5a3f7221 */ /* 0x000fe20000010000 */
[----:B------:R-:W-:Y:S01]  /*e440*/  FFMA.FTZ R74, R75, R15, -R28 ;  /* 0x0000000f4b4a7223 */ /* 0x000fe2000001081c */
[----:B-1----:R-:W-:Y:S01]  /*e450*/  F2FP.F16.F32.PACK_AB R20, R22, R21 ;  /* 0x000000151614723e */ /* 0x002fe200000000ff */
[----:B------:R-:W-:-:S04]  /*e460*/  FADD.FTZ R21, R81, R26 ;  /* 0x0000001a51157221 */ /* 0x000fc80000010000 */
[----:B------:R-:W1:Y:S01]  /*e470*/  MUFU.EX2 R87, R87 ;  /* 0x0000005700577308 */ /* 0x000e620000000800 */
[----:B---3--:R-:W-:Y:S01]  /*e480*/  FADD.FTZ R26, R82, R63 ;  /* 0x0000003f521a7221 */ /* 0x008fe20000010000 */
[----:B------:R-:W-:Y:S01]  /*e490*/  FFMA.FTZ R75, R78, R15, -R28 ;  /* 0x0000000f4e4b7223 */ /* 0x000fe2000001081c */
[----:B------:R-:W-:-:S05]  /*e4a0*/  F2FP.F16.F32.PACK_AB R22, R88, R23 ;  /* 0x000000175816723e */ /* 0x000fca00000000ff */
[----:B------:R-:W3:Y:S01]  /*e4b0*/  MUFU.EX2 R73, R73 ;  /* 0x0000004900497308 */ /* 0x000ee20000000800 */
[----:B------:R-:W-:Y:S01]  /*e4c0*/  FADD.FTZ R88, R84, R21 ;  /* 0x0000001554587221 */ /* 0x000fe20000010000 */
[----:B------:R-:W-:Y:S01]  /*e4d0*/  FFMA.FTZ R51, R54, R15, -R28 ;  /* 0x0000000f36337223 */ /* 0x000fe2000001081c */
[----:B------:R-:W-:-:S05]  /*e4e0*/  FADD.FTZ R23, R83, R26 ;  /* 0x0000001a53177221 */ /* 0x000fca0000010000 */
[----:B------:R-:W3:Y:S01]  /*e4f0*/  MUFU.EX2 R29, R29 ;  /* 0x0000001d001d7308 */ /* 0x000ee20000000800 */
[-CC-:B------:R-:W-:Y:S01]  /*e500*/  FFMA.FTZ R78, R79, R15.reuse, -R28.reuse ;  /* 0x0000000f4f4e7223 */ /* 0x180fe2000001081c */
[----:B------:R-:W-:Y:S01]  /*e510*/  FFMA.FTZ R54, R55, R15, -R28 ;  /* 0x0000000f37367223 */ /* 0x000fe2000001081c */
[----:B0-----:R-:W-:-:S05]  /*e520*/  FADD.FTZ R55, R85, R88 ;  /* 0x0000005855377221 */ /* 0x001fca0000010000 */
[----:B------:R-:W0:Y:S01]  /*e530*/  MUFU.EX2 R76, R76 ;  /* 0x0000004c004c7308 */ /* 0x000e220000000800 */
[----:B------:R-:W-:Y:S01]  /*e540*/  F2FP.F16.F32.PACK_AB R26, R85, R84 ;  /* 0x00000054551a723e */ /* 0x000fe200000000ff */
[----:B----4-:R-:W-:-:S06]  /*e550*/  FADD.FTZ R84, R86, R23 ;  /* 0x0000001756547221 */ /* 0x010fcc0000010000 */
[----:B------:R-:W4:Y:S01]  /*e560*/  MUFU.EX2 R74, R74 ;  /* 0x0000004a004a7308 */ /* 0x000f220000000800 */
[----:B------:R-:W-:Y:S01]  /*e570*/  FFMA.FTZ R66, R66, R15, -R28 ;  /* 0x0000000f42427223 */ /* 0x000fe2000001081c */
[----:B------:R-:W-:Y:S01]  /*e580*/  F2FP.F16.F32.PACK_AB R23, R90, R32 ;  /* 0x000000205a17723e */ /* 0x000fe200000000ff */
[----:B------:R-:W-:-:S05]  /*e590*/  FADD.FTZ R32, R80, R55 ;  /* 0x0000003750207221 */ /* 0x000fca0000010000 */
[----:B------:R-:W4:Y:S01]  /*e5a0*/  MUFU.EX2 R77, R77 ;  /* 0x0000004d004d7308 */ /* 0x000f220000000800 */
[----:B-1----:R-:W-:Y:S01]  /*e5b0*/  FADD.FTZ R84, R87, R84 ;  /* 0x0000005457547221 */ /* 0x002fe20000010000 */
[----:B------:R-:W-:-:S06]  /*e5c0*/  FFMA.FTZ R67, R67, R15, -R28 ;  /* 0x0000000f43437223 */ /* 0x000fcc000001081c */
[----:B------:R-:W1:Y:S01]  /*e5d0*/  MUFU.EX2 R75, R75 ;  /* 0x0000004b004b7308 */ /* 0x000e620000000800 */
[----:B---3--:R-:W-:-:S07]  /*e5e0*/  FADD.FTZ R79, R73, R32 ;  /* 0x00000020494f7221 */ /* 0x008fce0000010000 */
[----:B------:R-:W3:Y:S01]  /*e5f0*/  MUFU.EX2 R64, R64 ;  /* 0x0000004000407308 */ /* 0x000ee20000000800 */
[----:B------:R-:W-:Y:S01]  /*e600*/  F2FP.F16.F32.PACK_AB R21, R27, R25 ;  /* 0x000000191b15723e */ /* 0x000fe200000000ff */
[----:B------:R-:W-:-:S06]  /*e610*/  FADD.FTZ R63, R29, R84 ;  /* 0x000000541d3f7221 */ /* 0x000fcc0000010000 */
[----:B------:R-:W3:Y:S01]  /*e620*/  MUFU.EX2 R78, R78 ;  /* 0x0000004e004e7308 */ /* 0x000ee20000000800 */
[----:B------:R-:W-:Y:S01]  /*e630*/  FFMA.FTZ R70, R70, R15, -R28 ;  /* 0x0000000f46467223 */ /* 0x000fe2000001081c */
[----:B------:R-:W-:Y:S01]  /*e640*/  F2FP.F16.F32.PACK_AB R25, R83, R82 ;  /* 0x000000525319723e */ /* 0x000fe200000000ff */
[----:B0-----:R-:W-:-:S05]  /*e650*/  FADD.FTZ R82, R76, R79 ;  /* 0x0000004f4c527221 */ /* 0x001fca0000010000 */
[----:B------:R-:W0:Y:S01]  /*e660*/  MUFU.EX2 R65, R65 ;  /* 0x0000004100417308 */ /* 0x000e220000000800 */
[----:B------:R-:W-:Y:S01]  /*e670*/  FFMA.FTZ R55, R46, R15, -R28 ;  /* 0x0000000f2e377223 */ /* 0x000fe2000001081c */
[----:B----4-:R-:W-:-:S06]  /*e680*/  FADD.FTZ R46, R74, R63 ;  /* 0x0000003f4a2e7221 */ /* 0x010fcc0000010000 */
[----:B------:R-:W4:Y:S01]  /*e690*/  MUFU.EX2 R66, R66 ;  /* 0x0000004200427308 */ /* 0x000f220000000800 */
[----:B------:R-:W-:Y:S01]  /*e6a0*/  FFMA.FTZ R71, R71, R15, -R28 ;  /* 0x0000000f47477223 */ /* 0x000fe2000001081c */
[----:B------:R-:W-:Y:S01]  /*e6b0*/  FADD.FTZ R79, R77, R82 ;  /* 0x000000524d4f7221 */ /* 0x000fe20000010000 */
[----:B-1----:R-:W-:-:S05]  /*e6c0*/  FADD.FTZ R63, R75, R46 ;  /* 0x0000002e4b3f7221 */ /* 0x002fca0000010000 */
[----:B------:R-:W-:Y:S01]  /*e6d0*/  MUFU.EX2 R67, R67 ;  /* 0x0000004300437308 */ /* 0x000fe20000000800 */
[----:B---3--:R-:W-:Y:S01]  /*e6e0*/  FADD.FTZ R46, R64, R79 ;  /* 0x0000004f402e7221 */ /* 0x008fe20000010000 */
[----:B------:R-:W-:-:S06]  /*e6f0*/  FADD.FTZ R63, R78, R63 ;  /* 0x0000003f4e3f7221 */ /* 0x000fcc0000010000 */
[----:B------:R-:W1:Y:S01]  /*e700*/  MUFU.EX2 R68, R68 ;  /* 0x0000004400447308 */ /* 0x000e620000000800 */
[----:B0-----:R-:W-:-:S07]  /*e710*/  FADD.FTZ R79, R65, R46 ;  /* 0x0000002e414f7221 */ /* 0x001fce0000010000 */
[----:B------:R-:W-:Y:S01]  /*e720*/  MUFU.EX2 R70, R70 ;  /* 0x0000004600467308 */ /* 0x000fe20000000800 */
[----:B------:R-:W-:Y:S01]  /*e730*/  FFMA.FTZ R46, R30, R15, -R28 ;  /* 0x0000000f1e2e7223 */ /* 0x000fe2000001081c */
[----:B----4-:R-:W-:-:S06]  /*e740*/  FADD.FTZ R30, R66, R63 ;  /* 0x0000003f421e7221 */ /* 0x010fcc0000010000 */
[----:B------:R-:W0:Y:S01]  /*e750*/  MUFU.EX2 R69, R69 ;  /* 0x0000004500457308 */ /* 0x000e220000000800 */
[----:B------:R-:W-:-:S07]  /*e760*/  FFMA.FTZ R32, R38, R15, -R28 ;  /* 0x0000000f26207223 */ /* 0x000fce000001081c */
[----:B------:R-:W3:Y:S08]  /*e770*/  MUFU.EX2 R71, R71 ;  /* 0x0000004700477308 */ /* 0x000ef00000000800 */
[----:B------:R-:W4:Y:S08]  /*e780*/  MUFU.EX2 R56, R56 ;  /* 0x0000003800387308 */ /* 0x000f300000000800 */
[----:B------:R-:W-:Y:S01]  /*e790*/  MUFU.EX2 R33, R33 ;  /* 0x0000002100217308 */ /* 0x000fe20000000800 */
[-CC-:B------:R-:W-:Y:S01]  /*e7a0*/  FFMA.FTZ R42, R42, R15.reuse, -R28.reuse ;  /* 0x0000000f2a2a7223 */ /* 0x180fe2000001081c */
[-CC-:B------:R-:W-:Y:S01]  /*e7b0*/  FFMA.FTZ R43, R43, R15.reuse, -R28.reuse ;  /* 0x0000000f2b2b7223 */ /* 0x180fe2000001081c */
[----:B------:R-:W-:-:S05]  /*e7c0*/  FFMA.FTZ R47, R47, R15, -R28 ;  /* 0x0000000f2f2f7223 */ /* 0x000fca000001081c */
[----:B------:R-:W2:Y:S01]  /*e7d0*/  MUFU.EX2 R57, R57 ;  /* 0x0000003900397308 */ /* 0x000ea20000000800 */
[-CC-:B------:R-:W-:Y:S01]  /*e7e0*/  FFMA.FTZ R34, R34, R15.reuse, -R28.reuse ;  /* 0x0000000f22227223 */ /* 0x180fe2000001081c */
[-CC-:B------:R-:W-:Y:S01]  /*e7f0*/  FFMA.FTZ R35, R35, R15.reuse, -R28.reuse ;  /* 0x0000000f23237223 */ /* 0x180fe2000001081c */
[-CC-:B------:R-:W-:Y:S01]  /*e800*/  FFMA.FTZ R98, R98, R15.reuse, -R28.reuse ;  /* 0x0000000f62627223 */ /* 0x180fe2000001081c */
[----:B------:R-:W-:-:S04]  /*e810*/  FFMA.FTZ R99, R99, R15, -R28 ;  /* 0x0000000f63637223 */ /* 0x000fc8000001081c */
[----:B------:R-:W2:Y:S01]  /*e820*/  MUFU.EX2 R58, R58 ;  /* 0x0000003a003a7308 */ /* 0x000ea20000000800 */
[-CC-:B------:R-:W-:Y:S01]  /*e830*/  FFMA.FTZ R100, R100, R15.reuse, -R28.reuse ;  /* 0x0000000f64647223 */ /* 0x180fe2000001081c */
[----:B-1----:R-:W-:Y:S01]  /*e840*/  FADD.FTZ R82, R68, R79 ;  /* 0x0000004f44527221 */ /* 0x002fe20000010000 */
[----:B------:R-:W-:-:S05]  /*e850*/  FFMA.FTZ R101, R101, R15, -R28 ;  /* 0x0000000f65657223 */ /* 0x000fca000001081c */
[----:B------:R1:W-:Y:S01]  /*e860*/  MUFU.EX2 R38, R55 ;  /* 0x0000003700267308 */ /* 0x0003e20000000800 */
[----:B0-----:R-:W-:Y:S01]  /*e870*/  FADD.FTZ R63, R69, R82 ;  /* 0x00000052453f7221 */ /* 0x001fe20000010000 */
[----:B-1----:R-:W-:-:S06]  /*e880*/  FADD.FTZ R55, R67, R30 ;  /* 0x0000001e43377221 */ /* 0x002fcc0000010000 */
[----:B------:R-:W0:Y:S01]  /*e890*/  MUFU.EX2 R60, R60 ;  /* 0x0000003c003c7308 */ /* 0x000e220000000800 */
[----:B------:R-:W-:-:S07]  /*e8a0*/  FADD.FTZ R28, R70, R55 ;  /* 0x00000037461c7221 */ /* 0x000fce0000010000 */
[----:B------:R-:W1:Y:S01]  /*e8b0*/  MUFU.EX2 R59, R59 ;  /* 0x0000003b003b7308 */ /* 0x000e620000000800 */
[----:B---3--:R-:W-:Y:S01]  /*e8c0*/  FADD.FTZ R28, R71, R28 ;  /* 0x0000001c471c7221 */ /* 0x008fe20000010000 */
[----:B------:R3:W-:Y:S01]  /*e8d0*/  STSM.16.M88.4 [R18+0x24300], R20 ;  /* 0x0243001412007844 */ /* 0x0007e20000000200 */
[----:B----4-:R-:W-:-:S05]  /*e8e0*/  FADD.FTZ R30, R56, R63 ;  /* 0x0000003f381e7221 */ /* 0x010fca0000010000 */
[----:B------:R-:W4:Y:S01]  /*e8f0*/  MUFU.EX2 R62, R62 ;  /* 0x0000003e003e7308 */ /* 0x000f220000000800 */
[----:B------:R-:W-:Y:S01]  /*e900*/  F2FP.F16.F32.PACK_AB R27, R87, R86 ;  /* 0x00000056571b723e */ /* 0x000fe200000000ff */
[----:B--2---:R-:W-:-:S06]  /*e910*/  FADD.FTZ R63, R57, R30 ;  /* 0x0000001e393f7221 */ /* 0x004fcc0000010000 */
[----:B------:R-:W2:Y:S01]  /*e920*/  MUFU.EX2 R48, R48 ;  /* 0x0000003000307308 */ /* 0x000ea20000000800 */
[----:B---3--:R-:W-:-:S07]  /*e930*/  FADD.FTZ R21, R33, R28 ;  /* 0x0000001c21157221 */ /* 0x008fce0000010000 */
[----:B------:R3:W2:Y:S01]  /*e940*/  MUFU.EX2 R0, R24 ;  /* 0x0000001800007308 */ /* 0x0006a20000000800 */
[----:B------:R-:W-:Y:S01]  /*e950*/  FADD.FTZ R28, R58, R21 ;  /* 0x000000153a1c7221 */ /* 0x000fe20000010000 */
[----:B0-----:R-:W-:-:S06]  /*e960*/  FADD.FTZ R30, R60, R63 ;  /* 0x0000003f3c1e7221 */ /* 0x001fcc0000010000 */
[----:B------:R-:W0:Y:S01]  /*e970*/  MUFU.EX2 R50, R50 ;  /* 0x0000003200327308 */ /* 0x000e220000000800 */
[----:B---3--:R-:W-:-:S05]  /*e980*/  F2FP.F16.F32.PACK_AB R24, R81, R89 ;  /* 0x000000595118723e */ /* 0x008fca00000000ff */
[----:B------:R1:W-:Y:S02]  /*e990*/  STSM.16.M88.4 [R18+0x25b00], R24 ;  /* 0x025b001812007844 */ /* 0x0003e40000000200 */
[----:B------:R-:W-:Y:S01]  /*e9a0*/  MUFU.EX2 R93, R93 ;  /* 0x0000005d005d7308 */ /* 0x000fe20000000800 */
[----:B------:R-:W-:-:S07]  /*e9b0*/  F2FP.F16.F32.PACK_AB R21, R74, R29 ;  /* 0x0000001d4a15723e */ /* 0x000fce00000000ff */
[----:B------:R-:W3:Y:S01]  /*e9c0*/  MUFU.EX2 R51, R51 ;  /* 0x0000003300337308 */ /* 0x000ee20000000800 */
[----:B-1----:R-:W-:Y:S01]  /*e9d0*/  FADD.FTZ R27, R59, R28 ;  /* 0x0000001c3b1b7221 */ /* 0x002fe20000010000 */
[----:B------:R-:W-:-:S06]  /*e9e0*/  FADD.FTZ R25, R39, R30 ;  /* 0x0000001e27197221 */ /* 0x000fcc0000010000 */
[----:B------:R-:W-:Y:S01]  /*e9f0*/  MUFU.EX2 R96, R96 ;  /* 0x0000006000607308 */ /* 0x000fe20000000800 */
[----:B----4-:R-:W-:Y:S01]  /*ea00*/  FADD.FTZ R29, R62, R27 ;  /* 0x0000001b3e1d7221 */ /* 0x010fe20000010000 */
[----:B--2---:R-:W-:-:S06]  /*ea10*/  FADD.FTZ R28, R48, R25 ;  /* 0x00000019301c7221 */ /* 0x004fcc0000010000 */
[----:B------:R-:W1:Y:S01]  /*ea20*/  MUFU.EX2 R54, R54 ;  /* 0x0000003600367308 */ /* 0x000e620000000800 */
[----:B------:R-:W-:Y:S01]  /*ea30*/  FADD.FTZ R29, R0, R29 ;  /* 0x0000001d001d7221 */ /* 0x000fe20000010000 */
[----:B------:R-:W-:-:S06]  /*ea40*/  FADD.FTZ R28, R31, R28 ;  /* 0x0000001c1f1c7221 */ /* 0x000fcc0000010000 */
[----:B------:R-:W-:Y:S01]  /*ea50*/  MUFU.EX2 R49, R49 ;  /* 0x0000003100317308 */ /* 0x000fe20000000800 */
[----:B------:R-:W-:-:S07]  /*ea60*/  F2FP.F16.F32.PACK_AB R24, R65, R64 ;  /* 0x000000404118723e */ /* 0x000fce00000000ff */
[----:B------:R-:W2:Y:S01]  /*ea70*/  MUFU.EX2 R42, R42 ;  /* 0x0000002a002a7308 */ /* 0x000ea20000000800 */
[----:B------:R-:W-:Y:S02]  /*ea80*/  F2FP.F16.F32.PACK_AB R20, R73, R80 ;  /* 0x000000504914723e */ /* 0x000fe400000000ff */
[----:B------:R-:W-:-:S05]  /*ea90*/  F2FP.F16.F32.PACK_AB R22, R77, R76 ;  /* 0x0000004c4d16723e */ /* 0x000fca00000000ff */
[----:B------:R-:W4:Y:S01]  /*eaa0*/  MUFU.EX2 R52, R52 ;  /* 0x0000003400347308 */ /* 0x000f220000000800 */
[----:B------:R-:W-:-:S07]  /*eab0*/  F2FP.F16.F32.PACK_AB R23, R78, R75 ;  /* 0x0000004b4e17723e */ /* 0x000fce00000000ff */
[----:B------:R-:W4:Y:S08]  /*eac0*/  MUFU.EX2 R43, R43 ;  /* 0x0000002b002b7308 */ /* 0x000f300000000800 */
[----:B------:R0:W-:Y:S01]  /*ead0*/  MUFU.EX2 R63, R32 ;  /* 0x00000020003f7308 */ /* 0x0001e20000000800 */
[----:B------:R1:W-:Y:S01]  /*eae0*/  STSM.16.M88.4 [R18+0x27300], R20 ;  /* 0x0273001412007844 */ /* 0x0003e20000000200 */
[----:B0-----:R-:W-:-:S06]  /*eaf0*/  FADD.FTZ R32, R50, R29 ;  /* 0x0000001d32207221 */ /* 0x001fcc0000010000 */
[----:B------:R-:W0:Y:S01]  /*eb00*/  MUFU.EX2 R44, R44 ;  /* 0x0000002c002c7308 */ /* 0x000e220000000800 */
[----:B---3--:R-:W-:-:S07]  /*eb10*/  FADD.FTZ R29, R51, R32 ;  /* 0x00000020331d7221 */ /* 0x008fce0000010000 */
[----:B------:R3:W-:Y:S01]  /*eb20*/  MUFU.EX2 R64, R35 ;  /* 0x0000002300407308 */ /* 0x0007e20000000800 */
[----:B-1----:R-:W-:Y:S01]  /*eb30*/  FADD.FTZ R21, R54, R29 ;  /* 0x0000001d36157221 */ /* 0x002fe20000010000 */
[----:B---3--:R-:W-:-:S06]  /*eb40*/  FADD.FTZ R35, R93, R28 ;  /* 0x0000001c5d237221 */ /* 0x008fcc0000010000 */
[----:B------:R-:W1:Y:S01]  /*eb50*/  MUFU.EX2 R45, R45 ;  /* 0x0000002d002d7308 */ /* 0x000e620000000800 */
[----:B--2---:R-:W-:-:S07]  /*eb60*/  FADD.FTZ R20, R42, R21 ;  /* 0x000000152a147221 */ /* 0x004fce0000010000 */
[----:B------:R2:W-:Y:S08]  /*eb70*/  MUFU.EX2 R55, R34 ;  /* 0x0000002200377308 */ /* 0x0005f00000000800 */
[----:B------:R-:W3:Y:S01]  /*eb80*/  MUFU.EX2 R47, R47 ;  /* 0x0000002f002f7308 */ /* 0x000ee20000000800 */
[----:B--2---:R-:W-:-:S04]  /*eb90*/  FADD.FTZ R34, R96, R35 ;  /* 0x0000002360227221 */ /* 0x004fc80000010000 */
[----:B------:R-:W-:-:S03]  /*eba0*/  FADD.FTZ R23, R49, R34 ;  /* 0x0000002231177221 */ /* 0x000fc60000010000 */
[----:B------:R-:W2:Y:S01]  /*ebb0*/  MUFU.EX2 R53, R53 ;  /* 0x0000003500357308 */ /* 0x000ea20000000800 */
[----:B----4-:R-:W-:Y:S01]  /*ebc0*/  FADD.FTZ R23, R52, R23 ;  /* 0x0000001734177221 */ /* 0x010fe20000010000 */
[----:B------:R-:W-:Y:S01]  /*ebd0*/  FADD.FTZ R21, R43, R20 ;  /* 0x000000142b157221 */ /* 0x000fe20000010000 */
[----:B------:R-:W-:-:S05]  /*ebe0*/  F2FP.F16.F32.PACK_AB R29, R58, R33 ;  /* 0x000000213a1d723e */ /* 0x000fca00000000ff */
[----:B------:R-:W4:Y:S01]  /*ebf0*/  MUFU.EX2 R61, R61 ;  /* 0x0000003d003d7308 */ /* 0x000f220000000800 */
[----:B0-----:R-:W-:Y:S01]  /*ec00*/  FADD.FTZ R22, R44, R23 ;  /* 0x000000172c167221 */ /* 0x001fe20000010000 */
[----:B------:R-:W-:Y:S01]  /*ec10*/  F2FP.F16.F32.PACK_AB R33, R50, R0 ;  /* 0x000000003221723e */ /* 0x000fe200000000ff */
[----:B------:R-:W-:-:S05]  /*ec20*/  FADD.FTZ R0, R38, R21 ;  /* 0x0000001526007221 */ /* 0x000fca0000010000 */
[----:B------:R-:W0:Y:S01]  /*ec30*/  MUFU.EX2 R92, R92 ;  /* 0x0000005c005c7308 */ /* 0x000e220000000800 */
[----:B-1----:R-:W-:Y:S01]  /*ec40*/  FADD.FTZ R22, R45, R22 ;  /* 0x000000162d167221 */ /* 0x002fe20000010000 */
[----:B---3--:R-:W-:-:S06]  /*ec50*/  FADD.FTZ R0, R47, R0 ;  /* 0x000000002f007221 */ /* 0x008fcc0000010000 */
[----:B------:R-:W-:Y:S01]  /*ec60*/  MUFU.EX2 R97, R97 ;  /* 0x0000006100617308 */ /* 0x000fe20000000800 */
[----:B--2---:R-:W-:Y:S01]  /*ec70*/  FADD.FTZ R22, R53, R22 ;  /* 0x0000001635167221 */ /* 0x004fe20000010000 */
[----:B------:R-:W-:-:S06]  /*ec80*/  FADD.FTZ R21, R55, R0 ;  /* 0x0000000037157221 */ /* 0x000fcc0000010000 */
[----:B------:R-:W1:Y:S01]  /*ec90*/  MUFU.EX2 R98, R98 ;  /* 0x0000006200627308 */ /* 0x000e620000000800 */
[----:B------:R-:W-:Y:S02]  /*eca0*/  F2FP.F16.F32.PACK_AB R26, R69, R68 ;  /* 0x00000044451a723e */ /* 0x000fe400000000ff */
[----:B------:R-:W-:Y:S02]  /*ecb0*/  F2FP.F16.F32.PACK_AB R25, R67, R66 ;  /* 0x000000424319723e */ /* 0x000fe400000000ff */
[----:B------:R-:W-:-:S03]  /*ecc0*/  F2FP.F16.F32.PACK_AB R27, R71, R70 ;  /* 0x00000046471b723e */ /* 0x000fc600000000ff */
[----:B------:R-:W2:Y:S01]  /*ecd0*/  MUFU.EX2 R41, R41 ;  /* 0x0000002900297308 */ /* 0x000ea20000000800 */
[----:B----4-:R-:W-:Y:S01]  /*ece0*/  FADD.FTZ R23, R61, R22 ;  /* 0x000000163d177221 */ /* 0x010fe20000010000 */
[----:B------:R-:W-:Y:S01]  /*ecf0*/  F2FP.F16.F32.PACK_AB R32, R31, R48 ;  /* 0x000000301f20723e */ /* 0x000fe200000000ff */
[----:B------:R-:W-:-:S05]  /*ed00*/  FADD.FTZ R0, R64, R21 ;  /* 0x0000001540007221 */ /* 0x000fca0000010000 */
[----:B------:R-:W3:Y:S01]  /*ed10*/  MUFU.EX2 R99, R99 ;  /* 0x0000006300637308 */ /* 0x000ee20000000800 */
[----:B------:R-:W-:Y:S01]  /*ed20*/  F2FP.F16.F32.PACK_AB R28, R57, R56 ;  /* 0x00000038391c723e */ /* 0x000fe200000000ff */
[----:B------:R0:W-:Y:S01]  /*ed30*/  STSM.16.M88.4 [R18+0x28b00], R24 ;  /* 0x028b001812007844 */ /* 0x0001e20000000200 */
[----:B------:R-:W-:-:S05]  /*ed40*/  F2FP.F16.F32.PACK_AB R30, R39, R60 ;  /* 0x0000003c271e723e */ /* 0x000fca00000000ff */
[----:B------:R-:W4:Y:S01]  /*ed50*/  MUFU.EX2 R36, R36 ;  /* 0x0000002400247308 */ /* 0x000f220000000800 */
[----:B------:R-:W-:-:S07]  /*ed60*/  F2FP.F16.F32.PACK_AB R31, R62, R59 ;  /* 0x0000003b3e1f723e */ /* 0x000fce00000000ff */
[----:B------:R-:W-:Y:S01]  /*ed70*/  MUFU.EX2 R37, R37 ;  /* 0x0000002500257308 */ /* 0x000fe20000000800 */
[----:B0-----:R-:W-:Y:S01]  /*ed80*/  FADD.FTZ R26, R92, R23 ;  /* 0x000000175c1a7221 */ /* 0x001fe20000010000 */
[----:B------:R-:W-:-:S06]  /*ed90*/  FADD.FTZ R27, R63, R0 ;  /* 0x000000003f1b7221 */ /* 0x000fcc0000010000 */
[----:B------:R-:W-:Y:S01]  /*eda0*/  MUFU.EX2 R40, R40 ;  /* 0x0000002800287308 */ /* 0x000fe20000000800 */
[----:B------:R-:W-:-:S07]  /*edb0*/  F2FP.F16.F32.PACK_AB R34, R96, R93 ;  /* 0x0000005d6022723e */ /* 0x000fce00000000ff */
[----:B------:R-:W0:Y:S01]  /*edc0*/  MUFU.EX2 R100, R100 ;  /* 0x0000006400647308 */ /* 0x000e220000000800 */
[----:B------:R-:W-:-:S07]  /*edd0*/  F2FP.F16.F32.PACK_AB R35, R54, R51 ;  /* 0x000000333623723e */ /* 0x000fce00000000ff */
[----:B------:R-:W-:Y:S01]  /*ede0*/  MUFU.EX2 R46, R46 ;  /* 0x0000002e002e7308 */ /* 0x000fe20000000800 */
[----:B------:R2:W-:Y:S07]  /*edf0*/  STSM.16.M88.4 [R18+0x2a300], R28 ;  /* 0x02a3001c12007844 */ /* 0x0005ee0000000200 */
[----:B------:R-:W0:Y:S01]  /*ee00*/  MUFU.EX2 R101, R101 ;  /* 0x0000006500657308 */ /* 0x000e220000000800 */
[----:B-1----:R-:W-:Y:S01]  /*ee10*/  FADD.FTZ R0, R98, R27 ;  /* 0x0000001b62007221 */ /* 0x002fe20000010000 */
[----:B------:R1:W-:Y:S01]  /*ee20*/  STSM.16.M88.4 [R18+0x2bb00], R32 ;  /* 0x02bb002012007844 */ /* 0x0003e20000000200 */
[----:B--2---:R-:W-:Y:S01]  /*ee30*/  FADD.FTZ R28, R97, R26 ;  /* 0x0000001a611c7221 */ /* 0x004fe20000010000 */
[----:B------:R-:W-:-:S02]  /*ee40*/  F2FP.F16.F32.PACK_AB R20, R52, R49 ;  /* 0x000000313414723e */ /* 0x000fc400000000ff */
[----:B------:R-:W-:Y:S02]  /*ee50*/  F2FP.F16.F32.PACK_AB R22, R45, R44 ;  /* 0x0000002c2d16723e */ /* 0x000fe400000000ff */
[----:B------:R-:W-:Y:S01]  /*ee60*/  F2FP.F16.F32.PACK_AB R21, R43, R42 ;  /* 0x0000002a2b15723e */ /* 0x000fe200000000ff */
[----:B-1----:R-:W-:Y:S01]  /*ee70*/  FADD.FTZ R33, R41, R28 ;  /* 0x0000001c29217221 */ /* 0x002fe20000010000 */
[----:B---3--:R-:W-:Y:S01]  /*ee80*/  FADD.FTZ R35, R99, R0 ;  /* 0x0000000063237221 */ /* 0x008fe20000010000 */
[----:B------:R-:W-:Y:S02]  /*ee90*/  F2FP.F16.F32.PACK_AB R23, R47, R38 ;  /* 0x000000262f17723e */ /* 0x000fe400000000ff */
[C---:B----4-:R-:W-:Y:S01]  /*eea0*/  F2FP.F16.F32.PACK_AB R28, R36.reuse, R41 ;  /* 0x00000029241c723e */ /* 0x050fe200000000ff */
[----:B------:R-:W-:Y:S01]  /*eeb0*/  FADD.FTZ R36, R36, R33 ;  /* 0x0000002124247221 */ /* 0x000fe20000010000 */
[----:B------:R-:W-:Y:S01]  /*eec0*/  F2FP.F16.F32.PACK_AB R24, R61, R53 ;  /* 0x000000353d18723e */ /* 0x000fe200000000ff */
[----:B0-----:R-:W-:Y:S01]  /*eed0*/  FADD.FTZ R35, R100, R35 ;  /* 0x0000002364237221 */ /* 0x001fe20000010000 */
[----:B------:R-:W-:-:S02]  /*eee0*/  F2FP.F16.F32.PACK_AB R26, R97, R92 ;  /* 0x0000005c611a723e */ /* 0x000fc400000000ff */
[----:B------:R-:W-:Y:S02]  /*eef0*/  F2FP.F16.F32.PACK_AB R25, R64, R55 ;  /* 0x000000374019723e */ /* 0x000fe400000000ff */
[----:B------:R-:W-:Y:S02]  /*ef00*/  F2FP.F16.F32.PACK_AB R27, R98, R63 ;  /* 0x0000003f621b723e */ /* 0x000fe400000000ff */
[----:B------:R-:W-:Y:S02]  /*ef10*/  F2FP.F16.F32.PACK_AB R29, R100, R99 ;  /* 0x00000063641d723e */ /* 0x000fe400000000ff */
[----:B------:R-:W-:Y:S02]  /*ef20*/  F2FP.F16.F32.PACK_AB R30, R40, R37 ;  /* 0x00000025281e723e */ /* 0x000fe400000000ff */
[----:B------:R-:W-:Y:S01]  /*ef30*/  F2FP.F16.F32.PACK_AB R31, R101, R46 ;  /* 0x0000002e651f723e */ /* 0x000fe200000000ff */
[----:B------:R0:W-:Y:S01]  /*ef40*/  STSM.16.M88.4 [R18+0x2d300], R20 ;  /* 0x02d3001412007844 */ /* 0x0001e20000000200 */
[----:B------:R-:W-:Y:S01]  /*ef50*/  FADD.FTZ R37, R37, R36 ;  /* 0x0000002425257221 */ /* 0x000fe20000010000 */
[----:B------:R-:W-:-:S02]  /*ef60*/  FADD.FTZ R46, R46, R35 ;  /* 0x000000232e2e7221 */ /* 0x000fc40000010000 */
[----:B------:R-:W-:Y:S04]  /*ef70*/  STSM.16.M88.4 [R18+0x2eb00], R24 ;  /* 0x02eb001812007844 */ /* 0x000fe80000000200 */
[----:B------:R1:W-:Y:S01]  /*ef80*/  STSM.16.M88.4 [R18+0x30300], R28 ;  /* 0x0303001c12007844 */ /* 0x0003e20000000200 */
[----:B------:R-:W-:Y:S01]  /*ef90*/  FADD.FTZ R0, R101, R46 ;  /* 0x0000002e65007221 */ /* 0x000fe20000010000 */
[----:B------:R2:W-:Y:S06]  /*efa0*/  MEMBAR.ALL.CTA ;  /* 0x0000000000007992 */ /* 0x0005ec0000008000 */
[----:B--2---:R-:W2:Y:S01]  /*efb0*/  FENCE.VIEW.ASYNC.S ;  /* 0x00000000000073c6 */ /* 0x004ea20000000000 */
[----:B0-----:R-:W-:Y:S01]  /*efc0*/  FADD.FTZ R20, R40, R37 ;  /* 0x0000002528147221 */ /* 0x001fe20000010000 */
[----:B------:R-:W-:-:S04]  /*efd0*/  VIADD R108, R108, 0xfffffffe ;  /* 0xfffffffe6c6c7836 */ /* 0x000fc80000000000 */
[----:B------:R0:W-:Y:S04]  /*efe0*/  STL [R1+0x40], R20 ;  /* 0x0000401401007387 */ /* 0x0001e80000100800 */
[----:B------:R0:W-:Y:S01]  /*eff0*/  STL [R1+0x48], R0 ;  /* 0x0000480001007387 */ /* 0x0001e20000100800 */
[----:B------:R-:W-:Y:S01]  /*f000*/  ISETP.GE.AND P2, PT, R108, R91, PT ;  /* 0x0000005b6c00720c */ /* 0x000fe20003f46270 */
[----:B------:R-:W-:-:S04]  /*f010*/  IMAD.MOV.U32 R71, RZ, RZ, RZ ;  /* 0x000000ffff477224 */ /* 0x000fc800078e00ff */
[--C-:B------:R-:W-:Y:S02]  /*f020*/  IMAD.MOV.U32 R70, RZ, RZ, R71.reuse ;  /* 0x000000ffff467224 */ /* 0x100fe400078e0047 */
[--C-:B------:R-:W-:Y:S02]  /*f030*/  IMAD.MOV.U32 R69, RZ, RZ, R71.reuse ;  /* 0x000000ffff457224 */ /* 0x100fe400078e0047 */
[--C-:B------:R-:W-:Y:S02]  /*f040*/  IMAD.MOV.U32 R68, RZ, RZ, R71.reuse ;  /* 0x000000ffff447224 */ /* 0x100fe400078e0047 */
[--C-:B------:R-:W-:Y:S02]  /*f050*/  IMAD.MOV.U32 R67, RZ, RZ, R71.reuse ;  /* 0x000000ffff437224 */ /* 0x100fe400078e0047 */
[--C-:B------:R-:W-:Y:S02]  /*f060*/  IMAD.MOV.U32 R66, RZ, RZ, R71.reuse ;  /* 0x000000ffff427224 */ /* 0x100fe400078e0047 */
[----:B------:R-:W-:-:S02]  /*f070*/  IMAD.MOV.U32 R65, RZ, RZ, R71 ;  /* 0x000000ffff417224 */ /* 0x000fc400078e0047 */
        /* <DEDUP_REMOVED lines=33> */
[--C-:B-1----:R-:W-:Y:S02]  /*f290*/  IMAD.MOV.U32 R31, RZ, RZ, R71.reuse ;  /* 0x000000ffff1f7224 */ /* 0x102fe400078e0047 */
[--C-:B------:R-:W-:Y:S02]  /*f2a0*/  IMAD.MOV.U32 R30, RZ, RZ, R71.reuse ;  /* 0x000000ffff1e7224 */ /* 0x100fe400078e0047 */
[----:B------:R-:W-:-:S02]  /*f2b0*/  IMAD.MOV.U32 R29, RZ, RZ, R71 ;  /* 0x000000ffff1d7224 */ /* 0x000fc400078e0047 */
[--C-:B------:R-:W-:Y:S02]  /*f2c0*/  IMAD.MOV.U32 R28, RZ, RZ, R71.reuse ;  /* 0x000000ffff1c7224 */ /* 0x100fe400078e0047 */
[--C-:B------:R-:W-:Y:S02]  /*f2d0*/  IMAD.MOV.U32 R27, RZ, RZ, R71.reuse ;  /* 0x000000ffff1b7224 */ /* 0x100fe400078e0047 */
[--C-:B------:R-:W-:Y:S02]  /*f2e0*/  IMAD.MOV.U32 R26, RZ, RZ, R71.reuse ;  /* 0x000000ffff1a7224 */ /* 0x100fe400078e0047 */
[--C-:B------:R-:W-:Y:S02]  /*f2f0*/  IMAD.MOV.U32 R25, RZ, RZ, R71.reuse ;  /* 0x000000ffff197224 */ /* 0x100fe400078e0047 */
[----:B------:R-:W-:Y:S01]  /*f300*/  IMAD.MOV.U32 R24, RZ, RZ, R71 ;  /* 0x000000ffff187224 */ /* 0x000fe200078e0047 */
[----:B--2---:R-:W-:Y:S01]  /*f310*/  NOP ;  /* 0x0000000000007918 */ /* 0x004fe20000000000 */
[----:B0-----:R-:W-:Y:S05]  /*f320*/  @!P2 BRA `(.L_x_521) ;  /* 0x0000004800c8a947 */ /* 0x001fea0003800000 */
[----:B------:R-:W-:Y:S04]  /*f330*/  STL [R1+0x44], R108 ;  /* 0x0000446c01007387 */ /* 0x000fe80000100800 */
[----:B------:R-:W-:Y:S04]  /*f340*/  STL [R1+0x4], R72 ;  /* 0x0000044801007387 */ /* 0x000fe80000100800 */
[----:B------:R0:W-:Y:S04]  /*f350*/  STL [R1], R14 ;  /* 0x0000000e01007387 */ /* 0x0001e80000100800 */
[----:B0-----:R-:W2:Y:S01]  /*f360*/  LDL.LU R14, [R1+0x60] ;  /* 0x00006000010e7983 */ /* 0x001ea20000300800 */
[----:B------:R-:W-:Y:S01]  /*f370*/  IMAD.MOV.U32 R0, RZ, RZ, R154 ;  /* 0x000000ffff007224 */ /* 0x000fe200078e009a */
        /* <DEDUP_REMOVED lines=23> */
[----:B------:R-:W-:Y:S01]  /*f4f0*/  CS2R R24, SRZ ;  /* 0x0000000000187805 */ /* 0x000fe2000001ff00 */
[----:B--2---:R0:W-:Y:S06]  /*f500*/  STL [R1+0x8], R14 ;  /* 0x0000080e01007387 */ /* 0x0041ec0000100800 */
.L_x_532:
[----:B------:R-:W2:Y:S04]  /*f510*/  LDL R15, [R1+0x8] ;  /* 0x00000800010f7983 */ /* 0x000ea80000100800 */
[----:B-1----:R-:W3:Y:S01]  /*f520*/  LDL R20, [R1+0x7c] ;  /* 0x00007c0001147983 */ /* 0x002ee20000100800 */
[----:B------:R-:W-:-:S05]  /*f530*/  VIADD R154, R0, 0x1 ;  /* 0x00000001009a7836 */ /* 0x000fca0000000000 */
[----:B------:R-:W-:-:S04]  /*f540*/  ISETP.NE.AND P3, PT, R154, 0x2, PT ;  /* 0x000000029a00780c */ /* 0x000fc80003f65270 */
[----:B0-----:R-:W-:Y:S01]  /*f550*/  SEL R14, RZ, 0x1, P3 ;  /* 0x00000001ff0e7807 */ /* 0x001fe20001800000 */
[----:B------:R-:W-:Y:S05]  /*f560*/  YIELD ;  /* 0x0000000000007946 */ /* 0x000fea0003800000 */
[----:B------:R-:W-:Y:S02]  /*f570*/  SEL R154, R154, RZ, P3 ;  /* 0x000000ff9a9a7207 */ /* 0x000fe40001800000 */
[----:B--2---:R-:W-:-:S05]  /*f580*/  LOP3.LUT R15, R15, R14, RZ, 0x3c, !PT ;  /* 0x0000000e0f0f7212 */ /* 0x004fca00078e3cff */
[----:B------:R0:W-:Y:S01]  /*f590*/  STL [R1+0x60], R15 ;  /* 0x0000600f01007387 */ /* 0x0001e20000100800 */
[----:B---3--:R-:W-:-:S13]  /*f5a0*/  ISETP.NE.AND P2, PT, R20, RZ, PT ;  /* 0x000000ff1400720c */ /* 0x008fda0003f45270 */
[----:B0-----:R-:W-:Y:S05]  /*f5b0*/  @P2 BRA `(.L_x_522) ;  /* 0x0000000000302947 */ /* 0x001fea0003800000 */
[----:B------:R-:W-:Y:S05]  /*f5c0*/  @!P0 BRA `(.L_x_523) ;  /* 0x0000000000048947 */ /* 0x000fea0003800000 */
[----:B------:R-:W-:Y:S01]  /*f5d0*/  BPT.TRAP 0x1 ;  /* 0x000000040000795c */ /* 0x000fe20000300000 */
.L_x_523:
[----:B------:R-:W-:Y:S01]  /*f5e0*/  IMAD R14, R154, 0x8, R16 ;  /* 0x000000089a0e7824 */ /* 0x000fe200078e0210 */
[----:B------:R-:W-:-:S04]  /*f5f0*/  SHF.L.U32 R15, R15, 0x1f, RZ ;  /* 0x0000001f0f0f7819 */ /* 0x000fc800000006ff */
[----:B------:R0:W1:Y:S01]  /*f600*/  SYNCS.PHASECHK.TRANS64.TRYWAIT P3, [R14+URZ+0x31c30], R15 ;  /* 0x031c300f0e0075a7 */ /* 0x000062000806017f */
[----:B------:R-:W-:Y:S05]  /*f610*/  @!P0 BRA `(.L_x_524) ;  /* 0x0000000000048947 */ /* 0x000fea0003800000 */
[----:B------:R-:W-:Y:S01]  /*f620*/  BPT.TRAP 0x1 ;  /* 0x000000040000795c */ /* 0x000fe20000300000 */
.L_x_524:
[----:B------:R-:W-:Y:S04]  /*f630*/  BSSY B0, `(.L_x_522) ;  /* 0x0000004000007945 */ /* 0x000fe80003800000 */
[----:B-1----:R-:W-:Y:S05]  /*f640*/  @P3 BRA `(.L_x_525) ;  /* 0x0000000000083947 */ /* 0x002fea0003800000 */
[----:B------:R-:W1:Y:S02]  /*f650*/  SYNCS.PHASECHK.TRANS64.TRYWAIT P3, [R14+URZ+0x31c30], R15 ;  /* 0x031c300f0e0075a7 */ /* 0x000e64000806017f */
[----:B-1----:R-:W-:Y:S05]  /*f660*/  @!P3 BRA `(.L_x_526) ;  /* 0x0000010400acb947 */ /* 0x002fea0003800000 */
.L_x_525:
[----:B------:R-:W-:Y:S05]  /*f670*/  BSYNC B0 ;  /* 0x0000000000007941 */ /* 0x000fea0003800000 */
.L_x_522:
[----:B01----:R-:W2:Y:S01]  /*f680*/  LDL R14, [R1+0x80] ;  /* 0x00008000010e7983 */ /* 0x003ea20000100800 */
[----:B------:R-:W-:Y:S05]  /*f690*/  WARPSYNC.ALL ;  /* 0x0000000000007948 */ /* 0x000fea0003800000 */
[----:B------:R-:W0:Y:S01]  /*f6a0*/  S2R R20, SR_TID.X ;  /* 0x0000000000147919 */ /* 0x000e220000002100 */
[----:B------:R-:W-:Y:S01]  /*f6b0*/  IMAD.MOV.U32 R21, RZ, RZ, -0x7fffffe0 ;  /* 0x80000020ff157424 */ /* 0x000fe200078e00ff */
[----:B------:R-:W-:Y:S01]  /*f6c0*/  R2UR UR52, R2 ;  /* 0x00000000023472ca */ /* 0x000fe200000e0000 */
[----:B------:R-:W-:Y:S01]  /*f6d0*/  IMAD.MOV.U32 R23, RZ, RZ, -0x7fffffe0 ;  /* 0x80000020ff177424 */ /* 0x000fe200078e00ff */
[----:B------:R-:W-:Y:S01]  /*f6e0*/  R2UR UR53, R3 ;  /* 0x00000000033572ca */ /* 0x000fe200000e0000 */
[----:B------:R-:W-:Y:S01]  /*f6f0*/  IMAD.MOV.U32 R149, RZ, RZ, -0x7fffffe0 ;  /* 0x80000020ff957424 */ /* 0x000fe200078e00ff */
[C---:B------:R-:W-:Y:S01]  /*f700*/  R2UR UR7, R21.reuse ;  /* 0x00000000150772ca */ /* 0x040fe200000e0000 */
[----:B------:R-:W-:Y:S01]  /*f710*/  IMAD.MOV.U32 R15, RZ, RZ, -0x7fffffe0 ;  /* 0x80000020ff0f7424 */ /* 0x000fe200078e00ff */
[----:B------:R-:W-:Y:S01]  /*f720*/  R2UR UR11, R21 ;  /* 0x00000000150b72ca */ /* 0x000fe200000e0000 */
[----:B------:R-:W-:Y:S01]  /*f730*/  IMAD.MOV.U32 R81, RZ, RZ, -0x7fffffe0 ;  /* 0x80000020ff517424 */ /* 0x000fe200078e00ff */
[----:B------:R-:W-:Y:S01]  /*f740*/  R2UR UR55, R23 ;  /* 0x00000000173772ca */ /* 0x000fe200000e0000 */
[----:B------:R-:W-:Y:S01]  /*f750*/  STL [R1+0x118], R30 ;  /* 0x0001181e01007387 */ /* 0x000fe20000100800 */
[----:B------:R-:W-:Y:S01]  /*f760*/  R2UR UR5, R21 ;  /* 0x00000000150572ca */ /* 0x000fe200000e0000 */
[----:B------:R-:W-:Y:S01]  /*f770*/  IMAD.MOV.U32 R151, RZ, RZ, -0x7fffffe0 ;  /* 0x80000020ff977424 */ /* 0x000fe200078e00ff */
[C---:B------:R-:W-:Y:S01]  /*f780*/  R2UR UR59, R15.reuse ;  /* 0x000000000f3b72ca */ /* 0x040fe200000e0000 */
[----:B------:R-:W-:Y:S01]  /*f790*/  STL [R1+0x114], R29 ;  /* 0x0001141d01007387 */ /* 0x000fe20000100800 */
[----:B------:R-:W-:-:S02]  /*f7a0*/  R2UR UR9, R15 ;  /* 0x000000000f0972ca */ /* 0x000fc400000e0000 */
[----:B------:R-:W-:Y:S01]  /*f7b0*/  R2UR UR56, R2 ;  /* 0x00000000023872ca */ /* 0x000fe200000e0000 */
[----:B------:R-:W-:Y:S01]  /*f7c0*/  STL [R1+0x110], R28 ;  /* 0x0001101c01007387 */ /* 0x000fe20000100800 */
[----:B------:R-:W-:Y:S01]  /*f7d0*/  MOV R74, UR7 ;  /* 0x00000007004a7c02 */ /* 0x000fe20008000f00 */
[----:B------:R-:W-:Y:S01]  /*f7e0*/  UMOV UR7, UR11 ;  /* 0x0000000b00077c82 */ /* 0x000fe20008000000 */
[----:B------:R-:W-:Y:S01]  /*f7f0*/  R2UR UR57, R3 ;  /* 0x00000000033972ca */ /* 0x000fe200000e0000 */
[----:B------:R-:W-:Y:S01]  /*f800*/  STL [R1+0x10c], R27 ;  /* 0x00010c1b01007387 */ /* 0x000fe20000100800 */
[----:B------:R-:W-:Y:S01]  /*f810*/  MOV R76, UR55 ;  /* 0x00000037004c7c02 */ /* 0x000fe20008000f00 */
[----:B------:R-:W-:Y:S01]  /*f820*/  UMOV UR55, UR5 ;  /* 0x0000000500377c82 */ /* 0x000fe20008000000 */
[----:B------:R-:W-:Y:S01]  /*f830*/  MOV R21, UR7 ;  /* 0x0000000700157c02 */ /* 0x000fe20008000f00 */
[----:B------:R-:W-:Y:S01]  /*f840*/  STL [R1+0x108], R26 ;  /* 0x0001081a01007387 */ /* 0x000fe20000100800 */
[----:B------:R-:W-:-:S02]  /*f850*/  R2UR UR7, R149 ;  /* 0x00000000950772ca */ /* 0x000fc400000e0000 */
[----:B------:R-:W-:Y:S01]  /*f860*/  R2UR UR5, R3 ;  /* 0x00000000030572ca */ /* 0x000fe200000e0000 */
[----:B------:R-:W-:Y:S01]  /*f870*/  STL [R1+0x104], R25 ;  /* 0x0001041901007387 */ /* 0x000fe20000100800 */
[----:B0-----:R-:W-:Y:S02]  /*f880*/  SHF.R.U32.HI R20, RZ, 0x7, R20 ;  /* 0x00000007ff147819 */ /* 0x001fe40000011614 */
[C---:B------:R-:W-:Y:S01]  /*f890*/  R2UR UR11, R15.reuse ;  /* 0x000000000f0b72ca */ /* 0x040fe200000e0000 */
[----:B------:R-:W-:Y:S01]  /*f8a0*/  STL [R1+0x100], R24 ;  /* 0x0001001801007387 */ /* 0x000fe20000100800 */
[C---:B------:R-:W-:Y:S01]  /*f8b0*/  R2UR UR23, R15.reuse ;  /* 0x000000000f1772ca */ /* 0x040fe200000e0000 */
[----:B------:R-:W-:Y:S01]  /*f8c0*/  VIADD R72, R20, 0x8 ;  /* 0x0000000814487836 */ /* 0x000fe20000000000 */
[C---:B------:R-:W-:Y:S01]  /*f8d0*/  R2UR UR35, R15.reuse ;  /* 0x000000000f2372ca */ /* 0x040fe200000e0000 */
[----:B------:R-:W-:Y:S01]  /*f8e0*/  STL [R1+0xfc], R19 ;  /* 0x0000fc1301007387 */ /* 0x000fe20000100800 */
[----:B------:R-:W-:-:S02]  /*f8f0*/  R2UR UR47, R15 ;  /* 0x000000000f2f72ca */ /* 0x000fc400000e0000 */
[C---:B------:R-:W-:Y:S01]  /*f900*/  R2UR UR33, R15.reuse ;  /* 0x000000000f2172ca */ /* 0x040fe200000e0000 */
[----:B------:R0:W-:Y:S01]  /*f910*/  BAR.SYNC.DEFER_BLOCKING R72, 0x100 ;  /* 0x000400480000751d */ /* 0x0001e20000010000 */
[----:B------:R-:W-:Y:S02]  /*f920*/  R2UR UR29, R15 ;  /* 0x000000000f1d72ca */ /* 0x000fe400000e0000 */
[C---:B------:R-:W-:Y:S02]  /*f930*/  R2UR UR15, R81.reuse ;  /* 0x00000000510f72ca */ /* 0x040fe400000e0000 */
[C---:B------:R-:W-:Y:S02]  /*f940*/  R2UR UR31, R81.reuse ;  /* 0x00000000511f72ca */ /* 0x040fe400000e0000 */
[----:B------:R-:W-:Y:S01]  /*f950*/  R2UR UR39, R81 ;  /* 0x00000000512772ca */ /* 0x000fe200000e0000 */
[----:B------:R-:W-:Y:S01]  /*f960*/  STL [R1+0xf8], R18 ;  /* 0x0000f81201007387 */ /* 0x000fe20000100800 */
[----:B0-----:R-:W-:Y:S01]  /*f970*/  MOV R72, UR59 ;  /* 0x0000003b00487c02 */ /* 0x001fe20008000f00 */
[----:B------:R-:W-:Y:S01]  /*f980*/  UMOV UR59, UR9 ;  /* 0x00000009003b7c82 */ /* 0x000fe20008000000 */
[----:B------:R-:W-:Y:S01]  /*f990*/  R2UR UR9, R23 ;  /* 0x00000000170972ca */ /* 0x000fe200000e0000 */
[----:B------:R-:W-:Y:S01]  /*f9a0*/  STL [R1+0xf4], R17 ;  /* 0x0000f41101007387 */ /* 0x000fe20000100800 */
[----:B------:R-:W-:-:S02]  /*f9b0*/  R2UR UR51, R81 ;  /* 0x00000000513372ca */ /* 0x000fc400000e0000 */
[----:B------:R-:W-:Y:S01]  /*f9c0*/  R2UR UR25, R81 ;  /* 0x00000000511972ca */ /* 0x000fe200000e0000 */
[----:B------:R-:W-:Y:S01]  /*f9d0*/  STL [R1+0xf0], R16 ;  /* 0x0000f01001007387 */ /* 0x000fe20000100800 */
[C---:B------:R-:W-:Y:S02]  /*f9e0*/  R2UR UR19, R23.reuse ;  /* 0x00000000171372ca */ /* 0x040fe400000e0000 */
[C---:B------:R-:W-:Y:S01]  /*f9f0*/  R2UR UR27, R23.reuse ;  /* 0x00000000171b72ca */ /* 0x040fe200000e0000 */
[----:B------:R0:W-:Y:S01]  /*fa00*/  STL [R1+0xec], R0 ;  /* 0x0000ec0001007387 */ /* 0x0001e20000100800 */
[C---:B------:R-:W-:Y:S02]  /*fa10*/  R2UR UR43, R23.reuse ;  /* 0x00000000172b72ca */ /* 0x040fe400000e0000 */
[----:B------:R-:W-:Y:S01]  /*fa20*/  R2UR UR21, R23 ;  /* 0x00000000171572ca */ /* 0x000fe200000e0000 */
[----:B------:R-:W-:Y:S01]  /*fa30*/  WARPGROUP.ARRIVE ;  /* 0x00000000000079c5 */ /* 0x000fe20000000000 */
[----:B------:R-:W-:Y:S01]  /*fa40*/  IMAD.U32 R153, RZ, RZ, UR9 ;  /* 0x00000009ff997e24 */ /* 0x000fe2000f8e00ff */
[----:B------:R-:W-:-:S02]  /*fa50*/  R2UR UR9, R15 ;  /* 0x000000000f0972ca */ /* 0x000fc400000e0000 */
[----:B------:R-:W-:Y:S01]  /*fa60*/  R2UR UR17, R23 ;  /* 0x00000000171172ca */ /* 0x000fe200000e0000 */
[----:B------:R-:W-:Y:S01]  /*fa70*/  IMAD.MOV.U32 R23, RZ, RZ, -0x7fffffe0 ;  /* 0x80000020ff177424 */ /* 0x000fe200078e00ff */
[----:B0-----:R-:W-:Y:S02]  /*fa80*/  MOV R0, UR61 ;  /* 0x0000003d00007c02 */ /* 0x001fe40008000f00 */
[----:B------:R-:W-:Y:S02]  /*fa90*/  MOV R30, UR60 ;  /* 0x0000003c001e7c02 */ /* 0x000fe40008000f00 */
[----:B------:R-:W-:Y:S02]  /*faa0*/  R2UR UR13, R23 ;  /* 0x00000000170d72ca */ /* 0x000fe400000e0000 */
[C---:B------:R-:W-:Y:S02]  /*fab0*/  R2UR UR40, R8.reuse ;  /* 0x00000000082872ca */ /* 0x040fe400000e0000 */
[----:B------:R-:W-:Y:S01]  /*fac0*/  R2UR UR41, R9 ;  /* 0x00000000092972ca */ /* 0x000fe200000e0000 */
[----:B------:R-:W-:Y:S01]  /*fad0*/  IMAD.U32 R15, RZ, RZ, UR9 ;  /* 0x00000009ff0f7e24 */ /* 0x000fe2000f8e00ff */
[----:B------:R-:W-:-:S02]  /*fae0*/  R2UR UR44, R8 ;  /* 0x00000000082c72ca */ /* 0x000fc400000e0000 */
[C---:B------:R-:W-:Y:S02]  /*faf0*/  R2UR UR45, R9.reuse ;  /* 0x00000000092d72ca */ /* 0x040fe400000e0000 */
[----:B------:R-:W-:Y:S02]  /*fb00*/  R2UR UR48, R8 ;  /* 0x00000000083072ca */ /* 0x000fe400000e0000 */
[----:B------:R-:W-:Y:S01]  /*fb10*/  R2UR UR49, R9 ;  /* 0x00000000093172ca */ /* 0x000fe200000e0000 */
[----:B--2---:R-:W-:-:S04]  /*fb20*/  IMAD R148, R154, 0x6c0, R14 ;  /* 0x000006c09a947824 */ /* 0x004fc800078e020e */
[C---:B------:R-:W-:Y:S02]  /*fb30*/  VIADD R20, R148.reuse, 0x40 ;  /* 0x0000004094147836 */ /* 0x040fe40000000000 */
[C---:B------:R-:W-:Y:S02]  /*fb40*/  VIADD R22, R148.reuse, 0x100 ;  /* 0x0000010094167836 */ /* 0x040fe40000000000 */
[----:B------:R-:W-:Y:S01]  /*fb50*/  VIADD R14, R148, 0x80 ;  /* 0x00000080940e7836 */ /* 0x000fe20000000000 */
[----:B------:R-:W-:Y:S01]  /*fb60*/  R2UR UR4, R20 ;  /* 0x00000000140472ca */ /* 0x000fe200000e0000 */
        /* <DEDUP_REMOVED lines=15> */
[----:B------:R-:W-:Y:S01]  /*fc60*/  MOV R77, UR54 ;  /* 0x00000036004d7c02 */ /* 0x000fe20008000f00 */
[----:B------:R-:W-:Y:S01]  /*fc70*/  UMOV UR54, UR4 ;  /* 0x0000000400367c82 */ /* 0x000fe20008000000 */
        /* <DEDUP_REMOVED lines=8> */
[----:B------:R-:W-:Y:S01]  /*fd00*/  MOV R73, UR6 ;  /* 0x0000000600497c02 */ /* 0x000fe20008000f00 */
[----:B------:R-:W-:Y:S01]  /*fd10*/  UMOV UR6, UR10 ;  /* 0x0000000a00067c82 */ /* 0x000fe20008000000 */
[----:B------:R-:W-:Y:S01]  /*fd20*/  R2UR UR10, R14 ;  /* 0x000000000e0a72ca */ /* 0x000fe200000e0000 */
[C---:B------:R-:W-:Y:S01]  /*fd30*/  VIADD R14, R148.reuse, 0x42 ;  /* 0x00000042940e7836 */ /* 0x040fe20000000000 */
[----:B------:R-:W-:Y:S01]  /*fd40*/  MOV R78, UR6 ;  /* 0x00000006004e7c02 */ /* 0x000fe20008000f00 */
[C---:B------:R-:W-:Y:S01]  /*fd50*/  VIADD R150, R148.reuse, 0x402 ;  /* 0x0000040294967836 */ /* 0x040fe20000000000 */
[----:B------:R-:W-:-:S02]  /*fd60*/  R2UR UR6, R148 ;  /* 0x00000000940672ca */ /* 0x000fc400000e0000 */
        /* <DEDUP_REMOVED lines=11> */
[----:B------:R-:W-:Y:S01]  /*fe20*/  HGMMA.64x16x16.F32 R136, gdesc[UR4], RZ, !UPT, gsb0 ;  /* 0x00200000048879f0 */ /* 0x000fe2000c0008ff */
[----:B------:R-:W-:Y:S01]  /*fe30*/  R2UR UR7, R21 ;  /* 0x00000000150772ca */ /* 0x000fe200000e0000 */
[----:B------:R-:W-:Y:S01]  /*fe40*/  IMAD.MOV.U32 R21, RZ, RZ, -0x7fffffe0 ;  /* 0x80000020ff157424 */ /* 0x000fe200078e00ff */
[----:B------:R-:W-:Y:S01]  /*fe50*/  R2UR UR6, R78 ;  /* 0x000000004e0672ca */ /* 0x000fe200000e0000 */
[----:B------:R-:W-:Y:S01]  /*fe60*/  VIADD R80, R148, 0x202 ;  /* 0x0000020294507836 */ /* 0x000fe20000000000 */
[----:B------:R-:W-:-:S02]  /*fe70*/  R2UR UR4, R2 ;  /* 0x00000000020472ca */ /* 0x000fc400000e0000 */
[----:B------:R-:W-:Y:S02]  /*fe80*/  R2UR UR5, R3 ;  /* 0x00000000030572ca */ /* 0x000fe400000e0000 */
[----:B------:R-:W-:Y:S01]  /*fe90*/  R2UR UR46, R14 ;  /* 0x000000000e2e72ca */ /* 0x000fe200000e0000 */
[----:B------:R-:W-:Y:S01]  /*fea0*/  VIADD R14, R148, 0x240 ;  /* 0x00000240940e7836 */ /* 0x000fe20000000000 */
[----:B------:R-:W-:Y:S01]  /*feb0*/  R2UR UR9, R21 ;  /* 0x00000000150972ca */ /* 0x000fe200000e0000 */
[----:B------:R-:W-:Y:S01]  /*fec0*/  IMAD.U32 R152, RZ, RZ, UR8 ;  /* 0x00000008ff987e24 */ /* 0x000fe2000f8e00ff */
[----:B------:R-:W-:Y:S01]  /*fed0*/  R2UR UR50, R80 ;  /* 0x00000000503272ca */ /* 0x000fe200000e0000 */
[----:B------:R-:W-:Y:S01]  /*fee0*/  VIADD R80, R148, 0x280 ;  /* 0x0000028094507836 */ /* 0x000fe20000000000 */
[----:B------:R-:W-:Y:S01]  /*fef0*/  R2UR UR32, R14 ;  /* 0x000000000e2072ca */ /* 0x000fe200000e0000 */
[----:B------:R-:W-:Y:S01]  /*ff00*/  VIADD R14, R148, 0x300 ;  /* 0x00000300940e7836 */ /* 0x000fe20000000000 */
[----:B------:R-:W-:Y:S01]  /*ff10*/  R2UR UR16, R22 ;  /* 0x00000000161072ca */ /* 0x000fe200000e0000 */
[----:B------:R-:W-:Y:S01]  /*ff20*/  IMAD.MOV.U32 R21, RZ, RZ, -0x7fffffe0 ;  /* 0x80000020ff157424 */ /* 0x000fe200078e00ff */
[----:B------:R-:W-:Y:S01]  /*ff30*/  R2UR UR24, R80 ;  /* 0x00000000501872ca */ /* 0x000fe200000e0000 */
[----:B------:R-:W-:Y:S01]  /*ff40*/  VIADD R22, R148, 0x440 ;  /* 0x0000044094167836 */ /* 0x000fe20000000000 */
[----:B------:R-:W-:Y:S01]  /*ff50*/  R2UR UR28, R14 ;  /* 0x000000000e1c72ca */ /* 0x000fe200000e0000 */
[----:B------:R-:W-:Y:S01]  /*ff60*/  VIADD R14, R148, 0x380 ;  /* 0x00000380940e7836 */ /* 0x000fe20000000000 */
[----:B------:R-:W-:Y:S01]  /*ff70*/  R2UR UR37, R21 ;  /* 0x00000000152572ca */ /* 0x000fe200000e0000 */
[----:B------:R-:W-:Y:S01]  /*ff80*/  IMAD.MOV.U32 R21, RZ, RZ, -0x7fffffe0 ;  /* 0x80000020ff157424 */ /* 0x000fe200078e00ff */
[----:B------:R-:W-:-:S02]  /*ff90*/  R2UR UR12, R22 ;  /* 0x00000000160c72ca */ /* 0x000fc400000e0000 */
[----:B------:R-:W-:-:S09]  /*ffa0*/  R2UR UR8, R14 ;  /* 0x000000000e0872ca */ /* 0x000fd200000e0000 */
[----:B------:R-:W-:Y:S01]  /*ffb0*/  IMAD.U32 R23, RZ, RZ, UR37 ;  /* 0x00000025ff177e24 */ /* 0x000fe2000f8e00ff */
[----:B------:R-:W-:Y:S01]  /*ffc0*/  R2UR UR37, R21 ;  /* 0x00000000152572ca */ /* 0x000fe200000e0000 */
[----:B------:R-:W-:Y:S02]  /*ffd0*/  IMAD.MOV.U32 R21, RZ, RZ, -0x7fffffe0 ;  /* 0x80000020ff157424 */ /* 0x000fe400078e00ff */
[----:B------:R-:W-:Y:S01]  /*ffe0*/  IMAD.U32 R14, RZ, RZ, UR8 ;  /* 0x00000008ff0e7e24 */ /* 0x000fe2000f8e00ff */
[----:B------:R-:W-:Y:S01]  /*fff0*/  R2UR UR8, R20 ;  /* 0x00000000140872ca */ /* 0x000fe200000e0000 */
[----:B------:R-:W-:-:S05]  /*10000*/  VIADD R20, R148, 0x242 ;  /* 0x0000024294147836 */ /* 0x000fca0000000000 */
[----:B------:R-:W-:Y:S01]  /*10010*/  R2UR UR36, R20 ;  /* 0x00000000142472ca */ /* 0x000fe200000e0000 */
[----:B------:R-:W-:Y:S02]  /*10020*/  VIADD R20, R148, 0x282 ;  /* 0x0000028294147836 */ /* 0x000fe40000000000 */
[----:B------:R-:W-:Y:S01]  /*10030*/  IMAD.U32 R147, RZ, RZ, UR37 ;  /* 0x00000025ff937e24 */ /* 0x000fe2000f8e00ff */
[----:B------:R-:W-:Y:S01]  /*10040*/  R2UR UR37, R9 ;  /* 0x00000000092572ca */ /* 0x000fe200000e0000 */
[----:B------:R-:W-:Y:S02]  /*10050*/  WARPGROUP.DEPBAR.LE gsb0, 0x0 ;  /* 0x00008000000079c5 */ /* 0x000fe40000010000 */
[----:B------:R-:W-:-:S06]  /*10060*/  WARPGROUP.ARRIVE ;  /* 0x00000000000079c5 */ /* 0x000fcc0000000000 */
[----:B------:R-:W-:Y:S01]  /*10070*/  HGMMA.64x16x16.F32 R128, gdesc[UR52], RZ, !UPT, gsb0 ;  /* 0x00200000348079f0 */ /* 0x000fe2000c0008ff */
[----:B------:R-:W-:Y:S01]  /*10080*/  R2UR UR55, R76 ;  /* 0x000000004c3772ca */ /* 0x000fe200000e0000 */
[----:B------:R-:W-:Y:S01]  /*10090*/  IMAD.U32 R22, RZ, RZ, UR36 ;  /* 0x00000024ff167e24 */ /* 0x000fe2000f8e00ff */
[----:B------:R-:W-:Y:S02]  /*100a0*/  R2UR UR54, R77 ;  /* 0x000000004d3672ca */ /* 0x000fe400000e0000 */
[----:B------:R-:W-:Y:S02]  /*100b0*/  R2UR UR52, R2 ;  /* 0x00000000023472ca */ /* 0x000fe400000e0000 */
[----:B------:R-:W-:Y:S02]  /*100c0*/  R2UR UR53, R3 ;  /* 0x00000000033572ca */ /* 0x000fe400000e0000 */
[----:B------:R-:W-:Y:S01]  /*100d0*/  R2UR UR36, R20 ;  /* 0x00000000142472ca */ /* 0x000fe200000e0000 */
[----:B------:R-:W-:-:S12]  /*100e0*/  VIADD R20, R148, 0x302 ;  /* 0x0000030294147836 */ /* 0x000fd80000000000 */
[----:B------:R-:W-:Y:S01]  /*100f0*/  IMAD.U32 R146, RZ, RZ, UR36 ;  /* 0x00000024ff927e24 */ /* 0x000fe2000f8e00ff */
[----:B------:R-:W-:Y:S01]  /*10100*/  R2UR UR36, R8 ;  /* 0x00000000082472ca */ /* 0x000fe200000e0000 */
[----:B------:R-:W-:Y:S02]  /*10110*/  WARPGROUP.DEPBAR.LE gsb0, 0x0 ;  /* 0x00008000000079c5 */ /* 0x000fe40000010000 */
[----:B------:R-:W-:-:S06]  /*10120*/  WARPGROUP.ARRIVE ;  /* 0x00000000000079c5 */ /* 0x000fcc0000000000 */
[----:B------:R-:W-:Y:S01]  /*10130*/  HGMMA.64x16x16.F32 R120, gdesc[UR56], RZ, !UPT, gsb0 ;  /* 0x00200000387879f0 */ /* 0x000fe2000c0008ff */
[----:B------:R-:W-:Y:S01]  /*10140*/  R2UR UR59, R72 ;  /* 0x00000000483b72ca */ /* 0x000fe200000e0000 */
[----:B------:R-:W-:Y:S01]  /*10150*/  VIADD R72, R148, 0x2c2 ;  /* 0x000002c294487836 */ /* 0x000fe20000000000 */
[----:B------:R-:W-:Y:S01]  /*10160*/  R2UR UR58, R75 ;  /* 0x000000004b3a72ca */ /* 0x000fe200000e0000 */
[----:B------:R-:W-:Y:S01]  /*10170*/  IMAD.MOV.U32 R75, RZ, RZ, -0x7fffffe0 ;  /* 0x80000020ff4b7424 */ /* 0x000fe200078e00ff */
[----:B------:R-:W-:Y:S02]  /*10180*/  R2UR UR56, R2 ;  /* 0x00000000023872ca */ /* 0x000fe400000e0000 */
[----:B------:R-:W-:Y:S02]  /*10190*/  R2UR UR57, R3 ;  /* 0x00000000033972ca */ /* 0x000fe400000e0000 */
[----:B------:R-:W-:Y:S01]  /*101a0*/  R2UR UR60, R72 ;  /* 0x00000000483c72ca */ /* 0x000fe200000e0000 */
[----:B------:R-:W-:Y:S01]  /*101b0*/  VIADD R72, R148, 0x342 ;  /* 0x0000034294487836 */ /* 0x000fe20000000000 */
[----:B------:R-:W-:-:S02]  /*101c0*/  WARPGROUP.DEPBAR.LE gsb0, 0x0 ;  /* 0x00008000000079c5 */ /* 0x000fc40000010000 */
        /* <DEDUP_REMOVED lines=9> */
[----:B------:R-:W-:Y:S01]  /*10260*/  IMAD.MOV.U32 R73, RZ, RZ, -0x7fffffe0 ;  /* 0x80000020ff497424 */ /* 0x000fe200078e00ff */
[----:B------:R-:W-:-:S02]  /*10270*/  WARPGROUP.DEPBAR.LE gsb0, 0x0 ;  /* 0x00008000000079c5 */ /* 0x000fc40000010000 */
[----:B------:R-:W-:-:S06]  /*10280*/  WARPGROUP.ARRIVE ;  /* 0x00000000000079c5 */ /* 0x000fcc0000000000 */
[----:B------:R-:W-:Y:S01]  /*10290*/  HGMMA.64x16x16.F32 R104, gdesc[UR52], RZ, !UPT, gsb0 ;  /* 0x00200000346879f0 */ /* 0x000fe2000c0008ff */
[----:B------:R-:W-:Y:S01]  /*102a0*/  UMOV UR54, UR12 ;  /* 0x0000000c00367c82 */ /* 0x000fe20008000000 */
[----:B------:R-:W-:Y:S01]  /*102b0*/  UMOV UR55, UR13 ;  /* 0x0000000d00377c82 */ /* 0x000fe20008000000 */
[----:B------:R-:W-:Y:S01]  /*102c0*/  R2UR UR12, R20 ;  /* 0x00000000140c72ca */ /* 0x000fe200000e0000 */
[----:B------:R-:W-:Y:S01]  /*102d0*/  UMOV UR52, UR16 ;  /* 0x0000001000347c82 */ /* 0x000fe20008000000 */
[----:B------:R-:W-:Y:S01]  /*102e0*/  R2UR UR13, R21 ;  /* 0x00000000150d72ca */ /* 0x000fe200000e0000 */
[----:B------:R-:W-:Y:S01]  /*102f0*/  UMOV UR53, UR17 ;  /* 0x0000001100357c82 */ /* 0x000fe20008000000 */
[C---:B------:R-:W-:Y:S02]  /*10300*/  R2UR UR16, R8.reuse ;  /* 0x00000000081072ca */ /* 0x040fe400000e0000 */
[----:B------:R-:W-:Y:S02]  /*10310*/  R2UR UR17, R9 ;  /* 0x00000000091172ca */ /* 0x000fe400000e0000 */
[----:B------:R-:W-:Y:S01]  /*10320*/  MOV R29, UR55 ;  /* 0x00000037001d7c02 */ /* 0x000fe20008000f00 */
[----:B------:R-:W-:Y:S01]  /*10330*/  UMOV UR55, UR25 ;  /* 0x0000001900377c82 */ /* 0x000fe20008000000 */
[----:B------:R-:W-:Y:S01]  /*10340*/  MOV R28, UR54 ;  /* 0x00000036001c7c02 */ /* 0x000fe20008000f00 */
[----:B------:R-:W-:Y:S01]  /*10350*/  UMOV UR54, UR24 ;  /* 0x0000001800367c82 */ /* 0x000fe20008000000 */
[----:B------:R-:W-:Y:S01]  /*10360*/  R2UR UR24, R8 ;  /* 0x00000000081872ca */ /* 0x000fe200000e0000 */
[----:B------:R-:W-:Y:S01]  /*10370*/  IMAD.U32 R20, RZ, RZ, UR12 ;  /* 0x0000000cff147e24 */ /* 0x000fe2000f8e00ff */
[----:B------:R-:W-:Y:S01]  /*10380*/  R2UR UR12, R2 ;  /* 0x00000000020c72ca */ /* 0x000fe200000e0000 */
[----:B------:R-:W-:Y:S01]  /*10390*/  IMAD.U32 R21, RZ, RZ, UR13 ;  /* 0x0000000dff157e24 */ /* 0x000fe2000f8e00ff */
[----:B------:R-:W-:-:S02]  /*103a0*/  R2UR UR13, R3 ;  /* 0x00000000030d72ca */ /* 0x000fc400000e0000 */
[----:B------:R-:W-:Y:S01]  /*103b0*/  R2UR UR25, R9 ;  /* 0x00000000091972ca */ /* 0x000fe200000e0000 */
[----:B------:R-:W-:Y:S02]  /*103c0*/  WARPGROUP.DEPBAR.LE gsb0, 0x0 ;  /* 0x00008000000079c5 */ /* 0x000fe40000010000 */
[----:B------:R-:W-:-:S06]  /*103d0*/  WARPGROUP.ARRIVE ;  /* 0x00000000000079c5 */ /* 0x000fcc0000000000 */
[----:B------:R-:W-:Y:S01]  /*103e0*/  HGMMA.64x16x16.F32 R96, gdesc[UR56], RZ, !UPT, gsb0 ;  /* 0x00200000386079f0 */ /* 0x000fe2000c0008ff */
[----:B------:R-:W-:Y:S01]  /*103f0*/  UMOV UR58, UR8 ;  /* 0x00000008003a7c82 */ /* 0x000fe20008000000 */
[----:B------:R-:W-:Y:S01]  /*10400*/  UMOV UR59, UR9 ;  /* 0x00000009003b7c82 */ /* 0x000fe20008000000 */
[----:B------:R-:W-:Y:S02]  /*10410*/  R2UR UR8, R2 ;  /* 0x00000000020872ca */ /* 0x000fe400000e0000 */
[----:B------:R-:W-:Y:S02]  /*10420*/  R2UR UR9, R3 ;  /* 0x00000000030972ca */ /* 0x000fe400000e0000 */
[----:B------:R-:W-:Y:S01]  /*10430*/  R2UR UR56, R72 ;  /* 0x00000000483872ca */ /* 0x000fe200000e0000 */
[----:B------:R-:W-:Y:S01]  /*10440*/  VIADD R72, R148, 0x3c2 ;  /* 0x000003c294487836 */ /* 0x000fe20000000000 */
[----:B------:R-:W-:Y:S01]  /*10450*/  R2UR UR57, R73 ;  /* 0x00000000493972ca */ /* 0x000fe200000e0000 */
[----:B------:R-:W-:Y:S01]  /*10460*/  IMAD.MOV.U32 R73, RZ, RZ, -0x7fffffe0 ;  /* 0x80000020ff497424 */ /* 0x000fe200078e00ff */
[----:B------:R-:W-:-:S02]  /*10470*/  WARPGROUP.DEPBAR.LE gsb0, 0x0 ;  /* 0x00008000000079c5 */ /* 0x000fc40000010000 */
[----:B------:R-:W-:-:S06]  /*10480*/  WARPGROUP.ARRIVE ;  /* 0x00000000000079c5 */ /* 0x000fcc0000000000 */
[----:B------:R-:W-:Y:S01]  /*10490*/  HGMMA.64x16x16.F32 R88, gdesc[UR4], RZ, !UPT, gsb0 ;  /* 0x00200000045879f0 */ /* 0x000fe2000c0008ff */
[----:B------:R-:W-:Y:S01]  /*104a0*/  R2UR UR6, R74 ;  /* 0x000000004a0672ca */ /* 0x000fe200000e0000 */
[----:B------:R-:W-:Y:S01]  /*104b0*/  UMOV UR4, UR20 ;  /* 0x0000001400047c82 */ /* 0x000fe20008000000 */
[----:B------:R-:W-:Y:S01]  /*104c0*/  R2UR UR7, R75 ;  /* 0x000000004b0772ca */ /* 0x000fe200000e0000 */
[----:B------:R-:W-:Y:S01]  /*104d0*/  UMOV UR5, UR21 ;  /* 0x0000001500057c82 */ /* 0x000fe20008000000 */
[----:B------:R-:W-:Y:S02]  /*104e0*/  R2UR UR20, R8 ;  /* 0x00000000081472ca */ /* 0x000fe400000e0000 */
[----:B------:R-:W-:-:S07]  /*104f0*/  R2UR UR21, R9 ;  /* 0x00000000091572ca */ /* 0x000fce00000e0000 */
[----:B------:R-:W-:Y:S01]  /*10500*/  MOV R24, UR6 ;  /* 0x0000000600187c02 */ /* 0x000fe20008000f00 */
[----:B------:R-:W-:Y:S01]  /*10510*/  UMOV UR6, UR32 ;  /* 0x0000002000067c82 */ /* 0x000fe20008000000 */
[----:B------:R-:W-:Y:S01]  /*10520*/  MOV R25, UR7 ;  /* 0x0000000700197c02 */ /* 0x000fe20008000f00 */
[----:B------:R-:W-:Y:S01]  /*10530*/  UMOV UR7, UR33 ;  /* 0x0000002100077c82 */ /* 0x000fe20008000000 */
[----:B------:R-:W-:Y:S02]  /*10540*/  R2UR UR32, R8 ;  /* 0x00000000082072ca */ /* 0x000fe400000e0000 */
[----:B------:R-:W-:Y:S01]  /*10550*/  R2UR UR33, R9 ;  /* 0x00000000092172ca */ /* 0x000fe200000e0000 */
[----:B------:R-:W-:Y:S02]  /*10560*/  WARPGROUP.DEPBAR.LE gsb0, 0x0 ;  /* 0x00008000000079c5 */ /* 0x000fe40000010000 */
[----:B------:R-:W-:-:S06]  /*10570*/  WARPGROUP.ARRIVE ;  /* 0x00000000000079c5 */ /* 0x000fcc0000000000 */
[----:B------:R-:W-:Y:S01]  /*10580*/  HGMMA.64x16x16.F32 R80, gdesc[UR8], RZ, !UPT, gsb0 ;  /* 0x00200000085079f0 */ /* 0x000fe2000c0008ff */
[----:B------:R-:W-:Y:S02]  /*10590*/  R2UR UR10, R72 ;  /* 0x00000000480a72ca */ /* 0x000fe400000e0000 */
[----:B------:R-:W-:Y:S02]  /*105a0*/  R2UR UR11, R73 ;  /* 0x00000000490b72ca */ /* 0x000fe400000e0000 */
        /* <DEDUP_REMOVED lines=15> */
[----:B------:R-:W-:Y:S02]  /*106a0*/  WARPGROUP.DEPBAR.LE gsb0, 0x0 ;  /* 0x00008000000079c5 */ /* 0x000fe40000010000 */
[----:B------:R-:W-:-:S06]  /*106b0*/  WARPGROUP.ARRIVE ;  /* 0x00000000000079c5 */ /* 0x000fcc0000000000 */
[----:B------:R-:W-:Y:S01]  /*106c0*/  HGMMA.64x16x16.F32 R136, gdesc[UR16], R136, gsb0 ;  /* 0x00200000108879f0 */ /* 0x000fe20008000888 */
        /* <DEDUP_REMOVED lines=8> */
[----:B------:R-:W-:Y:S01]  /*10750*/  IMAD.MOV.U32 R150, RZ, RZ, R0 ;  /* 0x000000ffff967224 */ /* 0x000fe200078e0000 */
        /* <DEDUP_REMOVED lines=24> */
[----:B------:R-:W-:Y:S01]  /*108e0*/  R2UR UR40, R12 ;  /* 0x000000000c2872ca */ /* 0x000fe200000e0000 */
[----:B------:R-:W-:Y:S01]  /*108f0*/  UMOV UR42, UR4 ;  /* 0x00000004002a7c82 */ /* 0x000fe20008000000 */
[----:B------:R-:W-:Y:S01]  /*10900*/  R2UR UR41, R13 ;  /* 0x000000000d2972ca */ /* 0x000fe200000e0000 */
[----:B------:R-:W-:Y:S01]  /*10910*/  UMOV UR43, UR5 ;  /* 0x00000005002b7c82 */ /* 0x000fe20008000000 */
[----:B------:R-:W-:Y:S02]  /*10920*/  WARPGROUP.DEPBAR.LE gsb0, 0x0 ;  /* 0x00008000000079c5 */ /* 0x000fe40000010000 */
[----:B------:R-:W-:-:S06]  /*10930*/  WARPGROUP.ARRIVE ;  /* 0x00000000000079c5 */ /* 0x000fcc0000000000 */
[----:B------:R-:W-:Y:S01]  /*10940*/  HGMMA.64x16x16.F32 R80, gdesc[UR44], R80, gsb0 ;  /* 0x002000002c5079f0 */ /* 0x000fe20008000850 */
[----:B------:R-:W-:Y:S01]  /*10950*/  UMOV UR46, UR52 ;  /* 0x00000034002e7c82 */ /* 0x000fe20008000000 */
[----:B------:R-:W-:Y:S01]  /*10960*/  UMOV UR47, UR53 ;  /* 0x00000035002f7c82 */ /* 0x000fe20008000000 */
[----:B------:R-:W-:Y:S02]  /*10970*/  R2UR UR52, R12 ;  /* 0x000000000c3472ca */ /* 0x000fe400000e0000 */
[----:B------:R-:W-:Y:S01]  /*10980*/  R2UR UR53, R13 ;  /* 0x000000000d3572ca */ /* 0x000fe200000e0000 */
[----:B------:R-:W-:Y:S02]  /*10990*/  WARPGROUP.DEPBAR.LE gsb0, 0x0 ;  /* 0x00008000000079c5 */ /* 0x000fe40000010000 */
[----:B------:R-:W-:-:S06]  /*109a0*/  WARPGROUP.ARRIVE ;  /* 0x00000000000079c5 */ /* 0x000fcc0000000000 */
[----:B------:R-:W-:Y:S01]  /*109b0*/  HGMMA.64x16x16.F32 R72, gdesc[UR48], R72, gsb0 ;  /* 0x00200000304879f0 */ /* 0x000fe20008000848 */
[----:B------:R-:W-:Y:S02]  /*109c0*/  R2UR UR4, R12 ;  /* 0x000000000c0472ca */ /* 0x000fe400000e0000 */
[----:B------:R-:W-:Y:S02]  /*109d0*/  R2UR UR5, R13 ;  /* 0x000000000d0572ca */ /* 0x000fe400000e0000 */
[----:B------:R-:W-:Y:S01]  /*109e0*/  R2UR UR50, R14 ;  /* 0x000000000e3272ca */ /* 0x000fe200000e0000 */
[----:B------:R-:W-:Y:S01]  /*109f0*/  VIADD R14, R148, 0x4c0 ;  /* 0x000004c0940e7836 */ /* 0x000fe20000000000 */
[----:B------:R-:W-:Y:S01]  /*10a00*/  R2UR UR51, R15 ;  /* 0x000000000f3372ca */ /* 0x000fe200000e0000 */
[----:B------:R-:W-:Y:S01]  /*10a10*/  IMAD.MOV.U32 R15, RZ, RZ, -0x7fffffe0 ;  /* 0x80000020ff0f7424 */ /* 0x000fe200078e00ff */
[----:B------:R-:W-:Y:S02]  /*10a20*/  R2UR UR48, R12 ;  /* 0x000000000c3072ca */ /* 0x000fe400000e0000 */
[----:B------:R-:W-:-:S02]  /*10a30*/  R2UR UR49, R13 ;  /* 0x000000000d3172ca */ /* 0x000fc400000e0000 */
[----:B------:R-:W-:Y:S02]  /*10a40*/  R2UR UR44, R12 ;  /* 0x000000000c2c72ca */ /* 0x000fe400000e0000 */
[----:B------:R-:W-:Y:S02]  /*10a50*/  R2UR UR45, R13 ;  /* 0x000000000d2d72ca */ /* 0x000fe400000e0000 */
[----:B------:R-:W-:Y:S01]  /*10a60*/  R2UR UR26, R14 ;  /* 0x000000000e1a72ca */ /* 0x000fe200000e0000 */
[----:B------:R-:W-:Y:S01]  /*10a70*/  VIADD R14, R148, 0x500 ;  /* 0x00000500940e7836 */ /* 0x000fe20000000000 */
[----:B------:R-:W-:Y:S01]  /*10a80*/  R2UR UR27, R15 ;  /* 0x000000000f1b72ca */ /* 0x000fe200000e0000 */
[----:B------:R-:W-:-:S03]  /*10a90*/  IMAD.MOV.U32 R15, RZ, RZ, -0x7fffffe0 ;  /* 0x80000020ff0f7424 */ /* 0x000fc600078e00ff */
[----:B------:R-:W-:Y:S01]  /*10aa0*/  R2UR UR30, R14 ;  /* 0x000000000e1e72ca */ /* 0x000fe200000e0000 */
[----:B------:R-:W-:Y:S01]  /*10ab0*/  VIADD R14, R148, 0x540 ;  /* 0x00000540940e7836 */ /* 0x000fe20000000000 */
[----:B------:R-:W-:Y:S01]  /*10ac0*/  R2UR UR31, R15 ;  /* 0x000000000f1f72ca */ /* 0x000fe200000e0000 */
[----:B------:R-:W-:-:S03]  /*10ad0*/  IMAD.MOV.U32 R15, RZ, RZ, -0x7fffffe0 ;  /* 0x80000020ff0f7424 */ /* 0x000fc600078e00ff */
[----:B------:R-:W-:Y:S01]  /*10ae0*/  R2UR UR34, R14 ;  /* 0x000000000e2272ca */ /* 0x000fe200000e0000 */
[----:B------:R-:W-:Y:S01]  /*10af0*/  VIADD R14, R148, 0x580 ;  /* 0x00000580940e7836 */ /* 0x000fe20000000000 */
[----:B------:R-:W-:Y:S01]  /*10b00*/  R2UR UR35, R15 ;  /* 0x000000000f2372ca */ /* 0x000fe200000e0000 */
[----:B------:R-:W-:Y:S01]  /*10b10*/  IMAD.MOV.U32 R15, RZ, RZ, -0x7fffffe0 ;  /* 0x80000020ff0f7424 */ /* 0x000fe200078e00ff */
[----:B------:R-:W-:Y:S02]  /*10b20*/  R2UR UR36, R10 ;  /* 0x000000000a2472ca */ /* 0x000fe400000e0000 */
[----:B------:R-:W-:Y:S01]  /*10b30*/  R2UR UR38, R14 ;  /* 0x000000000e2672ca */ /* 0x000fe200000e0000 */
[----:B------:R-:W-:Y:S01]  /*10b40*/  IMAD.MOV.U32 R14, RZ, RZ, R150 ;  /* 0x000000ffff0e7224 */ /* 0x000fe200078e0096 */
[----:B------:R-:W-:Y:S02]  /*10b50*/  R2UR UR39, R15 ;  /* 0x000000000f2772ca */ /* 0x000fe400000e0000 */
[----:B------:R-:W-:-:S02]  /*10b60*/  R2UR UR37, R11 ;  /* 0x000000000b2572ca */ /* 0x000fc400000e0000 */
[----:B------:R-:W-:Y:S02]  /*10b70*/  R2UR UR32, R10 ;  /* 0x000000000a2072ca */ /* 0x000fe400000e0000 */
[----:B------:R-:W-:Y:S02]  /*10b80*/  MOV R151, UR34 ;  /* 0x0000002200977c02 */ /* 0x000fe40008000f00 */
[----:B------:R-:W-:Y:S02]  /*10b90*/  MOV R152, UR35 ;  /* 0x0000002300987c02 */ /* 0x000fe40008000f00 */
[----:B------:R-:W-:Y:S02]  /*10ba0*/  R2UR UR34, R146 ;  /* 0x00000000922272ca */ /* 0x000fe400000e0000 */
[----:B------:R-:W-:Y:S02]  /*10bb0*/  MOV R149, UR38 ;  /* 0x0000002600957c02 */ /* 0x000fe40008000f00 */
[----:B------:R-:W-:Y:S01]  /*10bc0*/  MOV R150, UR39 ;  /* 0x0000002700967c02 */ /* 0x000fe20008000f00 */
[----:B------:R-:W-:-:S02]  /*10bd0*/  WARPGROUP.DEPBAR.LE gsb0, 0x0 ;  /* 0x00008000000079c5 */ /* 0x000fc40000010000 */
[----:B------:R-:W-:Y:S01]  /*10be0*/  WARPGROUP.ARRIVE ;  /* 0x00000000000079c5 */ /* 0x000fe20000000000 */
[----:B------:R-:W-:Y:S02]  /*10bf0*/  R2UR UR38, R22 ;  /* 0x00000000162672ca */ /* 0x000fe400000e0000 */
[----:B------:R-:W-:Y:S02]  /*10c00*/  R2UR UR39, R23 ;  /* 0x00000000172772ca */ /* 0x000fe400000e0000 */
[----:B------:R-:W-:Y:S01]  /*10c10*/  R2UR UR35, R147 ;  /* 0x00000000932372ca */ /* 0x000fe200000e0000 */
[----:B------:R-:W-:Y:S01]  /*10c20*/  HGMMA.64x16x16.F32 R136, gdesc[UR20], R136, gsb0 ;  /* 0x00200000148879f0 */ /* 0x000fe20008000888 */
[----:B------:R-:W-:Y:S01]  /*10c30*/  UMOV UR22, UR56 ;  /* 0x0000003800167c82 */ /* 0x000fe20008000000 */
[----:B------:R-:W-:Y:S01]  /*10c40*/  UMOV UR23, UR57 ;  /* 0x0000003900177c82 */ /* 0x000fe20008000000 */
[----:B------:R-:W-:Y:S02]  /*10c50*/  R2UR UR33, R11 ;  /* 0x000000000b2172ca */ /* 0x000fe400000e0000 */
[----:B------:R-:W-:-:S02]  /*10c60*/  R2UR UR28, R10 ;  /* 0x000000000a1c72ca */ /* 0x000fc400000e0000 */
[----:B------:R-:W-:Y:S02]  /*10c70*/  R2UR UR29, R11 ;  /* 0x000000000b1d72ca */ /* 0x000fe400000e0000 */
[----:B------:R-:W-:Y:S01]  /*10c80*/  MOV R19, UR31 ;  /* 0x0000001f00137c02 */ /* 0x000fe20008000f00 */
[----:B------:R-:W-:Y:S01]  /*10c90*/  UMOV UR31, UR61 ;  /* 0x0000003d001f7c82 */ /* 0x000fe20008000000 */
[----:B------:R-:W-:Y:S01]  /*10ca0*/  MOV R153, UR30 ;  /* 0x0000001e00997c02 */ /* 0x000fe20008000f00 */
[----:B------:R-:W-:Y:S01]  /*10cb0*/  UMOV UR30, UR60 ;  /* 0x0000003c001e7c82 */ /* 0x000fe20008000000 */
[----:B------:R-:W-:Y:S02]  /*10cc0*/  MOV R18, UR27 ;  /* 0x0000001b00127c02 */ /* 0x000fe40008000f00 */
[----:B------:R-:W-:Y:S01]  /*10cd0*/  MOV R17, UR26 ;  /* 0x0000001a00117c02 */ /* 0x000fe20008000f00 */
[----:B------:R-:W-:Y:S02]  /*10ce0*/  WARPGROUP.DEPBAR.LE gsb0, 0x0 ;  /* 0x00008000000079c5 */ /* 0x000fe40000010000 */
[----:B------:R-:W-:Y:S01]  /*10cf0*/  WARPGROUP.ARRIVE ;  /* 0x00000000000079c5 */ /* 0x000fe20000000000 */
[----:B------:R-:W-:-:S02]  /*10d00*/  R2UR UR56, R12 ;  /* 0x000000000c3872ca */ /* 0x000fc400000e0000 */
[----:B------:R-:W-:Y:S02]  /*10d10*/  R2UR UR57, R13 ;  /* 0x000000000d3972ca */ /* 0x000fe400000e0000 */
[----:B------:R-:W-:Y:S01]  /*10d20*/  R2UR UR26, R20 ;  /* 0x00000000141a72ca */ /* 0x000fe200000e0000 */
[----:B------:R-:W-:Y:S01]  /*10d30*/  HGMMA.64x16x16.F32 R128, gdesc[UR52], R128, gsb0 ;  /* 0x00200000348079f0 */ /* 0x000fe20008000880 */
[----:B------:R-:W-:Y:S02]  /*10d40*/  R2UR UR27, R21 ;  /* 0x00000000151b72ca */ /* 0x000fe400000e0000 */
[C---:B------:R-:W-:Y:S02]  /*10d50*/  R2UR UR24, R10.reuse ;  /* 0x000000000a1872ca */ /* 0x040fe400000e0000 */
[----:B------:R-:W-:Y:S02]  /*10d60*/  R2UR UR25, R11 ;  /* 0x000000000b1972ca */ /* 0x000fe400000e0000 */
[----:B------:R-:W-:-:S02]  /*10d70*/  R2UR UR20, R10 ;  /* 0x000000000a1472ca */ /* 0x000fc400000e0000 */
[C---:B------:R-:W-:Y:S02]  /*10d80*/  R2UR UR21, R11.reuse ;  /* 0x000000000b1572ca */ /* 0x040fe400000e0000 */
[C---:B------:R-:W-:Y:S02]  /*10d90*/  R2UR UR12, R10.reuse ;  /* 0x000000000a0c72ca */ /* 0x040fe400000e0000 */
[C---:B------:R-:W-:Y:S02]  /*10da0*/  R2UR UR13, R11.reuse ;  /* 0x000000000b0d72ca */ /* 0x040fe400000e0000 */
[----:B------:R-:W-:Y:S02]  /*10db0*/  R2UR UR16, R10 ;  /* 0x000000000a1072ca */ /* 0x000fe400000e0000 */
[----:B------:R-:W-:Y:S01]  /*10dc0*/  R2UR UR17, R11 ;  /* 0x000000000b1172ca */ /* 0x000fe200000e0000 */
[----:B------:R-:W-:Y:S01]  /*10dd0*/  IMAD.MOV.U32 R15, RZ, RZ, -0x7fffffe0 ;  /* 0x80000020ff0f7424 */ /* 0x000fe200078e00ff */
[----:B------:R-:W-:-:S02]  /*10de0*/  R2UR UR61, R14 ;  /* 0x000000000e3d72ca */ /* 0x000fc400000e0000 */
[----:B------:R-:W-:Y:S01]  /*10df0*/  R2UR UR60, R30 ;  /* 0x000000001e3c72ca */ /* 0x000fe200000e0000 */
[----:B------:R-:W-:Y:S02]  /*10e00*/  WARPGROUP.DEPBAR.LE gsb0, 0x0 ;  /* 0x00008000000079c5 */ /* 0x000fe40000010000 */
[----:B------:R-:W-:Y:S01]  /*10e10*/  WARPGROUP.ARRIVE ;  /* 0x00000000000079c5 */ /* 0x000fe20000000000 */
[----:B------:R-:W-:Y:S02]  /*10e20*/  R2UR UR55, R29 ;  /* 0x000000001d3772ca */ /* 0x000fe400000e0000 */
[----:B------:R-:W-:Y:S02]  /*10e30*/  R2UR UR54, R28 ;  /* 0x000000001c3672ca */ /* 0x000fe400000e0000 */
[----:B------:R-:W-:Y:S01]  /*10e40*/  R2UR UR52, R12 ;  /* 0x000000000c3472ca */ /* 0x000fe200000e0000 */
[----:B------:R-:W-:Y:S01]  /*10e50*/  HGMMA.64x16x16.F32 R120, gdesc[UR40], R120, gsb0 ;  /* 0x00200000287879f0 */ /* 0x000fe20008000878 */
[----:B------:R-:W-:Y:S01]  /*10e60*/  R2UR UR53, R13 ;  /* 0x000000000d3572ca */ /* 0x000fe200000e0000 */
[----:B------:R-:W-:Y:S01]  /*10e70*/  VIADD R14, R148, 0x5c0 ;  /* 0x000005c0940e7836 */ /* 0x000fe20000000000 */
[----:B------:R0:W5:Y:S01]  /*10e80*/  LDL.LU R30, [R1+0x118] ;  /* 0x00011800011e7983 */ /* 0x0001620000300800 */
[----:B------:R-:W-:-:S02]  /*10e90*/  WARPGROUP.DEPBAR.LE gsb0, 0x0 ;  /* 0x00008000000079c5 */ /* 0x000fc40000010000 */
[----:B------:R-:W-:Y:S01]  /*10ea0*/  WARPGROUP.ARRIVE ;  /* 0x00000000000079c5 */ /* 0x000fe20000000000 */
[----:B------:R-:W-:Y:S01]  /*10eb0*/  R2UR UR42, R14 ;  /* 0x000000000e2a72ca */ /* 0x000fe200000e0000 */
[----:B------:R0:W5:Y:S04]  /*10ec0*/  LDL.LU R29, [R1+0x114] ;  /* 0x00011400011d7983 */ /* 0x0001680000300800 */
[----:B------:R-:W-:Y:S01]  /*10ed0*/  HGMMA.64x16x16.F32 R112, gdesc[UR8], R112, gsb0 ;  /* 0x00200000087079f0 */ /* 0x000fe20008000870 */
[----:B------:R-:W-:Y:S02]  /*10ee0*/  R2UR UR43, R15 ;  /* 0x000000000f2b72ca */ /* 0x000fe400000e0000 */
[----:B------:R-:W-:Y:S02]  /*10ef0*/  R2UR UR40, R6 ;  /* 0x00000000062872ca */ /* 0x000fe400000e0000 */
[----:B------:R-:W-:Y:S01]  /*10f00*/  R2UR UR41, R7 ;  /* 0x00000000072972ca */ /* 0x000fe200000e0000 */
[----:B------:R-:W-:Y:S01]  /*10f10*/  VIADD R14, R148, 0x600 ;  /* 0x00000600940e7836 */ /* 0x000fe20000000000 */
[----:B------:R0:W5:Y:S01]  /*10f20*/  LDL.LU R28, [R1+0x110] ;  /* 0x00011000011c7983 */ /* 0x0001620000300800 */
[----:B------:R-:W-:Y:S01]  /*10f30*/  R2UR UR11, R27 ;  /* 0x000000001b0b72ca */ /* 0x000fe200000e0000 */
[----:B------:R-:W-:-:S02]  /*10f40*/  WARPGROUP.DEPBAR.LE gsb0, 0x0 ;  /* 0x00008000000079c5 */ /* 0x000fc40000010000 */
[----:B------:R-:W-:Y:S01]  /*10f50*/  WARPGROUP.ARRIVE ;  /* 0x00000000000079c5 */ /* 0x000fe20000000000 */
[----:B------:R-:W-:Y:S02]  /*10f60*/  R2UR UR10, R26 ;  /* 0x000000001a0a72ca */ /* 0x000fe400000e0000 */
[----:B------:R-:W-:Y:S02]  /*10f70*/  R2UR UR8, R10 ;  /* 0x000000000a0872ca */ /* 0x000fe400000e0000 */
[----:B------:R-:W-:Y:S01]  /*10f80*/  R2UR UR9, R11 ;  /* 0x000000000b0972ca */ /* 0x000fe200000e0000 */
[----:B------:R-:W-:Y:S01]  /*10f90*/  HGMMA.64x16x16.F32 R104, gdesc[UR4], R104, gsb0 ;  /* 0x00200000046879f0 */ /* 0x000fe20008000868 */
[----:B------:R-:W-:Y:S01]  /*10fa0*/  IMAD.MOV.U32 R15, RZ, RZ, -0x7fffffe0 ;  /* 0x80000020ff0f7424 */ /* 0x000fe200078e00ff */
[----:B------:R0:W5:Y:S01]  /*10fb0*/  LDL.LU R27, [R1+0x10c] ;  /* 0x00010c00011b7983 */ /* 0x0001620000300800 */
[----:B------:R-:W-:Y:S02]  /*10fc0*/  R2UR UR7, R25 ;  /* 0x00000000190772ca */ /* 0x000fe400000e0000 */
[----:B------:R-:W-:Y:S01]  /*10fd0*/  R2UR UR6, R24 ;  /* 0x00000000180672ca */ /* 0x000fe200000e0000 */
[----:B------:R0:W5:Y:S01]  /*10fe0*/  LDL.LU R26, [R1+0x108] ;  /* 0x00010800011a7983 */ /* 0x0001620000300800 */
[----:B------:R-:W-:-:S02]  /*10ff0*/  R2UR UR4, R10 ;  /* 0x000000000a0472ca */ /* 0x000fc400000e0000 */
[----:B------:R-:W-:Y:S01]  /*11000*/  R2UR UR5, R11 ;  /* 0x000000000b0572ca */ /* 0x000fe200000e0000 */
[----:B------:R0:W5:Y:S04]  /*11010*/  LDL.LU R25, [R1+0x104] ;  /* 0x0001040001197983 */ /* 0x0001680000300800 */
[----:B------:R0:W5:Y:S01]  /*11020*/  LDL.LU R24, [R1+0x100] ;  /* 0x0001000001187983 */ /* 0x0001620000300800 */
        /* <DEDUP_REMOVED lines=39> */
[----:B------:R-:W-:Y:S02]  /*112a0*/  R2UR UR23, R16 ;  /* 0x00000000101772ca */ /* 0x000fe400000e0000 */
[----:B------:R-:W-:Y:S02]  /*112b0*/  R2UR UR22, R0 ;  /* 0x00000000001672ca */ /* 0x000fe400000e0000 */
[----:B------:R-:W-:Y:S02]  /*112c0*/  R2UR UR20, R6 ;  /* 0x00000000061472ca */ /* 0x000fe400000e0000 */
[----:B------:R-:W-:Y:S01]  /*112d0*/  R2UR UR21, R7 ;  /* 0x00000000071572ca */ /* 0x000fe200000e0000 */
[----:B------:R-:W-:Y:S02]  /*112e0*/  WARPGROUP.DEPBAR.LE gsb0, 0x0 ;  /* 0x00008000000079c5 */ /* 0x000fe40000010000 */
[----:B------:R-:W-:-:S10]  /*112f0*/  WARPGROUP.ARRIVE ;  /* 0x00000000000079c5 */ /* 0x000fd40000000000 */
        /* <DEDUP_REMOVED lines=9> */
[----:B------:R-:W-:Y:S01]  /*11390*/  R2UR UR30, R153 ;  /* 0x00000000991e72ca */ /* 0x000fe200000e0000 */
[----:B------:R0:W5:Y:S01]  /*113a0*/  LDL.LU R19, [R1+0xfc] ;  /* 0x0000fc0001137983 */ /* 0x0001620000300800 */
[----:B------:R-:W-:Y:S02]  /*113b0*/  R2UR UR28, R6 ;  /* 0x00000000061c72ca */ /* 0x000fe400000e0000 */
[----:B------:R-:W-:Y:S01]  /*113c0*/  R2UR UR29, R7 ;  /* 0x00000000071d72ca */ /* 0x000fe200000e0000 */
[----:B------:R0:W5:Y:S01]  /*113d0*/  LDL.LU R18, [R1+0xf8] ;  /* 0x0000f80001127983 */ /* 0x0001620000300800 */
[----:B------:R-:W-:Y:S02]  /*113e0*/  R2UR UR35, R152 ;  /* 0x00000000982372ca */ /* 0x000fe400000e0000 */
[----:B------:R-:W-:Y:S01]  /*113f0*/  R2UR UR34, R151 ;  /* 0x00000000972272ca */ /* 0x000fe200000e0000 */
[----:B------:R0:W5:Y:S01]  /*11400*/  LDL.LU R17, [R1+0xf4] ;  /* 0x0000f40001117983 */ /* 0x0001620000300800 */
[----:B------:R-:W-:-:S02]  /*11410*/  R2UR UR32, R6 ;  /* 0x00000000062072ca */ /* 0x000fc400000e0000 */
[----:B------:R-:W-:Y:S01]  /*11420*/  R2UR UR33, R7 ;  /* 0x00000000072172ca */ /* 0x000fe200000e0000 */
[----:B------:R0:W5:Y:S01]  /*11430*/  LDL.LU R16, [R1+0xf0] ;  /* 0x0000f00001107983 */ /* 0x0001620000300800 */
[----:B------:R-:W-:Y:S02]  /*11440*/  R2UR UR39, R150 ;  /* 0x00000000962772ca */ /* 0x000fe400000e0000 */
[----:B------:R-:W-:Y:S01]  /*11450*/  R2UR UR38, R149 ;  /* 0x00000000952672ca */ /* 0x000fe200000e0000 */
[----:B------:R0:W5:Y:S01]  /*11460*/  LDL.LU R0, [R1+0xec] ;  /* 0x0000ec0001007983 */ /* 0x0001620000300800 */
[----:B------:R-:W-:Y:S02]  /*11470*/  WARPGROUP.DEPBAR.LE gsb0, 0x0 ;  /* 0x00008000000079c5 */ /* 0x000fe40000010000 */
[----:B------:R-:W-:-:S06]  /*11480*/  WARPGROUP.ARRIVE ;  /* 0x00000000000079c5 */ /* 0x000fcc0000000000 */
[----:B------:R-:W-:Y:S03]  /*11490*/  HGMMA.64x16x16.F32 R120, gdesc[UR28], R120, gsb0 ;  /* 0x002000001c7879f0 */ /* 0x000fe60008000878 */
[----:B------:R-:W-:Y:S02]  /*114a0*/  WARPGROUP.DEPBAR.LE gsb0, 0x0 ;  /* 0x00008000000079c5 */ /* 0x000fe40000010000 */
[----:B------:R-:W-:-:S06]  /*114b0*/  WARPGROUP.ARRIVE ;  /* 0x00000000000079c5 */ /* 0x000fcc0000000000 */
[----:B------:R-:W-:Y:S01]  /*114c0*/  HGMMA.64x16x16.F32 R112, gdesc[UR32], R112, gsb0 ;  /* 0x00200000207079f0 */ /* 0x000fe20008000870 */
[----:B------:R-:W-:Y:S02]  /*114d0*/  R2UR UR36, R6 ;  /* 0x00000000062472ca */ /* 0x000fe400000e0000 */
[----:B------:R-:W-:Y:S01]  /*114e0*/  R2UR UR37, R7 ;  /* 0x00000000072572ca */ /* 0x000fe200000e0000 */
[----:B------:R-:W-:Y:S02]  /*114f0*/  WARPGROUP.DEPBAR.LE gsb0, 0x0 ;  /* 0x00008000000079c5 */ /* 0x000fe40000010000 */
[----:B------:R-:W-:-:S10]  /*11500*/  WARPGROUP.ARRIVE ;  /* 0x00000000000079c5 */ /* 0x000fd40000000000 */
        /* <DEDUP_REMOVED lines=109> */
[----:B------:R-:W-:Y:S03]  /*11be0*/  HGMMA.64x16x16.F32 R72, gdesc[UR32], R72, gsb0 ;  /* 0x00200000204879f0 */ /* 0x000fe60008000848 */
[----:B------:R-:W-:Y:S02]  /*11bf0*/  WARPGROUP.DEPBAR.LE gsb0, 0x0 ;  /* 0x00008000000079c5 */ /* 0x000fe40000010000 */
[----:B0-----:R-:W-:Y:S05]  /*11c00*/  @P2 BRA `(.L_x_527) ;  /* 0x0000000000342947 */ /* 0x001fea0003800000 */
[----:B------:R-:W-:Y:S05]  /*11c10*/  @!P0 BRA `(.L_x_528) ;  /* 0x0000000000048947 */ /* 0x000fea0003800000 */
[----:B------:R-:W-:Y:S01]  /*11c20*/  BPT.TRAP 0x1 ;  /* 0x000000040000795c */ /* 0x000fe20000300000 */
.L_x_528:
[----:B------:R-:W2:Y:S01]  /*11c30*/  LDL.LU R14, [R1+0x8] ;  /* 0x00000800010e7983 */ /* 0x000ea20000300800 */
[----:B-----5:R-:W-:Y:S01]  /*11c40*/  IMAD R15, R0, 0x8, R16 ;  /* 0x00000008000f7824 */ /* 0x020fe200078e0210 */
[----:B--2---:R-:W-:-:S04]  /*11c50*/  SHF.L.U32 R14, R14, 0x1f, RZ ;  /* 0x0000001f0e0e7819 */ /* 0x004fc800000006ff */
[----:B------:R0:W1:Y:S01]  /*11c60*/  SYNCS.PHASECHK.TRANS64.TRYWAIT P2, [R15+URZ+0x31c50], R14 ;  /* 0x031c500e0f0075a7 */ /* 0x000062000804017f */
[----:B------:R-:W-:Y:S05]  /*11c70*/  @!P0 BRA `(.L_x_529) ;  /* 0x0000000000048947 */ /* 0x000fea0003800000 */
[----:B------:R-:W-:Y:S01]  /*11c80*/  BPT.TRAP 0x1 ;  /* 0x000000040000795c */ /* 0x000fe20000300000 */
.L_x_529:
[----:B------:R-:W-:Y:S04]  /*11c90*/  BSSY B0, `(.L_x_527) ;  /* 0x0000004000007945 */ /* 0x000fe80003800000 */
[----:B-1----:R-:W-:Y:S05]  /*11ca0*/  @P2 BRA `(.L_x_530) ;  /* 0x0000000000082947 */ /* 0x002fea0003800000 */
[----:B------:R-:W1:Y:S02]  /*11cb0*/  SYNCS.PHASECHK.TRANS64.TRYWAIT P2, [R15+URZ+0x31c50], R14 ;  /* 0x031c500e0f0075a7 */ /* 0x000e64000804017f */
[----:B-1----:R-:W-:Y:S05]  /*11cc0*/  @!P2 BRA `(.L_x_531) ;  /* 0x000000e00028a947 */ /* 0x002fea0003800000 */
.L_x_530:
[----:B------:R-:W-:Y:S05]  /*11cd0*/  BSYNC B0 ;  /* 0x0000000000007941 */ /* 0x000fea0003800000 */
.L_x_527:
[----:B------:R-:W0:Y:S01]  /*11ce0*/  LDL.LU R21, [R1] ;  /* 0x0000000001157983 */ /* 0x000e220000300800 */
[----:B------:R-:W-:Y:S05]  /*11cf0*/  WARPSYNC.ALL ;  /* 0x0000000000007948 */ /* 0x000fea0003800000 */
[----:B------:R-:W2:Y:S01]  /*11d00*/  LDL.LU R22, [R1+0x40] ;  /* 0x0000400001167983 */ /* 0x000ea20000300800 */
[----:B------:R-:W-:-:S03]  /*11d10*/  ULDC UR4, c[0x0][0x988] ;  /* 0x0002620000047ab9 */ /* 0x000fc60000000800 */
[----:B------:R-:W3:Y:S01]  /*11d20*/  LDL.LU R152, [R1+0x4] ;  /* 0x0000040001987983 */ /* 0x000ee20000300800 */
[----:B01----:R-:W-:-:S04]  /*11d30*/  FMNMX.FTZ R14, R136, R21, !PT ;  /* 0x00000015880e7209 */ /* 0x003fc80007810000 */
        /* <DEDUP_REMOVED lines=34> */
[----:B------:R-:W-:-:S05]  /*11f60*/  FMNMX.FTZ R14, R77, R14, !PT ;  /* 0x0000000e4d0e7209 */ /* 0x000fca0007810000 */
[----:B------:R-:W0:Y:S02]  /*11f70*/  SHFL.BFLY PT, R15, R14, 0x2, 0x1f ;  /* 0x0c401f000e0f7f89 */ /* 0x000e2400000e0000 */
[----:B0-----:R-:W-:-:S05]  /*11f80*/  FMNMX.FTZ R14, R14, R15, !PT ;  /* 0x0000000f0e0e7209 */ /* 0x001fca0007810000 */
[----:B------:R-:W0:Y:S02]  /*11f90*/  SHFL.BFLY PT, R15, R14, 0x1, 0x1f ;  /* 0x0c201f000e0f7f89 */ /* 0x000e2400000e0000 */
[----:B0-----:R-:W-:Y:S01]  /*11fa0*/  FMNMX.FTZ R14, R14, R15, !PT ;  /* 0x0000000f0e0e7209 */ /* 0x001fe20007810000 */
[----:B------:R-:W-:-:S04]  /*11fb0*/  IMAD.U32 R15, RZ, RZ, UR4 ;  /* 0x00000004ff0f7e24 */ /* 0x000fc8000f8e00ff */
[C---:B------:R-:W-:Y:S01]  /*11fc0*/  FMUL.FTZ R20, R14.reuse, R15 ;  /* 0x0000000f0e147220 */ /* 0x040fe20000410000 */
[----:B------:R-:W-:-:S03]  /*11fd0*/  FADD.FTZ R21, -R14, R21 ;  /* 0x000000150e157221 */ /* 0x000fc60000010100 */
        /* <DEDUP_REMOVED lines=35> */
[----:B------:R-:W-:-:S02]  /*12210*/  FFMA.FTZ R84, R77, R15, -R20 ;  /* 0x0000000f4d547223 */ /* 0x000fc40000010814 */
[----:B------:R0:W-:Y:S01]  /*12220*/  MUFU.EX2 R20, R136 ;  /* 0x0000008800147308 */ /* 0x0001e20000000800 */
[----:B------:R-:W-:Y:S01]  /*12230*/  FMUL.FTZ R21, R21, R15 ;  /* 0x0000000f15157220 */ /* 0x000fe20000410000 */
[----:B0-----:R-:W4:Y:S06]  /*12240*/  LDL R136, [R1+0x84] ;  /* 0x0000840001887983 */ /* 0x001f2c0000100800 */
[----:B------:R-:W2:Y:S08]  /*12250*/  MUFU.EX2 R80, R21 ;  /* 0x0000001500507308 */ /* 0x000eb00000000800 */
[----:B------:R-:W0:Y:S01]  /*12260*/  MUFU.EX2 R137, R137 ;  /* 0x0000008900897308 */ /* 0x000e220000000800 */
[----:B--2---:R-:W-:-:S07]  /*12270*/  FFMA.FTZ R21, R80, R22, R20 ;  /* 0x0000001650157223 */ /* 0x004fce0000010014 */
[----:B------:R1:W2:Y:S08]  /*12280*/  MUFU.EX2 R22, R140 ;  /* 0x0000008c00167308 */ /* 0x0002b00000000800 */
[----:B------:R-:W3:Y:S01]  /*12290*/  MUFU.EX2 R141, R141 ;  /* 0x0000008d008d7308 */ /* 0x000ee20000000800 */
[C---:B0-----:R-:W-:Y:S01]  /*122a0*/  FADD.FTZ R21, R137.reuse, R21 ;  /* 0x0000001589157221 */ /* 0x041fe20000010000 */
[----:B------:R-:W-:Y:S01]  /*122b0*/  F2FP.F16.F32.PACK_AB R20, R137, R20 ;  /* 0x000000148914723e */ /* 0x000fe200000000ff */
[----:B------:R-:W-:Y:S01]  /*122c0*/  IMAD.MOV.U32 R77, RZ, RZ, -0x7fffffe0 ;  /* 0x80000020ff4d7424 */ /* 0x000fe200078e00ff */
[----:B-----5:R-:W-:Y:S01]  /*122d0*/  WARPGROUP.ARRIVE ;  /* 0x00000000000079c5 */ /* 0x020fe20000000000 */
[----:B-1----:R-:W4:Y:S01]  /*122e0*/  LDL.LU R140, [R1+0x48] ;  /* 0x00004800018c7983 */ /* 0x002f220000300800 */
[----:B--2---:R-:W-:-:S04]  /*122f0*/  FADD.FTZ R21, R22, R21 ;  /* 0x0000001516157221 */ /* 0x004fc80000010000 */
[----:B---3--:R-:W-:Y:S01]  /*12300*/  FADD.FTZ R137, R141, R21 ;  /* 0x000000158d897221 */ /* 0x008fe20000010000 */
        /* <DEDUP_REMOVED lines=38> */
[----:B------:R-:W0:Y:S01]  /*12570*/  SHFL.BFLY PT, R72, R23, 0x1, 0x1f ;  /* 0x0c201f0017487f89 */ /* 0x000e2200000e0000 */
[----:B------:R-:W-:-:S05]  /*12580*/  VIADD R21, R16, 0x200 ;  /* 0x0000020010157836 */ /* 0x000fca0000000000 */
[----:B------:R-:W-:-:S04]  /*12590*/  SHF.R.U32.HI R21, RZ, 0x4, R21 ;  /* 0x00000004ff157819 */ /* 0x000fc80000011615 */
[----:B------:R-:W-:-:S04]  /*125a0*/  LOP3.LUT R21, R21, 0x3fff, RZ, 0xc0, !PT ;  /* 0x00003fff15157812 */ /* 0x000fc800078ec0ff */
[----:B------:R-:W-:Y:S02]  /*125b0*/  LOP3.LUT R21, R21, 0x2400000, RZ, 0xfc, !PT ;  /* 0x0240000015157812 */ /* 0x000fe400078efcff */
[----:B0-----:R-:W-:-:S05]  /*125c0*/  FMNMX.FTZ R72, R23, R72, !PT ;  /* 0x0000004817487209 */ /* 0x001fca0007810000 */
[----:B------:R-:W-:-:S04]  /*125d0*/  FMUL.FTZ R76, R72, R15 ;  /* 0x0000000f484c7220 */ /* 0x000fc80000410000 */
        /* <DEDUP_REMOVED lines=35> */
[----:B------:R-:W-:Y:S01]  /*12810*/  FFMA.FTZ R81, R79, R15, -R76 ;  /* 0x0000000f4f517223 */ /* 0x000fe2000001084c */
[----:B------:R-:W-:-:S04]  /*12820*/  IMAD R76, R0, 0x6c0, R21 ;  /* 0x000006c0004c7824 */ /* 0x000fc800078e0215 */
[----:B------:R-:W-:-:S05]  /*12830*/  VIADD R78, R76, 0x40 ;  /* 0x000000404c4e7836 */ /* 0x000fca0000000000 */
[----:B------:R-:W-:Y:S01]  /*12840*/  R2UR UR10, R78 ;  /* 0x000000004e0a72ca */ /* 0x000fe200000e0000 */
        /* <DEDUP_REMOVED lines=8> */
[C---:B------:R-:W-:Y:S01]  /*128d0*/  VIADD R78, R76.reuse, 0x180 ;  /* 0x000001804c4e7836 */ /* 0x040fe20000000000 */
[----:B------:R-:W-:-:S04]  /*128e0*/  R2UR UR6, R76 ;  /* 0x000000004c0672ca */ /* 0x000fc800000e0000 */
[----:B------:R-:W-:Y:S01]  /*128f0*/  R2UR UR30, R78 ;  /* 0x000000004e1e72ca */ /* 0x000fe200000e0000 */
[C---:B------:R-:W-:Y:S02]  /*12900*/  VIADD R78, R76.reuse, 0x1c0 ;  /* 0x000001c04c4e7836 */ /* 0x040fe40000000000 */
[----:B------:R-:W-:Y:S01]  /*12910*/  VIADD R76, R76, 0x200 ;  /* 0x000002004c4c7836 */ /* 0x000fe20000000000 */
[C---:B------:R-:W-:Y:S02]  /*12920*/  R2UR UR7, R77.reuse ;  /* 0x000000004d0772ca */ /* 0x040fe400000e0000 */
[----:B------:R-:W-:Y:S01]  /*12930*/  R2UR UR39, R77 ;  /* 0x000000004d2772ca */ /* 0x000fe200000e0000 */
[----:B------:R-:W-:Y:S01]  /*12940*/  IMAD.MOV.U32 R77, RZ, RZ, -0x3ffffff0 ;  /* 0xc0000010ff4d7424 */ /* 0x000fe200078e00ff */
[----:B------:R-:W-:Y:S02]  /*12950*/  R2UR UR38, R76 ;  /* 0x000000004c2672ca */ /* 0x000fe400000e0000 */
[----:B----4-:R-:W-:-:S02]  /*12960*/  LOP3.LUT R76, R136, 0x10000, RZ, 0xfc, !PT ;  /* 0x00010000884c7812 */ /* 0x010fc400078efcff */
[----:B------:R-:W-:Y:S02]  /*12970*/  R2UR UR5, R77 ;  /* 0x000000004d0572ca */ /* 0x000fe400000e0000 */
[----:B------:R-:W-:-:S13]  /*12980*/  R2UR UR4, R76 ;  /* 0x000000004c0472ca */ /* 0x000fda00000e0000 */
[----:B------:R-:W-:Y:S01]  /*12990*/  HGMMA.64x96x16.F32 R24, gdesc[UR4].tnspB, R24, gsb0 ;  /* 0x41600000041879f0 */ /* 0x000fe20008000818 */
[----:B------:R-:W-:Y:S01]  /*129a0*/  IMAD.MOV.U32 R79, RZ, RZ, -0x7fffffe0 ;  /* 0x80000020ff4f7424 */ /* 0x000fe200078e00ff */
[----:B------:R-:W-:Y:S01]  /*129b0*/  R2UR UR34, R78 ;  /* 0x000000004e2272ca */ /* 0x000fe200000e0000 */
[----:B------:R-:W-:-:S03]  /*129c0*/  VIADD R78, R76, 0x180 ;  /* 0x000001804c4e7836 */ /* 0x000fc60000000000 */
[C---:B------:R-:W-:Y:S02]  /*129d0*/  R2UR UR11, R79.reuse ;  /* 0x000000004f0b72ca */ /* 0x040fe400000e0000 */
[C---:B------:R-:W-:Y:S02]  /*129e0*/  R2UR UR15, R79.reuse ;  /* 0x000000004f0f72ca */ /* 0x040fe400000e0000 */
[C---:B------:R-:W-:Y:S02]  /*129f0*/  R2UR UR19, R79.reuse ;  /* 0x000000004f1372ca */ /* 0x040fe400000e0000 */
[C---:B------:R-:W-:Y:S02]  /*12a00*/  R2UR UR23, R79.reuse ;  /* 0x000000004f1772ca */ /* 0x040fe400000e0000 */
[C---:B------:R-:W-:Y:S02]  /*12a10*/  R2UR UR27, R79.reuse ;  /* 0x000000004f1b72ca */ /* 0x040fe400000e0000 */
[----:B------:R-:W-:-:S02]  /*12a20*/  R2UR UR31, R79 ;  /* 0x000000004f1f72ca */ /* 0x000fc400000e0000 */
[----:B------:R-:W-:Y:S01]  /*12a30*/  R2UR UR35, R79 ;  /* 0x000000004f2372ca */ /* 0x000fe200000e0000 */
[----:B------:R-:W-:Y:S01]  /*12a40*/  IMAD.MOV.U32 R79, RZ, RZ, -0x3ffffff0 ;  /* 0xc0000010ff4f7424 */ /* 0x000fe200078e00ff */
[----:B------:R-:W-:-:S04]  /*12a50*/  R2UR UR8, R78 ;  /* 0x000000004e0872ca */ /* 0x000fc800000e0000 */
[----:B------:R-:W-:Y:S01]  /*12a60*/  R2UR UR9, R79 ;  /* 0x000000004f0972ca */ /* 0x000fe200000e0000 */
[----:B------:R-:W-:Y:S02]  /*12a70*/  WARPGROUP.DEPBAR.LE gsb0, 0x0 ;  /* 0x00008000000079c5 */ /* 0x000fe40000010000 */
[----:B------:R-:W-:-:S10]  /*12a80*/  WARPGROUP.ARRIVE ;  /* 0x00000000000079c5 */ /* 0x000fd40000000000 */
[----:B------:R-:W-:Y:S01]  /*12a90*/  HGMMA.64x96x16.F32 R24, gdesc[UR8].tnspB, R24, gsb0 ;  /* 0x41600000081879f0 */ /* 0x000fe20008000818 */
[----:B------:R-:W-:Y:S02]  /*12aa0*/  VIADD R78, R76, 0x300 ;  /* 0x000003004c4e7836 */ /* 0x000fe40000000000 */
[----:B------:R-:W-:-:S03]  /*12ab0*/  IMAD.MOV.U32 R79, RZ, RZ, -0x3ffffff0 ;  /* 0xc0000010ff4f7424 */ /* 0x000fc600078e00ff */
[----:B------:R-:W-:Y:S02]  /*12ac0*/  R2UR UR12, R78 ;  /* 0x000000004e0c72ca */ /* 0x000fe400000e0000 */
[----:B------:R-:W-:Y:S01]  /*12ad0*/  R2UR UR13, R79 ;  /* 0x000000004f0d72ca */ /* 0x000fe200000e0000 */
[----:B------:R-:W-:Y:S02]  /*12ae0*/  VIADD R78, R76, 0x480 ;  /* 0x000004804c4e7836 */ /* 0x000fe40000000000 */
[----:B------:R-:W-:Y:S01]  /*12af0*/  IMAD.MOV.U32 R79, RZ, RZ, -0x3ffffff0 ;  /* 0xc0000010ff4f7424 */ /* 0x000fe200078e00ff */
[----:B------:R-:W-:Y:S02]  /*12b00*/  WARPGROUP.DEPBAR.LE gsb0, 0x0 ;  /* 0x00008000000079c5 */ /* 0x000fe40000010000 */
[----:B------:R-:W-:-:S07]  /*12b10*/  WARPGROUP.ARRIVE ;  /* 0x00000000000079c5 */ /* 0x000fce0000000000 */
[----:B------:R-:W-:Y:S01]  /*12b20*/  HGMMA.64x96x16.F32 R24, gdesc[UR12].tnspB, R24, gsb0 ;  /* 0x416000000c1879f0 */ /* 0x000fe20008000818 */
[----:B------:R-:W-:Y:S02]  /*12b30*/  R2UR UR16, R78 ;  /* 0x000000004e1072ca */ /* 0x000fe400000e0000 */
[----:B------:R-:W-:Y:S01]  /*12b40*/  R2UR UR17, R79 ;  /* 0x000000004f1172ca */ /* 0x000fe200000e0000 */
[----:B------:R-:W-:Y:S02]  /*12b50*/  VIADD R78, R76, 0x600 ;  /* 0x000006004c4e7836 */ /* 0x000fe40000000000 */
[----:B------:R-:W-:-:S03]  /*12b60*/  IMAD.MOV.U32 R79, RZ, RZ, -0x3ffffff0 ;  /* 0xc0000010ff4f7424 */ /* 0x000fc600078e00ff */
[----:B------:R-:W-:Y:S01]  /*12b70*/  R2UR UR20, R78 ;  /* 0x000000004e1472ca */ /* 0x000fe200000e0000 */
[----:B------:R-:W-:Y:S02]  /*12b80*/  WARPGROUP.DEPBAR.LE gsb0, 0x0 ;  /* 0x00008000000079c5 */ /* 0x000fe40000010000 */
[----:B------:R-:W-:-:S06]  /*12b90*/  WARPGROUP.ARRIVE ;  /* 0x00000000000079c5 */ /* 0x000fcc0000000000 */
[----:B------:R-:W-:Y:S01]  /*12ba0*/  HGMMA.64x96x16.F32 R24, gdesc[UR16].tnspB, R24, gsb0 ;  /* 0x41600000101879f0 */ /* 0x000fe20008000818 */
[----:B------:R-:W-:Y:S01]  /*12bb0*/  R2UR UR21, R79 ;  /* 0x000000004f1572ca */ /* 0x000fe200000e0000 */
[----:B------:R-:W-:Y:S02]  /*12bc0*/  VIADD R78, R76, 0x780 ;  /* 0x000007804c4e7836 */ /* 0x000fe40000000000 */
[----:B------:R-:W-:-:S03]  /*12bd0*/  IMAD.MOV.U32 R79, RZ, RZ, -0x3ffffff0 ;  /* 0xc0000010ff4f7424 */ /* 0x000fc600078e00ff */
[----:B------:R-:W-:Y:S02]  /*12be0*/  R2UR UR24, R78 ;  /* 0x000000004e1872ca */ /* 0x000fe400000e0000 */
[----:B------:R-:W-:Y:S01]  /*12bf0*/  R2UR UR25, R79 ;  /* 0x000000004f1972ca */ /* 0x000fe200000e0000 */
[----:B------:R-:W-:Y:S02]  /*12c00*/  WARPGROUP.DEPBAR.LE gsb0, 0x0 ;  /* 0x00008000000079c5 */ /* 0x000fe40000010000 */
[----:B------:R-:W-:-:S06]  /*12c10*/  WARPGROUP.ARRIVE ;  /* 0x00000000000079c5 */ /* 0x000fcc0000000000 */
[----:B------:R-:W-:Y:S01]  /*12c20*/  HGMMA.64x96x16.F32 R24, gdesc[UR20].tnspB, R24, gsb0 ;  /* 0x41600000141879f0 */ /* 0x000fe20008000818 */
        /* <DEDUP_REMOVED lines=21> */
[----:B------:R-:W-:Y:S02]  /*12d80*/  FADD.FTZ R21, -R72, R152 ;  /* 0x0000009848157221 */ /* 0x000fe40000010100 */
[----:B------:R-:W0:Y:S02]  /*12d90*/  S2R R152, SR_TID.X ;  /* 0x0000000000987919 */ /* 0x000e240000002100 */
[----:B------:R-:W-:-:S04]  /*12da0*/  FMUL.FTZ R21, R21, R15 ;  /* 0x0000000f15157220 */ /* 0x000fc80000410000 */
[----:B------:R-:W-:Y:S01]  /*12db0*/  MUFU.EX2 R136, R21 ;  /* 0x0000001500887308 */ /* 0x000fe20000000800 */
[----:B------:R-:W-:-:S07]  /*12dc0*/  F2FP.F16.F32.PACK_AB R22, R141, R22 ;  /* 0x000000168d16723e */ /* 0x000fce00000000ff */
[----:B------:R-:W1:Y:S01]  /*12dd0*/  MUFU.EX2 R21, R138 ;  /* 0x0000008a00157308 */ /* 0x000e620000000800 */
[----:B------:R-:W-:Y:S02]  /*12de0*/  WARPGROUP.DEPBAR.LE gsb0, 0x0 ;  /* 0x00008000000079c5 */ /* 0x000fe40000010000 */
[----:B------:R-:W-:-:S06]  /*12df0*/  WARPGROUP.ARRIVE ;  /* 0x00000000000079c5 */ /* 0x000fcc0000000000 */
[----:B------:R-:W-:Y:S01]  /*12e00*/  HGMMA.64x96x16.F32 R24, gdesc[UR36].tnspB, R24, gsb0 ;  /* 0x41600000241879f0 */ /* 0x000fe20008000818 */
[----:B------:R-:W2:Y:S01]  /*12e10*/  MUFU.EX2 R139, R139 ;  /* 0x0000008b008b7308 */ /* 0x000ea20000000800 */
[----:B0-----:R-:W-:Y:S02]  /*12e20*/  SHF.R.U32.HI R141, RZ, 0x7, R152 ;  /* 0x00000007ff8d7819 */ /* 0x001fe40000011698 */
[----:B------:R-:W-:-:S03]  /*12e30*/  ISETP.GE.U32.AND P2, PT, R152, 0x180, PT ;  /* 0x000001809800780c */ /* 0x000fc60003f46070 */
[----:B------:R-:W-:Y:S02]  /*12e40*/  VIADD R76, R141, 0x9 ;  /* 0x000000098d4c7836 */ /* 0x000fe40000000000 */
[----:B------:R-:W-:Y:S01]  /*12e50*/  MUFU.EX2 R23, R142 ;  /* 0x0000008e00177308 */ /* 0x000fe20000000800 */
[----:B-1----:R-:W-:Y:S02]  /*12e60*/  FFMA.FTZ R77, R136, R140, R21 ;  /* 0x0000008c884d7223 */ /* 0x002fe40000010015 */
[----:B------:R-:W-:-:S05]  /*12e70*/  SEL R76, R76, 0x9, !P2 ;  /* 0x000000094c4c7807 */ /* 0x000fca0005000000 */
[----:B------:R-:W-:Y:S01]  /*12e80*/  MUFU.EX2 R143, R143 ;  /* 0x0000008f008f7308 */ /* 0x000fe20000000800 */
[----:B------:R-:W-:-:S04]  /*12e90*/  @!P1 IMAD R78, R154, 0x8, R16 ;  /* 0x000000089a4e9824 */ /* 0x000fc800078e0210 */
[----:B------:R-:W-:Y:S01]  /*12ea0*/  @!P1 VIADD R78, R78, 0x31c40 ;  /* 0x00031c404e4e9836 */ /* 0x000fe20000000000 */
[----:B--2---:R-:W-:-:S04]  /*12eb0*/  F2FP.F16.F32.PACK_AB R21, R139, R21 ;  /* 0x000000158b15723e */ /* 0x004fc800000000ff */
[----:B------:R-:W-:Y:S01]  /*12ec0*/  @!P1 PRMT R78, RZ, 0x654, R78 ;  /* 0x00000654ff4e9816 */ /* 0x000fe2000000004e */
[----:B------:R-:W0:Y:S08]  /*12ed0*/  MUFU.EX2 R151, R151 ;  /* 0x0000009700977308 */ /* 0x000e300000000800 */
[----:B------:R-:W-:Y:S08]  /*12ee0*/  MUFU.EX2 R149, R149 ;  /* 0x0000009500957308 */ /* 0x000ff00000000800 */
[----:B------:R-:W-:Y:S01]  /*12ef0*/  MUFU.EX2 R131, R131 ;  /* 0x0000008300837308 */ /* 0x000fe20000000800 */
[----:B0-----:R-:W-:-:S07]  /*12f00*/  FADD.FTZ R137, R151, R137 ;  /* 0x0000008997897221 */ /* 0x001fce0000010000 */
[----:B------:R-:W-:Y:S08]  /*12f10*/  MUFU.EX2 R147, R147 ;  /* 0x0000009300937308 */ /* 0x000ff00000000800 */
[----:B------:R-:W-:Y:S01]  /*12f20*/  MUFU.EX2 R135, R135 ;  /* 0x0000008700877308 */ /* 0x000fe20000000800 */
[----:B------:R-:W-:Y:S02]  /*12f30*/  WARPGROUP.DEPBAR.LE gsb0, 0x0 ;  /* 0x00008000000079c5 */ /* 0x000fe40000010000 */
[----:B------:R0:W-:Y:S06]  /*12f40*/  BAR.ARV R76, 0x100 ;  /* 0x0004004c0000751d */ /* 0x0001ec0000002000 */
[----:B------:R-:W-:Y:S01]  /*12f50*/  @!P1 SYNCS.ARRIVE.TRANS64.RED.A1T0 RZ, [R78+URZ], RZ ;  /* 0x000000ff4eff99a7 */ /* 0x000fe2000810043f */
[----:B0-----:R-:W-:Y:S01]  /*12f60*/  FADD.FTZ R76, R139, R77 ;  /* 0x0000004d8b4c7221 */ /* 0x001fe20000010000 */
[----:B------:R-:W-:-:S04]  /*12f70*/  @!P1 IMAD R77, R0, 0x8, R16 ;  /* 0x00000008004d9824 */ /* 0x000fc800078e0210 */
[----:B------:R-:W-:Y:S02]  /*12f80*/  @!P1 VIADD R77, R77, 0x31c60 ;  /* 0x00031c604d4d9836 */ /* 0x000fe40000000000 */
[----:B------:R-:W-:Y:S01]  /*12f90*/  FADD.FTZ R0, R23, R76 ;  /* 0x0000004c17007221 */ /* 0x000fe20000010000 */
[----:B------:R-:W-:Y:S02]  /*12fa0*/  F2FP.F16.F32.PACK_AB R23, R143, R23 ;  /* 0x000000178f17723e */ /* 0x000fe400000000ff */
[----:B------:R-:W-:-:S04]  /*12fb0*/  @!P1 PRMT R77, RZ, 0x654, R77 ;  /* 0x00000654ff4d9816 */ /* 0x000fc8000000004d */
[----:B------:R0:W-:Y:S01]  /*12fc0*/  @!P1 SYNCS.ARRIVE.TRANS64.RED.A1T0 RZ, [R77+URZ], RZ ;  /* 0x000000ff4dff99a7 */ /* 0x0001e2000810043f */
[----:B------:R1:W-:Y:S01]  /*12fd0*/  STSM.16.M88.4 [R18+0x24300], R20 ;  /* 0x0243001412007844 */ /* 0x0003e20000000200 */
[----:B------:R-:W-:Y:S01]  /*12fe0*/  FADD.FTZ R0, R143, R0 ;  /* 0x000000008f007221 */ /* 0x000fe20000010000 */
[----:B-1----:R-:W1:Y:S08]  /*12ff0*/  MUFU.EX2 R20, R150 ;  /* 0x0000009600147308 */ /* 0x002e700000000800 */
[----:B------:R-:W2:Y:S08]  /*13000*/  MUFU.EX2 R21, R130 ;  /* 0x0000008200157308 */ /* 0x000eb00000000800 */
[----:B------:R-:W3:Y:S08]  /*13010*/  MUFU.EX2 R22, R148 ;  /* 0x0000009400167308 */ /* 0x000ef00000000800 */
[----:B------:R-:W4:Y:S01]  /*13020*/  MUFU.EX2 R23, R134 ;  /* 0x0000008600177308 */ /* 0x000f220000000800 */
[----:B-1----:R-:W-:Y:S01]  /*13030*/  FADD.FTZ R137, R20, R137 ;  /* 0x0000008914897221 */ /* 0x002fe20000010000 */
[----:B--2---:R-:W-:-:S06]  /*13040*/  FADD.FTZ R0, R21, R0 ;  /* 0x0000000015007221 */ /* 0x004fcc0000010000 */
[----:B------:R-:W1:Y:S01]  /*13050*/  MUFU.EX2 R76, R146 ;  /* 0x00000092004c7308 */ /* 0x000e620000000800 */
[----:B------:R-:W-:Y:S01]  /*13060*/  FADD.FTZ R137, R149, R137 ;  /* 0x0000008995897221 */ /* 0x000fe20000010000 */
[----:B------:R-:W-:-:S06]  /*13070*/  FADD.FTZ R0, R131, R0 ;  /* 0x0000000083007221 */ /* 0x000fcc0000010000 */
[----:B0-----:R-:W0:Y:S01]  /*13080*/  MUFU.EX2 R77, R122 ;  /* 0x0000007a004d7308 */ /* 0x001e220000000800 */
[----:B---3--:R-:W-:Y:S01]  /*13090*/  FADD.FTZ R137, R22, R137 ;  /* 0x0000008916897221 */ /* 0x008fe20000010000 */
[----:B----4-:R-:W-:-:S06]  /*130a0*/  FADD.FTZ R0, R23, R0 ;  /* 0x0000000017007221 */ /* 0x010fcc0000010000 */
[----:B------:R-:W2:Y:S08]  /*130b0*/  MUFU.EX2 R79, R133 ;  /* 0x00000085004f7308 */ /* 0x000eb00000000800 */
[----:B------:R-:W3:Y:S01]  /*130c0*/  MUFU.EX2 R123, R123 ;  /* 0x0000007b007b7308 */ /* 0x000ee20000000800 */
[----:B------:R-:W-:-:S07]  /*130d0*/  FADD.FTZ R137, R147, R137 ;  /* 0x0000008993897221 */ /* 0x000fce0000010000 */
[----:B------:R-:W4:Y:S08]  /*130e0*/  MUFU.EX2 R78, R132 ;  /* 0x00000084004e7308 */ /* 0x000f300000000800 */
[----:B------:R-:W-:Y:S08]  /*130f0*/  MUFU.EX2 R132, R125 ;  /* 0x0000007d00847308 */ /* 0x000ff00000000800 */
[----:B------:R-:W4:Y:S01]  /*13100*/  MUFU.EX2 R126, R126 ;  /* 0x0000007e007e7308 */ /* 0x000f220000000800 */
[----:B-1----:R-:W-:-:S07]  /*13110*/  FADD.FTZ R137, R76, R137 ;  /* 0x000000894c897221 */ /* 0x002fce0000010000 */
[----:B------:R-:W-:Y:S08]  /*13120*/  MUFU.EX2 R125, R113 ;  /* 0x00000071007d7308 */ /* 0x000ff00000000800 */
[----:B------:R-:W-:Y:S08]  /*13130*/  MUFU.EX2 R113, R112 ;  /* 0x0000007000717308 */ /* 0x000ff00000000800 */
[----:B------:R-:W-:Y:S08]  /*13140*/  MUFU.EX2 R133, R129 ;  /* 0x0000008100857308 */ /* 0x000ff00000000800 */
[----:B------:R-:W-:Y:S08]  /*13150*/  MUFU.EX2 R112, R104 ;  /* 0x0000006800707308 */ /* 0x000ff00000000800 */
[----:B------:R-:W-:Y:S08]  /*13160*/  MUFU.EX2 R129, R117 ;  /* 0x0000007500817308 */ /* 0x000ff00000000800 */
[----:B------:R1:W-:Y:S08]  /*13170*/  MUFU.EX2 R104, R88 ;  /* 0x0000005800687308 */ /* 0x0003f00000000800 */
[----:B------:R-:W4:Y:S01]  /*13180*/  MUFU.EX2 R127, R127 ;  /* 0x0000007f007f7308 */ /* 0x000f220000000800 */
[----:B-1----:R-:W-:-:S07]  /*13190*/  FADD.FTZ R88, R135, R0 ;  /* 0x0000000087587221 */ /* 0x002fce0000010000 */
[----:B------:R-:W-:Y:S01]  /*131a0*/  MUFU.EX2 R117, R109 ;  /* 0x0000006d00757308 */ /* 0x000fe20000000800 */
[----:B0-----:R-:W-:Y:S01]  /*131b0*/  FADD.FTZ R88, R77, R88 ;  /* 0x000000584d587221 */ /* 0x001fe20000010000 */
[----:B--2---:R-:W-:-:S06]  /*131c0*/  FADD.FTZ R137, R79, R137 ;  /* 0x000000894f897221 */ /* 0x004fcc0000010000 */
[----:B------:R-:W-:Y:S01]  /*131d0*/  MUFU.EX2 R109, R92 ;  /* 0x0000005c006d7308 */ /* 0x000fe20000000800 */
[----:B---3--:R-:W-:-:S07]  /*131e0*/  FADD.FTZ R88, R123, R88 ;  /* 0x000000587b587221 */ /* 0x008fce0000010000 */
[----:B------:R-:W-:Y:S08]  /*131f0*/  MUFU.EX2 R128, R128 ;  /* 0x0000008000807308 */ /* 0x000ff00000000800 */
[----:B------:R-:W-:Y:S08]  /*13200*/  MUFU.EX2 R92, R89 ;  /* 0x00000059005c7308 */ /* 0x000ff00000000800 */
[----:B------:R-:W0:Y:S01]  /*13210*/  MUFU.EX2 R89, R114 ;  /* 0x0000007200597308 */ /* 0x000e220000000800 */
[----:B----4-:R-:W-:Y:S01]  /*13220*/  FADD.FTZ R137, R78, R137 ;  /* 0x000000894e897221 */ /* 0x010fe20000010000 */
[----:B------:R-:W-:-:S06]  /*13230*/  FADD.FTZ R88, R126, R88 ;  /* 0x000000587e587221 */ /* 0x000fcc0000010000 */
[----:B------:R-:W1:Y:S01]  /*13240*/  MUFU.EX2 R115, R115 ;  /* 0x0000007300737308 */ /* 0x000e620000000800 */
[----:B------:R-:W-:-:S07]  /*13250*/  FADD.FTZ R88, R127, R88 ;  /* 0x000000587f587221 */ /* 0x000fce0000010000 */
[----:B------:R-:W2:Y:S08]  /*13260*/  MUFU.EX2 R124, R124 ;  /* 0x0000007c007c7308 */ /* 0x000eb00000000800 */
[----:B------:R-:W3:Y:S01]  /*13270*/  MUFU.EX2 R118, R118 ;  /* 0x0000007600767308 */ /* 0x000ee20000000800 */
[----:B0-----:R-:W-:-:S07]  /*13280*/  FADD.FTZ R88, R89, R88 ;  /* 0x0000005859587221 */ /* 0x001fce0000010000 */
[----:B------:R-:W0:Y:S08]  /*13290*/  MUFU.EX2 R121, R121 ;  /* 0x0000007900797308 */ /* 0x000e300000000800 */
[----:B------:R4:W-:Y:S08]  /*132a0*/  MUFU.EX2 R0, R90 ;  /* 0x0000005a00007308 */ /* 0x0009f00000000800 */
[----:B------:R-:W0:Y:S01]  /*132b0*/  MUFU.EX2 R119, R119 ;  /* 0x0000007700777308 */ /* 0x000e220000000800 */
[----:B----4-:R-:W-:-:S04]  /*132c0*/  FADD.FTZ R90, R133, R137 ;  /* 0x00000089855a7221 */ /* 0x010fc80000010000 */
[----:B------:R-:W-:-:S03]  /*132d0*/  FADD.FTZ R90, R128, R90 ;  /* 0x0000005a805a7221 */ /* 0x000fc60000010000 */
[----:B------:R-:W4:Y:S01]  /*132e0*/  MUFU.EX2 R120, R120 ;  /* 0x0000007800787308 */ /* 0x000f220000000800 */
[----:B------:R-:W-:Y:S01]  /*132f0*/  FADD.FTZ R90, R132, R90 ;  /* 0x0000005a845a7221 */ /* 0x000fe20000010000 */
[----:B-1----:R-:W-:-:S06]  /*13300*/  FADD.FTZ R88, R115, R88 ;  /* 0x0000005873587221 */ /* 0x002fcc0000010000 */
[----:B------:R-:W1:Y:S01]  /*13310*/  MUFU.EX2 R106, R106 ;  /* 0x0000006a006a7308 */ /* 0x000e620000000800 */
[----:B--2---:R-:W-:Y:S01]  /*13320*/  FADD.FTZ R90, R124, R90 ;  /* 0x0000005a7c5a7221 */ /* 0x004fe20000010000 */
[----:B---3--:R-:W-:-:S06]  /*13330*/  FADD.FTZ R88, R118, R88 ;  /* 0x0000005876587221 */ /* 0x008fcc0000010000 */
[----:B------:R-:W2:Y:S08]  /*13340*/  MUFU.EX2 R107, R107 ;  /* 0x0000006b006b7308 */ /* 0x000eb00000000800 */
[----:B------:R-:W3:Y:S08]  /*13350*/  MUFU.EX2 R116, R116 ;  /* 0x0000007400747308 */ /* 0x000ef00000000800 */
[----:B------:R-:W3:Y:S08]  /*13360*/  MUFU.EX2 R110, R110 ;  /* 0x0000006e006e7308 */ /* 0x000ef00000000800 */
[----:B------:R0:W-:Y:S08]  /*13370*/  MUFU.EX2 R114, R91 ;  /* 0x0000005b00727308 */ /* 0x0001f00000000800 */
[----:B------:R-:W3:Y:S01]  /*13380*/  MUFU.EX2 R111, R111 ;  /* 0x0000006f006f7308 */ /* 0x000ee20000000800 */
[----:B0-----:R-:W-:Y:S01]  /*13390*/  FADD.FTZ R91, R121, R90 ;  /* 0x0000005a795b7221 */ /* 0x001fe20000010000 */
[----:B------:R-:W-:-:S03]  /*133a0*/  FADD.FTZ R90, R119, R88 ;  /* 0x00000058775a7221 */ /* 0x000fc60000010000 */
[----:B----4-:R-:W-:Y:S01]  /*133b0*/  FADD.FTZ R88, R120, R91 ;  /* 0x0000005b78587221 */ /* 0x010fe20000010000 */
[----:B-1----:R-:W-:Y:S02]  /*133c0*/  FADD.FTZ R90, R106, R90 ;  /* 0x0000005a6a5a7221 */ /* 0x002fe40000010000 */
[----:B------:R-:W0:Y:S01]  /*133d0*/  MUFU.EX2 R98, R98 ;  /* 0x0000006200627308 */ /* 0x000e220000000800 */
[----:B------:R-:W-:Y:S01]  /*133e0*/  FADD.FTZ R88, R129, R88 ;  /* 0x0000005881587221 */ /* 0x000fe20000010000 */
[----:B--2---:R-:W-:Y:S01]  /*133f0*/  FADD.FTZ R90, R107, R90 ;  /* 0x0000005a6b5a7221 */ /* 0x004fe20000010000 */
[----:B------:R-:W-:Y:S02]  /*13400*/  F2FP.F16.F32.PACK_AB R20, R20, R151 ;  /* 0x000000971414723e */ /* 0x000fe400000000ff */
[----:B------:R-:W-:-:S03]  /*13410*/  F2FP.F16.F32.PACK_AB R21, R131, R21 ;  /* 0x000000158315723e */ /* 0x000fc600000000ff */
[----:B------:R-:W1:Y:S01]  /*13420*/  MUFU.EX2 R99, R99 ;  /* 0x0000006300637308 */ /* 0x000e620000000800 */
[----:B------:R-:W-:Y:S02]  /*13430*/  F2FP.F16.F32.PACK_AB R22, R22, R149 ;  /* 0x000000951616723e */ /* 0x000fe400000000ff */
[----:B------:R-:W-:Y:S01]  /*13440*/  F2FP.F16.F32.PACK_AB R23, R135, R23 ;  /* 0x000000178717723e */ /* 0x000fe200000000ff */
[----:B---3--:R-:W-:Y:S01]  /*13450*/  FADD.FTZ R88, R116, R88 ;  /* 0x0000005874587221 */ /* 0x008fe20000010000 */
[----:B------:R-:W-:-:S03]  /*13460*/  FADD.FTZ R90, R110, R90 ;  /* 0x0000005a6e5a7221 */ /* 0x000fc60000010000 */
[----:B------:R-:W2:Y:S01]  /*13470*/  MUFU.EX2 R108, R108 ;  /* 0x0000006c006c7308 */ /* 0x000ea20000000800 */
[----:B------:R3:W-:Y:S01]  /*13480*/  STSM.16.M88.4 [R18+0x25b00], R20 ;  /* 0x025b001412007844 */ /* 0x0007e20000000200 */
[----:B------:R-:W-:-:S06]  /*13490*/  FADD.FTZ R90, R111, R90 ;  /* 0x0000005a6f5a7221 */ /* 0x000fcc0000010000 */
[----:B------:R-:W4:Y:S08]  /*134a0*/  MUFU.EX2 R102, R102 ;  /* 0x0000006600667308 */ /* 0x000f300000000800 */
[----:B------:R-:W4:Y:S01]  /*134b0*/  MUFU.EX2 R105, R105 ;  /* 0x0000006900697308 */ /* 0x000f220000000800 */
[----:B---3--:R-:W-:Y:S01]  /*134c0*/  FADD.FTZ R20, R125, R88 ;  /* 0x000000587d147221 */ /* 0x008fe20000010000 */
[----:B0-----:R-:W-:-:S06]  /*134d0*/  FADD.FTZ R21, R98, R90 ;  /* 0x0000005a62157221 */ /* 0x001fcc0000010000 */
[----:B------:R-:W0:Y:S01]  /*134e0*/  MUFU.EX2 R103, R103 ;  /* 0x0000006700677308 */ /* 0x000e220000000800 */
[----:B------:R-:W-:Y:S01]  /*134f0*/  FADD.FTZ R20, R113, R20 ;  /* 0x0000001471147221 */ /* 0x000fe20000010000 */
[----:B-1----:R-:W-:-:S03]  /*13500*/  FADD.FTZ R21, R99, R21 ;  /* 0x0000001563157221 */ /* 0x002fc60000010000 */
[----:B------:R-:W-:-:S03]  /*13510*/  FADD.FTZ R20, R117, R20 ;  /* 0x0000001475147221 */ /* 0x000fc60000010000 */
[----:B------:R-:W1:Y:S01]  /*13520*/  MUFU.EX2 R101, R101 ;  /* 0x0000006500657308 */ /* 0x000e620000000800 */
[----:B--2---:R-:W-:Y:S01]  /*13530*/  FADD.FTZ R20, R108, R20 ;  /* 0x000000146c147221 */ /* 0x004fe20000010000 */
[----:B----4-:R-:W-:-:S06]  /*13540*/  FADD.FTZ R21, R102, R21 ;  /* 0x0000001566157221 */ /* 0x010fcc0000010000 */
[----:B------:R-:W2:Y:S01]  /*13550*/  MUFU.EX2 R100, R100 ;  /* 0x0000006400647308 */ /* 0x000ea20000000800 */
[----:B------:R-:W-:Y:S01]  /*13560*/  FADD.FTZ R20, R105, R20 ;  /* 0x0000001469147221 */ /* 0x000fe20000010000 */
[----:B0-----:R-:W-:-:S06]  /*13570*/  FADD.FTZ R21, R103, R21 ;  /* 0x0000001567157221 */ /* 0x001fcc0000010000 */
[----:B------:R-:W0:Y:S01]  /*13580*/  MUFU.EX2 R94, R94 ;  /* 0x0000005e005e7308 */ /* 0x000e220000000800 */
[----:B------:R-:W-:Y:S01]  /*13590*/  FADD.FTZ R20, R112, R20 ;  /* 0x0000001470147221 */ /* 0x000fe20000010000 */
[----:B------:R-:W-:-:S06]  /*135a0*/  FADD.FTZ R21, R0, R21 ;  /* 0x0000001500157221 */ /* 0x000fcc0000010000 */
[----:B------:R-:W3:Y:S01]  /*135b0*/  MUFU.EX2 R97, R97 ;  /* 0x0000006100617308 */ /* 0x000ee20000000800 */
[----:B------:R-:W-:-:S07]  /*135c0*/  F2FP.F16.F32.PACK_AB R78, R78, R79 ;  /* 0x0000004f4e4e723e */ /* 0x000fce00000000ff */
[----:B------:R-:W4:Y:S01]  /*135d0*/  MUFU.EX2 R95, R95 ;  /* 0x0000005f005f7308 */ /* 0x000f220000000800 */
[----:B------:R-:W-:Y:S01]  /*135e0*/  F2FP.F16.F32.PACK_AB R76, R76, R147 ;  /* 0x000000934c4c723e */ /* 0x000fe200000000ff */
[----:B-1----:R-:W-:Y:S01]  /*135f0*/  FADD.FTZ R22, R101, R20 ;  /* 0x0000001465167221 */ /* 0x002fe20000010000 */
[----:B------:R-:W-:-:S05]  /*13600*/  F2FP.F16.F32.PACK_AB R77, R123, R77 ;  /* 0x0000004d7b4d723e */ /* 0x000fca00000000ff */
[----:B------:R-:W-:Y:S01]  /*13610*/  MUFU.EX2 R96, R96 ;  /* 0x0000006000607308 */ /* 0x000fe20000000800 */
[----:B------:R-:W-:Y:S01]  /*13620*/  F2FP.F16.F32.PACK_AB R79, R127, R126 ;  /* 0x0000007e7f4f723e */ /* 0x000fe200000000ff */
[----:B------:R-:W-:-:S06]  /*13630*/  FADD.FTZ R21, R114, R21 ;  /* 0x0000001572157221 */ /* 0x000fcc0000010000 */
[----:B------:R-:W1:Y:S01]  /*13640*/  MUFU.EX2 R82, R82 ;  /* 0x0000005200527308 */ /* 0x000e620000000800 */
[----:B------:R0:W-:Y:S01]  /*13650*/  STSM.16.M88.4 [R18+0x27300], R76 ;  /* 0x0273004c12007844 */ /* 0x0001e20000000200 */
[----:B--2---:R-:W-:-:S06]  /*13660*/  FADD.FTZ R22, R100, R22 ;  /* 0x0000001664167221 */ /* 0x004fcc0000010000 */
[----:B------:R-:W-:Y:S01]  /*13670*/  MUFU.EX2 R93, R93 ;  /* 0x0000005d005d7308 */ /* 0x000fe20000000800 */
[----:B------:R-:W-:-:S07]  /*13680*/  F2FP.F16.F32.PACK_AB R88, R128, R133 ;  /* 0x000000858058723e */ /* 0x000fce00000000ff */
[----:B------:R-:W2:Y:S01]  /*13690*/  MUFU.EX2 R83, R83 ;  /* 0x0000005300537308 */ /* 0x000ea20000000800 */
[----:B0-----:R-:W-:Y:S01]  /*136a0*/  FADD.FTZ R76, R94, R21 ;  /* 0x000000155e4c7221 */ /* 0x001fe20000010000 */
[----:B------:R-:W-:Y:S02]  /*136b0*/  F2FP.F16.F32.PACK_AB R89, R115, R89 ;  /* 0x000000597359723e */ /* 0x000fe400000000ff */
[----:B------:R-:W-:Y:S02]  /*136c0*/  F2FP.F16.F32.PACK_AB R90, R124, R132 ;  /* 0x000000847c5a723e */ /* 0x000fe400000000ff */
[----:B------:R-:W-:Y:S02]  /*136d0*/  F2FP.F16.F32.PACK_AB R91, R119, R118 ;  /* 0x00000076775b723e */ /* 0x000fe400000000ff */
[----:B------:R-:W0:Y:S01]  /*136e0*/  MUFU.EX2 R86, R86 ;  /* 0x0000005600567308 */ /* 0x000e220000000800 */
[----:B---3--:R-:W-:Y:S01]  /*136f0*/  FADD.FTZ R79, R97, R22 ;  /* 0x00000016614f7221 */ /* 0x008fe20000010000 */
[----:B----4-:R-:W-:Y:S01]  /*13700*/  FADD.FTZ R77, R95, R76 ;  /* 0x0000004c5f4d7221 */ /* 0x010fe20000010000 */
[----:B------:R3:W-:Y:S05]  /*13710*/  STSM.16.M88.4 [R18+0x28b00], R88 ;  /* 0x028b005812007844 */ /* 0x0007ea0000000200 */
[----:B------:R-:W4:Y:S01]  /*13720*/  MUFU.EX2 R87, R87 ;  /* 0x0000005700577308 */ /* 0x000f220000000800 */
[----:B-1----:R-:W-:Y:S01]  /*13730*/  FADD.FTZ R78, R82, R77 ;  /* 0x0000004d524e7221 */ /* 0x002fe20000010000 */
[----:B------:R-:W-:-:S06]  /*13740*/  F2FP.F16.F32.PACK_AB R77, R114, R0 ;  /* 0x00000000724d723e */ /* 0x000fcc00000000ff */
[----:B------:R-:W1:Y:S01]  /*13750*/  MUFU.EX2 R74, R74 ;  /* 0x0000004a004a7308 */ /* 0x000e620000000800 */
[----:B---3--:R-:W-:Y:S01]  /*13760*/  FADD.FTZ R88, R96, R79 ;  /* 0x0000004f60587221 */ /* 0x008fe20000010000 */
[----:B--2---:R-:W-:-:S03]  /*13770*/  FADD.FTZ R79, R83, R78 ;  /* 0x0000004e534f7221 */ /* 0x004fc60000010000 */
[----:B------:R-:W-:-:S03]  /*13780*/  FADD.FTZ R88, R93, R88 ;  /* 0x000000585d587221 */ /* 0x000fc60000010000 */
[----:B------:R-:W2:Y:S01]  /*13790*/  MUFU.EX2 R75, R75 ;  /* 0x0000004b004b7308 */ /* 0x000ea20000000800 */
[----:B------:R-:W-:Y:S01]  /*137a0*/  FADD.FTZ R89, R109, R88 ;  /* 0x000000586d597221 */ /* 0x000fe20000010000 */
[----:B0-----:R-:W-:-:S06]  /*137b0*/  FADD.FTZ R88, R86, R79 ;  /* 0x0000004f56587221 */ /* 0x001fcc0000010000 */
[----:B------:R-:W0:Y:S01]  /*137c0*/  MUFU.EX2 R85, R85 ;  /* 0x0000005500557308 */ /* 0x000e220000000800 */
[----:B------:R-:W-:Y:S01]  /*137d0*/  FADD.FTZ R91, R92, R89 ;  /* 0x000000595c5b7221 */ /* 0x000fe20000010000 */
[----:B----4-:R-:W-:-:S06]  /*137e0*/  FADD.FTZ R89, R87, R88 ;  /* 0x0000005857597221 */ /* 0x010fcc0000010000 */
[----:B------:R-:W-:Y:S08]  /*137f0*/  MUFU.EX2 R73, R73 ;  /* 0x0000004900497308 */ /* 0x000ff00000000800 */
[----:B------:R0:W3:Y:S01]  /*13800*/  MUFU.EX2 R0, R81 ;  /* 0x0000005100007308 */ /* 0x0000e20000000800 */
[----:B------:R-:W-:Y:S02]  /*13810*/  F2FP.F16.F32.PACK_AB R96, R96, R97 ;  /* 0x000000616060723e */ /* 0x000fe400000000ff */
[----:B------:R-:W-:-:S05]  /*13820*/  F2FP.F16.F32.PACK_AB R97, R83, R82 ;  /* 0x000000525361723e */ /* 0x000fca00000000ff */
[----:B------:R-:W4:Y:S01]  /*13830*/  MUFU.EX2 R84, R84 ;  /* 0x0000005400547308 */ /* 0x000f220000000800 */
[----:B-1----:R-:W-:Y:S01]  /*13840*/  FADD.FTZ R82, R74, R89 ;  /* 0x000000594a527221 */ /* 0x002fe20000010000 */
[----:B------:R-:W-:Y:S01]  /*13850*/  FADD.FTZ R88, R104, R91 ;  /* 0x0000005b68587221 */ /* 0x000fe20000010000 */
[----:B------:R-:W-:Y:S02]  /*13860*/  F2FP.F16.F32.PACK_AB R79, R95, R94 ;  /* 0x0000005e5f4f723e */ /* 0x000fe400000000ff */
[----:B--2---:R-:W-:Y:S01]  /*13870*/  FADD.FTZ R82, R75, R82 ;  /* 0x000000524b527221 */ /* 0x004fe20000010000 */
[----:B0-----:R-:W-:Y:S01]  /*13880*/  FADD.FTZ R81, R85, R88 ;  /* 0x0000005855517221 */ /* 0x001fe20000010000 */
[----:B------:R-:W-:Y:S02]  /*13890*/  F2FP.F16.F32.PACK_AB R21, R99, R98 ;  /* 0x000000626315723e */ /* 0x000fe400000000ff */
[----:B---3--:R-:W-:Y:S01]  /*138a0*/  F2FP.F16.F32.PACK_AB R95, R0, R73 ;  /* 0x00000049005f723e */ /* 0x008fe200000000ff */
[----:B------:R-:W-:Y:S01]  /*138b0*/  FADD.FTZ R73, R73, R82 ;  /* 0x0000005249497221 */ /* 0x000fe20000010000 */
[----:B------:R-:W-:-:S02]  /*138c0*/  F2FP.F16.F32.PACK_AB R98, R109, R93 ;  /* 0x0000005d6d62723e */ /* 0x000fc400000000ff */
[----:B------:R-:W-:Y:S02]  /*138d0*/  F2FP.F16.F32.PACK_AB R120, R120, R121 ;  /* 0x000000797878723e */ /* 0x000fe400000000ff */
[----:B------:R-:W-:Y:S01]  /*138e0*/  F2FP.F16.F32.PACK_AB R93, R75, R74 ;  /* 0x0000004a4b5d723e */ /* 0x000fe200000000ff */
[----:B------:R-:W-:Y:S01]  /*138f0*/  FADD.FTZ R0, R0, R73 ;  /* 0x0000004900007221 */ /* 0x000fe20000010000 */
[----:B------:R-:W-:Y:S01]  /*13900*/  F2FP.F16.F32.PACK_AB R121, R107, R106 ;  /* 0x0000006a6b79723e */ /* 0x000fe200000000ff */
[----:B----4-:R-:W-:Y:S01]  /*13910*/  FADD.FTZ R81, R84, R81 ;  /* 0x0000005154517221 */ /* 0x010fe20000010000 */
[----:B------:R-:W-:Y:S01]  /*13920*/  F2FP.F16.F32.PACK_AB R122, R116, R129 ;  /* 0x00000081747a723e */ /* 0x000fe200000000ff */
[----:B------:R-:W2:Y:S01]  /*13930*/  LDL R75, [R1+0x78] ;  /* 0x00007800014b7983 */ /* 0x000ea20000100800 */
[----:B------:R-:W-:Y:S02]  /*13940*/  F2FP.F16.F32.PACK_AB R123, R111, R110 ;  /* 0x0000006e6f7b723e */ /* 0x000fe400000000ff */
[----:B------:R-:W-:Y:S01]  /*13950*/  F2FP.F16.F32.PACK_AB R20, R113, R125 ;  /* 0x0000007d7114723e */ /* 0x000fe200000000ff */
[----:B------:R-:W3:Y:S01]  /*13960*/  LDL.LU R74, [R1+0x44] ;  /* 0x00004400014a7983 */ /* 0x000ee20000300800 */
[----:B------:R-:W-:-:S02]  /*13970*/  F2FP.F16.F32.PACK_AB R22, R108, R117 ;  /* 0x000000756c16723e */ /* 0x000fc400000000ff */
[----:B------:R-:W-:Y:S01]  /*13980*/  F2FP.F16.F32.PACK_AB R23, R103, R102 ;  /* 0x000000666717723e */ /* 0x000fe200000000ff */
[----:B------:R-:W-:Y:S04]  /*13990*/  STSM.16.M88.4 [R18+0x2a300], R120 ;  /* 0x02a3007812007844 */ /* 0x000fe80000000200 */
[----:B------:R-:W-:Y:S04]  /*139a0*/  STL [R1+0x40], R81 ;  /* 0x0000405101007387 */ /* 0x000fe80000100800 */
[----:B------:R0:W-:Y:S04]  /*139b0*/  STSM.16.M88.4 [R18+0x2bb00], R20 ;  /* 0x02bb001412007844 */ /* 0x0001e80000000200 */
[----:B------:R3:W-:Y:S04]  /*139c0*/  STL [R1+0x48], R0 ;  /* 0x0000480001007387 */ /* 0x0007e80000100800 */
[----:B0-----:R-:W4:Y:S01]  /*139d0*/  LDL R20, [R1+0x60] ;  /* 0x0000600001147983 */ /* 0x001f220000100800 */
[----:B------:R-:W-:-:S02]  /*139e0*/  F2FP.F16.F32.PACK_AB R76, R112, R105 ;  /* 0x00000069704c723e */ /* 0x000fc400000000ff */
[----:B------:R-:W-:Y:S02]  /*139f0*/  F2FP.F16.F32.PACK_AB R78, R100, R101 ;  /* 0x00000065644e723e */ /* 0x000fe400000000ff */
[----:B------:R-:W-:Y:S02]  /*13a00*/  F2FP.F16.F32.PACK_AB R99, R87, R86 ;  /* 0x000000565763723e */ /* 0x000fe400000000ff */
[----:B------:R-:W-:Y:S02]  /*13a10*/  F2FP.F16.F32.PACK_AB R92, R104, R92 ;  /* 0x0000005c685c723e */ /* 0x000fe400000000ff */
[----:B------:R-:W-:Y:S01]  /*13a20*/  F2FP.F16.F32.PACK_AB R94, R84, R85 ;  /* 0x00000055545e723e */ /* 0x000fe200000000ff */
[----:B------:R-:W-:Y:S04]  /*13a30*/  STSM.16.M88.4 [R18+0x2d300], R76 ;  /* 0x02d3004c12007844 */ /* 0x000fe80000000200 */
[----:B------:R-:W-:Y:S04]  /*13a40*/  STSM.16.M88.4 [R18+0x2eb00], R96 ;  /* 0x02eb006012007844 */ /* 0x000fe80000000200 */
[----:B------:R-:W-:Y:S01]  /*13a50*/  STSM.16.M88.4 [R18+0x30300], R92 ;  /* 0x0303005c12007844 */ /* 0x000fe20000000200 */
[----:B------:R-:W-:Y:S01]  /*13a60*/  @!PT LDS RZ, [RZ] ;  /* 0x00000000fffff984 */ /* 0x000fe20000000800 */
[----:B------:R-:W-:Y:S01]  /*13a70*/  @!PT LDS RZ, [RZ] ;  /* 0x00000000fffff984 */ /* 0x000fe20000000800 */
[----:B------:R-:W-:Y:S01]  /*13a80*/  @!PT LDS RZ, [RZ] ;  /* 0x00000000fffff984 */ /* 0x000fe20000000800 */
[----:B------:R-:W-:Y:S01]  /*13a90*/  @!PT LDS RZ, [RZ] ;  /* 0x00000000fffff984 */ /* 0x000fe20000000800 */
[----:B------:R0:W-:Y:S06]  /*13aa0*/  MEMBAR.ALL.CTA ;  /* 0x0000000000007992 */ /* 0x0001ec0000008000 */
[----:B0-----:R-:W0:Y:S01]  /*13ab0*/  FENCE.VIEW.ASYNC.S ;  /* 0x00000000000073c6 */ /* 0x001e220000000000 */
        /* <DEDUP_REMOVED lines=48> */
[----:B0-----:R-:W-:Y:S01]  /*13dc0*/  NOP ;  /* 0x0000000000007918 */ /* 0x001fe20000000000 */
[----:B---3--:R-:W-:-:S05]  /*13dd0*/  VIADD R0, R74, 0xffffffff ;  /* 0xffffffff4a007836 */ /* 0x008fca0000000000 */
[----:B------:R0:W-:Y:S01]  /*13de0*/  STL [R1+0x44], R0 ;  /* 0x0000440001007387 */ /* 0x0001e20000100800 */
[----:B--2---:R-:W-:-:S03]  /*13df0*/  ISETP.GT.AND P2, PT, R74, R75, PT ;  /* 0x0000004b4a00720c */ /* 0x004fc60003f44270 */
[----:B----4-:R1:W-:Y:S04]  /*13e00*/  STL [R1+0x8], R20 ;  /* 0x0000081401007387 */ /* 0x0103e80000100800 */
[----:B------:R1:W-:Y:S04]  /*13e10*/  STL [R1+0x4], R72 ;  /* 0x0000044801007387 */ /* 0x0003e80000100800 */
[----:B------:R1:W-:Y:S01]  /*13e20*/  STL [R1], R14 ;  /* 0x0000000e01007387 */ /* 0x0003e20000100800 */
[----:B0-----:R-:W-:Y:S01]  /*13e30*/  IMAD.MOV.U32 R0, RZ, RZ, R154 ;  /* 0x000000ffff007224 */ /* 0x001fe200078e009a */
[----:B------:R-:W-:Y:S06]  /*13e40*/  @P2 BRA `(.L_x_532) ;  /* 0xffffffb400b02947 */ /* 0x000fec000383ffff */
.L_x_521:
[----:B------:R-:W-:Y:S05]  /*13e50*/  WARPSYNC.ALL ;  /* 0x0000000000007948 */ /* 0x000fea0003800000 */
[----:B------:R-:W-:Y:S06]  /*13e60*/  BAR.ARV 0x8, 0x200 ;  /* 0x0208000000007b1d */ /* 0x000fec0000002000 */
[----:B------:R-:W-:Y:S05]  /*13e70*/  @!P0 BRA `(.L_x_533) ;  /* 0x0000000000048947 */ /* 0x000fea0003800000 */
[----:B------:R-:W-:Y:S01]  /*13e80*/  BPT.TRAP 0x1 ;  /* 0x000000040000795c */ /* 0x000fe20000300000 */
.L_x_533:
[----:B------:R-:W2:Y:S01]  /*13e90*/  LDL R2, [R1+0x60] ;  /* 0x0000600001027983 */ /* 0x000ea20000100800 */
[----:B------:R-:W-:Y:S01]  /*13ea0*/  IMAD R0, R154, 0x8, R16 ;  /* 0x000000089a007824 */ /* 0x000fe200078e0210 */
[----:B--2---:R-:W-:-:S04]  /*13eb0*/  SHF.L.U32 R3, R2, 0x1f, RZ ;  /* 0x0000001f02037819 */ /* 0x004fc800000006ff */
[----:B------:R0:W2:Y:S01]  /*13ec0*/  SYNCS.PHASECHK.TRANS64.TRYWAIT P2, [R0+URZ+0x31c50], R3 ;  /* 0x031c5003000075a7 */ /* 0x0000a2000804017f */
[----:B------:R-:W-:Y:S05]  /*13ed0*/  @!P0 BRA `(.L_x_534) ;  /* 0x0000000000048947 */ /* 0x000fea0003800000 */
[----:B------:R-:W-:Y:S01]  /*13ee0*/  BPT.TRAP 0x1 ;  /* 0x000000040000795c */ /* 0x000fe20000300000 */
.L_x_534:
[----:B------:R-:W3:Y:S01]  /*13ef0*/  LDL.LU R2, [R1+0x84] ;  /* 0x0000840001027983 */ /* 0x000ee20000300800 */
[----:B------:R-:W-:Y:S02]  /*13f00*/  VIADD R16, R16, 0x200 ;  /* 0x0000020010107836 */ /* 0x000fe40000000000 */
[----:B------:R-:W-:-:S03]  /*13f10*/  IMAD.MOV.U32 R5, RZ, RZ, -0x3ffffff0 ;  /* 0xc0000010ff057424 */ /* 0x000fc600078e00ff */
[----:B------:R-:W-:-:S04]  /*13f20*/  SHF.R.U32.HI R16, RZ, 0x4, R16 ;  /* 0x00000004ff107819 */ /* 0x000fc80000011610 */
[----:B------:R-:W-:-:S04]  /*13f30*/  LOP3.LUT R16, R16, 0x3fff, RZ, 0xc0, !PT ;  /* 0x00003fff10107812 */ /* 0x000fc800078ec0ff */
[----:B------:R-:W-:Y:S02]  /*13f40*/  LOP3.LUT R7, R16, 0x2400000, RZ, 0xfc, !PT ;  /* 0x0240000010077812 */ /* 0x000fe400078efcff */
[----:B---3--:R-:W-:Y:S01]  /*13f50*/  LOP3.LUT R4, R2, 0x10000, RZ, 0xfc, !PT ;  /* 0x0001000002047812 */ /* 0x008fe200078efcff */
[----:B--2---:R-:W-:Y:S06]  /*13f60*/  @P2 BRA `(.L_x_535) ;  /* 0x0000000000082947 */ /* 0x004fec0003800000 */
[----:B------:R-:W2:Y:S02]  /*13f70*/  SYNCS.PHASECHK.TRANS64.TRYWAIT P0, [R0+URZ+0x31c50], R3 ;  /* 0x031c5003000075a7 */ /* 0x000ea4000800017f */
[----:B--2---:R-:W-:Y:S05]  /*13f80*/  @!P0 BRA `(.L_x_536) ;  /* 0x000000bc008c8947 */ /* 0x004fea0003800000 */
.L_x_535:
[----:B------:R-:W-:Y:S01]  /*13f90*/  IMAD R2, R154, 0x6c0, R7 ;  /* 0x000006c09a027824 */ /* 0x000fe200078e0207 */
[----:B------:R-:W3:Y:S01]  /*13fa0*/  LDL.LU R11, [R1+0x40] ;  /* 0x00004000010b7983 */ /* 0x000ee20000300800 */
[----:B0-2---:R-:W-:Y:S01]  /*13fb0*/  IMAD.MOV.U32 R3, RZ, RZ, -0x7fffffe0 ;  /* 0x80000020ff037424 */ /* 0x005fe200078e00ff */
[----:B------:R-:W-:Y:S05]  /*13fc0*/  WARPSYNC.ALL ;  /* 0x0000000000007948 */ /* 0x000fea0003800000 */
[C---:B------:R-:W-:Y:S01]  /*13fd0*/  R2UR UR4, R4.reuse ;  /* 0x00000000040472ca */ /* 0x040fe200000e0000 */
[----:B------:R-:W-:Y:S01]  /*13fe0*/  VIADD R6, R4, 0x180 ;  /* 0x0000018004067836 */ /* 0x000fe20000000000 */
[----:B------:R-:W-:Y:S01]  /*13ff0*/  R2UR UR5, R5 ;  /* 0x00000000050572ca */ /* 0x000fe200000e0000 */
[C---:B------:R-:W-:Y:S01]  /*14000*/  VIADD R8, R2.reuse, 0x40 ;  /* 0x0000004002087836 */ /* 0x040fe20000000000 */
[----:B------:R-:W-:Y:S01]  /*14010*/  R2UR UR6, R2 ;  /* 0x00000000020672ca */ /* 0x000fe200000e0000 */
[----:B------:R-:W-:Y:S01]  /*14020*/  IMAD.MOV.U32 R7, RZ, RZ, -0x3ffffff0 ;  /* 0xc0000010ff077424 */ /* 0x000fe200078e00ff */
[----:B------:R-:W-:Y:S01]  /*14030*/  R2UR UR7, R3 ;  /* 0x00000000030772ca */ /* 0x000fe200000e0000 */
[----:B------:R-:W-:Y:S01]  /*14040*/  WARPGROUP.ARRIVE ;  /* 0x00000000000079c5 */ /* 0x000fe20000000000 */
[----:B------:R-:W-:Y:S01]  /*14050*/  IMAD.MOV.U32 R9, RZ, RZ, -0x7fffffe0 ;  /* 0x80000020ff097424 */ /* 0x000fe200078e00ff */
[----:B------:R-:W2:Y:S04]  /*14060*/  LDL.LU R10, [R1+0x48] ;  /* 0x00004800010a7983 */ /* 0x000ea80000300800 */
[----:B------:R-:W4:Y:S01]  /*14070*/  LDL.LU R12, [R1+0x60] ;  /* 0x00006000010c7983 */ /* 0x000f220000300800 */
[----:B------:R-:W-:-:S02]  /*14080*/  IMAD.MOV.U32 R5, RZ, RZ, -0x3ffffff0 ;  /* 0xc0000010ff057424 */ /* 0x000fc400078e00ff */
[----:B------:R-:W-:Y:S01]  /*14090*/  IMAD.MOV.U32 R3, RZ, RZ, -0x7fffffe0 ;  /* 0x80000020ff037424 */ /* 0x000fe200078e00ff */
[----:B------:R-:W5:Y:S01]  /*140a0*/  LDL.LU R13, [R1+0xa4] ;  /* 0x0000a400010d7983 */ /* 0x000f620000300800 */
[----:B------:R-:W-:Y:S01]  /*140b0*/  VIADD R154, R154, 0x1 ;  /* 0x000000019a9a7836 */ /* 0x000fe20000000000 */
[----:B------:R-:W-:Y:S01]  /*140c0*/  HGMMA.64x96x16.F32 R24, gdesc[UR4].tnspB, R24, gsb0 ;  /* 0x41600000041879f0 */ /* 0x000fe20008000818 */
[----:B------:R-:W-:Y:S01]  /*140d0*/  R2UR UR4, R6 ;  /* 0x00000000060472ca */ /* 0x000fe200000e0000 */
[----:B------:R-:W-:Y:S01]  /*140e0*/  VIADD R6, R4, 0x300 ;  /* 0x0000030004067836 */ /* 0x000fe20000000000 */
[----:B------:R-:W-:Y:S01]  /*140f0*/  R2UR UR5, R7 ;  /* 0x00000000070572ca */ /* 0x000fe200000e0000 */
[----:B------:R-:W-:Y:S01]  /*14100*/  IMAD.MOV.U32 R7, RZ, RZ, -0x3ffffff0 ;  /* 0xc0000010ff077424 */ /* 0x000fe200078e00ff */
[----:B------:R-:W-:Y:S01]  /*14110*/  R2UR UR6, R8 ;  /* 0x00000000080672ca */ /* 0x000fe200000e0000 */
[----:B------:R-:W-:Y:S01]  /*14120*/  VIADD R8, R2, 0x80 ;  /* 0x0000008002087836 */ /* 0x000fe20000000000 */
[----:B------:R-:W-:Y:S01]  /*14130*/  R2UR UR7, R9 ;  /* 0x00000000090772ca */ /* 0x000fe200000e0000 */
[----:B------:R-:W-:Y:S01]  /*14140*/  IMAD.MOV.U32 R9, RZ, RZ, -0x7fffffe0 ;  /* 0x80000020ff097424 */ /* 0x000fe200078e00ff */
[----:B------:R-:W-:Y:S01]  /*14150*/  ISETP.NE.AND P2, PT, R154, 0x2, PT ;  /* 0x000000029a00780c */ /* 0x000fe20003f45270 */
[----:B------:R-:W-:-:S02]  /*14160*/  WARPGROUP.DEPBAR.LE gsb0, 0x0 ;  /* 0x00008000000079c5 */ /* 0x000fc40000010000 */
[----:B------:R-:W-:-:S08]  /*14170*/  WARPGROUP.ARRIVE ;  /* 0x00000000000079c5 */ /* 0x000fd00000000000 */
        /* <DEDUP_REMOVED lines=9> */
[----:B------:R-:W-:Y:S02]  /*14210*/  WARPGROUP.DEPBAR.LE gsb0, 0x0 ;  /* 0x00008000000079c5 */ /* 0x000fe40000010000 */
[----:B------:R-:W-:-:S09]  /*14220*/  WARPGROUP.ARRIVE ;  /* 0x00000000000079c5 */ /* 0x000fd20000000000 */
        /* <DEDUP_REMOVED lines=41> */
[----:B------:R-:W-:Y:S02]  /*144c0*/  IMAD.MOV.U32 R9, RZ, RZ, -0x7fffffe0 ;  /* 0x80000020ff097424 */ /* 0x000fe400078e00ff */
[----:B------:R-:W-:-:S02]  /*144d0*/  VIADD R4, R4, 0xc00 ;  /* 0x00000c0004047836 */ /* 0x000fc40000000000 */
[----:B------:R-:W-:Y:S01]  /*144e0*/  VIADD R2, R2, 0x200 ;  /* 0x0000020002027836 */ /* 0x000fe20000000000 */
[----:B------:R-:W-:Y:S02]  /*144f0*/  WARPGROUP.DEPBAR.LE gsb0, 0x0 ;  /* 0x00008000000079c5 */ /* 0x000fe40000010000 */
[----:B------:R-:W-:-:S06]  /*14500*/  WARPGROUP.ARRIVE ;  /* 0x00000000000079c5 */ /* 0x000fcc0000000000 */
[----:B------:R-:W-:Y:S01]  /*14510*/  HGMMA.64x96x16.F32 R24, gdesc[UR4].tnspB, R24, gsb0 ;  /* 0x41600000041879f0 */ /* 0x000fe20008000818 */
[----:B------:R-:W-:Y:S02]  /*14520*/  R2UR UR4, R6 ;  /* 0x00000000060472ca */ /* 0x000fe400000e0000 */
[----:B------:R-:W-:Y:S02]  /*14530*/  R2UR UR5, R7 ;  /* 0x00000000070572ca */ /* 0x000fe400000e0000 */
[----:B------:R-:W-:Y:S02]  /*14540*/  R2UR UR6, R8 ;  /* 0x00000000080672ca */ /* 0x000fe400000e0000 */
[----:B------:R-:W-:Y:S01]  /*14550*/  R2UR UR7, R9 ;  /* 0x00000000090772ca */ /* 0x000fe200000e0000 */
[----:B------:R-:W-:Y:S02]  /*14560*/  WARPGROUP.DEPBAR.LE gsb0, 0x0 ;  /* 0x00008000000079c5 */ /* 0x000fe40000010000 */
[----:B------:R-:W-:-:S10]  /*14570*/  WARPGROUP.ARRIVE ;  /* 0x00000000000079c5 */ /* 0x000fd40000000000 */
[----:B------:R-:W-:Y:S01]  /*14580*/  HGMMA.64x96x16.F32 R24, gdesc[UR4].tnspB, R24, gsb0 ;  /* 0x41600000041879f0 */ /* 0x000fe20008000818 */
[----:B------:R-:W-:Y:S02]  /*14590*/  R2UR UR4, R4 ;  /* 0x00000000040472ca */ /* 0x000fe400000e0000 */
[----:B------:R-:W-:Y:S02]  /*145a0*/  R2UR UR5, R5 ;  /* 0x00000000050572ca */ /* 0x000fe400000e0000 */
[----:B------:R-:W-:Y:S02]  /*145b0*/  R2UR UR6, R2 ;  /* 0x00000000020672ca */ /* 0x000fe400000e0000 */
[----:B------:R-:W-:Y:S01]  /*145c0*/  R2UR UR7, R3 ;  /* 0x00000000030772ca */ /* 0x000fe200000e0000 */
[----:B---3--:R-:W0:Y:S04]  /*145d0*/  SHFL.BFLY PT, R2, R11, 0x2, 0x1f ;  /* 0x0c401f000b027f89 */ /* 0x008e2800000e0000 */
[----:B--2---:R-:W2:Y:S01]  /*145e0*/  SHFL.BFLY PT, R3, R10, 0x2, 0x1f ;  /* 0x0c401f000a037f89 */ /* 0x004ea200000e0000 */
[----:B0-----:R-:W-:Y:S01]  /*145f0*/  FADD.FTZ R2, R2, R11 ;  /* 0x0000000b02027221 */ /* 0x001fe20000010000 */
[----:B--2---:R-:W-:Y:S01]  /*14600*/  FADD.FTZ R4, R3, R10 ;  /* 0x0000000a03047221 */ /* 0x004fe20000010000 */
[----:B------:R-:W-:-:S03]  /*14610*/  IMAD.MOV.U32 R10, RZ, RZ, RZ ;  /* 0x000000ffff0a7224 */ /* 0x000fc600078e00ff */
[----:B------:R-:W0:Y:S04]  /*14620*/  SHFL.BFLY PT, R3, R2, 0x1, 0x1f ;  /* 0x0c201f0002037f89 */ /* 0x000e2800000e0000 */
[----:B------:R-:W2:Y:S01]  /*14630*/  SHFL.BFLY PT, R5, R4, 0x1, 0x1f ;  /* 0x0c201f0004057f89 */ /* 0x000ea200000e0000 */
[----:B0-----:R-:W-:Y:S01]  /*14640*/  FADD.FTZ R8, R2, R3 ;  /* 0x0000000302087221 */ /* 0x001fe20000010000 */
[----:B------:R-:W-:Y:S01]  /*14650*/  SEL R2, RZ, 0x1, P2 ;  /* 0x00000001ff027807 */ /* 0x000fe20001000000 */
[----:B--2---:R-:W-:-:S03]  /*14660*/  FADD.FTZ R11, R4, R5 ;  /* 0x00000005040b7221 */ /* 0x004fc60000010000 */
[----:B------:R-:W-:Y:S01]  /*14670*/  FSETP.NE.FTZ.AND P0, PT, R8, RZ, PT ;  /* 0x000000ff0800720b */ /* 0x000fe20003f15000 */
[----:B-----5:R-:W-:Y:S01]  /*14680*/  VIADD R13, R13, 0x1 ;  /* 0x000000010d0d7836 */ /* 0x020fe20000000000 */
[----:B----4-:R-:W-:Y:S02]  /*14690*/  LOP3.LUT R12, R12, R2, RZ, 0x3c, !PT ;  /* 0x000000020c0c7212 */ /* 0x010fe400078e3cff */
[----:B------:R-:W-:-:S09]  /*146a0*/  FSETP.NE.FTZ.AND P3, PT, R11, RZ, PT ;  /* 0x000000ff0b00720b */ /* 0x000fd20003f75000 */
[----:B------:R-:W0:Y:S08]  /*146b0*/  @P0 MUFU.LG2 R6, R8 ;  /* 0x0000000800060308 */ /* 0x000e300000000c00 */
[----:B------:R-:W2:Y:S01]  /*146c0*/  @P3 MUFU.LG2 R7, R11 ;  /* 0x0000000b00073308 */ /* 0x000ea20000000c00 */
[----:B------:R-:W-:Y:S02]  /*146d0*/  WARPGROUP.DEPBAR.LE gsb0, 0x0 ;  /* 0x00008000000079c5 */ /* 0x000fe40000010000 */
[----:B------:R-:W-:-:S05]  /*146e0*/  WARPGROUP.ARRIVE ;  /* 0x00000000000079c5 */ /* 0x000fca0000000000 */
[----:B------:R-:W3:Y:S01]  /*146f0*/  @P0 MUFU.RCP R10, R8 ;  /* 0x00000008000a0308 */ /* 0x000ee20000001000 */
[----:B------:R-:W-:Y:S01]  /*14700*/  HGMMA.64x96x16.F32 R24, gdesc[UR4].tnspB, R24, gsb0 ;  /* 0x41600000041879f0 */ /* 0x000fe20008000818 */
[----:B------:R-:W-:Y:S01]  /*14710*/  IMAD.MOV.U32 R3, RZ, RZ, RZ ;  /* 0x000000ffff037224 */ /* 0x000fe200078e00ff */
[----:B------:R4:W-:Y:S04]  /*14720*/  STL [R1+0x60], R12 ;  /* 0x0000600c01007387 */ /* 0x0009e80000100800 */
[----:B------:R1:W-:Y:S01]  /*14730*/  STL [R1+0xa4], R13 ;  /* 0x0000a40d01007387 */ /* 0x0003e20000100800 */
[----:B------:R-:W5:Y:S01]  /*14740*/  @P3 MUFU.RCP R3, R11 ;  /* 0x0000000b00033308 */ /* 0x000f620000001000 */
[----:B------:R-:W-:Y:S01]  /*14750*/  @P0 FMUL.FTZ R5, R15, 0.69314718246459960938 ;  /* 0x3f3172180f050820 */ /* 0x000fe20000410000 */
[----:B0-----:R-:W-:Y:S01]  /*14760*/  @P0 FMUL.FTZ R6, R6, 0.69314718246459960938 ;  /* 0x3f31721806060820 */ /* 0x001fe20000410000 */
[----:B--2---:R-:W-:Y:S01]  /*14770*/  @P3 FMUL.FTZ R7, R7, 0.69314718246459960938 ;  /* 0x3f31721807073820 */ /* 0x004fe20000410000 */
[----:B----4-:R-:W-:Y:S01]  /*14780*/  @P3 FMUL.FTZ R12, R15, 0.69314718246459960938 ;  /* 0x3f3172180f0c3820 */ /* 0x010fe20000410000 */
[----:B------:R-:W-:-:S02]  /*14790*/  @!P1 VIADD R4, R0, 0x31c60 ;  /* 0x00031c6000049836 */ /* 0x000fc40000000000 */
[----:B------:R-:W-:Y:S02]  /*147a0*/  IMAD.MOV.U32 R2, RZ, RZ, -0x800000 ;  /* 0xff800000ff027424 */ /* 0x000fe400078e00ff */
[----:B------:R-:W-:Y:S01]  /*147b0*/  @P0 FFMA.FTZ R2, R5, R14, R6 ;  /* 0x0000000e05020223 */ /* 0x000fe20000010006 */
[----:B------:R-:W-:Y:S02]  /*147c0*/  IMAD.MOV.U32 R0, RZ, RZ, -0x800000 ;  /* 0xff800000ff007424 */ /* 0x000fe400078e00ff */
[----:B------:R-:W-:Y:S01]  /*147d0*/  @P3 FFMA.FTZ R0, R12, R72, R7 ;  /* 0x000000480c003223 */ /* 0x000fe20000010007 */
[----:B------:R-:W-:Y:S02]  /*147e0*/  @!P1 PRMT R4, RZ, 0x654, R4 ;  /* 0x00000654ff049816 */ /* 0x000fe40000000004 */
[----:B------:R-:W-:Y:S02]  /*147f0*/  PLOP3.LUT P0, PT, PT, PT, PT, 0x8, 0x0 ;  /* 0x000000000000781c */ /* 0x000fe40003f0e170 */
[----:B------:R-:W-:Y:S01]  /*14800*/  SEL R154, R154, RZ, P2 ;  /* 0x000000ff9a9a7207 */ /* 0x000fe20001000000 */
[----:B------:R-:W-:-:S02]  /*14810*/  WARPGROUP.DEPBAR.LE gsb0, 0x0 ;  /* 0x00008000000079c5 */ /* 0x000fc40000010000 */
[-C--:B---3--:R-:W-:Y:S01]  /*14820*/  FMUL.FTZ R6, R28, R10.reuse ;  /* 0x0000000a1c067220 */ /* 0x088fe20000410000 */
        /* <DEDUP_REMOVED lines=23> */
[-C--:B-----5:R-:W-:Y:S01]  /*149a0*/  FMUL.FTZ R68, R26, R3.reuse ;  /* 0x000000031a447220 */ /* 0x0a0fe20000410000 */
[-C--:B------:R-:W-:Y:S01]  /*149b0*/  FMUL.FTZ R69, R27, R3.reuse ;  /* 0x000000031b457220 */ /* 0x080fe20000410000 */
[----:B0-----:R-:W-:Y:S01]  /*149c0*/  FMUL.FTZ R4, R24, R10 ;  /* 0x0000000a18047220 */ /* 0x001fe20000410000 */
[-C--:B------:R-:W-:Y:S01]  /*149d0*/  FMUL.FTZ R30, R30, R3.reuse ;  /* 0x000000031e1e7220 */ /* 0x080fe20000410000 */
[-C--:B------:R-:W-:Y:S01]  /*149e0*/  FMUL.FTZ R31, R31, R3.reuse ;  /* 0x000000031f1f7220 */ /* 0x080fe20000410000 */
        /* <DEDUP_REMOVED lines=20> */
.L_x_480:
[----:B------:R-:W-:Y:S05]  /*14b30*/  WARPSYNC.ALL ;  /* 0x0000000000007948 */ /* 0x000fea0003800000 */
[----:B------:R-:W0:Y:S08]  /*14b40*/  S2UR UR5, SR_CgaCtaId ;  /* 0x00000000000579c3 */ /* 0x000e300000008800 */
[----:B------:R-:W-:Y:S06]  /*14b50*/  BAR.SYNC.DEFER_BLOCKING 0x5, 0x200 ;  /* 0x0148000000007b1d */ /* 0x000fec0000010000 */
[----:B------:R-:W-:Y:S01]  /*14b60*/  UMOV UR4, 0x400 ;  /* 0x0000040000047882 */ /* 0x000fe20000000000 */
[----:B------:R-:W-:Y:S01]  /*14b70*/  BSSY B0, `(.L_x_537) ;  /* 0x00002bb000007945 */ /* 0x000fe20003800000 */
[----:B0-----:R-:W-:-:S06]  /*14b80*/  ULEA UR4, UR5, UR4, 0x18 ;  /* 0x0000000405047291 */ /* 0x001fcc000f8ec03f */
[----:B------:R-:W-:-:S05]  /*14b90*/  IMAD.U32 R16, RZ, RZ, UR4 ;  /* 0x00000004ff107e24 */ /* 0x000fca000f8e00ff */
[----:B------:R0:W2:Y:S01]  /*14ba0*/  LDS.128 R108, [R16+0x31cd0] ;  /* 0x031cd000106c7984 */ /* 0x0000a20000000c00 */
[----:B------:R-:W-:Y:S06]  /*14bb0*/  BAR.ARV 0x4, 0x200 ;  /* 0x0108000000007b1d */ /* 0x000fec0000002000 */
[----:B------:R-:W-:Y:S05]  /*14bc0*/  @P0 BRA `(.L_x_538) ;  /* 0x0000001c00f00947 */ /* 0x000fea0003800000 */
[----:B------:R-:W3:Y:S01]  /*14bd0*/  LDL R12, [R1+0xe8] ;  /* 0x0000e800010c7983 */ /* 0x000ee20000100800 */
[----:B------:R-:W-:-:S03]  /*14be0*/  ULDC UR4, c[0x0][0xad4] ;  /* 0x0002b50000047ab9 */ /* 0x000fc60000000800 */
[----:B------:R-:W4:Y:S04]  /*14bf0*/  LDL.LU R74, [R1+0x94] ;  /* 0x00009400014a7983 */ /* 0x000f280000300800 */
[----:B------:R-:W2:Y:S04]  /*14c00*/  LDL.LU R80, [R1+0x9c] ;  /* 0x00009c0001507983 */ /* 0x000ea80000300800 */
[----:B------:R-:W2:Y:S01]  /*14c10*/  LDL.LU R79, [R1+0xa0] ;  /* 0x0000a000014f7983 */ /* 0x000ea20000300800 */
[----:B------:R-:W1:Y:S01]  /*14c20*/  S2R R3, SR_SWINHI ;  /* 0x0000000000037919 */ /* 0x000e620000002f00 */
[----:B------:R-:W-:-:S02]  /*14c30*/  MOV R10, R16 ;  /* 0x00000010000a7202 */ /* 0x000fc40000000f00 */
[----:B-1----:R-:W-:-:S03]  /*14c40*/  MOV R11, R3 ;  /* 0x00000003000b7202 */ /* 0x002fc60000000f00 */
[----:B---3--:R-:W-:-:S03]  /*14c50*/  IMAD.WIDE R12, R12, 0x2, R10 ;  /* 0x000000020c0c7825 */ /* 0x008fc600078e020a */
[C---:B------:R-:W-:Y:S02]  /*14c60*/  IADD3 R75, P0, R12.reuse, 0x6020, RZ ;  /* 0x000060200c4b7810 */ /* 0x040fe40007f1e0ff */
[----:B------:R-:W-:-:S03]  /*14c70*/  LOP3.LUT R3, R12, 0x180, RZ, 0xc0, !PT ;  /* 0x000001800c037812 */ /* 0x000fc600078ec0ff */
[----:B------:R-:W-:Y:S01]  /*14c80*/  IMAD.X R23, RZ, RZ, R13, P0 ;  /* 0x000000ffff177224 */ /* 0x000fe200000e060d */
[----:B----4-:R-:W-:Y:S02]  /*14c90*/  ISETP.NE.AND P0, PT, R74, RZ, PT ;  /* 0x000000ff4a00720c */ /* 0x010fe40003f05270 */
[----:B------:R-:W-:Y:S02]  /*14ca0*/  IADD3 R20, P4, R12, 0x20, RZ ;  /* 0x000000200c147810 */ /* 0x000fe40007f9e0ff */
[----:B------:R-:W-:Y:S01]  /*14cb0*/  SEL R78, R74, UR4, P0 ;  /* 0x000000044a4e7c07 */ /* 0x000fe20008000000 */
[----:B------:R-:W-:Y:S05]  /*14cc0*/  WARPSYNC.ALL ;  /* 0x0000000000007948 */ /* 0x000fea0003800000 */
[----:B------:R-:W-:-:S02]  /*14cd0*/  SHF.R.U64 R3, R3, 0x3, RZ ;  /* 0x0000000303037819 */ /* 0x000fc400000012ff */
[----:B------:R-:W-:Y:S01]  /*14ce0*/  LOP3.LUT R14, R20, 0x180, RZ, 0xc0, !PT ;  /* 0x00000180140e7812 */ /* 0x000fe200078ec0ff */
[----:B------:R-:W-:Y:S01]  /*14cf0*/  BAR.SYNC.DEFER_BLOCKING 0x1, 0x180 ;  /* 0x0046000000007b1d */ /* 0x000fe20000010000 */
[C---:B------:R-:W-:Y:S02]  /*14d00*/  IADD3 R22, P3, R12.reuse, 0x3000, RZ ;  /* 0x000030000c167810 */ /* 0x040fe40007f7e0ff */
[C---:B------:R-:W-:Y:S02]  /*14d10*/  IADD3 R15, P2, R12.reuse, 0x3020, RZ ;  /* 0x000030200c0f7810 */ /* 0x040fe40007f5e0ff */
[----:B------:R-:W-:Y:S02]  /*14d20*/  IADD3 R35, P1, R12, 0x6000, RZ ;  /* 0x000060000c237810 */ /* 0x000fe40007f3e0ff */
[----:B------:R-:W-:Y:S01]  /*14d30*/  LOP3.LUT R34, R75, 0x180, RZ, 0xc0, !PT ;  /* 0x000001804b227812 */ /* 0x000fe200078ec0ff */
[----:B------:R-:W-:Y:S01]  /*14d40*/  IMAD.X R25, RZ, RZ, R13, P4 ;  /* 0x000000ffff197224 */ /* 0x000fe200020e060d */
[----:B------:R-:W-:Y:S01]  /*14d50*/  LOP3.LUT R12, R3, R12, RZ, 0x3c, !PT ;  /* 0x0000000c030c7212 */ /* 0x000fe200078e3cff */
[----:B------:R-:W-:Y:S01]  /*14d60*/  ULDC.64 UR6, c[0x0][0xc08] ;  /* 0x0003020000067ab9 */ /* 0x000fe20000000a00 */
[----:B------:R-:W-:Y:S01]  /*14d70*/  SHF.R.U64 R3, R14, 0x3, RZ ;  /* 0x000000030e037819 */ /* 0x000fe200000012ff */
[----:B------:R-:W-:Y:S01]  /*14d80*/  ULDC.64 UR4, c[0x0][0xc00] ;  /* 0x0003000000047ab9 */ /* 0x000fe20000000a00 */
[----:B------:R-:W-:-:S02]  /*14d90*/  LOP3.LUT R14, R15, 0x180, RZ, 0xc0, !PT ;  /* 0x000001800f0e7812 */ /* 0x000fc400078ec0ff */
[----:B------:R-:W-:Y:S02]  /*14da0*/  LOP3.LUT R24, R3, R20, RZ, 0x3c, !PT ;  /* 0x0000001403187212 */ /* 0x000fe400078e3cff */
[----:B------:R-:W-:Y:S02]  /*14db0*/  LOP3.LUT R3, R22, 0x180, RZ, 0xc0, !PT ;  /* 0x0000018016037812 */ /* 0x000fe400078ec0ff */
[----:B------:R-:W-:Y:S02]  /*14dc0*/  LOP3.LUT R20, R35, 0x180, RZ, 0xc0, !PT ;  /* 0x0000018023147812 */ /* 0x000fe400078ec0ff */
[----:B------:R-:W-:Y:S02]  /*14dd0*/  SHF.R.U64 R3, R3, 0x3, RZ ;  /* 0x0000000303037819 */ /* 0x000fe400000012ff */
[----:B------:R-:W-:Y:S02]  /*14de0*/  SHF.R.U64 R20, R20, 0x3, RZ ;  /* 0x0000000314147819 */ /* 0x000fe400000012ff */
[----:B------:R-:W-:Y:S01]  /*14df0*/  SHF.R.U64 R14, R14, 0x3, RZ ;  /* 0x000000030e0e7819 */ /* 0x000fe200000012ff */
[--C-:B------:R-:W-:Y:S01]  /*14e00*/  IMAD.X R27, RZ, RZ, R13.reuse, P3 ;  /* 0x000000ffff1b7224 */ /* 0x100fe200018e060d */
[----:B------:R-:W-:Y:S01]  /*14e10*/  LOP3.LUT R26, R3, R22, RZ, 0x3c, !PT ;  /* 0x00000016031a7212 */ /* 0x000fe200078e3cff */
[--C-:B------:R-:W-:Y:S01]  /*14e20*/  IMAD.X R33, RZ, RZ, R13.reuse, P2 ;  /* 0x000000ffff217224 */ /* 0x100fe200010e060d */
[----:B------:R-:W-:Y:S01]  /*14e30*/  LOP3.LUT R20, R20, R35, RZ, 0x3c, !PT ;  /* 0x0000002314147212 */ /* 0x000fe200078e3cff */
[----:B------:R-:W-:Y:S01]  /*14e40*/  IMAD.X R21, RZ, RZ, R13, P1 ;  /* 0x000000ffff157224 */ /* 0x000fe200008e060d */
[----:B------:R-:W-:-:S02]  /*14e50*/  SHF.R.U64 R34, R34, 0x3, RZ ;  /* 0x0000000322227819 */ /* 0x000fc400000012ff */
[----:B------:R-:W-:Y:S02]  /*14e60*/  LOP3.LUT R32, R14, R15, RZ, 0x3c, !PT ;  /* 0x0000000f0e207212 */ /* 0x000fe400078e3cff */
[----:B------:R-:W-:Y:S02]  /*14e70*/  MOV R35, R12 ;  /* 0x0000000c00237202 */ /* 0x000fe40000000f00 */
[----:B------:R-:W-:Y:S02]  /*14e80*/  F2FP.F16.F32.PACK_AB R12, R5, R4 ;  /* 0x00000004050c723e */ /* 0x000fe400000000ff */
[----:B------:R-:W-:Y:S02]  /*14e90*/  F2FP.F16.F32.PACK_AB R13, R69, R68 ;  /* 0x00000044450d723e */ /* 0x000fe400000000ff */
[----:B------:R-:W-:Y:S02]  /*14ea0*/  F2FP.F16.F32.PACK_AB R14, R7, R6 ;  /* 0x00000006070e723e */ /* 0x000fe400000000ff */
[----:B------:R-:W-:-:S02]  /*14eb0*/  F2FP.F16.F32.PACK_AB R15, R31, R30 ;  /* 0x0000001e1f0f723e */ /* 0x000fc400000000ff */
[----:B------:R-:W-:Y:S02]  /*14ec0*/  MOV R77, R24 ;  /* 0x00000018004d7202 */ /* 0x000fe40000000f00 */
[----:B------:R-:W-:Y:S02]  /*14ed0*/  MOV R3, R26 ;  /* 0x0000001a00037202 */ /* 0x000fe40000000f00 */
[----:B------:R-:W-:Y:S02]  /*14ee0*/  LOP3.LUT R22, R34, R75, RZ, 0x3c, !PT ;  /* 0x0000004b22167212 */ /* 0x000fe400078e3cff */
[----:B------:R-:W-:Y:S02]  /*14ef0*/  F2FP.F16.F32.PACK_AB R24, R9, R8 ;  /* 0x000000080918723e */ /* 0x000fe400000000ff */
[----:B------:R-:W-:Y:S02]  /*14f00*/  F2FP.F16.F32.PACK_AB R25, R73, R72 ;  /* 0x000000484919723e */ /* 0x000fe400000000ff */
[----:B------:R-:W-:-:S02]  /*14f10*/  F2FP.F16.F32.PACK_AB R26, R29, R28 ;  /* 0x0000001c1d1a723e */ /* 0x000fc400000000ff */
[----:B------:R-:W-:Y:S01]  /*14f20*/  F2FP.F16.F32.PACK_AB R27, R39, R38 ;  /* 0x00000026271b723e */ /* 0x000fe200000000ff */
[----:B------:R1:W-:Y:S01]  /*14f30*/  STSM.16.M88.4 [R35], R12 ;  /* 0x0000000c23007844 */ /* 0x0003e20000000200 */
[----:B------:R-:W-:Y:S02]  /*14f40*/  MOV R76, R32 ;  /* 0x00000020004c7202 */ /* 0x000fe40000000f00 */
[----:B------:R-:W-:Y:S02]  /*14f50*/  F2FP.F16.F32.PACK_AB R32, R37, R36 ;  /* 0x000000242520723e */ /* 0x000fe400000000ff */
[----:B------:R-:W-:Y:S02]  /*14f60*/  F2FP.F16.F32.PACK_AB R33, R43, R42 ;  /* 0x0000002a2b21723e */ /* 0x000fe400000000ff */
[----:B------:R-:W-:Y:S01]  /*14f70*/  F2FP.F16.F32.PACK_AB R34, R41, R40 ;  /* 0x000000282922723e */ /* 0x000fe200000000ff */
[----:B------:R3:W-:Y:S01]  /*14f80*/  STSM.16.M88.4 [R77], R24 ;  /* 0x000000184d007844 */ /* 0x0007e20000000200 */
[----:B------:R-:W-:-:S02]  /*14f90*/  MOV R75, R20 ;  /* 0x00000014004b7202 */ /* 0x000fc40000000f00 */
[----:B------:R-:W-:Y:S02]  /*14fa0*/  MOV R74, R22 ;  /* 0x00000016004a7202 */ /* 0x000fe40000000f00 */
[----:B------:R-:W-:Y:S02]  /*14fb0*/  F2FP.F16.F32.PACK_AB R20, R53, R52 ;  /* 0x000000343514723e */ /* 0x000fe400000000ff */
[----:B-1----:R-:W-:Y:S02]  /*14fc0*/  F2FP.F16.F32.PACK_AB R35, R47, R46 ;  /* 0x0000002e2f23723e */ /* 0x002fe400000000ff */
[----:B------:R-:W-:Y:S02]  /*14fd0*/  F2FP.F16.F32.PACK_AB R12, R45, R44 ;  /* 0x0000002c2d0c723e */ /* 0x000fe400000000ff */
[----:B------:R-:W-:Y:S02]  /*14fe0*/  F2FP.F16.F32.PACK_AB R13, R51, R50 ;  /* 0x00000032330d723e */ /* 0x000fe400000000ff */
[----:B------:R-:W-:-:S02]  /*14ff0*/  F2FP.F16.F32.PACK_AB R14, R49, R48 ;  /* 0x00000030310e723e */ /* 0x000fc400000000ff */
[----:B------:R-:W-:Y:S02]  /*15000*/  F2FP.F16.F32.PACK_AB R15, R55, R54 ;  /* 0x00000036370f723e */ /* 0x000fe400000000ff */
[----:B------:R-:W-:Y:S02]  /*15010*/  F2FP.F16.F32.PACK_AB R21, R59, R58 ;  /* 0x0000003a3b15723e */ /* 0x000fe400000000ff */
[----:B------:R-:W-:Y:S02]  /*15020*/  F2FP.F16.F32.PACK_AB R22, R57, R56 ;  /* 0x000000383916723e */ /* 0x000fe400000000ff */
[----:B------:R-:W-:Y:S02]  /*15030*/  F2FP.F16.F32.PACK_AB R23, R63, R62 ;  /* 0x0000003e3f17723e */ /* 0x000fe400000000ff */
[----:B---3--:R-:W-:Y:S02]  /*15040*/  F2FP.F16.F32.PACK_AB R24, R61, R60 ;  /* 0x0000003c3d18723e */ /* 0x008fe400000000ff */
[----:B------:R-:W-:-:S02]  /*15050*/  F2FP.F16.F32.PACK_AB R25, R67, R66 ;  /* 0x000000424319723e */ /* 0x000fc400000000ff */
[----:B------:R-:W-:Y:S02]  /*15060*/  F2FP.F16.F32.PACK_AB R26, R65, R64 ;  /* 0x00000040411a723e */ /* 0x000fe400000000ff */
[----:B------:R-:W-:Y:S01]  /*15070*/  F2FP.F16.F32.PACK_AB R27, R71, R70 ;  /* 0x00000046471b723e */ /* 0x000fe200000000ff */
[----:B------:R2:W-:Y:S01]  /*15080*/  STSM.16.M88.4 [R3], R32 ;  /* 0x0000002003007844 */ /* 0x0005e20000000200 */
[----:B------:R-:W-:-:S03]  /*15090*/  ISETP.NE.U32.AND P3, PT, RZ, UR6, PT ;  /* 0x00000006ff007c0c */ /* 0x000fc6000bf65070 */
[----:B------:R-:W-:Y:S01]  /*150a0*/  STSM.16.M88.4 [R76], R12 ;  /* 0x0000000c4c007844 */ /* 0x000fe20000000200 */
[----:B------:R-:W-:-:S03]  /*150b0*/  ISETP.NE.AND.EX P3, PT, RZ, UR7, PT, P3 ;  /* 0x00000007ff007c0c */ /* 0x000fc6000bf65330 */
[----:B------:R1:W-:Y:S04]  /*150c0*/  STSM.16.M88.4 [R75], R20 ;  /* 0x000000144b007844 */ /* 0x0003e80000000200 */
[----:B------:R3:W-:Y:S01]  /*150d0*/  STSM.16.M88.4 [R74], R24 ;  /* 0x000000184a007844 */ /* 0x0007e20000000200 */
[----:B------:R-:W-:Y:S01]  /*150e0*/  BAR.SYNC.DEFER_BLOCKING 0x1, 0x180 ;  /* 0x0046000000007b1d */ /* 0x000fe20000010000 */
[----:B------:R-:W-:Y:S02]  /*150f0*/  ISETP.NE.U32.AND P0, PT, RZ, UR4, PT ;  /* 0x00000004ff007c0c */ /* 0x000fe4000bf05070 */
[----:B--2---:R-:W-:Y:S02]  /*15100*/  IADD3 R32, P1, R80, UR4, RZ ;  /* 0x0000000450207c10 */ /* 0x004fe4000ff3e0ff */
[----:B------:R-:W-:-:S02]  /*15110*/  ISETP.NE.AND.EX P0, PT, RZ, UR5, PT, P0 ;  /* 0x00000005ff007c0c */ /* 0x000fc4000bf05300 */
[C---:B------:R-:W-:Y:S02]  /*15120*/  IADD3.X R33, R79.reuse, UR5, RZ, P1, !PT ;  /* 0x000000054f217c10 */ /* 0x040fe40008ffe4ff */
[----:B------:R-:W-:Y:S01]  /*15130*/  @P3 IADD3 R34, P1, R80, UR6, RZ ;  /* 0x0000000650223c10 */ /* 0x000fe2000ff3e0ff */
[----:B------:R-:W-:Y:S01]  /*15140*/  ULDC UR6, c[0x0][0xa88] ;  /* 0x0002a20000067ab9 */ /* 0x000fe20000000800 */
[----:B------:R-:W-:Y:S01]  /*15150*/  IMAD.MOV.U32 R3, RZ, RZ, RZ ;  /* 0x000000ffff037224 */ /* 0x000fe200078e00ff */
[----:B------:R-:W-:Y:S01]  /*15160*/  ISETP.GT.AND P2, PT, R78, 0x1, PT ;  /* 0x000000014e00780c */ /* 0x000fe20003f44270 */
[----:B-1----:R-:W-:Y:S01]  /*15170*/  IMAD.MOV.U32 R22, RZ, RZ, 0x9b8 ;  /* 0x000009b8ff167424 */ /* 0x002fe200078e00ff */
[----:B------:R-:W-:Y:S01]  /*15180*/  @P3 IADD3.X R35, R79, UR7, RZ, P1, !PT ;  /* 0x000000074f233c10 */ /* 0x000fe20008ffe4ff */
[----:B------:R-:W-:Y:S01]  /*15190*/  IMAD.U32 R79, RZ, RZ, UR6 ;  /* 0x00000006ff4f7e24 */ /* 0x000fe2000f8e00ff */
[----:B---3--:R-:W1:Y:S02]  /*151a0*/  LDC R74, c[0x0][0xbe8] ;  /* 0x0002fa00ff4a7b82 */ /* 0x008e640000000800 */
[----:B------:R2:W5:Y:S04]  /*151b0*/  @P0 LDG.E R3, desc[UR60][R32.64] ;  /* 0x0000003c20030981 */ /* 0x000568000c1e1900 */
[----:B------:R2:W5:Y:S01]  /*151c0*/  @P3 LDG.E R79, desc[UR60][R34.64] ;  /* 0x0000003c224f3981 */ /* 0x000562000c1e1900 */
[----:B------:R-:W-:-:S04]  /*151d0*/  SEL R22, R22, 0x978, P2 ;  /* 0x0000097816167807 */ /* 0x000fc80001000000 */
[----:B------:R2:W3:Y:S08]  /*151e0*/  LDC.64 R12, c[0x0][R22+0x220] ;  /* 0x00008800160c7b82 */ /* 0x0004f00000000a00 */
[----:B------:R2:W4:Y:S08]  /*151f0*/  LDC.64 R14, c[0x0][R22+0x218] ;  /* 0x00008600160e7b82 */ /* 0x0005300000000a00 */
[----:B------:R2:W0:Y:S01]  /*15200*/  LDC.64 R20, c[0x0][R22+0x228] ;  /* 0x00008a0016147b82 */ /* 0x0004220000000a00 */
[----:B-1----:R-:W-:Y:S01]  /*15210*/  ISETP.NE.AND P1, PT, R74, 0x1, PT ;  /* 0x000000014a00780c */ /* 0x002fe20003f25270 */
[----:B--2---:R-:W-:-:S12]  /*15220*/  @P3 BRA `(.L_x_539) ;  /* 0x0000000000103947 */ /* 0x004fd80003800000 */
[----:B------:R-:W-:Y:S05]  /*15230*/  @!P0 BRA `(.L_x_539) ;  /* 0x00000000000c8947 */ /* 0x000fea0003800000 */
[----:B------:R-:W2:Y:S04]  /*15240*/  LDG.E R24, desc[UR60][R32.64] ;  /* 0x0000003c20187981 */ /* 0x000ea8000c1e1900 */
[----:B-----5:R-:W2:Y:S02]  /*15250*/  LDG.E R79, desc[UR60][R32.64+0x4] ;  /* 0x0000043c204f7981 */ /* 0x020ea4000c1e1900 */
[----:B--2---:R-:W-:-:S07]  /*15260*/  IMAD.IADD R79, R79, 0x1, -R24 ;  /* 0x000000014f4f7824 */ /* 0x004fce00078e0a18 */
.L_x_539:
[----:B------:R-:W2:Y:S01]  /*15270*/  LDL.LU R24, [R1+0x98] ;  /* 0x0000980001187983 */ /* 0x000ea20000300800 */
[----:B------:R-:W1:Y:S03]  /*15280*/  LDC.64 R22, c[0x0][R22+0x210] ;  /* 0x0000840016167b82 */ /* 0x000e660000000a00 */
[----:B------:R-:W3:Y:S04]  /*15290*/  LDL.LU R27, [R1+0xc4] ;  /* 0x0000c400011b7983 */ /* 0x000ee80000300800 */
[----:B------:R-:W4:Y:S01]  /*152a0*/  LDL R80, [R1+0x90] ;  /* 0x0000900001507983 */ /* 0x000f220000100800 */
[----:B------:R-:W-:Y:S01]  /*152b0*/  ISETP.NE.U32.AND P0, PT, RZ, UR4, PT ;  /* 0x00000004ff007c0c */ /* 0x000fe2000bf05070 */
[----:B------:R-:W0:Y:S02]  /*152c0*/  @P1 LDC R26, c[0x0][0xbec] ;  /* 0x0002fb00ff1a1b82 */ /* 0x000e240000000800 */
[----:B------:R-:W4:Y:S04]  /*152d0*/  LDL R32, [R1+0xe4] ;  /* 0x0000e40001207983 */ /* 0x000f280000100800 */
[----:B------:R-:W4:Y:S02]  /*152e0*/  LDL R82, [R1+0xa8] ;  /* 0x0000a80001527983 */ /* 0x000f240000100800 */
[----:B------:R-:W1:Y:S02]  /*152f0*/  @P1 LDC R81, c[0x0][0xbf0] ;  /* 0x0002fc00ff511b82 */ /* 0x000e640000000800 */
[----:B------:R-:W4:Y:S04]  /*15300*/  LDL R78, [R1+0xb0] ;  /* 0x0000b000014e7983 */ /* 0x000f280000100800 */
[----:B------:R-:W4:Y:S04]  /*15310*/  LDL R76, [R1+0xe0] ;  /* 0x0000e000014c7983 */ /* 0x000f280000100800 */
[----:B------:R-:W4:Y:S01]  /*15320*/  LDL R34, [R1+0xcc] ;  /* 0x0000cc0001227983 */ /* 0x000f220000100800 */
[----:B------:R-:W-:-:S04]  /*15330*/  ISETP.NE.AND.EX P0, PT, RZ, UR5, PT, P0 ;  /* 0x00000005ff007c0c */ /* 0x000fc8000bf05300 */
[----:B--2---:R-:W-:Y:S02]  /*15340*/  SEL R75, R24, RZ, !P0 ;  /* 0x000000ff184b7207 */ /* 0x004fe40004000000 */
[----:B------:R-:W2:Y:S01]  /*15350*/  LDC.64 R24, c[0x0][0xba8] ;  /* 0x0002ea00ff187b82 */ /* 0x000ea20000000a00 */
[----:B---3--:R-:W-:Y:S02]  /*15360*/  SEL R27, R27, RZ, !P0 ;  /* 0x000000ff1b1b7207 */ /* 0x008fe40004000000 */
[----:B------:R-:W-:Y:S02]  /*15370*/  IMAD R13, R13, R75, RZ ;  /* 0x0000004b0d0d7224 */ /* 0x000fe400078e02ff */
[-C--:B----4-:R-:W-:Y:S02]  /*15380*/  IMAD R35, R15, R80.reuse, RZ ;  /* 0x000000500f237224 */ /* 0x090fe400078e02ff */
[----:B------:R-:W-:Y:S02]  /*15390*/  IMAD R77, R12, R27, R13 ;  /* 0x0000001b0c4d7224 */ /* 0x000fe400078e020d */
[----:B------:R-:W-:-:S04]  /*153a0*/  IMAD.WIDE.U32 R14, R14, R80, RZ ;  /* 0x000000500e0e7225 */ /* 0x000fc800078e00ff */
[----:B------:R-:W-:-:S04]  /*153b0*/  IMAD.WIDE.U32 R12, R12, R75, RZ ;  /* 0x0000004b0c0c7225 */ /* 0x000fc800078e00ff */
[----:B------:R-:W-:Y:S01]  /*153c0*/  IMAD R27, R82, 0xc0, R32 ;  /* 0x000000c0521b7824 */ /* 0x000fe200078e0220 */
[----:B-----5:R-:W-:Y:S01]  /*153d0*/  IADD3 R14, P0, P3, R12, R14, R3 ;  /* 0x0000000e0c0e7210 */ /* 0x020fe20007b1e003 */
[----:B------:R-:W-:Y:S02]  /*153e0*/  IMAD.IADD R32, R15, 0x1, R35 ;  /* 0x000000010f207824 */ /* 0x000fe400078e0223 */
[----:B0-----:R-:W-:Y:S01]  /*153f0*/  @P1 IMAD.HI.U32 R12, R27, R26, RZ ;  /* 0x0000001a1b0c1227 */ /* 0x001fe200078e00ff */
[----:B------:R-:W-:Y:S01]  /*15400*/  SEL R33, R78, RZ, P2 ;  /* 0x000000ff4e217207 */ /* 0x000fe20001000000 */
[----:B--2---:R-:W0:Y:S02]  /*15410*/  @!P2 LDC R24, c[0x0][0xb50] ;  /* 0x0002d400ff18ab82 */ /* 0x004e240000000800 */
[----:B------:R-:W-:Y:S02]  /*15420*/  IMAD.IADD R15, R13, 0x1, R77 ;  /* 0x000000010d0f7824 */ /* 0x000fe400078e024d */
[----:B------:R-:W-:Y:S01]  /*15430*/  IMAD.MOV.U32 R13, RZ, RZ, R27 ;  /* 0x000000ffff0d7224 */ /* 0x000fe200078e001b */
[----:B-1----:R-:W-:Y:S01]  /*15440*/  @P1 SHF.R.U32.HI R13, RZ, R81, R12 ;  /* 0x00000051ff0d1219 */ /* 0x002fe2000001160c */
[-C--:B------:R-:W-:Y:S01]  /*15450*/  IMAD R35, R21, R33.reuse, RZ ;  /* 0x0000002115237224 */ /* 0x080fe200078e02ff */
[----:B------:R-:W-:Y:S01]  /*15460*/  SHF.R.S32.HI R77, RZ, 0x1f, R3 ;  /* 0x0000001fff4d7819 */ /* 0x000fe20000011403 */
[----:B------:R-:W-:Y:S01]  /*15470*/  IMAD.WIDE.U32 R20, R20, R33, RZ ;  /* 0x0000002114147225 */ /* 0x000fe200078e00ff */
[----:B------:R-:W1:Y:S03]  /*15480*/  @!P2 LDC R25, c[0x0][0xb54] ;  /* 0x0002d500ff19ab82 */ /* 0x000e660000000800 */
[----:B------:R-:W-:Y:S01]  /*15490*/  IMAD.MOV R26, RZ, RZ, -R13 ;  /* 0x000000ffff1a7224 */ /* 0x000fe200078e0a0d */
[----:B------:R-:W-:Y:S01]  /*154a0*/  IADD3.X R15, R15, R32, R77, P0, P3 ;  /* 0x000000200f0f7210 */ /* 0x000fe200007e644d */
[----:B------:R-:W-:Y:S01]  /*154b0*/  IMAD.IADD R35, R21, 0x1, R35 ;  /* 0x0000000115237824 */ /* 0x000fe200078e0223 */
[----:B------:R-:W-:-:S02]  /*154c0*/  IADD3 R20, P0, P3, R13, R14, R20 ;  /* 0x0000000e0d147210 */ /* 0x000fc40007b1e014 */
[----:B------:R-:W-:Y:S01]  /*154d0*/  SHF.R.S32.HI R12, RZ, 0x1f, R13 ;  /* 0x0000001fff0c7819 */ /* 0x000fe2000001140d */
[----:B------:R-:W-:-:S03]  /*154e0*/  IMAD R13, R74, R26, R27 ;  /* 0x0000001a4a0d7224 */ /* 0x000fc600078e021b */
[----:B------:R-:W-:Y:S01]  /*154f0*/  IADD3.X R21, R12, R15, R35, P0, P3 ;  /* 0x0000000f0c157210 */ /* 0x000fe200007e6423 */
[-C--:B------:R-:W-:Y:S01]  /*15500*/  IMAD R12, R23, R13.reuse, RZ ;  /* 0x0000000d170c7224 */ /* 0x080fe200078e02ff */
[----:B------:R-:W-:Y:S01]  /*15510*/  SHF.R.S32.HI R15, RZ, 0x1f, R13 ;  /* 0x0000001fff0f7819 */ /* 0x000fe2000001140d */
[----:B------:R-:W-:-:S04]  /*15520*/  IMAD.WIDE.U32 R20, R22, R13, R20 ;  /* 0x0000000d16147225 */ /* 0x000fc800078e0014 */
[----:B------:R-:W-:Y:S01]  /*15530*/  IMAD R15, R22, R15, R12 ;  /* 0x0000000f160f7224 */ /* 0x000fe200078e020c */
[----:B0-----:R-:W-:-:S03]  /*15540*/  LEA R24, P0, R20, R24, 0x2 ;  /* 0x0000001814187211 */ /* 0x001fc600078010ff */
[----:B------:R-:W-:-:S05]  /*15550*/  IMAD.IADD R12, R21, 0x1, R15 ;  /* 0x00000001150c7824 */ /* 0x000fca00078e020f */
[----:B-1----:R-:W-:Y:S01]  /*15560*/  LEA.HI.X R25, R20, R25, R12, 0x2, P0 ;  /* 0x0000001914197211 */ /* 0x002fe200000f140c */
[----:B------:R-:W-:Y:S01]  /*15570*/  SHFL.IDX PT, R14, R24, 0x1, 0x1c1f ;  /* 0x003c1f00180e7f89 */ /* 0x000fe200000e0000 */
[----:B------:R-:W-:-:S03]  /*15580*/  IMAD R23, R82, 0xc0, R76 ;  /* 0x000000c052177824 */ /* 0x000fc600078e024c */
[----:B------:R-:W-:Y:S04]  /*15590*/  SHFL.IDX PT, R12, R24, RZ, 0x1c1f ;  /* 0x001c1fff180c7589 */ /* 0x000fe800000e0000 */
[----:B------:R-:W0:Y:S04]  /*155a0*/  SHFL.IDX PT, R13, R25, RZ, 0x1c1f ;  /* 0x001c1fff190d7589 */ /* 0x000e2800000e0000 */
[----:B------:R-:W1:Y:S01]  /*155b0*/  SHFL.IDX PT, R15, R25, 0x1, 0x1c1f ;  /* 0x003c1f00190f7f89 */ /* 0x000e6200000e0000 */
[----:B------:R-:W-:Y:S01]  /*155c0*/  IMAD R76, R79, R74, RZ ;  /* 0x0000004a4f4c7224 */ /* 0x000fe200078e02ff */
[----:B------:R-:W-:Y:S01]  /*155d0*/  LOP3.LUT P0, RZ, R34, 0x3, RZ, 0xc0, !PT ;  /* 0x0000000322ff7812 */ /* 0x000fe2000780c0ff */
[----:B------:R-:W-:-:S03]  /*155e0*/  VIADD R21, R23, 0x8 ;  /* 0x0000000817157836 */ /* 0x000fc60000000000 */
[-C--:B------:R-:W-:Y:S02]  /*155f0*/  ISETP.GE.OR P3, PT, R23, R76.reuse, P0 ;  /* 0x0000004c1700720c */ /* 0x080fe40000766670 */
[----:B------:R-:W-:-:S11]  /*15600*/  ISETP.GE.OR P0, PT, R21, R76, P0 ;  /* 0x0000004c1500720c */ /* 0x000fd60000706670 */
[----:B0-----:R0:W-:Y:S04]  /*15610*/  @!P3 ST.E desc[UR60][R12.64], R2 ;  /* 0x000000020c00b985 */ /* 0x0011e8000c10193c */
[----:B-1----:R0:W-:Y:S01]  /*15620*/  @!P0 ST.E desc[UR60][R14.64], R0 ;  /* 0x000000000e008985 */ /* 0x0021e2000c10193c */
[----:B------:R-:W-:Y:S05]  /*15630*/  @P2 BRA `(.L_x_540) ;  /* 0x00000008002c2947 */ /* 0x000fea0003800000 */
[----:B------:R-:W1:Y:S01]  /*15640*/  S2R R34, SR_TID.X ;  /* 0x0000000000227919 */ /* 0x000e620000002100 */
[----:B0-----:R-:W0:Y:S01]  /*15650*/  @P1 LDC R15, c[0x0][0xbec] ;  /* 0x0002fb00ff0f1b82 */ /* 0x001e220000000800 */
[----:B------:R-:W-:-:S07]  /*15660*/  ULDC.64 UR4, c[0x0][0xaa0] ;  /* 0x0002a80000047ab9 */ /* 0x000fce0000000a00 */
[----:B------:R-:W2:Y:S01]  /*15670*/  @P1 LDC R41, c[0x0][0xbf0] ;  /* 0x0002fc00ff291b82 */ /* 0x000ea20000000800 */
[----:B-1----:R-:W-:-:S05]  /*15680*/  VIADD R0, R34, 0xffffff80 ;  /* 0xffffff8022007836 */ /* 0x002fca0000000000 */
[----:B------:R-:W-:-:S04]  /*15690*/  SHF.R.S32.HI R5, RZ, 0x1f, R0 ;  /* 0x0000001fff057819 */ /* 0x000fc80000011400 */
[----:B------:R-:W-:-:S04]  /*156a0*/  LEA.HI R5, R5, R0, RZ, 0x2 ;  /* 0x0000000005057211 */ /* 0x000fc800078f10ff */
[----:B------:R-:W-:Y:S02]  /*156b0*/  LOP3.LUT R7, R5, 0xfffffffc, RZ, 0xc0, !PT ;  /* 0xfffffffc05077812 */ /* 0x000fe400078ec0ff */
[----:B------:R-:W-:-:S03]  /*156c0*/  SHF.R.S32.HI R9, RZ, 0x2, R5 ;  /* 0x00000002ff097819 */ /* 0x000fc60000011405 */
[----:B------:R-:W-:-:S04]  /*156d0*/  IMAD.IADD R12, R0, 0x1, -R7 ;  /* 0x00000001000c7824 */ /* 0x000fc800078e0a07 */
[----:B------:R-:W-:-:S04]  /*156e0*/  IMAD.SHL.U32 R8, R12, 0x8, RZ ;  /* 0x000000080c087824 */ /* 0x000fc800078e00ff */
[----:B------:R-:W-:-:S04]  /*156f0*/  IMAD R5, R9, 0x20, R8 ;  /* 0x0000002009057824 */ /* 0x000fc800078e0208 */
[----:B------:R-:W-:-:S03]  /*15700*/  IMAD.WIDE R10, R5, 0x2, R10 ;  /* 0x00000002050a7825 */ /* 0x000fc600078e020a */
[C---:B------:R-:W-:Y:S02]  /*15710*/  IADD3 R5, P5, R10.reuse, 0x7800, RZ ;  /* 0x000078000a057810 */ /* 0x040fe40007fbe0ff */
[C---:B------:R-:W-:Y:S02]  /*15720*/  LOP3.LUT R7, R10.reuse, 0x180, RZ, 0xc0, !PT ;  /* 0x000001800a077812 */ /* 0x040fe400078ec0ff */
[----:B------:R-:W-:Y:S01]  /*15730*/  LOP3.LUT R0, R5, 0x180, RZ, 0xc0, !PT ;  /* 0x0000018005007812 */ /* 0x000fe200078ec0ff */
[----:B------:R-:W-:Y:S01]  /*15740*/  IMAD.X R37, RZ, RZ, R11, P5 ;  /* 0x000000ffff257224 */ /* 0x000fe200028e060b */
[----:B------:R-:W-:Y:S02]  /*15750*/  IADD3 R21, P0, R10, 0x1800, RZ ;  /* 0x000018000a157810 */ /* 0x000fe40007f1e0ff */
[----:B------:R-:W-:Y:S02]  /*15760*/  SHF.R.U64 R0, R0, 0x3, RZ ;  /* 0x0000000300007819 */ /* 0x000fe400000012ff */
[----:B------:R-:W-:-:S02]  /*15770*/  IADD3 R25, P2, R10, 0x3000, RZ ;  /* 0x000030000a197810 */ /* 0x000fc40007f5e0ff */
[----:B------:R-:W-:Y:S01]  /*15780*/  LOP3.LUT R36, R0, R5, RZ, 0x3c, !PT ;  /* 0x0000000500247212 */ /* 0x000fe200078e3cff */
[----:B------:R-:W-:Y:S01]  /*15790*/  IMAD R0, R77, UR4, RZ ;  /* 0x000000044d007c24 */ /* 0x000fe2000f8e02ff */
[C---:B------:R-:W-:Y:S02]  /*157a0*/  IADD3 R29, P3, R10.reuse, 0x4800, RZ ;  /* 0x000048000a1d7810 */ /* 0x040fe40007f7e0ff */
[----:B------:R-:W-:Y:S01]  /*157b0*/  IADD3 R33, P4, R10, 0x6000, RZ ;  /* 0x000060000a217810 */ /* 0x000fe20007f9e0ff */
[----:B------:R-:W-:Y:S01]  /*157c0*/  IMAD R13, R3, UR5, R0 ;  /* 0x00000005030d7c24 */ /* 0x000fe2000f8e0200 */
[----:B------:R-:W-:Y:S01]  /*157d0*/  SHF.R.U64 R7, R7, 0x3, RZ ;  /* 0x0000000307077819 */ /* 0x000fe200000012ff */
[----:B------:R-:W-:Y:S01]  /*157e0*/  IMAD.WIDE.U32 R2, R3, UR4, RZ ;  /* 0x0000000403027c25 */ /* 0x000fe2000f8e00ff */
[----:B------:R-:W-:Y:S01]  /*157f0*/  LOP3.LUT R20, R21, 0x180, RZ, 0xc0, !PT ;  /* 0x0000018015147812 */ /* 0x000fe200078ec0ff */
[----:B------:R-:W-:Y:S01]  /*15800*/  ULDC.64 UR4, c[0x0][0xae8] ;  /* 0x0002ba0000047ab9 */ /* 0x000fe20000000a00 */
[----:B------:R-:W-:Y:S01]  /*15810*/  LOP3.LUT R24, R25, 0x180, RZ, 0xc0, !PT ;  /* 0x0000018019187812 */ /* 0x000fe200078ec0ff */
[----:B------:R-:W-:Y:S01]  /*15820*/  IMAD R0, R12, 0x60, R9 ;  /* 0x000000600c007824 */ /* 0x000fe200078e0209 */
[----:B------:R-:W-:Y:S01]  /*15830*/  LOP3.LUT R28, R29, 0x180, RZ, 0xc0, !PT ;  /* 0x000001801d1c7812 */ /* 0x000fe200078ec0ff */
[----:B------:R-:W5:Y:S01]  /*15840*/  LD.E.128 R36, desc[UR60][R36.64] ;  /* 0x0000003c24247980 */ /* 0x000f62000c101d00 */
[----:B------:R-:W-:Y:S01]  /*15850*/  LOP3.LUT R32, R33, 0x180, RZ, 0xc0, !PT ;  /* 0x0000018021207812 */ /* 0x000fe200078ec0ff */
[----:B------:R-:W-:Y:S01]  /*15860*/  IMAD.IADD R3, R3, 0x1, R13 ;  /* 0x0000000103037824 */ /* 0x000fe200078e020d */
[----:B------:R-:W-:Y:S01]  /*15870*/  LOP3.LUT R10, R7, R10, RZ, 0x3c, !PT ;  /* 0x0000000a070a7212 */ /* 0x000fe200078e3cff */
[----:B------:R-:W-:Y:S01]  /*15880*/  IMAD R12, R82, 0xc0, R0 ;  /* 0x000000c0520c7824 */ /* 0x000fe200078e0200 */
[----:B------:R-:W-:-:S02]  /*15890*/  SHF.R.U64 R20, R20, 0x3, RZ ;  /* 0x0000000314147819 */ /* 0x000fc400000012ff */
[----:B------:R-:W-:Y:S02]  /*158a0*/  SHF.R.U64 R24, R24, 0x3, RZ ;  /* 0x0000000318187819 */ /* 0x000fe400000012ff */
[----:B------:R-:W-:Y:S02]  /*158b0*/  SHF.R.U64 R28, R28, 0x3, RZ ;  /* 0x000000031c1c7819 */ /* 0x000fe400000012ff */
[----:B------:R-:W-:Y:S01]  /*158c0*/  SHF.R.U64 R32, R32, 0x3, RZ ;  /* 0x0000000320207819 */ /* 0x000fe200000012ff */
[----:B------:R-:W-:Y:S01]  /*158d0*/  IMAD.WIDE.U32 R2, R80, UR4, R2 ;  /* 0x0000000450027c25 */ /* 0x000fe2000f8e0002 */
[----:B------:R1:W5:Y:S01]  /*158e0*/  LD.E.128 R4, desc[UR60][R10.64] ;  /* 0x0000003c0a047980 */ /* 0x000362000c101d00 */
[----:B------:R-:W-:Y:S02]  /*158f0*/  LOP3.LUT R20, R20, R21, RZ, 0x3c, !PT ;  /* 0x0000001514147212 */ /* 0x000fe400078e3cff */
[----:B------:R-:W-:Y:S01]  /*15900*/  LOP3.LUT R24, R24, R25, RZ, 0x3c, !PT ;  /* 0x0000001918187212 */ /* 0x000fe200078e3cff */
[----:B0-----:R-:W-:Y:S01]  /*15910*/  @P1 IMAD.HI.U32 R0, R12, R15, RZ ;  /* 0x0000000f0c001227 */ /* 0x001fe200078e00ff */
[----:B------:R-:W-:-:S02]  /*15920*/  LOP3.LUT R28, R28, R29, RZ, 0x3c, !PT ;  /* 0x0000001d1c1c7212 */ /* 0x000fc400078e3cff */
[----:B------:R-:W-:Y:S01]  /*15930*/  LOP3.LUT R32, R32, R33, RZ, 0x3c, !PT ;  /* 0x0000002120207212 */ /* 0x000fe200078e3cff */
[----:B------:R-:W-:Y:S01]  /*15940*/  IMAD.X R21, RZ, RZ, R11, P0 ;  /* 0x000000ffff157224 */ /* 0x000fe200000e060b */
[----:B-1----:R-:W-:Y:S01]  /*15950*/  SHF.R.S32.HI R10, RZ, 0x1f, R75 ;  /* 0x0000001fff0a7819 */ /* 0x002fe2000001144b */
[--C-:B------:R-:W-:Y:S02]  /*15960*/  IMAD.X R25, RZ, RZ, R11.reuse, P2 ;  /* 0x000000ffff197224 */ /* 0x100fe400010e060b */
[--C-:B------:R-:W-:Y:S02]  /*15970*/  IMAD.X R29, RZ, RZ, R11.reuse, P3 ;  /* 0x000000ffff1d7224 */ /* 0x100fe400018e060b */
[----:B------:R-:W5:Y:S01]  /*15980*/  LD.E.128 R20, desc[UR60][R20.64] ;  /* 0x0000003c14147980 */ /* 0x000f62000c101d00 */
[----:B------:R-:W-:Y:S02]  /*15990*/  IMAD.X R33, RZ, RZ, R11, P4 ;  /* 0x000000ffff217224 */ /* 0x000fe400020e060b */
[----:B------:R-:W-:Y:S01]  /*159a0*/  IMAD R3, R80, UR5, R3 ;  /* 0x0000000550037c24 */ /* 0x000fe2000f8e0203 */
[----:B------:R-:W-:Y:S01]  /*159b0*/  ULDC.64 UR4, c[0x0][0xaf0] ;  /* 0x0002bc0000047ab9 */ /* 0x000fe20000000a00 */
[----:B------:R-:W-:Y:S01]  /*159c0*/  IMAD.MOV.U32 R11, RZ, RZ, R12 ;  /* 0x000000ffff0b7224 */ /* 0x000fe200078e000c */
[----:B--2---:R-:W-:Y:S01]  /*159d0*/  @P1 SHF.R.U32.HI R11, RZ, R41, R0 ;  /* 0x00000029ff0b1219 */ /* 0x004fe20000011600 */
[----:B------:R-:W-:Y:S01]  /*159e0*/  IMAD R10, R10, UR4, RZ ;  /* 0x000000040a0a7c24 */ /* 0x000fe2000f8e02ff */
[----:B------:R-:W5:Y:S01]  /*159f0*/  LD.E.128 R24, desc[UR60][R24.64] ;  /* 0x0000003c18187980 */ /* 0x000f62000c101d00 */
[----:B------:R-:W-:-:S03]  /*15a00*/  IMAD.WIDE.U32 R2, R75, UR4, R2 ;  /* 0x000000044b027c25 */ /* 0x000fc6000f8e0002 */
[----:B------:R-:W5:Y:S01]  /*15a10*/  LD.E.128 R28, desc[UR60][R28.64] ;  /* 0x0000003c1c1c7980 */ /* 0x000f62000c101d00 */
[----:B------:R-:W-:-:S03]  /*15a20*/  IMAD R13, R75, UR5, R10 ;  /* 0x000000054b0d7c24 */ /* 0x000fc6000f8e020a */
[----:B------:R-:W5:Y:S01]  /*15a30*/  LD.E.128 R32, desc[UR60][R32.64] ;  /* 0x0000003c20207980 */ /* 0x000f62000c101d00 */
[--C-:B------:R-:W-:Y:S01]  /*15a40*/  IMAD.MOV R15, RZ, RZ, -R11.reuse ;  /* 0x000000ffff0f7224 */ /* 0x100fe200078e0a0b */
[----:B------:R-:W-:Y:S01]  /*15a50*/  SHF.R.S32.HI R0, RZ, 0x1f, R11 ;  /* 0x0000001fff007819 */ /* 0x000fe2000001140b */
[----:B------:R-:W-:Y:S01]  /*15a60*/  ULDC.64 UR4, c[0x0][0xae0] ;  /* 0x0002b80000047ab9 */ /* 0x000fe20000000a00 */
[----:B------:R-:W-:Y:S01]  /*15a70*/  @!PT LDS RZ, [RZ] ;  /* 0x00000000fffff984 */ /* 0x000fe20000000800 */
[----:B------:R-:W-:Y:S01]  /*15a80*/  @!PT LDS RZ, [RZ] ;  /* 0x00000000fffff984 */ /* 0x000fe20000000800 */
[----:B------:R-:W-:Y:S01]  /*15a90*/  @!PT LDS RZ, [RZ] ;  /* 0x00000000fffff984 */ /* 0x000fe20000000800 */
[----:B------:R-:W-:Y:S01]  /*15aa0*/  @!PT LDS RZ, [RZ] ;  /* 0x00000000fffff984 */ /* 0x000fe20000000800 */
[----:B------:R0:W-:Y:S06]  /*15ab0*/  MEMBAR.ALL.CTA ;  /* 0x0000000000007992 */ /* 0x0001ec0000008000 */
[----:B0-----:R-:W0:Y:S01]  /*15ac0*/  FENCE.VIEW.ASYNC.S ;  /* 0x00000000000073c6 */ /* 0x001e220000000000 */
[----:B------:R-:W-:-:S02]  /*15ad0*/  IMAD.IADD R3, R3, 0x1, R13 ;  /* 0x0000000103037824 */ /* 0x000fc400078e020d */
[----:B------:R-:W-:Y:S02]  /*15ae0*/  IMAD R13, R74, R15, R12 ;  /* 0x0000000f4a0d7224 */ /* 0x000fe400078e020c */
[----:B------:R-:W-:Y:S02]  /*15af0*/  IMAD R0, R0, UR4, RZ ;  /* 0x0000000400007c24 */ /* 0x000fe4000f8e02ff */
[----:B------:R-:W-:Y:S01]  /*15b00*/  IMAD.WIDE.U32 R2, R11, UR4, R2 ;  /* 0x000000040b027c25 */ /* 0x000fe2000f8e0002 */
[----:B------:R-:W-:-:S03]  /*15b10*/  SHF.R.S32.HI R10, RZ, 0x1f, R13 ;  /* 0x0000001fff0a7819 */ /* 0x000fc6000001140d */
[----:B------:R-:W-:Y:S01]  /*15b20*/  IMAD R11, R11, UR5, R0 ;  /* 0x000000050b0b7c24 */ /* 0x000fe2000f8e0200 */
[----:B------:R-:W-:Y:S01]  /*15b30*/  ULDC.64 UR4, c[0x0][0xad8] ;  /* 0x0002b60000047ab9 */ /* 0x000fe20000000a00 */
[----:B------:R-:W-:Y:S02]  /*15b40*/  VIADD R0, R16, 0x31c20 ;  /* 0x00031c2010007836 */ /* 0x000fe40000000000 */
[----:B------:R-:W-:Y:S02]  /*15b50*/  IMAD.IADD R3, R3, 0x1, R11 ;  /* 0x0000000103037824 */ /* 0x000fe400078e020b */
[----:B------:R-:W-:Y:S01]  /*15b60*/  IMAD R10, R10, UR4, RZ ;  /* 0x000000040a0a7c24 */ /* 0x000fe2000f8e02ff */
[----:B------:R-:W-:Y:S01]  /*15b70*/  PRMT R0, RZ, 0x654, R0 ;  /* 0x00000654ff007816 */ /* 0x000fe20000000000 */
[----:B------:R-:W-:-:S04]  /*15b80*/  IMAD.WIDE.U32 R2, R13, UR4, R2 ;  /* 0x000000040d027c25 */ /* 0x000fc8000f8e0002 */
[----:B------:R-:W-:Y:S01]  /*15b90*/  IMAD R11, R13, UR5, R10 ;  /* 0x000000050d0b7c24 */ /* 0x000fe2000f8e020a */
[----:B------:R-:W-:Y:S01]  /*15ba0*/  ULDC.64 UR4, c[0x0][0xa80] ;  /* 0x0002a00000047ab9 */ /* 0x000fe20000000a00 */
[----:B0-----:R0:W-:Y:S02]  /*15bb0*/  SYNCS.ARRIVE.TRANS64.RED.A1T0 RZ, [R0+URZ], RZ ;  /* 0x000000ff00ff79a7 */ /* 0x0011e4000810043f */
[----:B------:R-:W-:Y:S02]  /*15bc0*/  IMAD.IADD R3, R3, 0x1, R11 ;  /* 0x0000000103037824 */ /* 0x000fe400078e020b */
[C---:B------:R-:W-:Y:S02]  /*15bd0*/  VIADD R42, R8.reuse, 0x20 ;  /* 0x00000020082a7836 */ /* 0x040fe40000000000 */
[----:B------:R-:W-:Y:S01]  /*15be0*/  VIADD R44, R8, 0x40 ;  /* 0x00000040082c7836 */ /* 0x000fe20000000000 */
[----:B0-----:R-:W-:Y:S01]  /*15bf0*/  LEA R0, P0, R2, UR4, 0x1 ;  /* 0x0000000402007c11 */ /* 0x001fe2000f8008ff */
[----:B------:R-:W-:-:S03]  /*15c00*/  UMOV UR4, 0xffffffff ;  /* 0xffffffff00047882 */ /* 0x000fc60000000000 */
[----:B------:R-:W-:Y:S02]  /*15c10*/  LEA.HI.X R2, R2, UR5, R3, 0x1, P0 ;  /* 0x0000000502027c11 */ /* 0x000fe400080f0c03 */
[----:B------:R-:W-:Y:S02]  /*15c20*/  SHF.R.S32.HI R43, RZ, 0x1f, R42 ;  /* 0x0000001fff2b7819 */ /* 0x000fe4000001142a */
[----:B------:R-:W-:Y:S01]  /*15c30*/  SHF.R.S32.HI R45, RZ, 0x1f, R44 ;  /* 0x0000001fff2d7819 */ /* 0x000fe2000001142c */
[----:B------:R-:W-:Y:S06]  /*15c40*/  BRA.DIV UR4, `(.L_x_541) ;  /* 0x000000a204707947 */ /* 0x000fec000b800000 */
[----:B------:R0:W1:Y:S04]  /*15c50*/  SHFL.IDX PT, R3, R2, RZ, 0x1c1f ;  /* 0x001c1fff02037589 */ /* 0x00006800000e0000 */
[----:B------:R0:W2:Y:S02]  /*15c60*/  SHFL.IDX PT, R14, R0, RZ, 0x1c1f ;  /* 0x001c1fff000e7589 */ /* 0x0000a400000e0000 */
.L_x_745:
[----:B------:R-:W-:Y:S01]  /*15c70*/  IMAD R9, R82, 0xc0, R9 ;  /* 0x000000c052097824 */ /* 0x000fe200078e0209 */
[----:B------:R-:W-:Y:S04]  /*15c80*/  BSSY B1, `(.L_x_542) ;  /* 0x0000010000017945 */ /* 0x000fe80003800000 */
[----:B------:R-:W-:-:S13]  /*15c90*/  ISETP.GE.AND P0, PT, R9, R76, PT ;  /* 0x0000004c0900720c */ /* 0x000fda0003f06270 */
[----:B------:R-:W-:Y:S05]  /*15ca0*/  @P0 BRA `(.L_x_543) ;  /* 0x0000000000340947 */ /* 0x000fea0003800000 */
[----:B------:R-:W-:Y:S02]  /*15cb0*/  ULDC UR4, c[0x0][0xac8] ;  /* 0x0002b20000047ab9 */ /* 0x000fe40000000800 */
[----:B------:R-:W-:Y:S02]  /*15cc0*/  ISETP.GE.AND P0, PT, R8, UR4, PT ;  /* 0x0000000408007c0c */ /* 0x000fe4000bf06270 */
[----:B------:R-:W-:Y:S02]  /*15cd0*/  ISETP.GE.AND P1, PT, R42, UR4, PT ;  /* 0x000000042a007c0c */ /* 0x000fe4000bf26270 */
[----:B------:R-:W-:-:S09]  /*15ce0*/  ISETP.GE.AND P2, PT, R44, UR4, PT ;  /* 0x000000042c007c0c */ /* 0x000fd2000bf46270 */
[----:B-1----:R-:W-:Y:S02]  /*15cf0*/  @!P0 IMAD.MOV.U32 R15, RZ, RZ, R3 ;  /* 0x000000ffff0f8224 */ /* 0x002fe400078e0003 */
[-C--:B--2---:R-:W-:Y:S02]  /*15d00*/  @!P1 LEA R12, P3, R42, R14.reuse, 0x1 ;  /* 0x0000000e2a0c9211 */ /* 0x084fe400078608ff */
[----:B------:R-:W-:Y:S01]  /*15d10*/  @!P2 LEA R40, P4, R44, R14, 0x1 ;  /* 0x0000000e2c28a211 */ /* 0x000fe200078808ff */
[----:B------:R-:W-:Y:S01]  /*15d20*/  @!P0 IMAD.WIDE R10, R8, 0x2, R14 ;  /* 0x00000002080a8825 */ /* 0x000fe200078e020e */
[-C--:B------:R-:W-:Y:S02]  /*15d30*/  @!P1 LEA.HI.X R13, R42, R3.reuse, R43, 0x1, P3 ;  /* 0x000000032a0d9211 */ /* 0x080fe400018f0c2b */
[----:B------:R-:W-:Y:S02]  /*15d40*/  @!P2 LEA.HI.X R41, R44, R3, R45, 0x1, P4 ;  /* 0x000000032c29a211 */ /* 0x000fe400020f0c2d */
[----:B-----5:R3:W-:Y:S04]  /*15d50*/  @!P0 ST.E.128 desc[UR60][R10.64], R4 ;  /* 0x000000040a008985 */ /* 0x0207e8000c101d3c */
[----:B------:R3:W-:Y:S04]  /*15d60*/  @!P1 ST.E.128 desc[UR60][R12.64], R24 ;  /* 0x000000180c009985 */ /* 0x0007e8000c101d3c */
[----:B------:R3:W-:Y:S02]  /*15d70*/  @!P2 ST.E.128 desc[UR60][R40.64], R32 ;  /* 0x000000202800a985 */ /* 0x0007e4000c101d3c */
.L_x_543:
[----:B------:R-:W-:Y:S05]  /*15d80*/  BSYNC B1 ;  /* 0x0000000000017941 */ /* 0x000fea0003800000 */
.L_x_542:
[----:B------:R-:W-:-:S03]  /*15d90*/  UMOV UR4, 0xffffffff ;  /* 0xffffffff00047882 */ /* 0x000fc60000000000 */
[----:B------:R-:W-:Y:S05]  /*15da0*/  BRA.DIV UR4, `(.L_x_544) ;  /* 0x000000a2044c7947 */ /* 0x000fea000b800000 */
[----:B-1----:R1:W4:Y:S04]  /*15db0*/  SHFL.IDX PT, R3, R2, 0x1, 0x1c1f ;  /* 0x003c1f0002037f89 */ /* 0x00232800000e0000 */
[----:B--2---:R1:W2:Y:S02]  /*15dc0*/  SHFL.IDX PT, R14, R0, 0x1, 0x1c1f ;  /* 0x003c1f00000e7f89 */ /* 0x0042a400000e0000 */
.L_x_749:
[----:B---3-5:R-:W-:-:S05]  /*15dd0*/  VIADD R5, R9, 0x60 ;  /* 0x0000006009057836 */ /* 0x028fca0000000000 */
[----:B------:R-:W-:-:S13]  /*15de0*/  ISETP.GE.AND P0, PT, R5, R76, PT ;  /* 0x0000004c0500720c */ /* 0x000fda0003f06270 */
[----:B------:R-:W-:Y:S05]  /*15df0*/  @P0 BRA `(.L_x_545) ;  /* 0x0000001800480947 */ /* 0x000fea0003800000 */
[----:B------:R-:W-:Y:S02]  /*15e00*/  ULDC UR4, c[0x0][0xac8] ;  /* 0x0002b20000047ab9 */ /* 0x000fe40000000800 */
[----:B------:R-:W-:Y:S02]  /*15e10*/  ISETP.GE.AND P1, PT, R8, UR4, PT ;  /* 0x0000000408007c0c */ /* 0x000fe4000bf26270 */
[----:B------:R-:W-:-:S11]  /*15e20*/  ISETP.GE.AND P2, PT, R42, UR4, PT ;  /* 0x000000042a007c0c */ /* 0x000fd6000bf46270 */
[----:B012---:R-:W-:Y:S02]  /*15e30*/  @!P1 IMAD.MOV.U32 R2, RZ, RZ, R14 ;  /* 0x000000ffff029224 */ /* 0x007fe400078e000e */
[----:B------:R-:W-:Y:S02]  /*15e40*/  @!P2 LEA R4, P0, R42, R14, 0x1 ;  /* 0x0000000e2a04a211 */ /* 0x000fe400078008ff */
[----:B----4-:R-:W-:Y:S02]  /*15e50*/  @!P1 IMAD.WIDE R8, R8, 0x2, R2 ;  /* 0x0000000208089825 */ /* 0x010fe400078e0202 */
[----:B------:R-:W-:Y:S02]  /*15e60*/  @!P2 LEA.HI.X R5, R42, R3, R43, 0x1, P0 ;  /* 0x000000032a05a211 */ /* 0x000fe400000f0c2b */
[----:B------:R-:W-:Y:S01]  /*15e70*/  ISETP.GE.AND P0, PT, R44, UR4, PT ;  /* 0x000000042c007c0c */ /* 0x000fe2000bf06270 */
[----:B------:R0:W-:Y:S04]  /*15e80*/  @!P1 ST.E.128 desc[UR60][R8.64], R20 ;  /* 0x0000001408009985 */ /* 0x0001e8000c101d3c */
[----:B------:R0:W-:Y:S08]  /*15e90*/  @!P2 ST.E.128 desc[UR60][R4.64], R28 ;  /* 0x0000001c0400a985 */ /* 0x0001f0000c101d3c */
[----:B------:R-:W-:Y:S05]  /*15ea0*/  @P0 BRA `(.L_x_545) ;  /* 0x00000018001c0947 */ /* 0x000fea0003800000 */
[----:B------:R-:W-:-:S04]  /*15eb0*/  LEA R14, P0, R44, R14, 0x1 ;  /* 0x0000000e2c0e7211 */ /* 0x000fc800078008ff */
[----:B------:R-:W-:-:S05]  /*15ec0*/  LEA.HI.X R15, R44, R3, R45, 0x1, P0 ;  /* 0x000000032c0f7211 */ /* 0x000fca00000f0c2d */
[----:B------:R1:W-:Y:S01]  /*15ed0*/  ST.E.128 desc[UR60][R14.64], R36 ;  /* 0x000000240e007985 */ /* 0x0003e2000c101d3c */
[----:B------:R-:W-:Y:S05]  /*15ee0*/  BRA `(.L_x_545) ;  /* 0x00000018000c7947 */ /* 0x000fea0003800000 */
.L_x_540:
[----:B------:R-:W-:Y:S01]  /*15ef0*/  ULDC.64 UR4, c[0x0][0xb08] ;  /* 0x0002c20000047ab9 */ /* 0x000fe20000000a00 */
[----:B0-----:R-:W0:Y:S01]  /*15f00*/  @P1 LDC R12, c[0x0][0xbec] ;  /* 0x0002fb00ff0c1b82 */ /* 0x001e220000000800 */
[----:B------:R-:W-:Y:S02]  /*15f10*/  IMAD R0, R77, UR4, RZ ;  /* 0x000000044d007c24 */ /* 0x000fe4000f8e02ff */
[----:B------:R-:W-:-:S04]  /*15f20*/  IMAD.WIDE.U32 R10, R3, UR4, RZ ;  /* 0x00000004030a7c25 */ /* 0x000fc8000f8e00ff */
[----:B------:R-:W-:Y:S01]  /*15f30*/  IMAD R3, R3, UR5, R0 ;  /* 0x0000000503037c24 */ /* 0x000fe2000f8e0200 */
[----:B------:R-:W1:Y:S01]  /*15f40*/  @P1 LDC R15, c[0x0][0xbf0] ;  /* 0x0002fc00ff0f1b82 */ /* 0x000e620000000800 */
[----:B------:R-:W-:Y:S01]  /*15f50*/  ULDC.64 UR4, c[0x0][0xb38] ;  /* 0x0002ce0000047ab9 */ /* 0x000fe20000000a00 */
[----:B------:R-:W-:Y:S01]  /*15f60*/  SHF.R.S32.HI R0, RZ, 0x1f, R75 ;  /* 0x0000001fff007819 */ /* 0x000fe2000001144b */
[----:B------:R-:W-:Y:S02]  /*15f70*/  IMAD.IADD R11, R11, 0x1, R3 ;  /* 0x000000010b0b7824 */ /* 0x000fe400078e0203 */
[----:B------:R-:W-:-:S04]  /*15f80*/  IMAD.WIDE.U32 R2, R80, UR4, R10 ;  /* 0x0000000450027c25 */ /* 0x000fc8000f8e000a */
[----:B------:R-:W-:Y:S01]  /*15f90*/  IMAD R3, R80, UR5, R3 ;  /* 0x0000000550037c24 */ /* 0x000fe2000f8e0203 */
[----:B------:R-:W-:Y:S01]  /*15fa0*/  ULDC.64 UR4, c[0x0][0xb40] ;  /* 0x0002d00000047ab9 */ /* 0x000fe20000000a00 */
[----:B------:R-:W-:Y:S02]  /*15fb0*/  IMAD.MOV.U32 R11, RZ, RZ, R27 ;  /* 0x000000ffff0b7224 */ /* 0x000fe400078e001b */
[----:B------:R-:W-:Y:S02]  /*15fc0*/  IMAD R0, R0, UR4, RZ ;  /* 0x0000000400007c24 */ /* 0x000fe4000f8e02ff */
[----:B------:R-:W-:-:S04]  /*15fd0*/  IMAD.WIDE.U32 R2, R75, UR4, R2 ;  /* 0x000000044b027c25 */ /* 0x000fc8000f8e0002 */
[----:B------:R-:W-:Y:S01]  /*15fe0*/  IMAD R13, R75, UR5, R0 ;  /* 0x000000054b0d7c24 */ /* 0x000fe2000f8e0200 */
[----:B------:R-:W-:Y:S01]  /*15ff0*/  ULDC.64 UR4, c[0x0][0xb48] ;  /* 0x0002d20000047ab9 */ /* 0x000fe20000000a00 */
[----:B0-----:R-:W-:-:S04]  /*16000*/  @P1 IMAD.HI.U32 R12, R27, R12, RZ ;  /* 0x0000000c1b0c1227 */ /* 0x001fc800078e00ff */
[----:B------:R-:W-:Y:S01]  /*16010*/  IMAD.IADD R3, R3, 0x1, R13 ;  /* 0x0000000103037824 */ /* 0x000fe200078e020d */
[----:B-1----:R-:W-:Y:S01]  /*16020*/  @P1 SHF.R.U32.HI R11, RZ, R15, R12 ;  /* 0x0000000fff0b1219 */ /* 0x002fe2000001160c */
[----:B------:R-:W-:Y:S02]  /*16030*/  VIADD R10, R16, 0x31c20 ;  /* 0x00031c20100a7836 */ /* 0x000fe40000000000 */
[C---:B------:R-:W-:Y:S01]  /*16040*/  IMAD.WIDE.U32 R2, R78.reuse, UR4, R2 ;  /* 0x000000044e027c25 */ /* 0x040fe2000f8e0002 */
[--C-:B------:R-:W-:Y:S02]  /*16050*/  SHF.R.S32.HI R0, RZ, 0x1f, R11.reuse ;  /* 0x0000001fff007819 */ /* 0x100fe4000001140b */
[----:B------:R-:W-:Y:S01]  /*16060*/  PRMT R10, RZ, 0x654, R10 ;  /* 0x00000654ff0a7816 */ /* 0x000fe2000000000a */
[----:B------:R-:W-:Y:S02]  /*16070*/  IMAD.MOV R13, RZ, RZ, -R11 ;  /* 0x000000ffff0d7224 */ /* 0x000fe400078e0a0b */
[----:B------:R-:W-:Y:S01]  /*16080*/  IMAD R3, R78, UR5, R3 ;  /* 0x000000054e037c24 */ /* 0x000fe2000f8e0203 */
[----:B------:R-:W-:Y:S01]  /*16090*/  ULDC.64 UR4, c[0x0][0xb30] ;  /* 0x0002cc0000047ab9 */ /* 0x000fe20000000a00 */
[----:B------:R-:W-:Y:S01]  /*160a0*/  IMAD R13, R74, R13, R27 ;  /* 0x0000000d4a0d7224 */ /* 0x000fe200078e021b */
[----:B------:R0:W-:Y:S01]  /*160b0*/  SYNCS.ARRIVE.TRANS64.RED.A1T0 RZ, [R10+URZ], RZ ;  /* 0x000000ff0aff79a7 */ /* 0x0001e2000810043f */
[----:B------:R-:W-:-:S02]  /*160c0*/  IMAD R0, R0, UR4, RZ ;  /* 0x0000000400007c24 */ /* 0x000fc4000f8e02ff */
[----:B------:R-:W-:-:S04]  /*160d0*/  IMAD.WIDE.U32 R2, R11, UR4, R2 ;  /* 0x000000040b027c25 */ /* 0x000fc8000f8e0002 */
[----:B------:R-:W-:Y:S01]  /*160e0*/  IMAD R15, R11, UR5, R0 ;  /* 0x000000050b0f7c24 */ /* 0x000fe2000f8e0200 */
[----:B------:R-:W-:Y:S01]  /*160f0*/  SHF.R.S32.HI R0, RZ, 0x1f, R13 ;  /* 0x0000001fff007819 */ /* 0x000fe2000001140d */
[----:B------:R-:W-:Y:S02]  /*16100*/  ULDC.64 UR4, c[0x0][0xb28] ;  /* 0x0002ca0000047ab9 */ /* 0x000fe40000000a00 */
[----:B------:R-:W-:Y:S02]  /*16110*/  IMAD.IADD R3, R3, 0x1, R15 ;  /* 0x0000000103037824 */ /* 0x000fe400078e020f */
[----:B------:R-:W-:Y:S02]  /*16120*/  IMAD R0, R0, UR4, RZ ;  /* 0x0000000400007c24 */ /* 0x000fe4000f8e02ff */
[----:B------:R-:W-:-:S04]  /*16130*/  IMAD.WIDE.U32 R2, R13, UR4, R2 ;  /* 0x000000040d027c25 */ /* 0x000fc8000f8e0002 */
[----:B------:R-:W-:Y:S01]  /*16140*/  IMAD R13, R13, UR5, R0 ;  /* 0x000000050d0d7c24 */ /* 0x000fe2000f8e0200 */
[----:B------:R-:W-:Y:S02]  /*16150*/  ULDC.64 UR4, c[0x0][0xb00] ;  /* 0x0002c00000047ab9 */ /* 0x000fe40000000a00 */
[----:B------:R-:W-:Y:S01]  /*16160*/  LEA R0, P0, R2, UR4, 0x2 ;  /* 0x0000000402007c11 */ /* 0x000fe2000f8010ff */
[----:B------:R-:W-:Y:S01]  /*16170*/  IMAD.IADD R3, R3, 0x1, R13 ;  /* 0x0000000103037824 */ /* 0x000fe200078e020d */
[----:B------:R-:W-:-:S04]  /*16180*/  UMOV UR4, 0xffffffff ;  /* 0xffffffff00047882 */ /* 0x000fc80000000000 */
[----:B------:R-:W-:Y:S01]  /*16190*/  LEA.HI.X R2, R2, UR5, R3, 0x2, P0 ;  /* 0x0000000502027c11 */ /* 0x000fe200080f1403 */
[----:B0-----:R-:W-:Y:S06]  /*161a0*/  BRA.DIV UR4, `(.L_x_546) ;  /* 0x0000009e04947947 */ /* 0x001fec000b800000 */
[----:B------:R0:W1:Y:S04]  /*161b0*/  SHFL.IDX PT, R3, R2, RZ, 0x1c1f ;  /* 0x001c1fff02037589 */ /* 0x00006800000e0000 */
[----:B------:R0:W2:Y:S02]  /*161c0*/  SHFL.IDX PT, R14, R0, RZ, 0x1c1f ;  /* 0x001c1fff000e7589 */ /* 0x0000a400000e0000 */
.L_x_752:
[----:B------:R-:W-:Y:S01]  /*161d0*/  ISETP.GE.AND P0, PT, R23, R76, PT ;  /* 0x0000004c1700720c */ /* 0x000fe20003f06270 */
[----:B------:R-:W-:-:S12]  /*161e0*/  BSSY B1, `(.L_x_547) ;  /* 0x000004a000017945 */ /* 0x000fd80003800000 */
[----:B------:R-:W-:Y:S05]  /*161f0*/  @P0 BRA `(.L_x_548) ;  /* 0x0000000400200947 */ /* 0x000fea0003800000 */
[----:B------:R-:W3:Y:S01]  /*16200*/  LDL R35, [R1+0x8c] ;  /* 0x00008c0001237983 */ /* 0x000ee20000100800 */
[----:B------:R-:W-:-:S03]  /*16210*/  ULDC UR4, c[0x0][0xac8] ;  /* 0x0002b20000047ab9 */ /* 0x000fc60000000800 */
[----:B------:R-:W4:Y:S04]  /*16220*/  LDL R33, [R1+0xc0] ;  /* 0x0000c00001217983 */ /* 0x000f280000100800 */
[----:B------:R-:W5:Y:S04]  /*16230*/  LDL R27, [R1+0xbc] ;  /* 0x0000bc00011b7983 */ /* 0x000f680000100800 */
[----:B------:R-:W2:Y:S04]  /*16240*/  LDL R20, [R1+0xb8] ;  /* 0x0000b80001147983 */ /* 0x000ea80000100800 */
[----:B------:R-:W2:Y:S04]  /*16250*/  LDL R34, [R1+0xdc] ;  /* 0x0000dc0001227983 */ /* 0x000ea80000100800 */
[----:B------:R-:W2:Y:S04]  /*16260*/  LDL R32, [R1+0xd8] ;  /* 0x0000d80001207983 */ /* 0x000ea80000100800 */
[----:B------:R-:W2:Y:S04]  /*16270*/  LDL R75, [R1+0xb4] ;  /* 0x0000b400014b7983 */ /* 0x000ea80000100800 */
[----:B------:R-:W2:Y:S04]  /*16280*/  LDL R74, [R1+0xac] ;  /* 0x0000ac00014a7983 */ /* 0x000ea80000100800 */
[----:B------:R-:W2:Y:S04]  /*16290*/  LDL R26, [R1+0xd4] ;  /* 0x0000d400011a7983 */ /* 0x000ea80000100800 */
[----:B------:R-:W2:Y:S01]  /*162a0*/  LDL R77, [R1+0xd0] ;  /* 0x0000d000014d7983 */ /* 0x000ea20000100800 */
[----:B---3--:R-:W-:-:S02]  /*162b0*/  ISETP.GE.AND P1, PT, R35, UR4, PT ;  /* 0x0000000423007c0c */ /* 0x008fc4000bf26270 */
[----:B----4-:R-:W-:Y:S02]  /*162c0*/  ISETP.GE.AND P0, PT, R33, UR4, PT ;  /* 0x0000000421007c0c */ /* 0x010fe4000bf06270 */
[----:B-----5:R-:W-:-:S09]  /*162d0*/  ISETP.GE.AND P3, PT, R27, UR4, PT ;  /* 0x000000041b007c0c */ /* 0x020fd2000bf66270 */
[----:B-1----:R-:W-:Y:S01]  /*162e0*/  @!P1 IMAD.MOV.U32 R15, RZ, RZ, R3 ;  /* 0x000000ffff0f9224 */ /* 0x002fe200078e0003 */
[----:B--2---:R-:W-:Y:S01]  /*162f0*/  ISETP.GE.AND P4, PT, R20, UR4, PT ;  /* 0x0000000414007c0c */ /* 0x004fe2000bf86270 */
[----:B------:R-:W-:Y:S01]  /*16300*/  @!P1 IMAD.WIDE R10, R35, 0x4, R14 ;  /* 0x00000004230a9825 */ /* 0x000fe200078e020e */
[----:B------:R-:W-:-:S04]  /*16310*/  @!P0 LEA R12, P2, R33, R14, 0x2 ;  /* 0x0000000e210c8211 */ /* 0x000fc800078410ff */
[----:B------:R1:W-:Y:S01]  /*16320*/  @!P1 ST.E.64 desc[UR60][R10.64], R4 ;  /* 0x000000040a009985 */ /* 0x0003e2000c101b3c */
[-C--:B------:R-:W-:Y:S02]  /*16330*/  @!P3 LEA R22, P1, R27, R14.reuse, 0x2 ;  /* 0x0000000e1b16b211 */ /* 0x080fe400078210ff */
[-C--:B------:R-:W-:Y:S02]  /*16340*/  @!P0 LEA.HI.X R13, R33, R3.reuse, R34, 0x2, P2 ;  /* 0x00000003210d8211 */ /* 0x080fe400010f1422 */
[----:B------:R-:W-:Y:S02]  /*16350*/  ISETP.GE.AND P2, PT, R75, UR4, PT ;  /* 0x000000044b007c0c */ /* 0x000fe4000bf46270 */
[----:B------:R-:W-:Y:S02]  /*16360*/  @!P3 LEA.HI.X R23, R27, R3, R32, 0x2, P1 ;  /* 0x000000031b17b211 */ /* 0x000fe400008f1420 */
[----:B------:R-:W-:Y:S02]  /*16370*/  ISETP.GE.AND P1, PT, R74, UR4, PT ;  /* 0x000000044a007c0c */ /* 0x000fe4000bf26270 */
[----:B------:R-:W-:Y:S01]  /*16380*/  @!P4 LEA R24, P5, R20, R14, 0x2 ;  /* 0x0000000e1418c211 */ /* 0x000fe200078a10ff */
[----:B------:R-:W-:-:S02]  /*16390*/  VIADD R15, R35, 0x30 ;  /* 0x00000030230f7836 */ /* 0x000fc40000000000 */
[----:B------:R-:W-:Y:S01]  /*163a0*/  VIADD R33, R35, 0x38 ;  /* 0x0000003823217836 */ /* 0x000fe20000000000 */
[----:B------:R-:W-:Y:S01]  /*163b0*/  @!P4 LEA.HI.X R25, R20, R3, R26, 0x2, P5 ;  /* 0x000000031419c211 */ /* 0x000fe200028f141a */
[----:B------:R2:W-:Y:S01]  /*163c0*/  @!P0 ST.E.64 desc[UR60][R12.64], R6 ;  /* 0x000000060c008985 */ /* 0x0005e2000c101b3c */
[----:B------:R-:W-:-:S03]  /*163d0*/  ISETP.GE.AND P0, PT, R15, UR4, PT ;  /* 0x000000040f007c0c */ /* 0x000fc6000bf06270 */
[----:B------:R3:W-:Y:S01]  /*163e0*/  @!P3 ST.E.64 desc[UR60][R22.64], R8 ;  /* 0x000000081600b985 */ /* 0x0007e2000c101b3c */
[----:B------:R-:W-:Y:S01]  /*163f0*/  ISETP.GE.AND P3, PT, R33, UR4, PT ;  /* 0x0000000421007c0c */ /* 0x000fe2000bf66270 */
[----:B------:R-:W-:Y:S01]  /*16400*/  VIADD R34, R35, 0x40 ;  /* 0x0000004023227836 */ /* 0x000fe20000000000 */
[CC--:B-1----:R-:W-:Y:S01]  /*16410*/  @!P2 LEA R10, P5, R75.reuse, R14.reuse, 0x2 ;  /* 0x0000000e4b0aa211 */ /* 0x0c2fe200078a10ff */
[----:B------:R-:W-:Y:S01]  /*16420*/  @!P4 ST.E.64 desc[UR60][R24.64], R28 ;  /* 0x0000001c1800c985 */ /* 0x000fe2000c101b3c */
[----:B------:R-:W-:Y:S02]  /*16430*/  SHF.R.S32.HI R20, RZ, 0x1f, R74 ;  /* 0x0000001fff147819 */ /* 0x000fe4000001144a */
[CC--:B------:R-:W-:Y:S02]  /*16440*/  @!P1 LEA R26, P4, R74.reuse, R14.reuse, 0x2 ;  /* 0x0000000e4a1a9211 */ /* 0x0c0fe400078810ff */
[-C--:B------:R-:W-:Y:S02]  /*16450*/  @!P2 LEA.HI.X R11, R75, R3.reuse, R77, 0x2, P5 ;  /* 0x000000034b0ba211 */ /* 0x080fe400028f144d */
[----:B------:R-:W-:Y:S01]  /*16460*/  @!P1 LEA.HI.X R27, R74, R3, R20, 0x2, P4 ;  /* 0x000000034a1b9211 */ /* 0x000fe200020f1414 */
[C---:B------:R-:W-:Y:S01]  /*16470*/  VIADD R20, R35.reuse, 0x48 ;  /* 0x0000004823147836 */ /* 0x040fe20000000000 */
[----:B------:R-:W-:Y:S01]  /*16480*/  ISETP.GE.AND P4, PT, R34, UR4, PT ;  /* 0x0000000422007c0c */ /* 0x000fe2000bf86270 */
[----:B------:R1:W-:Y:S01]  /*16490*/  @!P2 ST.E.64 desc[UR60][R10.64], R36 ;  /* 0x000000240a00a985 */ /* 0x0003e2000c101b3c */
[----:B------:R-:W-:Y:S01]  /*164a0*/  SHF.R.S32.HI R32, RZ, 0x1f, R15 ;  /* 0x0000001fff207819 */ /* 0x000fe2000001140f */
[----:B--2---:R-:W-:Y:S01]  /*164b0*/  VIADD R13, R35, 0x50 ;  /* 0x00000050230d7836 */ /* 0x004fe20000000000 */
[----:B------:R-:W-:Y:S01]  /*164c0*/  @!P0 LEA R4, P5, R15, R14, 0x2 ;  /* 0x0000000e0f048211 */ /* 0x000fe200078a10ff */
[----:B------:R4:W-:Y:S01]  /*164d0*/  @!P1 ST.E.64 desc[UR60][R26.64], R40 ;  /* 0x000000281a009985 */ /* 0x0009e2000c101b3c */
[----:B------:R-:W-:-:S02]  /*164e0*/  ISETP.GE.AND P2, PT, R20, UR4, PT ;  /* 0x0000000414007c0c */ /* 0x000fc4000bf46270 */
[----:B------:R-:W-:Y:S02]  /*164f0*/  SHF.R.S32.HI R12, RZ, 0x1f, R33 ;  /* 0x0000001fff0c7819 */ /* 0x000fe40000011421 */
[----:B---3--:R-:W-:Y:S02]  /*16500*/  @!P3 LEA R8, P1, R33, R14, 0x2 ;  /* 0x0000000e2108b211 */ /* 0x008fe400078210ff */
[-C--:B------:R-:W-:Y:S01]  /*16510*/  @!P0 LEA.HI.X R5, R15, R3.reuse, R32, 0x2, P5 ;  /* 0x000000030f058211 */ /* 0x080fe200028f1420 */
[----:B------:R-:W-:Y:S01]  /*16520*/  VIADD R15, R35, 0x58 ;  /* 0x00000058230f7836 */ /* 0x000fe20000000000 */
[----:B------:R-:W-:Y:S02]  /*16530*/  @!P3 LEA.HI.X R9, R33, R3, R12, 0x2, P1 ;  /* 0x000000032109b211 */ /* 0x000fe400008f140c */
[----:B------:R-:W-:Y:S01]  /*16540*/  ISETP.GE.AND P1, PT, R13, UR4, PT ;  /* 0x000000040d007c0c */ /* 0x000fe2000bf26270 */
[----:B------:R4:W-:Y:S01]  /*16550*/  @!P0 ST.E.64 desc[UR60][R4.64], R44 ;  /* 0x0000002c04008985 */ /* 0x0009e2000c101b3c */
[----:B------:R-:W-:-:S02]  /*16560*/  SHF.R.S32.HI R7, RZ, 0x1f, R34 ;  /* 0x0000001fff077819 */ /* 0x000fc40000011422 */
[CC--:B------:R-:W-:Y:S02]  /*16570*/  @!P4 LEA R6, P5, R34.reuse, R14.reuse, 0x2 ;  /* 0x0000000e2206c211 */ /* 0x0c0fe400078a10ff */
[----:B------:R-:W-:Y:S02]  /*16580*/  ISETP.GE.AND P0, PT, R15, UR4, PT ;  /* 0x000000040f007c0c */ /* 0x000fe4000bf06270 */
[----:B------:R-:W-:Y:S02]  /*16590*/  @!P4 LEA.HI.X R7, R34, R3, R7, 0x2, P5 ;  /* 0x000000032207c211 */ /* 0x000fe400028f1407 */
[----:B-1----:R-:W-:Y:S02]  /*165a0*/  SHF.R.S32.HI R11, RZ, 0x1f, R20 ;  /* 0x0000001fff0b7819 */ /* 0x002fe40000011414 */
[----:B------:R-:W-:-:S04]  /*165b0*/  @!P2 LEA R10, P5, R20, R14, 0x2 ;  /* 0x0000000e140aa211 */ /* 0x000fc800078a10ff */
[----:B------:R-:W-:Y:S02]  /*165c0*/  @!P2 LEA.HI.X R11, R20, R3, R11, 0x2, P5 ;  /* 0x00000003140ba211 */ /* 0x000fe400028f140b */
[----:B------:R-:W-:Y:S02]  /*165d0*/  SHF.R.S32.HI R20, RZ, 0x1f, R13 ;  /* 0x0000001fff147819 */ /* 0x000fe4000001140d */
[----:B------:R-:W-:-:S04]  /*165e0*/  @!P1 LEA R12, P5, R13, R14, 0x2 ;  /* 0x0000000e0d0c9211 */ /* 0x000fc800078a10ff */
[-C--:B------:R-:W-:Y:S02]  /*165f0*/  @!P1 LEA.HI.X R13, R13, R3.reuse, R20, 0x2, P5 ;  /* 0x000000030d0d9211 */ /* 0x080fe400028f1414 */
[----:B------:R-:W-:Y:S02]  /*16600*/  SHF.R.S32.HI R20, RZ, 0x1f, R15 ;  /* 0x0000001fff147819 */ /* 0x000fe4000001140f */
[C---:B------:R-:W-:Y:S01]  /*16610*/  @!P0 LEA R14, P5, R15.reuse, R14, 0x2 ;  /* 0x0000000e0f0e8211 */ /* 0x040fe200078a10ff */
[----:B------:R4:W-:Y:S03]  /*16620*/  @!P3 ST.E.64 desc[UR60][R8.64], R48 ;  /* 0x000000300800b985 */ /* 0x0009e6000c101b3c */
[----:B------:R-:W-:Y:S01]  /*16630*/  @!P0 LEA.HI.X R15, R15, R3, R20, 0x2, P5 ;  /* 0x000000030f0f8211 */ /* 0x000fe200028f1414 */
[----:B------:R4:W-:Y:S04]  /*16640*/  @!P4 ST.E.64 desc[UR60][R6.64], R52 ;  /* 0x000000340600c985 */ /* 0x0009e8000c101b3c */
[----:B------:R4:W-:Y:S04]  /*16650*/  @!P2 ST.E.64 desc[UR60][R10.64], R56 ;  /* 0x000000380a00a985 */ /* 0x0009e8000c101b3c */
[----:B------:R4:W-:Y:S04]  /*16660*/  @!P1 ST.E.64 desc[UR60][R12.64], R60 ;  /* 0x0000003c0c009985 */ /* 0x0009e8000c101b3c */
[----:B------:R4:W-:Y:S02]  /*16670*/  @!P0 ST.E.64 desc[UR60][R14.64], R64 ;  /* 0x000000400e008985 */ /* 0x0009e4000c101b3c */
.L_x_548:
[----:B------:R-:W-:Y:S05]  /*16680*/  BSYNC B1 ;  /* 0x0000000000017941 */ /* 0x000fea0003800000 */
.L_x_547:
[----:B------:R-:W-:-:S03]  /*16690*/  UMOV UR4, 0xffffffff ;  /* 0xffffffff00047882 */ /* 0x000fc60000000000 */
[----:B------:R-:W-:Y:S05]  /*166a0*/  BRA.DIV UR4, `(.L_x_549) ;  /* 0x0000009a04887947 */ /* 0x000fea000b800000 */
[----:B-1----:R1:W3:Y:S04]  /*166b0*/  SHFL.IDX PT, R3, R2, 0x1, 0x1c1f ;  /* 0x003c1f0002037f89 */ /* 0x0022e800000e0000 */
[----:B--2-4-:R1:W2:Y:S02]  /*166c0*/  SHFL.IDX PT, R14, R0, 0x1, 0x1c1f ;  /* 0x003c1f00000e7f89 */ /* 0x0142a400000e0000 */
.L_x_756:
[----:B------:R-:W-:-:S13]  /*166d0*/  ISETP.GE.AND P0, PT, R21, R76, PT ;  /* 0x0000004c1500720c */ /* 0x000fda0003f06270 */
[----:B------:R-:W-:Y:S05]  /*166e0*/  @P0 BRA `(.L_x_545) ;  /* 0x00000010000c0947 */ /* 0x000fea0003800000 */
[----:B------:R-:W4:Y:S01]  /*166f0*/  LDL R8, [R1+0xc0] ;  /* 0x0000c00001087983 */ /* 0x000f220000100800 */
[----:B------:R-:W-:-:S03]  /*16700*/  ULDC UR4, c[0x0][0xac8] ;  /* 0x0002b20000047ab9 */ /* 0x000fc60000000800 */
[----:B------:R-:W5:Y:S04]  /*16710*/  LDL R23, [R1+0x8c] ;  /* 0x00008c0001177983 */ /* 0x000f680000100800 */
[----:B------:R-:W3:Y:S04]  /*16720*/  LDL R12, [R1+0xbc] ;  /* 0x0000bc00010c7983 */ /* 0x000ee80000100800 */
[----:B------:R-:W2:Y:S04]  /*16730*/  LDL R9, [R1+0xdc] ;  /* 0x0000dc0001097983 */ /* 0x000ea80000100800 */
[----:B------:R-:W2:Y:S04]  /*16740*/  LDL R22, [R1+0xb8] ;  /* 0x0000b80001167983 */ /* 0x000ea80000100800 */
[----:B01----:R-:W2:Y:S04]  /*16750*/  LDL R0, [R1+0xb4] ;  /* 0x0000b40001007983 */ /* 0x003ea80000100800 */
[----:B------:R-:W2:Y:S04]  /*16760*/  LDL R13, [R1+0xd8] ;  /* 0x0000d800010d7983 */ /* 0x000ea80000100800 */
[----:B------:R-:W2:Y:S04]  /*16770*/  LDL R24, [R1+0xac] ;  /* 0x0000ac0001187983 */ /* 0x000ea80000100800 */
[----:B------:R-:W2:Y:S04]  /*16780*/  LDL R25, [R1+0xd4] ;  /* 0x0000d40001197983 */ /* 0x000ea80000100800 */
[----:B------:R-:W2:Y:S01]  /*16790*/  LDL R20, [R1+0xd0] ;  /* 0x0000d00001147983 */ /* 0x000ea20000100800 */
[----:B----4-:R-:W-:-:S02]  /*167a0*/  ISETP.GE.AND P1, PT, R8, UR4, PT ;  /* 0x0000000408007c0c */ /* 0x010fc4000bf26270 */
[----:B-----5:R-:W-:Y:S02]  /*167b0*/  ISETP.GE.AND P5, PT, R23, UR4, PT ;  /* 0x0000000417007c0c */ /* 0x020fe4000bfa6270 */
[----:B---3--:R-:W-:-:S09]  /*167c0*/  ISETP.GE.AND P0, PT, R12, UR4, PT ;  /* 0x000000040c007c0c */ /* 0x008fd2000bf06270 */
[-C--:B--2---:R-:W-:Y:S02]  /*167d0*/  @!P1 LEA R6, P2, R8, R14.reuse, 0x2 ;  /* 0x0000000e08069211 */ /* 0x084fe400078410ff */
[----:B------:R-:W-:Y:S01]  /*167e0*/  ISETP.GE.AND P3, PT, R22, UR4, PT ;  /* 0x0000000416007c0c */ /* 0x000fe2000bf66270 */
[----:B------:R-:W-:Y:S01]  /*167f0*/  @!P5 IMAD.MOV.U32 R2, RZ, RZ, R14 ;  /* 0x000000ffff02d224 */ /* 0x000fe200078e000e */
[----:B------:R-:W-:Y:S02]  /*16800*/  @!P1 LEA.HI.X R7, R8, R3, R9, 0x2, P2 ;  /* 0x0000000308079211 */ /* 0x000fe400010f1409 */
[----:B------:R-:W-:Y:S02]  /*16810*/  ISETP.GE.AND P4, PT, R0, UR4, PT ;  /* 0x0000000400007c0c */ /* 0x000fe4000bf86270 */
[----:B------:R-:W-:Y:S01]  /*16820*/  @!P0 LEA R8, P2, R12, R14, 0x2 ;  /* 0x0000000e0c088211 */ /* 0x000fe200078410ff */
[----:B------:R-:W-:-:S03]  /*16830*/  @!P5 IMAD.WIDE R4, R23, 0x4, R2 ;  /* 0x000000041704d825 */ /* 0x000fc600078e0202 */
[----:B------:R-:W-:Y:S01]  /*16840*/  @!P0 LEA.HI.X R9, R12, R3, R13, 0x2, P2 ;  /* 0x000000030c098211 */ /* 0x000fe200010f140d */
[----:B------:R-:W-:Y:S01]  /*16850*/  VIADD R2, R23, 0x30 ;  /* 0x0000003017027836 */ /* 0x000fe20000000000 */
[----:B------:R0:W-:Y:S04]  /*16860*/  @!P5 ST.E.64 desc[UR60][R4.64], R68 ;  /* 0x000000440400d985 */ /* 0x0001e8000c101b3c */
[----:B------:R1:W-:Y:S01]  /*16870*/  @!P1 ST.E.64 desc[UR60][R6.64], R30 ;  /* 0x0000001e06009985 */ /* 0x0003e2000c101b3c */
[----:B------:R-:W-:-:S03]  /*16880*/  ISETP.GE.AND P1, PT, R24, UR4, PT ;  /* 0x0000000418007c0c */ /* 0x000fc6000bf26270 */
[----:B------:R2:W-:Y:S01]  /*16890*/  @!P0 ST.E.64 desc[UR60][R8.64], R72 ;  /* 0x0000004808008985 */ /* 0x0005e2000c101b3c */
[----:B------:R-:W-:Y:S01]  /*168a0*/  ISETP.GE.AND P0, PT, R2, UR4, PT ;  /* 0x0000000402007c0c */ /* 0x000fe2000bf06270 */
[C---:B------:R-:W-:Y:S01]  /*168b0*/  VIADD R15, R23.reuse, 0x38 ;  /* 0x00000038170f7836 */ /* 0x040fe20000000000 */
[-C--:B------:R-:W-:Y:S02]  /*168c0*/  @!P3 LEA R10, P5, R22, R14.reuse, 0x2 ;  /* 0x0000000e160ab211 */ /* 0x080fe400078a10ff */
[-C--:B------:R-:W-:Y:S02]  /*168d0*/  @!P4 LEA R12, P2, R0, R14.reuse, 0x2 ;  /* 0x0000000e000cc211 */ /* 0x080fe400078410ff */
[-C--:B------:R-:W-:Y:S01]  /*168e0*/  @!P3 LEA.HI.X R11, R22, R3.reuse, R25, 0x2, P5 ;  /* 0x00000003160bb211 */ /* 0x080fe200028f1419 */
[----:B------:R-:W-:Y:S01]  /*168f0*/  VIADD R21, R23, 0x40 ;  /* 0x0000004017157836 */ /* 0x000fe20000000000 */
[----:B------:R-:W-:Y:S02]  /*16900*/  @!P4 LEA.HI.X R13, R0, R3, R20, 0x2, P2 ;  /* 0x00000003000dc211 */ /* 0x000fe400010f1414 */
[----:B------:R-:W-:Y:S01]  /*16910*/  ISETP.GE.AND P2, PT, R15, UR4, PT ;  /* 0x000000040f007c0c */ /* 0x000fe2000bf46270 */
[----:B------:R-:W-:Y:S01]  /*16920*/  @!P3 ST.E.64 desc[UR60][R10.64], R38 ;  /* 0x000000260a00b985 */ /* 0x000fe2000c101b3c */
[----:B------:R-:W-:Y:S01]  /*16930*/  SHF.R.S32.HI R22, RZ, 0x1f, R24 ;  /* 0x0000001fff167819 */ /* 0x000fe20000011418 */
[----:B------:R-:W-:Y:S01]  /*16940*/  VIADD R0, R23, 0x48 ;  /* 0x0000004817007836 */ /* 0x000fe20000000000 */
[----:B------:R-:W-:Y:S01]  /*16950*/  ISETP.GE.AND P3, PT, R21, UR4, PT ;  /* 0x0000000415007c0c */ /* 0x000fe2000bf66270 */
[----:B------:R3:W-:Y:S01]  /*16960*/  @!P4 ST.E.64 desc[UR60][R12.64], R42 ;  /* 0x0000002a0c00c985 */ /* 0x0007e2000c101b3c */
[----:B0-----:R-:W-:-:S02]  /*16970*/  @!P1 LEA R4, P4, R24, R14, 0x2 ;  /* 0x0000000e18049211 */ /* 0x001fc400078810ff */
[----:B-1----:R-:W-:Y:S02]  /*16980*/  SHF.R.S32.HI R7, RZ, 0x1f, R2 ;  /* 0x0000001fff077819 */ /* 0x002fe40000011402 */
[----:B------:R-:W-:Y:S02]  /*16990*/  @!P0 LEA R6, P5, R2, R14, 0x2 ;  /* 0x0000000e02068211 */ /* 0x000fe400078a10ff */
[-C--:B------:R-:W-:Y:S02]  /*169a0*/  @!P1 LEA.HI.X R5, R24, R3.reuse, R22, 0x2, P4 ;  /* 0x0000000318059211 */ /* 0x080fe400020f1416 */
[----:B------:R-:W-:Y:S01]  /*169b0*/  @!P0 LEA.HI.X R7, R2, R3, R7, 0x2, P5 ;  /* 0x0000000302078211 */ /* 0x000fe200028f1407 */
[----:B------:R-:W-:Y:S01]  /*169c0*/  VIADD R2, R23, 0x50 ;  /* 0x0000005017027836 */ /* 0x000fe20000000000 */
[----:B------:R-:W-:Y:S01]  /*169d0*/  ISETP.GE.AND P5, PT, R0, UR4, PT ;  /* 0x0000000400007c0c */ /* 0x000fe2000bfa6270 */
[----:B------:R0:W-:Y:S01]  /*169e0*/  @!P1 ST.E.64 desc[UR60][R4.64], R46 ;  /* 0x0000002e04009985 */ /* 0x0001e2000c101b3c */
[----:B------:R-:W-:-:S02]  /*169f0*/  SHF.R.S32.HI R20, RZ, 0x1f, R15 ;  /* 0x0000001fff147819 */ /* 0x000fc4000001140f */
[CC--:B--2---:R-:W-:Y:S02]  /*16a00*/  @!P2 LEA R8, P4, R15.reuse, R14.reuse, 0x2 ;  /* 0x0000000e0f08a211 */ /* 0x0c4fe400078810ff */
[----:B------:R-:W-:Y:S02]  /*16a10*/  ISETP.GE.AND P1, PT, R2, UR4, PT ;  /* 0x0000000402007c0c */ /* 0x000fe4000bf26270 */
[----:B------:R-:W-:Y:S02]  /*16a20*/  @!P2 LEA.HI.X R9, R15, R3, R20, 0x2, P4 ;  /* 0x000000030f09a211 */ /* 0x000fe400020f1414 */
[----:B---3--:R-:W-:Y:S02]  /*16a30*/  SHF.R.S32.HI R12, RZ, 0x1f, R21 ;  /* 0x0000001fff0c7819 */ /* 0x008fe40000011415 */
[----:B------:R-:W-:Y:S02]  /*16a40*/  @!P3 LEA R10, P4, R21, R14, 0x2 ;  /* 0x0000000e150ab211 */ /* 0x000fe400078810ff */
[----:B------:R-:W-:-:S02]  /*16a50*/  SHF.R.S32.HI R13, RZ, 0x1f, R0 ;  /* 0x0000001fff0d7819 */ /* 0x000fc40000011400 */
[----:B------:R-:W-:Y:S02]  /*16a60*/  @!P3 LEA.HI.X R11, R21, R3, R12, 0x2, P4 ;  /* 0x00000003150bb211 */ /* 0x000fe400020f140c */
[----:B------:R-:W-:-:S04]  /*16a70*/  @!P5 LEA R12, P4, R0, R14, 0x2 ;  /* 0x0000000e000cd211 */ /* 0x000fc800078810ff */
[-C--:B------:R-:W-:Y:S02]  /*16a80*/  @!P5 LEA.HI.X R13, R0, R3.reuse, R13, 0x2, P4 ;  /* 0x00000003000dd211 */ /* 0x080fe400020f140d */
[----:B------:R-:W-:Y:S02]  /*16a90*/  SHF.R.S32.HI R0, RZ, 0x1f, R2 ;  /* 0x0000001fff007819 */ /* 0x000fe40000011402 */
[C---:B------:R-:W-:Y:S01]  /*16aa0*/  @!P1 LEA R20, P4, R2.reuse, R14, 0x2 ;  /* 0x0000000e02149211 */ /* 0x040fe200078810ff */
[----:B------:R0:W-:Y:S03]  /*16ab0*/  @!P0 ST.E.64 desc[UR60][R6.64], R50 ;  /* 0x0000003206008985 */ /* 0x0001e6000c101b3c */
[----:B------:R-:W-:Y:S01]  /*16ac0*/  @!P1 LEA.HI.X R21, R2, R3, R0, 0x2, P4 ;  /* 0x0000000302159211 */ /* 0x000fe200020f1400 */
[----:B------:R0:W-:Y:S01]  /*16ad0*/  @!P2 ST.E.64 desc[UR60][R8.64], R54 ;  /* 0x000000360800a985 */ /* 0x0001e2000c101b3c */
[----:B------:R-:W-:-:S03]  /*16ae0*/  VIADD R0, R23, 0x58 ;  /* 0x0000005817007836 */ /* 0x000fc60000000000 */
[----:B------:R0:W-:Y:S04]  /*16af0*/  @!P3 ST.E.64 desc[UR60][R10.64], R58 ;  /* 0x0000003a0a00b985 */ /* 0x0001e8000c101b3c */
[----:B------:R0:W-:Y:S04]  /*16b00*/  @!P5 ST.E.64 desc[UR60][R12.64], R62 ;  /* 0x0000003e0c00d985 */ /* 0x0001e8000c101b3c */
[----:B------:R0:W-:Y:S01]  /*16b10*/  @!P1 ST.E.64 desc[UR60][R20.64], R66 ;  /* 0x0000004214009985 */ /* 0x0001e2000c101b3c */
[----:B------:R-:W-:-:S13]  /*16b20*/  ISETP.GE.AND P0, PT, R0, UR4, PT ;  /* 0x0000000400007c0c */ /* 0x000fda000bf06270 */
[----:B0-----:R-:W-:Y:S05]  /*16b30*/  @P0 BRA `(.L_x_545) ;  /* 0x0000000800f80947 */ /* 0x001fea0003800000 */
[----:B------:R-:W-:Y:S02]  /*16b40*/  LEA R14, P0, R0, R14, 0x2 ;  /* 0x0000000e000e7211 */ /* 0x000fe400078010ff */
[----:B------:R-:W-:-:S04]  /*16b50*/  SHF.R.S32.HI R2, RZ, 0x1f, R0 ;  /* 0x0000001fff027819 */ /* 0x000fc80000011400 */
[----:B------:R-:W-:-:S05]  /*16b60*/  LEA.HI.X R15, R0, R3, R2, 0x2, P0 ;  /* 0x00000003000f7211 */ /* 0x000fca00000f1402 */
[----:B------:R0:W-:Y:S01]  /*16b70*/  ST.E.64 desc[UR60][R14.64], R70 ;  /* 0x000000460e007985 */ /* 0x0001e2000c101b3c */
[----:B------:R-:W-:Y:S05]  /*16b80*/  BRA `(.L_x_545) ;  /* 0x0000000800e47947 */ /* 0x000fea0003800000 */
.L_x_538:
[----:B------:R-:W3:Y:S01]  /*16b90*/  LDL.LU R4, [R1+0x9c] ;  /* 0x00009c0001047983 */ /* 0x000ee20000300800 */
[----:B------:R-:W-:Y:S01]  /*16ba0*/  ULDC.64 UR6, c[0x0][0xc08] ;  /* 0x0003020000067ab9 */ /* 0x000fe20000000a00 */
[----:B------:R-:W-:Y:S02]  /*16bb0*/  ULDC.64 UR4, c[0x0][0xc00] ;  /* 0x0003000000047ab9 */ /* 0x000fe40000000a00 */
[----:B------:R-:W4:Y:S04]  /*16bc0*/  LDL.LU R0, [R1+0xa0] ;  /* 0x0000a00001007983 */ /* 0x000f280000300800 */
[----:B------:R-:W2:Y:S01]  /*16bd0*/  LDL R8, [R1+0x94] ;  /* 0x0000940001087983 */ /* 0x000ea20000100800 */
[----:B------:R-:W-:Y:S01]  /*16be0*/  ISETP.NE.U32.AND P1, PT, RZ, UR6, PT ;  /* 0x00000006ff007c0c */ /* 0x000fe2000bf25070 */
[----:B------:R-:W-:Y:S01]  /*16bf0*/  IMAD.MOV.U32 R7, RZ, RZ, RZ ;  /* 0x000000ffff077224 */ /* 0x000fe200078e00ff */
[----:B------:R-:W-:-:S02]  /*16c00*/  ISETP.NE.U32.AND P0, PT, RZ, UR4, PT ;  /* 0x00000004ff007c0c */ /* 0x000fc4000bf05070 */
[----:B------:R-:W-:Y:S02]  /*16c10*/  ISETP.NE.AND.EX P1, PT, RZ, UR7, PT, P1 ;  /* 0x00000007ff007c0c */ /* 0x000fe4000bf25310 */
[----:B------:R-:W-:Y:S01]  /*16c20*/  ISETP.NE.AND.EX P0, PT, RZ, UR5, PT, P0 ;  /* 0x00000005ff007c0c */ /* 0x000fe2000bf05300 */
[----:B------:R-:W1:Y:S01]  /*16c30*/  S2R R9, SR_TID.X ;  /* 0x0000000000097919 */ /* 0x000e620000002100 */
[----:B---3--:R-:W-:Y:S01]  /*16c40*/  IADD3 R2, P2, R4, UR4, RZ ;  /* 0x0000000404027c10 */ /* 0x008fe2000ff5e0ff */
[----:B------:R-:W-:-:S03]  /*16c50*/  ULDC UR4, c[0x0][0xa88] ;  /* 0x0002a20000047ab9 */ /* 0x000fc60000000800 */
[----:B----4-:R-:W-:-:S05]  /*16c60*/  IADD3.X R3, R0, UR5, RZ, P2, !PT ;  /* 0x0000000500037c10 */ /* 0x010fca00097fe4ff */
[----:B------:R-:W-:Y:S01]  /*16c70*/  @P1 IADD3 R4, P2, R4, UR6, RZ ;  /* 0x0000000604041c10 */ /* 0x000fe2000ff5e0ff */
[----:B------:R-:W-:Y:S01]  /*16c80*/  IMAD.U32 R6, RZ, RZ, UR4 ;  /* 0x00000004ff067e24 */ /* 0x000fe2000f8e00ff */
[----:B------:R3:W5:Y:S02]  /*16c90*/  @P0 LDG.E R7, desc[UR60][R2.64] ;  /* 0x0000003c02070981 */ /* 0x000764000c1e1900 */
[----:B------:R-:W-:-:S05]  /*16ca0*/  @P1 IADD3.X R5, R0, UR7, RZ, P2, !PT ;  /* 0x0000000700051c10 */ /* 0x000fca00097fe4ff */
[----:B------:R3:W5:Y:S01]  /*16cb0*/  @P1 LDG.E R6, desc[UR60][R4.64] ;  /* 0x0000003c04061981 */ /* 0x000762000c1e1900 */
[----:B--2---:R-:W-:Y:S01]  /*16cc0*/  ISETP.NE.AND P2, PT, R8, RZ, PT ;  /* 0x000000ff0800720c */ /* 0x004fe20003f45270 */
[----:B-1----:R-:W-:-:S05]  /*16cd0*/  VIADD R26, R9, 0xffffff80 ;  /* 0xffffff80091a7836 */ /* 0x002fca0000000000 */
[----:B------:R-:W-:-:S07]  /*16ce0*/  ISETP.GT.AND P3, PT, R26, 0xbf, PT ;  /* 0x000000bf1a00780c */ /* 0x000fce0003f64270 */
[----:B------:R-:W1:Y:S02]  /*16cf0*/  @!P2 LDC R8, c[0x0][0xad4] ;  /* 0x0002b500ff08ab82 */ /* 0x000e640000000800 */
[----:B-1----:R3:W-:Y:S01]  /*16d00*/  @!P2 STL [R1+0x94], R8 ;  /* 0x000094080100a387 */ /* 0x0027e20000100800 */
[----:B------:R-:W-:Y:S01]  /*16d10*/  ISETP.GT.AND P2, PT, R8, 0x1, PT ;  /* 0x000000010800780c */ /* 0x000fe20003f44270 */
[----:B------:R-:W-:-:S12]  /*16d20*/  @P1 BRA `(.L_x_550) ;  /* 0x0000000000101947 */ /* 0x000fd80003800000 */
[----:B------:R-:W-:Y:S05]  /*16d30*/  @!P0 BRA `(.L_x_550) ;  /* 0x00000000000c8947 */ /* 0x000fea0003800000 */
[----:B---3--:R-:W2:Y:S04]  /*16d40*/  LDG.E R5, desc[UR60][R2.64] ;  /* 0x0000003c02057981 */ /* 0x008ea8000c1e1900 */
[----:B-----5:R-:W2:Y:S02]  /*16d50*/  LDG.E R6, desc[UR60][R2.64+0x4] ;  /* 0x0000043c02067981 */ /* 0x020ea4000c1e1900 */
[----:B--2---:R-:W-:-:S07]  /*16d60*/  IMAD.IADD R6, R6, 0x1, -R5 ;  /* 0x0000000106067824 */ /* 0x004fce00078e0a05 */
.L_x_550:
[----:B------:R-:W2:Y:S04]  /*16d70*/  LDL.LU R0, [R1+0xc4] ;  /* 0x0000c40001007983 */ /* 0x000ea80000300800 */
[----:B---3--:R-:W3:Y:S01]  /*16d80*/  LDL.LU R2, [R1+0x98] ;  /* 0x0000980001027983 */ /* 0x008ee20000300800 */
[----:B------:R-:W-:Y:S01]  /*16d90*/  BSSY B1, `(.L_x_551) ;  /* 0x0000039000017945 */ /* 0x000fe20003800000 */
[----:B-----5:R-:W-:Y:S02]  /*16da0*/  SHF.R.S32.HI R22, RZ, 0x1f, R7 ;  /* 0x0000001fff167819 */ /* 0x020fe40000011407 */
[----:B--2---:R-:W-:Y:S02]  /*16db0*/  SEL R24, R0, RZ, !P0 ;  /* 0x000000ff00187207 */ /* 0x004fe40004000000 */
[----:B---3--:R-:W-:Y:S01]  /*16dc0*/  SEL R27, R2, RZ, !P0 ;  /* 0x000000ff021b7207 */ /* 0x008fe20004000000 */
[----:B------:R-:W-:Y:S06]  /*16dd0*/  @P3 BRA `(.L_x_552) ;  /* 0x0000000000d03947 */ /* 0x000fec0003800000 */
[----:B------:R-:W2:Y:S01]  /*16de0*/  LDL R0, [R1+0xa8] ;  /* 0x0000a80001007983 */ /* 0x000ea20000100800 */
[----:B------:R-:W1:Y:S02]  /*16df0*/  LDC R31, c[0x0][0xbe8] ;  /* 0x0002fa00ff1f7b82 */ /* 0x000e640000000800 */
[----:B-1----:R-:W-:Y:S02]  /*16e00*/  IMAD R2, R6, R31, RZ ;  /* 0x0000001f06027224 */ /* 0x002fe400078e02ff */
[----:B--2---:R-:W-:-:S04]  /*16e10*/  IMAD R0, R0, 0xc0, R9 ;  /* 0x000000c000007824 */ /* 0x004fc800078e0209 */
[----:B------:R-:W-:-:S05]  /*16e20*/  VIADD R29, R0, 0xffffff80 ;  /* 0xffffff80001d7836 */ /* 0x000fca0000000000 */
[----:B------:R-:W-:-:S13]  /*16e30*/  ISETP.GE.AND P0, PT, R29, R2, PT ;  /* 0x000000021d00720c */ /* 0x000fda0003f06270 */
[----:B------:R-:W-:Y:S05]  /*16e40*/  @P0 BRA `(.L_x_552) ;  /* 0x0000000000b40947 */ /* 0x000fea0003800000 */
[----:B------:R-:W2:Y:S01]  /*16e50*/  LDL R14, [R1+0x90] ;  /* 0x00009000010e7983 */ /* 0x000ea20000100800 */
[----:B------:R-:W-:Y:S01]  /*16e60*/  IMAD.MOV.U32 R20, RZ, RZ, 0x9b8 ;  /* 0x000009b8ff147424 */ /* 0x000fe200078e00ff */
[----:B------:R-:W-:Y:S01]  /*16e70*/  ISETP.GT.AND P0, PT, R8, 0x1, PT ;  /* 0x000000010800780c */ /* 0x000fe20003f04270 */
[----:B------:R-:W1:Y:S01]  /*16e80*/  LDC.64 R2, c[0x0][0xba8] ;  /* 0x0002ea00ff027b82 */ /* 0x000e620000000a00 */
[----:B------:R-:W3:Y:S01]  /*16e90*/  LDL.LU R28, [R1+0xb0] ;  /* 0x0000b000011c7983 */ /* 0x000ee20000300800 */
[----:B------:R-:W-:Y:S01]  /*16ea0*/  ISETP.NE.AND P1, PT, R31, 0x1, PT ;  /* 0x000000011f00780c */ /* 0x000fe20003f25270 */
[----:B------:R-:W-:Y:S01]  /*16eb0*/  IMAD.MOV.U32 R21, RZ, RZ, R29 ;  /* 0x000000ffff157224 */ /* 0x000fe200078e001d */
[----:B------:R-:W-:-:S04]  /*16ec0*/  SEL R20, R20, 0x978, P0 ;  /* 0x0000097814147807 */ /* 0x000fc80000000000 */
[----:B------:R-:W4:Y:S08]  /*16ed0*/  LDC.64 R10, c[0x0][R20+0x220] ;  /* 0x00008800140a7b82 */ /* 0x000f300000000a00 */
[----:B------:R-:W2:Y:S08]  /*16ee0*/  LDC.64 R8, c[0x0][R20+0x218] ;  /* 0x0000860014087b82 */ /* 0x000eb00000000a00 */
[----:B------:R-:W5:Y:S08]  /*16ef0*/  LDC.64 R12, c[0x0][R20+0x228] ;  /* 0x00008a00140c7b82 */ /* 0x000f700000000a00 */
[----:B------:R-:W0:Y:S08]  /*16f00*/  @P1 LDC R0, c[0x0][0xbec] ;  /* 0x0002fb00ff001b82 */ /* 0x000e300000000800 */
[----:B------:R-:W5:Y:S08]  /*16f10*/  LDC.64 R4, c[0x0][R20+0x210] ;  /* 0x0000840014047b82 */ /* 0x000f700000000a00 */
[----:B------:R-:W5:Y:S01]  /*16f20*/  @P1 LDC R25, c[0x0][0xbf0] ;  /* 0x0002fc00ff191b82 */ /* 0x000f620000000800 */
[----:B0-----:R-:W-:-:S07]  /*16f30*/  @P1 IMAD.HI.U32 R0, R29, R0, RZ ;  /* 0x000000001d001227 */ /* 0x001fce00078e00ff */
[----:B-1----:R-:W0:Y:S01]  /*16f40*/  @!P0 LDC R2, c[0x0][0xb50] ;  /* 0x0002d400ff028b82 */ /* 0x002e220000000800 */
[----:B----4-:R-:W-:-:S07]  /*16f50*/  IMAD R11, R11, R27, RZ ;  /* 0x0000001b0b0b7224 */ /* 0x010fce00078e02ff */
[----:B------:R-:W1:Y:S01]  /*16f60*/  @!P0 LDC R3, c[0x0][0xb54] ;  /* 0x0002d500ff038b82 */ /* 0x000e620000000800 */
[----:B-----5:R-:W-:Y:S01]  /*16f70*/  @P1 SHF.R.U32.HI R21, RZ, R25, R0 ;  /* 0x00000019ff151219 */ /* 0x020fe20000011600 */
[----:B------:R-:W-:Y:S02]  /*16f80*/  IMAD R25, R10, R24, R11 ;  /* 0x000000180a197224 */ /* 0x000fe400078e020b */
[-C--:B--2---:R-:W-:Y:S02]  /*16f90*/  IMAD R23, R9, R14.reuse, RZ ;  /* 0x0000000e09177224 */ /* 0x084fe400078e02ff */
[----:B------:R-:W-:Y:S01]  /*16fa0*/  IMAD.WIDE.U32 R8, R8, R14, RZ ;  /* 0x0000000e08087225 */ /* 0x000fe200078e00ff */
[----:B---3--:R-:W-:-:S03]  /*16fb0*/  SEL R11, R28, RZ, P0 ;  /* 0x000000ff1c0b7207 */ /* 0x008fc60000000000 */
[----:B------:R-:W-:-:S04]  /*16fc0*/  IMAD.WIDE.U32 R14, R10, R27, RZ ;  /* 0x0000001b0a0e7225 */ /* 0x000fc800078e00ff */
[----:B------:R-:W-:Y:S01]  /*16fd0*/  IMAD.IADD R23, R9, 0x1, R23 ;  /* 0x0000000109177824 */ /* 0x000fe200078e0217 */
[----:B------:R-:W-:Y:S01]  /*16fe0*/  IADD3 R0, P1, P3, R14, R8, R7 ;  /* 0x000000080e007210 */ /* 0x000fe20007b3e007 */
[----:B------:R-:W-:Y:S02]  /*16ff0*/  IMAD.MOV R10, RZ, RZ, -R21 ;  /* 0x000000ffff0a7224 */ /* 0x000fe400078e0a15 */
[----:B------:R-:W-:Y:S02]  /*17000*/  IMAD.IADD R25, R15, 0x1, R25 ;  /* 0x000000010f197824 */ /* 0x000fe400078e0219 */
[----:B------:R-:W-:-:S04]  /*17010*/  IMAD.WIDE.U32 R8, R12, R11, RZ ;  /* 0x0000000b0c087225 */ /* 0x000fc800078e00ff */
[----:B------:R-:W-:Y:S02]  /*17020*/  IMAD R13, R13, R11, RZ ;  /* 0x0000000b0d0d7224 */ /* 0x000fe400078e02ff */
[----:B------:R-:W-:Y:S01]  /*17030*/  IMAD R11, R31, R10, R29 ;  /* 0x0000000a1f0b7224 */ /* 0x000fe200078e021d */
[----:B------:R-:W-:Y:S01]  /*17040*/  IADD3.X R10, R25, R23, R22, P1, P3 ;  /* 0x00000017190a7210 */ /* 0x000fe20000fe6416 */
[----:B------:R-:W-:Y:S01]  /*17050*/  IMAD.IADD R13, R9, 0x1, R13 ;  /* 0x00000001090d7824 */ /* 0x000fe200078e020d */
[----:B------:R-:W-:Y:S01]  /*17060*/  IADD3 R8, P0, P1, R21, R0, R8 ;  /* 0x0000000015087210 */ /* 0x000fe2000791e008 */
[----:B------:R-:W-:Y:S01]  /*17070*/  IMAD R0, R5, R11, RZ ;  /* 0x0000000b05007224 */ /* 0x000fe200078e02ff */
[----:B------:R-:W-:-:S04]  /*17080*/  SHF.R.S32.HI R21, RZ, 0x1f, R21 ;  /* 0x0000001fff157819 */ /* 0x000fc80000011415 */
[----:B------:R-:W-:Y:S02]  /*17090*/  IADD3.X R9, R21, R10, R13, P0, P1 ;  /* 0x0000000a15097210 */ /* 0x000fe400007e240d */
[----:B------:R-:W-:-:S05]  /*170a0*/  SHF.R.S32.HI R13, RZ, 0x1f, R11 ;  /* 0x0000001fff0d7819 */ /* 0x000fca000001140b */
[C---:B------:R-:W-:Y:S02]  /*170b0*/  IMAD R13, R4.reuse, R13, R0 ;  /* 0x0000000d040d7224 */ /* 0x040fe400078e0200 */
[----:B------:R-:W-:-:S04]  /*170c0*/  IMAD.WIDE.U32 R4, R4, R11, R8 ;  /* 0x0000000b04047225 */ /* 0x000fc800078e0008 */
[----:B------:R-:W-:Y:S01]  /*170d0*/  IMAD.IADD R0, R5, 0x1, R13 ;  /* 0x0000000105007824 */ /* 0x000fe200078e020d */
[----:B0-----:R-:W-:Y:S01]  /*170e0*/  LEA R2, P0, R4, R2, 0x2 ;  /* 0x0000000204027211 */ /* 0x001fe200078010ff */
[----:B------:R-:W-:-:S03]  /*170f0*/  IMAD.MOV.U32 R5, RZ, RZ, -0x800000 ;  /* 0xff800000ff057424 */ /* 0x000fc600078e00ff */
[----:B-1----:R-:W-:-:S05]  /*17100*/  LEA.HI.X R3, R4, R3, R0, 0x2, P0 ;  /* 0x0000000304037211 */ /* 0x002fca00000f1400 */
[----:B------:R1:W-:Y:S04]  /*17110*/  STG.E desc[UR60][R2.64], R5 ;  /* 0x0000000502007986 */ /* 0x0003e8000c10193c */
.L_x_552:
[----:B------:R-:W-:Y:S05]  /*17120*/  BSYNC B1 ;  /* 0x0000000000017941 */ /* 0x000fea0003800000 */
.L_x_551:
[----:B------:R-:W-:Y:S05]  /*17130*/  @P2 BRA `(.L_x_545) ;  /* 0x0000000400782947 */ /* 0x000fea0003800000 */
[----:B------:R-:W2:Y:S01]  /*17140*/  LDL.LU R10, [R1+0x90] ;  /* 0x00009000010a7983 */ /* 0x000ea20000300800 */
[----:B------:R-:W3:Y:S01]  /*17150*/  LDC R21, c[0x0][0xbe8] ;  /* 0x0002fa00ff157b82 */ /* 0x000ee20000000800 */
[----:B-1----:R-:W-:Y:S01]  /*17160*/  SHF.R.S32.HI R3, RZ, 0x1f, R26 ;  /* 0x0000001fff037819 */ /* 0x002fe2000001141a */
[----:B------:R-:W-:Y:S01]  /*17170*/  ULDC.64 UR4, c[0x0][0xaa0] ;  /* 0x0002a80000047ab9 */ /* 0x000fe20000000a00 */
[----:B------:R-:W4:Y:S01]  /*17180*/  LDL R20, [R1+0xa8] ;  /* 0x0000a80001147983 */ /* 0x000f220000100800 */
[----:B------:R-:W-:Y:S01]  /*17190*/  IMAD R0, R22, UR4, RZ ;  /* 0x0000000416007c24 */ /* 0x000fe2000f8e02ff */
[----:B------:R-:W-:Y:S01]  /*171a0*/  LEA.HI R4, R3, R26, RZ, 0x2 ;  /* 0x0000001a03047211 */ /* 0x000fe200078f10ff */
[C---:B------:R-:W-:Y:S01]  /*171b0*/  IMAD.WIDE.U32 R2, R7.reuse, UR4, RZ ;  /* 0x0000000407027c25 */ /* 0x040fe2000f8e00ff */
[----:B------:R-:W-:Y:S02]  /*171c0*/  ULDC.64 UR6, c[0x0][0xaf0] ;  /* 0x0002bc0000067ab9 */ /* 0x000fe40000000a00 */
[----:B------:R-:W-:Y:S01]  /*171d0*/  LOP3.LUT R9, R4, 0xfffffffc, RZ, 0xc0, !PT ;  /* 0xfffffffc04097812 */ /* 0x000fe200078ec0ff */
[----:B------:R-:W-:Y:S01]  /*171e0*/  IMAD R5, R7, UR5, R0 ;  /* 0x0000000507057c24 */ /* 0x000fe2000f8e0200 */
[----:B------:R-:W-:Y:S01]  /*171f0*/  SHF.R.S32.HI R23, RZ, 0x2, R4 ;  /* 0x00000002ff177819 */ /* 0x000fe20000011404 */
[----:B------:R-:W-:Y:S01]  /*17200*/  ULDC.64 UR4, c[0x0][0xae8] ;  /* 0x0002ba0000047ab9 */ /* 0x000fe20000000a00 */
[----:B------:R-:W-:-:S02]  /*17210*/  IMAD R4, R24, UR6, RZ ;  /* 0x0000000618047c24 */ /* 0x000fc4000f8e02ff */
[----:B------:R-:W-:Y:S02]  /*17220*/  IMAD.IADD R26, R26, 0x1, -R9 ;  /* 0x000000011a1a7824 */ /* 0x000fe400078e0a09 */
[----:B------:R-:W-:Y:S02]  /*17230*/  IMAD.IADD R3, R3, 0x1, R5 ;  /* 0x0000000103037824 */ /* 0x000fe400078e0205 */
[----:B------:R-:W-:Y:S02]  /*17240*/  IMAD R0, R26, 0x60, R23 ;  /* 0x000000601a007824 */ /* 0x000fe400078e0217 */
[----:B------:R-:W-:Y:S01]  /*17250*/  IMAD R7, R27, UR7, R4 ;  /* 0x000000071b077c24 */ /* 0x000fe2000f8e0204 */
[----:B---3--:R-:W-:-:S13]  /*17260*/  ISETP.NE.AND P0, PT, R21, 0x1, PT ;  /* 0x000000011500780c */ /* 0x008fda0003f05270 */
[----:B------:R-:W1:Y:S08]  /*17270*/  @P0 LDC R8, c[0x0][0xbec] ;  /* 0x0002fb00ff080b82 */ /* 0x000e700000000800 */
[----:B------:R-:W3:Y:S01]  /*17280*/  @P0 LDC R11, c[0x0][0xbf0] ;  /* 0x0002fc00ff0b0b82 */ /* 0x000ee20000000800 */
[----:B--2---:R-:W-:-:S04]  /*17290*/  IMAD.WIDE.U32 R2, R10, UR4, R2 ;  /* 0x000000040a027c25 */ /* 0x004fc8000f8e0002 */
[----:B----4-:R-:W-:Y:S02]  /*172a0*/  IMAD R9, R20, 0xc0, R0 ;  /* 0x000000c014097824 */ /* 0x010fe400078e0200 */
[----:B------:R-:W-:Y:S01]  /*172b0*/  IMAD R3, R10, UR5, R3 ;  /* 0x000000050a037c24 */ /* 0x000fe2000f8e0203 */
[----:B------:R-:W-:Y:S01]  /*172c0*/  ULDC.64 UR4, c[0x0][0xae0] ;  /* 0x0002b80000047ab9 */ /* 0x000fe20000000a00 */
[----:B-1----:R-:W-:-:S04]  /*172d0*/  @P0 IMAD.HI.U32 R0, R9, R8, RZ ;  /* 0x0000000809000227 */ /* 0x002fc800078e00ff */
[----:B------:R-:W-:Y:S01]  /*172e0*/  IMAD.MOV.U32 R5, RZ, RZ, R9 ;  /* 0x000000ffff057224 */ /* 0x000fe200078e0009 */
[----:B---3--:R-:W-:Y:S01]  /*172f0*/  @P0 SHF.R.U32.HI R5, RZ, R11, R0 ;  /* 0x0000000bff050219 */ /* 0x008fe20000011600 */
[----:B------:R-:W-:-:S03]  /*17300*/  IMAD.WIDE.U32 R2, R27, UR6, R2 ;  /* 0x000000061b027c25 */ /* 0x000fc6000f8e0002 */
[--C-:B------:R-:W-:Y:S01]  /*17310*/  SHF.R.S32.HI R0, RZ, 0x1f, R5.reuse ;  /* 0x0000001fff007819 */ /* 0x100fe20000011405 */
[----:B------:R-:W-:Y:S02]  /*17320*/  IMAD.MOV R4, RZ, RZ, -R5 ;  /* 0x000000ffff047224 */ /* 0x000fe400078e0a05 */
[----:B------:R-:W-:Y:S02]  /*17330*/  IMAD.IADD R3, R3, 0x1, R7 ;  /* 0x0000000103037824 */ /* 0x000fe400078e0207 */
[----:B------:R-:W-:Y:S02]  /*17340*/  IMAD R0, R0, UR4, RZ ;  /* 0x0000000400007c24 */ /* 0x000fe4000f8e02ff */
[----:B------:R-:W-:Y:S02]  /*17350*/  IMAD R7, R21, R4, R9 ;  /* 0x0000000415077224 */ /* 0x000fe400078e0209 */
[C---:B------:R-:W-:Y:S02]  /*17360*/  IMAD R9, R5.reuse, UR5, R0 ;  /* 0x0000000505097c24 */ /* 0x040fe4000f8e0200 */
[----:B------:R-:W-:Y:S01]  /*17370*/  IMAD.WIDE.U32 R2, R5, UR4, R2 ;  /* 0x0000000405027c25 */ /* 0x000fe2000f8e0002 */
[----:B------:R-:W-:Y:S01]  /*17380*/  SHF.R.S32.HI R0, RZ, 0x1f, R7 ;  /* 0x0000001fff007819 */ /* 0x000fe20000011407 */
[----:B------:R-:W-:-:S02]  /*17390*/  ULDC.64 UR4, c[0x0][0xad8] ;  /* 0x0002b60000047ab9 */ /* 0x000fc40000000a00 */
[----:B------:R-:W-:Y:S02]  /*173a0*/  IMAD.IADD R3, R3, 0x1, R9 ;  /* 0x0000000103037824 */ /* 0x000fe400078e0209 */
[----:B------:R-:W-:Y:S02]  /*173b0*/  IMAD R0, R0, UR4, RZ ;  /* 0x0000000400007c24 */ /* 0x000fe4000f8e02ff */
[----:B------:R-:W-:-:S04]  /*173c0*/  IMAD.WIDE.U32 R2, R7, UR4, R2 ;  /* 0x0000000407027c25 */ /* 0x000fc8000f8e0002 */
[----:B------:R-:W-:Y:S01]  /*173d0*/  IMAD R7, R7, UR5, R0 ;  /* 0x0000000507077c24 */ /* 0x000fe2000f8e0200 */
[----:B------:R-:W-:Y:S01]  /*173e0*/  ULDC.64 UR4, c[0x0][0xa80] ;  /* 0x0002a00000047ab9 */ /* 0x000fe20000000a00 */
[----:B------:R-:W-:Y:S01]  /*173f0*/  IMAD.SHL.U32 R5, R26, 0x8, RZ ;  /* 0x000000081a057824 */ /* 0x000fe200078e00ff */
[C---:B------:R-:W-:Y:S01]  /*17400*/  LEA R0, P0, R2.reuse, UR4, 0x1 ;  /* 0x0000000402007c11 */ /* 0x040fe2000f8008ff */
[----:B------:R-:W-:Y:S01]  /*17410*/  IMAD.IADD R3, R3, 0x1, R7 ;  /* 0x0000000103037824 */ /* 0x000fe200078e0207 */
[----:B------:R-:W-:Y:S01]  /*17420*/  UMOV UR4, 0xffffffff ;  /* 0xffffffff00047882 */ /* 0x000fe20000000000 */
[C---:B------:R-:W-:Y:S02]  /*17430*/  VIADD R9, R5.reuse, 0x40 ;  /* 0x0000004005097836 */ /* 0x040fe40000000000 */
[----:B------:R-:W-:Y:S01]  /*17440*/  VIADD R8, R5, 0x20 ;  /* 0x0000002005087836 */ /* 0x000fe20000000000 */
[----:B------:R-:W-:Y:S02]  /*17450*/  LEA.HI.X R2, R2, UR5, R3, 0x1, P0 ;  /* 0x0000000502027c11 */ /* 0x000fe400080f0c03 */
[----:B------:R-:W-:-:S02]  /*17460*/  SHF.R.S32.HI R10, RZ, 0x1f, R9 ;  /* 0x0000001fff0a7819 */ /* 0x000fc40000011409 */
[----:B------:R-:W-:Y:S01]  /*17470*/  SHF.R.S32.HI R7, RZ, 0x1f, R8 ;  /* 0x0000001fff077819 */ /* 0x000fe20000011408 */
[----:B------:R-:W-:Y:S06]  /*17480*/  BRA.DIV UR4, `(.L_x_553) ;  /* 0x0000008e04587947 */ /* 0x000fec000b800000 */
[----:B------:R1:W2:Y:S04]  /*17490*/  SHFL.IDX PT, R3, R2, RZ, 0x1c1f ;  /* 0x001c1fff02037589 */ /* 0x0002a800000e0000 */
[----:B------:R1:W3:Y:S02]  /*174a0*/  SHFL.IDX PT, R14, R0, RZ, 0x1c1f ;  /* 0x001c1fff000e7589 */ /* 0x0002e400000e0000 */
.L_x_759:
[----:B------:R-:W-:Y:S01]  /*174b0*/  IMAD R21, R6, R21, RZ ;  /* 0x0000001506157224 */ /* 0x000fe200078e02ff */
[----:B------:R-:W-:Y:S01]  /*174c0*/  BSSY B1, `(.L_x_554) ;  /* 0x0000011000017945 */ /* 0x000fe20003800000 */
[----:B------:R-:W-:-:S05]  /*174d0*/  IMAD R4, R20, 0xc0, R23 ;  /* 0x000000c014047824 */ /* 0x000fca00078e0217 */
[----:B------:R-:W-:-:S13]  /*174e0*/  ISETP.GE.AND P0, PT, R4, R21, PT ;  /* 0x000000150400720c */ /* 0x000fda0003f06270 */
[----:B------:R-:W-:Y:S05]  /*174f0*/  @P0 BRA `(.L_x_555) ;  /* 0x0000000000340947 */ /* 0x000fea0003800000 */
[----:B------:R-:W-:Y:S02]  /*17500*/  ULDC UR4, c[0x0][0xac8] ;  /* 0x0002b20000047ab9 */ /* 0x000fe40000000800 */
[----:B------:R-:W-:Y:S02]  /*17510*/  ISETP.GE.AND P2, PT, R5, UR4, PT ;  /* 0x0000000405007c0c */ /* 0x000fe4000bf46270 */
[----:B------:R-:W-:Y:S02]  /*17520*/  ISETP.GE.AND P3, PT, R8, UR4, PT ;  /* 0x0000000408007c0c */ /* 0x000fe4000bf66270 */
[----:B------:R-:W-:-:S09]  /*17530*/  ISETP.GE.AND P4, PT, R9, UR4, PT ;  /* 0x0000000409007c0c */ /* 0x000fd2000bf86270 */
[----:B--2---:R-:W-:Y:S02]  /*17540*/  @!P2 IMAD.MOV.U32 R15, RZ, RZ, R3 ;  /* 0x000000ffff0fa224 */ /* 0x004fe400078e0003 */
[CC--:B---3--:R-:W-:Y:S02]  /*17550*/  @!P3 LEA R22, P0, R8.reuse, R14.reuse, 0x1 ;  /* 0x0000000e0816b211 */ /* 0x0c8fe400078008ff */
[----:B------:R-:W-:Y:S01]  /*17560*/  @!P4 LEA R24, P1, R9, R14, 0x1 ;  /* 0x0000000e0918c211 */ /* 0x000fe200078208ff */
[----:B------:R-:W-:Y:S01]  /*17570*/  @!P2 IMAD.WIDE R12, R5, 0x2, R14 ;  /* 0x00000002050ca825 */ /* 0x000fe200078e020e */
[-C--:B------:R-:W-:Y:S02]  /*17580*/  @!P3 LEA.HI.X R23, R8, R3.reuse, R7, 0x1, P0 ;  /* 0x000000030817b211 */ /* 0x080fe400000f0c07 */
[----:B------:R-:W-:Y:S02]  /*17590*/  @!P4 LEA.HI.X R25, R9, R3, R10, 0x1, P1 ;  /* 0x000000030919c211 */ /* 0x000fe400008f0c0a */
[----:B------:R4:W-:Y:S04]  /*175a0*/  @!P2 ST.E.128 desc[UR60][R12.64], RZ ;  /* 0x000000ff0c00a985 */ /* 0x0009e8000c101d3c */
[----:B------:R4:W-:Y:S04]  /*175b0*/  @!P3 ST.E.128 desc[UR60][R22.64], RZ ;  /* 0x000000ff1600b985 */ /* 0x0009e8000c101d3c */
[----:B------:R4:W-:Y:S02]  /*175c0*/  @!P4 ST.E.128 desc[UR60][R24.64], RZ ;  /* 0x000000ff1800c985 */ /* 0x0009e4000c101d3c */
.L_x_555:
[----:B------:R-:W-:Y:S05]  /*175d0*/  BSYNC B1 ;  /* 0x0000000000017941 */ /* 0x000fea0003800000 */
.L_x_554:
[----:B------:R-:W-:-:S03]  /*175e0*/  UMOV UR4, 0xffffffff ;  /* 0xffffffff00047882 */ /* 0x000fc60000000000 */
[----:B------:R-:W-:Y:S05]  /*175f0*/  BRA.DIV UR4, `(.L_x_556) ;  /* 0x0000008e04307947 */ /* 0x000fea000b800000 */
[----:B--2---:R2:W0:Y:S04]  /*17600*/  SHFL.IDX PT, R3, R2, 0x1, 0x1c1f ;  /* 0x003c1f0002037f89 */ /* 0x00442800000e0000 */
[----:B---3--:R2:W3:Y:S02]  /*17610*/  SHFL.IDX PT, R14, R0, 0x1, 0x1c1f ;  /* 0x003c1f00000e7f89 */ /* 0x0084e400000e0000 */
.L_x_763:
[----:B-12---:R-:W-:-:S05]  /*17620*/  VIADD R0, R4, 0x60 ;  /* 0x0000006004007836 */ /* 0x006fca0000000000 */
[----:B------:R-:W-:-:S13]  /*17630*/  ISETP.GE.AND P0, PT, R0, R21, PT ;  /* 0x000000150000720c */ /* 0x000fda0003f06270 */
[----:B------:R-:W-:Y:S05]  /*17640*/  @P0 BRA `(.L_x_545) ;  /* 0x0000000000340947 */ /* 0x000fea0003800000 */
[----:B------:R-:W-:Y:S02]  /*17650*/  ULDC UR4, c[0x0][0xac8] ;  /* 0x0002b20000047ab9 */ /* 0x000fe40000000800 */
[----:B------:R-:W-:Y:S02]  /*17660*/  ISETP.GE.AND P2, PT, R5, UR4, PT ;  /* 0x0000000405007c0c */ /* 0x000fe4000bf46270 */
[----:B------:R-:W-:Y:S02]  /*17670*/  ISETP.GE.AND P3, PT, R8, UR4, PT ;  /* 0x0000000408007c0c */ /* 0x000fe4000bf66270 */
[----:B------:R-:W-:-:S09]  /*17680*/  ISETP.GE.AND P4, PT, R9, UR4, PT ;  /* 0x0000000409007c0c */ /* 0x000fd2000bf86270 */
[----:B0-----:R-:W-:Y:S02]  /*17690*/  @!P2 IMAD.MOV.U32 R15, RZ, RZ, R3 ;  /* 0x000000ffff0fa224 */ /* 0x001fe400078e0003 */
        /* <DEDUP_REMOVED lines=8> */
.L_x_545:
[----:B------:R-:W-:Y:S05]  /*17720*/  BSYNC B0 ;  /* 0x0000000000007941 */ /* 0x000fea0003800000 */
.L_x_537:
[----:B------:R-:W-:Y:S02]  /*17730*/  ULDC UR4, c[0x0][0xc3c] ;  /* 0x00030f0000047ab9 */ /* 0x000fe40000000800 */
[----:B------:R-:W-:-:S13]  /*17740*/  ISETP.GE.AND P0, PT, R111, UR4, PT ;  /* 0x000000046f007c0c */ /* 0x000fda000bf06270 */
[----:B------:R-:W-:Y:S05]  /*17750*/  @!P0 BRA `(.L_x_557) ;  /* 0xfffffe9800fc8947 */ /* 0x000fea000383ffff */
[----:B------:R-:W-:Y:S05]  /*17760*/  BRA `(.L_x_410) ;  /* 0x0000007c00c47947 */ /* 0x000fea0003800000 */
.L_x_408:
[----:B------:R-:W-:-:S08]  /*17770*/  NOP ;  /* 0x0000000000007918 */ /* 0x000fd00000000000 */
[----:B--2---:R-:W0:-:S00]  /*17780*/  USETMAXREG.DEALLOC.CTAPOOL 0x20 ;  /* 0x00000020000079c8 */ /* 0x004e0000080e0500 */
[----:B0-----:R-:W2:Y:S01]  /*17790*/  LDL.LU R2, [R1+0x50] ;  /* 0x0000500001027983 */ /* 0x001ea20000300800 */
[----:B------:R-:W-:Y:S01]  /*177a0*/  LOP3.LUT R0, R0, 0x3, RZ, 0xc0, !PT ;  /* 0x0000000300007812 */ /* 0x000fe200078ec0ff */
[----:B------:R-:W-:-:S05]  /*177b0*/  IMAD.MOV.U32 R6, RZ, RZ, RZ ;  /* 0x000000ffff067224 */ /* 0x000fca00078e00ff */
[----:B------:R-:W0:Y:S02]  /*177c0*/  SHFL.IDX PT, R0, R0, RZ, 0x1f ;  /* 0x00001fff00007589 */ /* 0x000e2400000e0000 */
[----:B0-----:R-:W-:Y:S02]  /*177d0*/  ISETP.NE.AND P0, PT, R0, RZ, PT ;  /* 0x000000ff0000720c */ /* 0x001fe40003f05270 */
[----:B--2---:R-:W-:-:S11]  /*177e0*/  LOP3.LUT R2, R2, 0xfffffffd, RZ, 0xc0, !PT ;  /* 0xfffffffd02027812 */ /* 0x004fd600078ec0ff */
[----:B------:R-:W-:-:S05]  /*177f0*/  @P0 LOP3.LUT R2, R2, 0x2, RZ, 0xfc, !PT ;  /* 0x0000000202020812 */ /* 0x000fca00078efcff */
[----:B------:R0:W-:Y:S01]  /*17800*/  STL [R1+0x50], R2 ;  /* 0x0000500201007387 */ /* 0x0001e20000100800 */
[----:B------:R-:W-:Y:S05]  /*17810*/  @!P0 BRA `(.L_x_558) ;  /* 0x00000000001c8947 */ /* 0x000fea0003800000 */
[----:B------:R-:W1:Y:S08]  /*17820*/  S2UR UR5, SR_CgaCtaId ;  /* 0x00000000000579c3 */ /* 0x000e700000008800 */
[----:B------:R-:W-:Y:S06]  /*17830*/  BAR.SYNC.DEFER_BLOCKING 0x5, 0x200 ;  /* 0x0148000000007b1d */ /* 0x000fec0000010000 */
[----:B------:R-:W-:-:S02]  /*17840*/  UMOV UR4, 0x400 ;  /* 0x0000040000047882 */ /* 0x000fc40000000000 */
[----:B-1----:R-:W-:-:S09]  /*17850*/  ULEA UR4, UR5, UR4, 0x18 ;  /* 0x0000000405047291 */ /* 0x002fd2000f8ec03f */
[----:B------:R-:W1:Y:S01]  /*17860*/  LDS.128 R24, [UR4+0x31cd0] ;  /* 0x031cd004ff187984 */ /* 0x000e620008000c00 */
[----:B------:R-:W-:Y:S06]  /*17870*/  BAR.ARV 0x4, 0x200 ;  /* 0x0108000000007b1d */ /* 0x000fec0000002000 */
[----:B------:R-:W-:Y:S05]  /*17880*/  BRA `(.L_x_559) ;  /* 0x0000000800887947 */ /* 0x000fea0003800000 */
.L_x_558:
[----:B------:R-:W1:Y:S01]  /*17890*/  S2R R0, SR_TID.X ;  /* 0x0000000000007919 */ /* 0x000e620000002100 */
[----:B------:R-:W-:Y:S01]  /*178a0*/  ULDC UR4, c[0x0][0xc3c] ;  /* 0x00030f0000047ab9 */ /* 0x000fe20000000800 */
[----:B------:R-:W-:Y:S01]  /*178b0*/  IMAD.MOV.U32 R7, RZ, RZ, RZ ;  /* 0x000000ffff077224 */ /* 0x000fe200078e00ff */
[----:B------:R-:W2:Y:S01]  /*178c0*/  S2UR UR6, SR_CTAID.X ;  /* 0x00000000000679c3 */ /* 0x000ea20000002500 */
[----:B------:R-:W-:Y:S01]  /*178d0*/  ULDC UR5, c[0x0][0xc38] ;  /* 0x00030e0000057ab9 */ /* 0x000fe20000000800 */
[----:B-1----:R-:W-:-:S04]  /*178e0*/  LOP3.LUT R0, R0, 0x1f, RZ, 0xc0, !PT ;  /* 0x0000001f00007812 */ /* 0x002fc800078ec0ff */
[----:B------:R-:W-:-:S04]  /*178f0*/  ISETP.NE.AND P0, PT, R0, 0x1f, PT ;  /* 0x0000001f0000780c */ /* 0x000fc80003f05270 */
[----:B------:R-:W-:-:S13]  /*17900*/  ISETP.GE.OR P1, PT, R0, UR4, !P0 ;  /* 0x0000000400007c0c */ /* 0x000fda000c726670 */
[----:B------:R-:W1:Y:S08]  /*17910*/  @!P1 LDC.64 R4, c[0x0][0xc80] ;  /* 0x00032000ff049b82 */ /* 0x000e700000000a00 */
[----:B0-----:R-:W0:Y:S01]  /*17920*/  @!P1 LDC.64 R2, c[0x0][0xc78] ;  /* 0x00031e00ff029b82 */ /* 0x001e220000000a00 */
[----:B-1----:R-:W-:-:S05]  /*17930*/  @!P1 IMAD.WIDE.U32 R4, R0, 0x4, R4 ;  /* 0x0000000400049825 */ /* 0x002fca00078e0004 */
[----:B------:R-:W3:Y:S01]  /*17940*/  @!P1 LDG.E R6, desc[UR60][R4.64] ;  /* 0x0000003c04069981 */ /* 0x000ee2000c1e1900 */
[----:B0-----:R-:W-:-:S05]  /*17950*/  @!P1 IMAD.WIDE.U32 R2, R0, 0x4, R2 ;  /* 0x0000000400029825 */ /* 0x001fca00078e0002 */
[----:B------:R-:W3:Y:S01]  /*17960*/  @!P1 LDG.E R7, desc[UR60][R2.64] ;  /* 0x0000003c02079981 */ /* 0x000ee2000c1e1900 */
[C---:B------:R-:W-:Y:S02]  /*17970*/  ISETP.NE.AND P1, PT, R0.reuse, RZ, PT ;  /* 0x000000ff0000720c */ /* 0x040fe40003f25270 */
[C---:B------:R-:W-:Y:S02]  /*17980*/  ISETP.GE.U32.AND P2, PT, R0.reuse, 0x2, PT ;  /* 0x000000020000780c */ /* 0x040fe40003f46070 */
[C---:B------:R-:W-:Y:S02]  /*17990*/  ISETP.GE.U32.AND P3, PT, R0.reuse, 0x4, PT ;  /* 0x000000040000780c */ /* 0x040fe40003f66070 */
[C---:B------:R-:W-:Y:S02]  /*179a0*/  ISETP.GE.U32.AND P4, PT, R0.reuse, 0x8, PT ;  /* 0x000000080000780c */ /* 0x040fe40003f86070 */
[----:B------:R-:W-:Y:S01]  /*179b0*/  ISETP.GE.U32.AND P5, PT, R0, 0x10, PT ;  /* 0x000000100000780c */ /* 0x000fe20003fa6070 */
[----:B------:R-:W-:Y:S01]  /*179c0*/  UMOV UR4, URZ ;  /* 0x0000003f00047c82 */ /* 0x000fe20008000000 */
[----:B---3--:R-:W-:-:S05]  /*179d0*/  IMAD R8, R6, R7, RZ ;  /* 0x0000000706087224 */ /* 0x008fca00078e02ff */
        /* <DEDUP_REMOVED lines=16> */
[----:B0-----:R-:W-:-:S05]  /*17ae0*/  IMAD R8, R8, UR5, RZ ;  /* 0x0000000508087c24 */ /* 0x001fca000f8e02ff */
[----:B--2---:R-:W-:Y:S01]  /*17af0*/  ISETP.GT.AND P6, PT, R8, UR6, PT ;  /* 0x0000000608007c0c */ /* 0x004fe2000bfc4270 */
[----:B------:R-:W-:-:S12]  /*17b00*/  IMAD.MOV.U32 R3, RZ, RZ, R8 ;  /* 0x000000ffff037224 */ /* 0x000fd800078e0008 */
[----:B------:R-:W-:Y:S05]  /*17b10*/  @P6 BRA `(.L_x_560) ;  /* 0x00000000009c6947 */ /* 0x000fea0003800000 */
[----:B------:R-:W-:Y:S01]  /*17b20*/  IMAD.MOV.U32 R8, RZ, RZ, R3 ;  /* 0x000000ffff087224 */ /* 0x000fe200078e0003 */
[----:B------:R-:W-:Y:S01]  /*17b30*/  UMOV UR4, URZ ;  /* 0x0000003f00047c82 */ /* 0x000fe20008000000 */
[----:B------:R-:W-:-:S05]  /*17b40*/  ULDC UR5, c[0x0][0xc38] ;  /* 0x00030e0000057ab9 */ /* 0x000fca0000000800 */
.L_x_562:
[----:B------:R-:W0:Y:S01]  /*17b50*/  LDC R2, c[0x0][0xc3c] ;  /* 0x00030f00ff027b82 */ /* 0x000e220000000800 */
[----:B------:R-:W-:Y:S01]  /*17b60*/  UIADD3 UR4, UR4, 0x1f, URZ ;  /* 0x0000001f04047890 */ /* 0x000fe2000fffe03f */
[----:B------:R-:W-:Y:S02]  /*17b70*/  ULDC UR7, c[0x0][0xc3c] ;  /* 0x00030f0000077ab9 */ /* 0x000fe40000000800 */
[----:B------:R-:W-:-:S03]  /*17b80*/  IMAD.U32 R27, RZ, RZ, UR7 ;  /* 0x00000007ff1b7e24 */ /* 0x000fc6000f8e00ff */
[----:B0-----:R-:W-:-:S13]  /*17b90*/  ISETP.LE.AND P6, PT, R2, UR4, PT ;  /* 0x0000000402007c0c */ /* 0x001fda000bfc3270 */
[----:B------:R-:W-:Y:S05]  /*17ba0*/  @P6 BRA `(.L_x_561) ;  /* 0x00000004009c6947 */ /* 0x000fea0003800000 */
[----:B------:R-:W-:-:S05]  /*17bb0*/  VIADD R7, R0, UR4 ;  /* 0x0000000400077c36 */ /* 0x000fca0008000000 */
        /* <DEDUP_REMOVED lines=29> */
.L_x_560:
        /* <DEDUP_REMOVED lines=19> */
.L_x_563:
[----:B0-----:R-:W-:Y:S02]  /*17ec0*/  IMAD.MOV.U32 R5, RZ, RZ, R10 ;  /* 0x000000ffff057224 */ /* 0x001fe400078e000a */
[----:B-1----:R-:W-:Y:S02]  /*17ed0*/  IMAD R24, R24, UR5, R9 ;  /* 0x0000000518187c24 */ /* 0x002fe4000f8e0209 */
[----:B------:R-:W0:Y:S01]  /*17ee0*/  I2F.RP R8, R5 ;  /* 0x0000000500087306 */ /* 0x000e220000209400 */
[----:B------:R-:W-:Y:S02]  /*17ef0*/  IMAD R9, R11, R4, RZ ;  /* 0x000000040b097224 */ /* 0x000fe400078e02ff */
[----:B------:R-:W-:Y:S01]  /*17f00*/  IMAD.MOV.U32 R2, RZ, RZ, RZ ;  /* 0x000000ffff027224 */ /* 0x000fe200078e00ff */
[----:B------:R-:W-:Y:S01]  /*17f10*/  IADD3 R25, -R24, UR6, RZ ;  /* 0x0000000618197c10 */ /* 0x000fe2000fffe1ff */
[----:B------:R-:W-:Y:S02]  /*17f20*/  VIADD R27, R27, UR4 ;  /* 0x000000041b1b7c36 */ /* 0x000fe40008000000 */
[----:B------:R-:W-:Y:S01]  /*17f30*/  IMAD.HI.U32 R2, R3, R9, R2 ;  /* 0x0000000903027227 */ /* 0x000fe200078e0002 */
[----:B------:R-:W-:-:S02]  /*17f40*/  IABS R3, R6 ;  /* 0x0000000600037213 */ /* 0x000fc40000000000 */
[----:B------:R-:W-:-:S03]  /*17f50*/  IABS R9, R25 ;  /* 0x0000001900097213 */ /* 0x000fc60000000000 */
[----:B------:R-:W-:Y:S02]  /*17f60*/  IMAD.MOV R3, RZ, RZ, -R3 ;  /* 0x000000ffff037224 */ /* 0x000fe400078e0a03 */
[----:B------:R-:W-:Y:S01]  /*17f70*/  IMAD.HI.U32 R2, R2, R9, RZ ;  /* 0x0000000902027227 */ /* 0x000fe200078e00ff */
[----:B0-----:R-:W0:Y:S03]  /*17f80*/  MUFU.RCP R8, R8 ;  /* 0x0000000800087308 */ /* 0x001e260000001000 */
[----:B------:R-:W-:-:S05]  /*17f90*/  IMAD R9, R2, R3, R9 ;  /* 0x0000000302097224 */ /* 0x000fca00078e0209 */
[----:B------:R-:W-:Y:S01]  /*17fa0*/  ISETP.GT.U32.AND P1, PT, R4, R9, PT ;  /* 0x000000090400720c */ /* 0x000fe20003f24070 */
[----:B0-----:R-:W-:-:S12]  /*17fb0*/  VIADD R3, R8, 0xffffffe ;  /* 0x0ffffffe08037836 */ /* 0x001fd80000000000 */
[----:B------:R-:W-:Y:S01]  /*17fc0*/  @!P1 IMAD.IADD R9, R9, 0x1, -R4 ;  /* 0x0000000109099824 */ /* 0x000fe200078e0a04 */
[----:B------:R-:W0:Y:S01]  /*17fd0*/  F2I.FTZ.U32.TRUNC.NTZ R3, R3 ;  /* 0x0000000300037305 */ /* 0x000e22000021f000 */
[----:B------:R-:W-:Y:S01]  /*17fe0*/  @!P1 VIADD R2, R2, 0x1 ;  /* 0x0000000102029836 */ /* 0x000fe20000000000 */
[----:B------:R-:W-:Y:S02]  /*17ff0*/  ISETP.NE.AND P1, PT, R6, RZ, PT ;  /* 0x000000ff0600720c */ /* 0x000fe40003f25270 */
[----:B------:R-:W-:Y:S02]  /*18000*/  ISETP.GE.U32.AND P0, PT, R9, R4, PT ;  /* 0x000000040900720c */ /* 0x000fe40003f06070 */
[----:B------:R-:W-:-:S04]  /*18010*/  LOP3.LUT R4, R25, R6, RZ, 0x3c, !PT ;  /* 0x0000000619047212 */ /* 0x000fc800078e3cff */
[----:B------:R-:W-:Y:S01]  /*18020*/  ISETP.GE.AND P2, PT, R4, RZ, PT ;  /* 0x000000ff0400720c */ /* 0x000fe20003f46270 */
[----:B0-----:R-:W-:-:S06]  /*18030*/  IMAD.MOV R8, RZ, RZ, -R3 ;  /* 0x000000ffff087224 */ /* 0x001fcc00078e0a03 */
[----:B------:R-:W-:-:S04]  /*18040*/  @P0 VIADD R2, R2, 0x1 ;  /* 0x0000000102020836 */ /* 0x000fc80000000000 */
[----:B------:R-:W-:Y:S02]  /*18050*/  IMAD.MOV.U32 R4, RZ, RZ, R2 ;  /* 0x000000ffff047224 */ /* 0x000fe400078e0002 */
[----:B------:R-:W-:Y:S01]  /*18060*/  IMAD.MOV.U32 R2, RZ, RZ, R8 ;  /* 0x000000ffff027224 */ /* 0x000fe200078e0008 */
[----:B------:R-:W-:Y:S01]  /*18070*/  IABS R8, R7 ;  /* 0x0000000700087213 */ /* 0x000fe20000000000 */
[----:B------:R-:W-:Y:S01]  /*18080*/  @!P2 IMAD.MOV R4, RZ, RZ, -R4 ;  /* 0x000000ffff04a224 */ /* 0x000fe200078e0a04 */
[----:B------:R-:W-:Y:S01]  /*18090*/  @!P1 LOP3.LUT R4, RZ, R6, RZ, 0x33, !PT ;  /* 0x00000006ff049212 */ /* 0x000fe200078e33ff */
[----:B------:R-:W-:Y:S02]  /*180a0*/  IMAD R9, R2, R5, RZ ;  /* 0x0000000502097224 */ /* 0x000fe400078e02ff */
[----:B------:R-:W-:Y:S02]  /*180b0*/  IMAD.MOV.U32 R2, RZ, RZ, RZ ;  /* 0x000000ffff027224 */ /* 0x000fe400078e00ff */
[----:B------:R-:W-:-:S02]  /*180c0*/  IMAD.MOV R8, RZ, RZ, -R8 ;  /* 0x000000ffff087224 */ /* 0x000fc400078e0a08 */
[----:B------:R-:W-:Y:S01]  /*180d0*/  IMAD.HI.U32 R2, R3, R9, R2 ;  /* 0x0000000903027227 */ /* 0x000fe200078e0002 */
[----:B------:R-:W-:-:S03]  /*180e0*/  IABS R3, R4 ;  /* 0x0000000400037213 */ /* 0x000fc60000000000 */
[----:B------:R-:W-:Y:S02]  /*180f0*/  IMAD R6, R6, R4, RZ ;  /* 0x0000000406067224 */ /* 0x000fe400078e02ff */
        /* <DEDUP_REMOVED lines=18> */
.L_x_561:
[----:B------:R-:W-:Y:S02]  /*18220*/  IMAD.MOV.U32 R25, RZ, RZ, RZ ;  /* 0x000000ffff197224 */ /* 0x000fe400078e00ff */
[----:B------:R-:W-:Y:S02]  /*18230*/  IMAD.U32 R24, RZ, RZ, UR6 ;  /* 0x00000006ff187e24 */ /* 0x000fe4000f8e00ff */
[----:B------:R-:W-:-:S07]  /*18240*/  IMAD.MOV.U32 R26, RZ, RZ, RZ ;  /* 0x000000ffff1a7224 */ /* 0x000fce00078e00ff */
.L_x_564:
[----:B------:R-:W-:-:S13]  /*18250*/  ISETP.NE.AND P0, PT, R0, RZ, PT ;  /* 0x000000ff0000720c */ /* 0x000fda0003f05270 */
[----:B------:R-:W0:Y:S01]  /*18260*/  @!P0 S2R R3, SR_CgaCtaId ;  /* 0x0000000000038919 */ /* 0x000e220000008800 */
[----:B------:R-:W-:-:S04]  /*18270*/  @!P0 MOV R0, 0x400 ;  /* 0x0000040000008802 */ /* 0x000fc80000000f00 */
[----:B0-----:R-:W-:-:S05]  /*18280*/  @!P0 LEA R0, R3, R0, 0x18 ;  /* 0x0000000003008211 */ /* 0x001fca00078ec0ff */
[----:B------:R2:W-:Y:S01]  /*18290*/  @!P0 STS.128 [R0+0x31cd0], R24 ;  /* 0x031cd01800008388 */ /* 0x0005e20000000c00 */
[----:B------:R-:W-:Y:S06]  /*182a0*/  BAR.ARV 0x5, 0x200 ;  /* 0x0148000000007b1d */ /* 0x000fec0000002000 */
.L_x_559:
[----:B------:R3:W-:Y:S01]  /*182b0*/  STL [R1+0x34], RZ ;  /* 0x000034ff01007387 */ /* 0x0007e20000100800 */
[----:B------:R-:W-:Y:S01]  /*182c0*/  ULDC UR4, c[0x0][0xc3c] ;  /* 0x00030f0000047ab9 */ /* 0x000fe20000000800 */
[----:B------:R-:W-:Y:S01]  /*182d0*/  IMAD.MOV.U32 R28, RZ, RZ, 0x1 ;  /* 0x00000001ff1c7424 */ /* 0x000fe200078e00ff */
[----:B-1----:R-:W-:Y:S01]  /*182e0*/  ISETP.GE.AND P0, PT, R27, UR4, PT ;  /* 0x000000041b007c0c */ /* 0x002fe2000bf06270 */
[----:B------:R-:W-:-:S12]  /*182f0*/  IMAD.MOV.U32 R18, RZ, RZ, RZ ;  /* 0x000000ffff127224 */ /* 0x000fd800078e00ff */
[----:B---3--:R-:W-:Y:S05]  /*18300*/  @P0 BRA `(.L_x_565) ;  /* 0x0000007000000947 */ /* 0x008fea0003800000 */
[----:B------:R-:W1:Y:S01]  /*18310*/  S2R R6, SR_TID.X ;  /* 0x0000000000067919 */ /* 0x000e620000002100 */
[----:B------:R-:W3:Y:S01]  /*18320*/  S2UR UR5, SR_CgaCtaId ;  /* 0x00000000000579c3 */ /* 0x000ee20000008800 */
[----:B------:R-:W-:Y:S01]  /*18330*/  UMOV UR4, 0x400 ;  /* 0x0000040000047882 */ /* 0x000fe20000000000 */
[----:B------:R-:W-:Y:S01]  /*18340*/  BSSY B8, `(.L_x_565) ;  /* 0x00006fc000087945 */ /* 0x000fe20003800000 */
[----:B------:R-:W-:Y:S01]  /*18350*/  STL [R1+0x34], RZ ;  /* 0x000034ff01007387 */ /* 0x000fe20000100800 */
[----:B------:R-:W-:Y:S01]  /*18360*/  IMAD.MOV.U32 R29, RZ, RZ, RZ ;  /* 0x000000ffff1d7224 */ /* 0x000fe200078e00ff */
[----:B------:R-:W-:Y:S01]  /*18370*/  ULDC.64 UR36, c[0x0][0x198] ;  /* 0x0000660000247ab9 */ /* 0x000fe20000000a00 */
[----:B------:R-:W-:Y:S01]  /*18380*/  IMAD.MOV.U32 R18, RZ, RZ, RZ ;  /* 0x000000ffff127224 */ /* 0x000fe200078e00ff */
[----:B------:R-:W-:Y:S01]  /*18390*/  ULDC UR38, c[0x0][0xc] ;  /* 0x0000030000267ab9 */ /* 0x000fe20000000800 */
[----:B------:R-:W-:Y:S01]  /*183a0*/  IMAD.MOV.U32 R28, RZ, RZ, 0x1 ;  /* 0x00000001ff1c7424 */ /* 0x000fe200078e00ff */
[----:B---3--:R-:W-:-:S06]  /*183b0*/  ULEA UR4, UR5, UR4, 0x18 ;  /* 0x0000000405047291 */ /* 0x008fcc000f8ec03f */
[----:B------:R-:W-:Y:S01]  /*183c0*/  IMAD.U32 R16, RZ, RZ, UR4 ;  /* 0x00000004ff107e24 */ /* 0x000fe2000f8e00ff */
[C---:B-1----:R-:W-:Y:S01]  /*183d0*/  LOP3.LUT R5, R6.reuse, 0x7f, RZ, 0xc0, !PT ;  /* 0x0000007f06057812 */ /* 0x042fe200078ec0ff */
[----:B--2---:R-:W-:-:S04]  /*183e0*/  IMAD.SHL.U32 R0, R6, 0x8, RZ ;  /* 0x0000000806007824 */ /* 0x004fc800078e00ff */
[----:B------:R-:W-:Y:S01]  /*183f0*/  IMAD.SHL.U32 R4, R5, 0x8, RZ ;  /* 0x0000000805047824 */ /* 0x000fe200078e00ff */
[C---:B------:R-:W-:Y:S02]  /*18400*/  LOP3.LUT R3, R0.reuse, 0x20, RZ, 0xc0, !PT ;  /* 0x0000002000037812 */ /* 0x040fe400078ec0ff */
[----:B0-----:R-:W-:Y:S02]  /*18410*/  LOP3.LUT R2, R0, 0xd8, RZ, 0xc0, !PT ;  /* 0x000000d800027812 */ /* 0x001fe400078ec0ff */
[----:B------:R-:W-:Y:S02]  /*18420*/  LOP3.LUT R3, R3, 0x300, R4, 0xf8, !PT ;  /* 0x0000030003037812 */ /* 0x000fe400078ef804 */
[----:B------:R-:W-:Y:S02]  /*18430*/  LOP3.LUT R2, R2, 0x18, R6, 0x78, !PT ;  /* 0x0000001802027812 */ /* 0x000fe400078e7806 */
[----:B------:R-:W-:Y:S01]  /*18440*/  SHF.R.U32.HI R4, RZ, 0x2, R5 ;  /* 0x00000002ff047819 */ /* 0x000fe20000011605 */
[----:B------:R-:W-:Y:S01]  /*18450*/  IMAD.MOV.U32 R5, RZ, RZ, 0x1 ;  /* 0x00000001ff057424 */ /* 0x000fe200078e00ff */
[----:B------:R-:W-:Y:S01]  /*18460*/  LOP3.LUT R3, R3, R2, RZ, 0xfc, !PT ;  /* 0x0000000203037212 */ /* 0x000fe200078efcff */
[----:B------:R-:W-:Y:S01]  /*18470*/  IMAD.SHL.U32 R2, R6, 0x20, RZ ;  /* 0x0000002006027824 */ /* 0x000fe200078e00ff */
[----:B------:R-:W-:-:S02]  /*18480*/  LOP3.LUT R0, R0, 0x18, RZ, 0xc0, !PT ;  /* 0x0000001800007812 */ /* 0x000fc400078ec0ff */
[----:B------:R-:W-:Y:S02]  /*18490*/  STL [R1], R5 ;  /* 0x0000000501007387 */ /* 0x000fe40000100800 */
[----:B------:R-:W-:Y:S01]  /*184a0*/  LOP3.LUT R4, R4, 0x60, R2, 0xf8, !PT ;  /* 0x0000006004047812 */ /* 0x000fe200078ef802 */
[----:B------:R-:W-:-:S05]  /*184b0*/  IMAD R2, R3, 0x2, R16 ;  /* 0x0000000203027824 */ /* 0x000fca00078e0210 */
[----:B------:R0:W-:Y:S02]  /*184c0*/  STL [R1+0xc], R2 ;  /* 0x00000c0201007387 */ /* 0x0001e40000100800 */
[C---:B0-----:R-:W-:Y:S02]  /*184d0*/  LOP3.LUT R2, R0.reuse, 0x20, RZ, 0xfc, !PT ;  /* 0x0000002000027812 */ /* 0x041fe400078efcff */
[----:B------:R-:W-:-:S07]  /*184e0*/  LOP3.LUT R0, R0, 0x40, RZ, 0xfc, !PT ;  /* 0x0000004000007812 */ /* 0x000fce00078efcff */
.L_x_711:
[----:B------:R-:W0:Y:S02]  /*184f0*/  LDC.64 R2, c[0x0][0xc88] ;  /* 0x00032200ff027b82 */ /* 0x000e240000000a00 */
[----:B0-----:R-:W-:-:S05]  /*18500*/  IMAD.WIDE R2, R27, 0x4, R2 ;  /* 0x000000041b027825 */ /* 0x001fca00078e0202 */
[----:B--2---:R-:W2:Y:S01]  /*18510*/  LDG.E R13, desc[UR60][R2.64] ;  /* 0x0000003c020d7981 */ /* 0x004ea2000c1e1900 */
[----:B------:R-:W-:Y:S05]  /*18520*/  YIELD ;  /* 0x0000000000007946 */ /* 0x000fea0003800000 */
[----:B------:R-:W-:Y:S01]  /*18530*/  ULDC.64 UR4, c[0x0][0xa28] ;  /* 0x00028a0000047ab9 */ /* 0x000fe20000000a00 */
[----:B------:R-:W-:Y:S02]  /*18540*/  CS2R R8, SRZ ;  /* 0x0000000000087805 */ /* 0x000fe4000001ff00 */
[----:B------:R-:W-:Y:S01]  /*18550*/  ISETP.NE.U32.AND P0, PT, RZ, UR4, PT ;  /* 0x00000004ff007c0c */ /* 0x000fe2000bf05070 */
[----:B------:R-:W-:-:S03]  /*18560*/  ULDC.64 UR6, c[0x0][0xa00] ;  /* 0x0002800000067ab9 */ /* 0x000fc60000000a00 */
[----:B------:R-:W-:Y:S02]  /*18570*/  ISETP.NE.AND.EX P0, PT, RZ, UR5, PT, P0 ;  /* 0x00000005ff007c0c */ /* 0x000fe4000bf05300 */
[----:B--2---:R-:W-:Y:S01]  /*18580*/  SHF.R.S32.HI R0, RZ, 0x1f, R13 ;  /* 0x0000001fff007819 */ /* 0x004fe2000001140d */
[----:B------:R-:W-:-:S10]  /*18590*/  IMAD.SHL.U32 R19, R13, 0x4, RZ ;  /* 0x000000040d137824 */ /* 0x000fd400078e00ff */
[C---:B------:R-:W-:Y:S01]  /*185a0*/  @P0 LEA R4, P1, R13.reuse, UR4, 0x2 ;  /* 0x000000040d040c11 */ /* 0x040fe2000f8210ff */
[----:B------:R-:W-:Y:S01]  /*185b0*/  STL [R1+0x10], R13 ;  /* 0x0000100d01007387 */ /* 0x000fe20000100800 */
[C-C-:B------:R-:W-:Y:S02]  /*185c0*/  SHF.L.U64.HI R22, R13.reuse, 0x2, R0.reuse ;  /* 0x000000020d167819 */ /* 0x140fe40000010200 */
[----:B-1-3--:R-:W-:Y:S01]  /*185d0*/  @P0 LEA.HI.X R5, R13, UR5, R0, 0x2, P1 ;  /* 0x000000050d050c11 */ /* 0x00afe200088f1400 */
[----:B------:R-:W-:Y:S01]  /*185e0*/  ULDC.64 UR4, c[0x0][0xa08] ;  /* 0x0002820000047ab9 */ /* 0x000fe20000000a00 */
[----:B------:R-:W-:Y:S01]  /*185f0*/  ISETP.NE.U32.AND P1, PT, RZ, UR6, PT ;  /* 0x00000006ff007c0c */ /* 0x000fe2000bf25070 */
[----:B------:R0:W-:Y:S01]  /*18600*/  STL [R1+0x30], R0 ;  /* 0x0000300001007387 */ /* 0x0001e20000100800 */
[----:B------:R-:W-:-:S03]  /*18610*/  IADD3 R2, P2, R19, UR6, RZ ;  /* 0x0000000613027c10 */ /* 0x000fc6000ff5e0ff */
[----:B------:R1:W5:Y:S01]  /*18620*/  @P0 LDG.E R9, desc[UR60][R4.64] ;  /* 0x0000003c04090981 */ /* 0x000362000c1e1900 */
[----:B------:R-:W-:Y:S01]  /*18630*/  ISETP.NE.AND.EX P0, PT, RZ, UR7, PT, P1 ;  /* 0x00000007ff007c0c */ /* 0x000fe2000bf05310 */
[----:B------:R-:W-:Y:S01]  /*18640*/  IMAD.MOV.U32 R12, RZ, RZ, RZ ;  /* 0x000000ffff0c7224 */ /* 0x000fe200078e00ff */
[C---:B------:R-:W-:Y:S01]  /*18650*/  IADD3.X R3, R22.reuse, UR7, RZ, P2, !PT ;  /* 0x0000000716037c10 */ /* 0x040fe200097fe4ff */
[----:B------:R-:W-:Y:S01]  /*18660*/  ULDC.64 UR6, c[0x0][0xa10] ;  /* 0x0002840000067ab9 */ /* 0x000fe20000000a00 */
[----:B------:R-:W-:Y:S01]  /*18670*/  ISETP.NE.U32.AND P1, PT, RZ, UR4, PT ;  /* 0x00000004ff007c0c */ /* 0x000fe2000bf25070 */
[----:B0-----:R-:W-:Y:S01]  /*18680*/  IMAD.MOV.U32 R0, RZ, RZ, RZ ;  /* 0x000000ffff007224 */ /* 0x001fe200078e00ff */
[C---:B------:R-:W-:Y:S02]  /*18690*/  IADD3 R6, P3, R19.reuse, UR4, RZ ;  /* 0x0000000413067c10 */ /* 0x040fe4000ff7e0ff */
[----:B------:R-:W-:Y:S02]  /*186a0*/  ISETP.NE.AND.EX P1, PT, RZ, UR5, PT, P1 ;  /* 0x00000005ff007c0c */ /* 0x000fe4000bf25310 */
[----:B------:R-:W-:Y:S01]  /*186b0*/  IADD3.X R7, R22, UR5, RZ, P3, !PT ;  /* 0x0000000516077c10 */ /* 0x000fe20009ffe4ff */
[----:B------:R-:W-:Y:S01]  /*186c0*/  ULDC.64 UR4, c[0x0][0xa18] ;  /* 0x0002860000047ab9 */ /* 0x000fe20000000a00 */
[----:B-1----:R-:W-:Y:S01]  /*186d0*/  IADD3 R4, P4, R19, UR6, RZ ;  /* 0x0000000613047c10 */ /* 0x002fe2000ff9e0ff */
[----:B------:R-:W2:Y:S01]  /*186e0*/  @P0 LDG.E R8, desc[UR60][R2.64] ;  /* 0x0000003c02080981 */ /* 0x000ea2000c1e1900 */
[----:B------:R-:W-:-:S02]  /*186f0*/  ISETP.NE.U32.AND P3, PT, RZ, UR4, PT ;  /* 0x00000004ff007c0c */ /* 0x000fc4000bf65070 */
[----:B------:R-:W-:Y:S02]  /*18700*/  IADD3.X R5, R22, UR7, RZ, P4, !PT ;  /* 0x0000000716057c10 */ /* 0x000fe4000a7fe4ff */
[----:B------:R-:W-:Y:S02]  /*18710*/  ISETP.NE.AND.EX P3, PT, RZ, UR5, PT, P3 ;  /* 0x00000005ff007c0c */ /* 0x000fe4000bf65330 */
[----:B------:R-:W-:Y:S01]  /*18720*/  ISETP.NE.U32.AND P2, PT, RZ, UR6, PT ;  /* 0x00000006ff007c0c */ /* 0x000fe2000bf45070 */
[----:B------:R-:W5:Y:S03]  /*18730*/  @P1 LDG.E R12, desc[UR60][R6.64] ;  /* 0x0000003c060c1981 */ /* 0x000f66000c1e1900 */
[----:B------:R-:W-:-:S07]  /*18740*/  ISETP.NE.AND.EX P2, PT, RZ, UR7, PT, P2 ;  /* 0x00000007ff007c0c */ /* 0x000fce000bf45320 */
[----:B------:R-:W-:Y:S01]  /*18750*/  @P3 IADD3 R10, P4, R19, UR4, RZ ;  /* 0x00000004130a3c10 */ /* 0x000fe2000ff9e0ff */
[----:B------:R-:W-:-:S03]  /*18760*/  ULDC UR4, c[0x0][0x288] ;  /* 0x0000a20000047ab9 */ /* 0x000fc60000000800 */
[----:B------:R-:W-:Y:S02]  /*18770*/  @P3 IADD3.X R11, R22, UR5, RZ, P4, !PT ;  /* 0x00000005160b3c10 */ /* 0x000fe4000a7fe4ff */
[----:B------:R-:W5:Y:S04]  /*18780*/  @P2 LDG.E R0, desc[UR60][R4.64] ;  /* 0x0000003c04002981 */ /* 0x000f68000c1e1900 */
[----:B--2---:R0:W-:Y:S02]  /*18790*/  STL [R1+0x18], R8 ;  /* 0x0000180801007387 */ /* 0x0041e40000100800 */
[----:B0-----:R-:W-:Y:S01]  /*187a0*/  IMAD.U32 R8, RZ, RZ, UR4 ;  /* 0x00000004ff087e24 */ /* 0x001fe2000f8e00ff */
[----:B------:R-:W-:-:S05]  /*187b0*/  ULDC.64 UR4, c[0x0][0x418] ;  /* 0x0001060000047ab9 */ /* 0x000fca0000000a00 */
[----:B------:R0:W2:Y:S01]  /*187c0*/  @P3 LDG.E R8, desc[UR60][R10.64] ;  /* 0x0000003c0a083981 */ /* 0x0000a2000c1e1900 */
[----:B------:R-:W-:-:S03]  /*187d0*/  UISETP.NE.U32.AND UP0, UPT, UR4, URZ, UPT ;  /* 0x0000003f0400728c */ /* 0x000fc6000bf05070 */
[----:B------:R-:W-:Y:S01]  /*187e0*/  ULDC UR4, c[0x0][0x424] ;  /* 0x0001090000047ab9 */ /* 0x000fe20000000800 */
[----:B------:R-:W-:-:S03]  /*187f0*/  UISETP.NE.AND.EX UP0, UPT, UR5, URZ, UPT, UP0 ;  /* 0x0000003f0500728c */ /* 0x000fc6000bf05300 */
[----:B------:R-:W-:Y:S01]  /*18800*/  ULDC UR5, c[0x0][0x2f0] ;  /* 0x0000bc0000057ab9 */ /* 0x000fe20000000800 */
[----:B------:R-:W-:-:S04]  /*18810*/  USEL UR4, UR4, 0x1, UP0 ;  /* 0x0000000104047887 */ /* 0x000fc80008000000 */
[----:B------:R-:W-:-:S03]  /*18820*/  UIMAD UR4, UR4, UR5, URZ ;  /* 0x00000005040472a4 */ /* 0x000fc6000f8e023f */
[----:B------:R-:W-:-:S03]  /*18830*/  ULDC UR5, c[0x0][0x348] ;  /* 0x0000d20000057ab9 */ /* 0x000fc60000000800 */
[----:B0-----:R-:W-:Y:S01]  /*18840*/  IMAD.U32 R10, RZ, RZ, UR4 ;  /* 0x00000004ff0a7e24 */ /* 0x001fe2000f8e00ff */
[----:B--2---:R0:W-:Y:S02]  /*18850*/  STL [R1+0x38], R8 ;  /* 0x0000380801007387 */ /* 0x0041e40000100800 */
[----:B0-----:R-:W-:Y:S01]  /*18860*/  IMAD.U32 R8, RZ, RZ, UR5 ;  /* 0x00000005ff087e24 */ /* 0x001fe2000f8e00ff */
[----:B----4-:R-:W-:Y:S06]  /*18870*/  @P3 BRA `(.L_x_566) ;  /* 0x0000000000143947 */ /* 0x010fec0003800000 */
[----:B------:R-:W-:Y:S05]  /*18880*/  @!P0 BRA `(.L_x_566) ;  /* 0x0000000000108947 */ /* 0x000fea0003800000 */
[----:B------:R-:W2:Y:S04]  /*18890*/  LDG.E R11, desc[UR60][R2.64] ;  /* 0x0000003c020b7981 */ /* 0x000ea8000c1e1900 */
[----:B------:R-:W2:Y:S02]  /*188a0*/  LDG.E R2, desc[UR60][R2.64+0x4] ;  /* 0x0000043c02027981 */ /* 0x000ea4000c1e1900 */
[----:B--2---:R-:W-:-:S05]  /*188b0*/  IMAD.IADD R2, R2, 0x1, -R11 ;  /* 0x0000000102027824 */ /* 0x004fca00078e0a0b */
[----:B------:R0:W-:Y:S02]  /*188c0*/  STL [R1+0x38], R2 ;  /* 0x0000380201007387 */ /* 0x0001e40000100800 */
.L_x_566:
[----:B------:R-:W-:Y:S01]  /*188d0*/  ULDC.64 UR4, c[0x0][0xa20] ;  /* 0x0002880000047ab9 */ /* 0x000fe20000000a00 */
[C---:B------:R-:W-:Y:S01]  /*188e0*/  LOP3.LUT R11, R26.reuse, 0xff000000, RZ, 0xc0, !PT ;  /* 0xff0000001a0b7812 */ /* 0x040fe200078ec0ff */
[----:B------:R-:W-:Y:S01]  /*188f0*/  IMAD.MOV.U32 R23, RZ, RZ, R13 ;  /* 0x000000ffff177224 */ /* 0x000fe200078e000d */
[----:B------:R-:W-:Y:S02]  /*18900*/  ISETP.NE.U32.AND P0, PT, RZ, UR4, PT ;  /* 0x00000004ff007c0c */ /* 0x000fe4000bf05070 */
[----:B------:R-:W-:Y:S02]  /*18910*/  SHF.R.U32.HI R11, RZ, 0x8, R11 ;  /* 0x00000008ff0b7819 */ /* 0x000fe4000001160b */
[----:B------:R-:W-:Y:S02]  /*18920*/  ISETP.NE.AND.EX P0, PT, RZ, UR5, PT, P0 ;  /* 0x00000005ff007c0c */ /* 0x000fe4000bf05300 */
[C---:B0-----:R-:W-:Y:S02]  /*18930*/  LOP3.LUT R2, R26.reuse, 0xff0000, RZ, 0xc0, !PT ;  /* 0x00ff00001a027812 */ /* 0x041fe400078ec0ff */
[----:B------:R-:W-:Y:S01]  /*18940*/  LOP3.LUT R17, R26, 0xffff, RZ, 0xc0, !PT ;  /* 0x0000ffff1a117812 */ /* 0x000fe200078ec0ff */
[----:B-----5:R-:W-:Y:S01]  /*18950*/  IMAD.IADD R26, R12, 0x1, R9 ;  /* 0x000000010c1a7824 */ /* 0x020fe200078e0209 */
[----:B------:R-:W-:-:S07]  /*18960*/  LEA.HI R11, R2, R11, RZ, 0x10 ;  /* 0x0000000b020b7211 */ /* 0x000fce00078f80ff */
[----:B------:R-:W-:Y:S05]  /*18970*/  @!P0 BRA `(.L_x_567) ;  /* 0x0000000000108947 */ /* 0x000fea0003800000 */
[----:B------:R-:W-:-:S04]  /*18980*/  IADD3 R2, P0, R19, UR4, RZ ;  /* 0x0000000413027c10 */ /* 0x000fc8000ff1e0ff */
[----:B------:R-:W-:-:S05]  /*18990*/  IADD3.X R3, R22, UR5, RZ, P0, !PT ;  /* 0x0000000516037c10 */ /* 0x000fca00087fe4ff */
[----:B------:R0:W5:Y:S01]  /*189a0*/  LDG.E R10, desc[UR60][R2.64] ;  /* 0x0000003c020a7981 */ /* 0x000162000c1e1900 */
[----:B------:R-:W-:Y:S05]  /*189b0*/  BRA `(.L_x_568) ;  /* 0x0000000000107947 */ /* 0x000fea0003800000 */
.L_x_567:
[----:B------:R-:W-:Y:S05]  /*189c0*/  @!P1 BRA `(.L_x_568) ;  /* 0x00000000000c9947 */ /* 0x000fea0003800000 */
[----:B------:R-:W2:Y:S04]  /*189d0*/  LDG.E R10, desc[UR60][R6.64] ;  /* 0x0000003c060a7981 */ /* 0x000ea8000c1e1900 */
[----:B------:R-:W2:Y:S02]  /*189e0*/  LDG.E R6, desc[UR60][R6.64+0x4] ;  /* 0x0000043c06067981 */ /* 0x000ea4000c1e1900 */
[----:B--2---:R-:W-:-:S07]  /*189f0*/  IMAD.IADD R10, R6, 0x1, -R10 ;  /* 0x00000001060a7824 */ /* 0x004fce00078e0a0a */
.L_x_568:
[----:B0-----:R-:W2:Y:S01]  /*18a00*/  @P2 LDG.E R2, desc[UR60][R4.64] ;  /* 0x0000003c04022981 */ /* 0x001ea2000c1e1900 */
[----:B-----5:R-:W-:-:S03]  /*18a10*/  IMAD.IADD R10, R10, 0x1, -R9 ;  /* 0x000000010a0a7824 */ /* 0x020fc600078e0a09 */
[----:B------:R-:W2:Y:S01]  /*18a20*/  @P2 LDG.E R4, desc[UR60][R4.64+0x4] ;  /* 0x0000043c04042981 */ /* 0x000ea2000c1e1900 */
[----:B------:R-:W-:Y:S01]  /*18a30*/  LOP3.LUT R13, R11, 0xff, RZ, 0xc0, !PT ;  /* 0x000000ff0b0d7812 */ /* 0x000fe200078ec0ff */
[----:B------:R-:W-:Y:S01]  /*18a40*/  BSSY B0, `(.L_x_569) ;  /* 0x000002b000007945 */ /* 0x000fe20003800000 */
[----:B--2---:R-:W-:-:S04]  /*18a50*/  @P2 IMAD.IADD R8, R4, 0x1, -R2 ;  /* 0x0000000104082824 */ /* 0x004fc800078e0a02 */
[----:B------:R-:W-:-:S04]  /*18a60*/  IMAD.IADD R2, R10, 0x1, R8 ;  /* 0x000000010a027824 */ /* 0x000fc800078e0208 */
[----:B------:R-:W-:-:S04]  /*18a70*/  VIADD R3, R2, 0x8f ;  /* 0x0000008f02037836 */ /* 0x000fc80000000000 */
[----:B------:R-:W-:Y:S01]  /*18a80*/  IMAD.HI R3, R3, 0x38e38e39, RZ ;  /* 0x38e38e3903037827 */ /* 0x000fe200078e02ff */
[----:B------:R-:W-:-:S04]  /*18a90*/  ISETP.GE.AND P1, PT, R2, 0x1, PT ;  /* 0x000000010200780c */ /* 0x000fc80003f26270 */
[----:B------:R-:W-:-:S04]  /*18aa0*/  SHF.R.U32.HI R2, RZ, 0x1f, R3 ;  /* 0x0000001fff027819 */ /* 0x000fc80000011603 */
[----:B------:R-:W-:-:S05]  /*18ab0*/  LEA.HI.SX32 R12, R3, R2, 0x1b ;  /* 0x00000002030c7211 */ /* 0x000fca00078fdaff */
[----:B------:R0:W-:Y:S04]  /*18ac0*/  STL [R1+0x14], R12 ;  /* 0x0000140c01007387 */ /* 0x0001e80000100800 */
[----:B------:R0:W-:Y:S01]  /*18ad0*/  STL [R1+0x3c], R13 ;  /* 0x00003c0d01007387 */ /* 0x0001e20000100800 */
[----:B------:R-:W-:Y:S01]  /*18ae0*/  SHF.R.U32.HI R4, RZ, 0x10, R11 ;  /* 0x00000010ff047819 */ /* 0x000fe2000001160b */
[----:B------:R-:W-:Y:S01]  /*18af0*/  IMAD.MOV.U32 R3, RZ, RZ, RZ ;  /* 0x000000ffff037224 */ /* 0x000fe200078e00ff */
[----:B------:R-:W-:Y:S06]  /*18b00*/  @!P1 BRA `(.L_x_570) ;  /* 0x0000000000789947 */ /* 0x000fec0003800000 */
[----:B------:R-:W-:Y:S01]  /*18b10*/  ISETP.NE.AND P0, PT, R4, RZ, PT ;  /* 0x000000ff0400720c */ /* 0x000fe20003f05270 */
[----:B------:R-:W-:-:S03]  /*18b20*/  ULDC UR4, c[0x0][0x9f0] ;  /* 0x00027c0000047ab9 */ /* 0x000fc60000000800 */
[----:B------:R-:W-:-:S04]  /*18b30*/  SEL R5, R4, UR4, P0 ;  /* 0x0000000404057c07 */ /* 0x000fc80008000000 */
[----:B------:R-:W-:Y:S02]  /*18b40*/  IABS R6, R5 ;  /* 0x0000000500067213 */ /* 0x000fe40000000000 */
[----:B------:R-:W-:Y:S02]  /*18b50*/  IADD3 R7, R5, -0x1, R12 ;  /* 0xffffffff05077810 */ /* 0x000fe40007ffe00c */
[----:B------:R-:W1:Y:S08]  /*18b60*/  I2F.RP R2, R6 ;  /* 0x0000000600027306 */ /* 0x000e700000209400 */
[----:B-1----:R-:W1:Y:S02]  /*18b70*/  MUFU.RCP R2, R2 ;  /* 0x0000000200027308 */ /* 0x002e640000001000 */
[----:B-1----:R-:W-:-:S06]  /*18b80*/  VIADD R2, R2, 0xffffffe ;  /* 0x0ffffffe02027836 */ /* 0x002fcc0000000000 */
[----:B------:R1:W2:Y:S02]  /*18b90*/  F2I.FTZ.U32.TRUNC.NTZ R3, R2 ;  /* 0x0000000200037305 */ /* 0x0002a4000021f000 */
[----:B-1----:R-:W-:-:S04]  /*18ba0*/  LOP3.LUT R2, R7, R5, RZ, 0x3c, !PT ;  /* 0x0000000507027212 */ /* 0x002fc800078e3cff */
[----:B------:R-:W-:Y:S01]  /*18bb0*/  ISETP.GE.AND P4, PT, R2, RZ, PT ;  /* 0x000000ff0200720c */ /* 0x000fe20003f86270 */
[----:B--2---:R-:W-:-:S04]  /*18bc0*/  IMAD.MOV R2, RZ, RZ, -R3 ;  /* 0x000000ffff027224 */ /* 0x004fc800078e0a03 */
[----:B------:R-:W-:Y:S02]  /*18bd0*/  IMAD R9, R2, R6, RZ ;  /* 0x0000000602097224 */ /* 0x000fe400078e02ff */
[----:B------:R-:W-:-:S04]  /*18be0*/  IMAD.MOV.U32 R2, RZ, RZ, RZ ;  /* 0x000000ffff027224 */ /* 0x000fc800078e00ff */
[----:B------:R-:W-:Y:S01]  /*18bf0*/  IMAD.HI.U32 R9, R3, R9, R2 ;  /* 0x0000000903097227 */ /* 0x000fe200078e0002 */
[----:B------:R-:W-:Y:S02]  /*18c00*/  IABS R2, R5 ;  /* 0x0000000500027213 */ /* 0x000fe40000000000 */
[----:B------:R-:W-:-:S03]  /*18c10*/  IABS R3, R7 ;  /* 0x0000000700037213 */ /* 0x000fc60000000000 */
[----:B------:R-:W-:-:S04]  /*18c20*/  IMAD.MOV R2, RZ, RZ, -R2 ;  /* 0x000000ffff027224 */ /* 0x000fc800078e0a02 */
        /* <DEDUP_REMOVED lines=12> */
.L_x_570:
[----:B------:R-:W-:Y:S05]  /*18cf0*/  BSYNC B0 ;  /* 0x0000000000007941 */ /* 0x000fea0003800000 */
.L_x_569:
[-C--:B------:R-:W-:Y:S01]  /*18d00*/  IMAD R2, R13, R3.reuse, RZ ;  /* 0x000000030d027224 */ /* 0x080fe200078e02ff */
[----:B------:R-:W-:Y:S04]  /*18d10*/  BSSY B0, `(.L_x_571) ;  /* 0x0000157000007945 */ /* 0x000fe80003800000 */
[C---:B------:R-:W-:Y:S01]  /*18d20*/  VIADDMNMX R3, R2.reuse, R3, R12, PT ;  /* 0x0000000302037246 */ /* 0x040fe2000380010c */
[----:B------:R-:W-:-:S04]  /*18d30*/  IMAD R2, R2, 0x90, -R10 ;  /* 0x0000009002027824 */ /* 0x000fc800078e0a0a */
[----:B------:R-:W-:Y:S01]  /*18d40*/  IMAD R3, R3, 0x90, -R10 ;  /* 0x0000009003037824 */ /* 0x000fe200078e0a0a */
[----:B------:R-:W-:-:S04]  /*18d50*/  VIMNMX R2, RZ, R2, !PT ;  /* 0x00000002ff027248 */ /* 0x000fc80007fe0100 */
[----:B------:R-:W-:-:S04]  /*18d60*/  VIMNMX R3, R3, R8, PT ;  /* 0x0000000803037248 */ /* 0x000fc80003fe0100 */
[----:B------:R-:W-:-:S13]  /*18d70*/  ISETP.GT.AND P0, PT, R3, R2, PT ;  /* 0x000000020300720c */ /* 0x000fda0003f04270 */
[----:B------:R-:W-:Y:S02]  /*18d80*/  @P0 VIADD R5, R3, 0x8f ;  /* 0x0000008f03050836 */ /* 0x000fe40000000000 */
[----:B------:R-:W-:-:S04]  /*18d90*/  IMAD.WIDE.U32 R2, R2, 0x38e38e39, RZ ;  /* 0x38e38e3902027825 */ /* 0x000fc800078e00ff */
[----:B------:R-:W-:Y:S01]  /*18da0*/  @P0 IMAD.HI R2, R5, 0x38e38e39, RZ ;  /* 0x38e38e3905020827 */ /* 0x000fe200078e02ff */
[----:B------:R-:W-:-:S04]  /*18db0*/  SHF.R.U32.HI R3, RZ, 0x5, R3 ;  /* 0x00000005ff037819 */ /* 0x000fc80000011603 */
[----:B------:R-:W-:Y:S01]  /*18dc0*/  @P0 SHF.R.U32.HI R6, RZ, 0x1f, R2 ;  /* 0x0000001fff060819 */ /* 0x000fe20000011602 */
[----:B------:R-:W-:-:S03]  /*18dd0*/  IMAD.MOV.U32 R5, RZ, RZ, R3 ;  /* 0x000000ffff057224 */ /* 0x000fc600078e0003 */
[----:B------:R-:W-:Y:S02]  /*18de0*/  @P0 LEA.HI.SX32 R5, R2, R6, 0x1b ;  /* 0x0000000602050211 */ /* 0x000fe400078fdaff */
[----:B------:R-:W-:Y:S02]  /*18df0*/  PLOP3.LUT P0, PT, PT, PT, PT, 0x80, 0x0 ;  /* 0x000000000000781c */ /* 0x000fe40003f0f070 */
[----:B------:R-:W-:-:S13]  /*18e00*/  ISETP.GT.AND P3, PT, R5, R3, PT ;  /* 0x000000030500720c */ /* 0x000fda0003f64270 */
[----:B------:R-:W-:Y:S05]  /*18e10*/  @!P3 BRA `(.L_x_572) ;  /* 0x000000140018b947 */ /* 0x000fea0003800000 */
[----:B------:R-:W-:Y:S01]  /*18e20*/  UMOV UR4, 0xffffffff ;  /* 0xffffffff00047882 */ /* 0x000fe20000000000 */
[----:B------:R-:W-:Y:S02]  /*18e30*/  SEL R2, R23, RZ, !P2 ;  /* 0x000000ff17027207 */ /* 0x000fe40005000000 */
[----:B------:R-:W-:Y:S05]  /*18e40*/  BRA.DIV UR4, `(.L_x_573) ;  /* 0x0000007604647947 */ /* 0x000fea000b800000 */
[----:B------:R-:W1:Y:S02]  /*18e50*/  S2R R6, SR_TID.X ;  /* 0x0000000000067919 */ /* 0x000e640000002100 */
[----:B-1----:R-:W-:-:S04]  /*18e60*/  SHF.R.U32.HI R6, RZ, 0x5, R6 ;  /* 0x00000005ff067819 */ /* 0x002fc80000011606 */
[----:B------:R-:W-:-:S05]  /*18e70*/  LOP3.LUT R6, R6, 0x3, RZ, 0xc0, !PT ;  /* 0x0000000306067812 */ /* 0x000fca00078ec0ff */
[----:B------:R1:W2:Y:S02]  /*18e80*/  SHFL.IDX PT, R14, R6, RZ, 0x1f ;  /* 0x00001fff060e7589 */ /* 0x0002a400000e0000 */
.L_x_766:
[----:B--2---:R-:W-:Y:S02]  /*18e90*/  ISETP.NE.AND P0, PT, R14, RZ, PT ;  /* 0x000000ff0e00720c */ /* 0x004fe40003f05270 */
[----:B------:R-:W-:-:S11]  /*18ea0*/  PLOP3.LUT P6, PT, PT, PT, PT, 0x8, 0x0 ;  /* 0x000000000000781c */ /* 0x000fd60003fce170 */
[----:B------:R-:W-:Y:S05]  /*18eb0*/  @P0 BRA `(.L_x_574) ;  /* 0x00000000000c0947 */ /* 0x000fea0003800000 */
[----:B------:R-:W-:-:S03]  /*18ec0*/  UMOV UR4, 0xffffffff ;  /* 0xffffffff00047882 */ /* 0x000fc60000000000 */
[----:B------:R-:W-:Y:S05]  /*18ed0*/  BRA.DIV UR4, `(.L_x_575) ;  /* 0x0000007604747947 */ /* 0x000fea000b800000 */
[----:B------:R-:W-:-:S13]  /*18ee0*/  ELECT P6, URZ, PT ;  /* 0x00000000003f782f */ /* 0x000fda00038c0000 */
.L_x_574:
[----:B-1----:R-:W2:Y:S01]  /*18ef0*/  LDL R6, [R1+0x34] ;  /* 0x0000340001067983 */ /* 0x002ea20000100800 */
[----:B------:R-:W-:Y:S01]  /*18f00*/  BSSY B1, `(.L_x_576) ;  /* 0x0000008000017945 */ /* 0x000fe20003800000 */
[----:B--2---:R-:W-:-:S05]  /*18f10*/  VIADD R6, R6, 0x1 ;  /* 0x0000000106067836 */ /* 0x004fca0000000000 */
[----:B------:R-:W-:-:S04]  /*18f20*/  LEA.HI R7, R6, R6, RZ, 0x1 ;  /* 0x0000000606077211 */ /* 0x000fc800078f08ff */
[----:B------:R-:W-:-:S05]  /*18f30*/  LOP3.LUT R7, R7, 0xfffffffe, RZ, 0xc0, !PT ;  /* 0xfffffffe07077812 */ /* 0x000fca00078ec0ff */
[----:B------:R-:W-:-:S05]  /*18f40*/  IMAD.IADD R6, R6, 0x1, -R7 ;  /* 0x0000000106067824 */ /* 0x000fca00078e0a07 */
[----:B------:R-:W-:-:S04]  /*18f50*/  SHF.L.U32 R6, R6, 0x1f, RZ ;  /* 0x0000001f06067819 */ /* 0x000fc800000006ff */
[----:B------:R-:W1:Y:S02]  /*18f60*/  SYNCS.PHASECHK.TRANS64.TRYWAIT P0, [R16+URZ+0x31c20], R6 ;  /* 0x031c2006100075a7 */ /* 0x000e64000800017f */
[----:B-1----:R-:W-:Y:S05]  /*18f70*/  @!P0 BRA `(.L_x_577) ;  /* 0x00000074006c8947 */ /* 0x002fea0003800000 */
.L_x_769:
[----:B------:R-:W-:Y:S05]  /*18f80*/  BSYNC B1 ;  /* 0x0000000000017941 */ /* 0x000fea0003800000 */
.L_x_576:
[----:B------:R-:W-:Y:S04]  /*18f90*/  BSSY B1, `(.L_x_578) ;  /* 0x000008c000017945 */ /* 0x000fe80003800000 */
[----:B------:R-:W-:Y:S05]  /*18fa0*/  @!P6 BRA `(.L_x_579) ;  /* 0x000000080028e947 */ /* 0x000fea0003800000 */
[----:B------:R-:W2:Y:S01]  /*18fb0*/  LDL R8, [R1] ;  /* 0x0000000001087983 */ /* 0x000ea20000100800 */
[----:B------:R-:W-:Y:S01]  /*18fc0*/  IMAD R9, R29, 0x8, R16 ;  /* 0x000000081d097824 */ /* 0x000fe200078e0210 */
[----:B------:R-:W3:Y:S01]  /*18fd0*/  S2R R7, SR_TID.X ;  /* 0x0000000000077919 */ /* 0x000ee20000002100 */
[----:B------:R-:W-:Y:S01]  /*18fe0*/  BSSY B2, `(.L_x_580) ;  /* 0x0000006000027945 */ /* 0x000fe20003800000 */
[----:B---3--:R-:W-:-:S04]  /*18ff0*/  LOP3.LUT R7, R7, 0x7f, RZ, 0xc0, !PT ;  /* 0x0000007f07077812 */ /* 0x008fc800078ec0ff */
[----:B------:R-:W-:Y:S02]  /*19000*/  ISETP.NE.AND P2, PT, R7, RZ, PT ;  /* 0x000000ff0700720c */ /* 0x000fe40003f45270 */
[----:B--2---:R-:W-:-:S04]  /*19010*/  SHF.L.U32 R11, R8, 0x1f, RZ ;  /* 0x0000001f080b7819 */ /* 0x004fc800000006ff */
[----:B------:R-:W2:Y:S02]  /*19020*/  SYNCS.PHASECHK.TRANS64.TRYWAIT P0, [R9+URZ+0x31ca0], R11 ;  /* 0x031ca00b090075a7 */ /* 0x000ea4000800017f */
[----:B--2---:R-:W-:Y:S05]  /*19030*/  @!P0 BRA `(.L_x_581) ;  /* 0x0000007400508947 */ /* 0x004fea0003800000 */
.L_x_770:
[----:B------:R-:W-:Y:S05]  /*19040*/  BSYNC B2 ;  /* 0x0000000000027941 */ /* 0x000fea0003800000 */
.L_x_580:
[----:B------:R-:W-:Y:S04]  /*19050*/  BSSY B2, `(.L_x_582) ;  /* 0x0000009000027945 */ /* 0x000fe80003800000 */
[----:B------:R-:W-:Y:S05]  /*19060*/  @P2 BRA `(.L_x_583) ;  /* 0x00000000001c2947 */ /* 0x000fea0003800000 */
[----:B-1----:R-:W1:Y:S02]  /*19070*/  S2R R6, SR_TID.X ;  /* 0x0000000000067919 */ /* 0x002e640000002100 */
[----:B-1----:R-:W-:Y:S01]  /*19080*/  LOP3.LUT R7, R6, 0x1f, RZ, 0xc0, !PT ;  /* 0x0000001f06077812 */ /* 0x002fe200078ec0ff */
[----:B------:R-:W-:-:S03]  /*19090*/  IMAD.MOV.U32 R6, RZ, RZ, 0x6c00 ;  /* 0x00006c00ff067424 */ /* 0x000fc600078e00ff */
[----:B------:R-:W-:Y:S01]  /*190a0*/  ISETP.NE.AND P0, PT, R7, RZ, PT ;  /* 0x000000ff0700720c */ /* 0x000fe20003f05270 */
[----:B------:R3:W-:-:S12]  /*190b0*/  SYNCS.ARRIVE.TRANS64 RZ, [R9+URZ+0x31c90], R6 ;  /* 0x031c900609ff79a7 */ /* 0x0007d8000800003f */
[----:B---3--:R-:W-:Y:S05]  /*190c0*/  @!P0 BRA `(.L_x_583) ;  /* 0x0000000000048947 */ /* 0x008fea0003800000 */
[----:B------:R-:W-:Y:S01]  /*190d0*/  BPT.TRAP 0x1 ;  /* 0x000000040000795c */ /* 0x000fe20000300000 */
.L_x_583:
[----:B------:R-:W-:Y:S05]  /*190e0*/  BSYNC B2 ;  /* 0x0000000000027941 */ /* 0x000fea0003800000 */
.L_x_582:
[----:B------:R-:W-:Y:S01]  /*190f0*/  IMAD.MOV.U32 R14, RZ, RZ, RZ ;  /* 0x000000ffff0e7224 */ /* 0x000fe200078e00ff */
[----:B------:R-:W-:Y:S01]  /*19100*/  UIADD3 UR4, UP0, UR36, 0x570, URZ ;  /* 0x0000057024047890 */ /* 0x000fe2000ff1e03f */
[----:B------:R-:W-:Y:S01]  /*19110*/  IMAD R7, R5, 0x90, R0 ;  /* 0x0000009005077824 */ /* 0x000fe200078e0200 */
[----:B------:R-:W-:Y:S01]  /*19120*/  PLOP3.LUT P0, PT, PT, PT, PT, 0x80, 0x0 ;  /* 0x000000000000781c */ /* 0x000fe20003f0f070 */
[----:B------:R-:W-:Y:S01]  /*19130*/  IMAD R8, R29, 0x6c00, R16 ;  /* 0x00006c001d087824 */ /* 0x000fe200078e0210 */
[----:B------:R-:W-:Y:S01]  /*19140*/  R2UR UR10, R14 ;  /* 0x000000000e0a72ca */ /* 0x000fe200000e0000 */
[----:B------:R-:W-:Y:S01]  /*19150*/  VIADD R7, R7, 0xffffff70 ;  /* 0xffffff7007077836 */ /* 0x000fe20000000000 */
[----:B------:R-:W-:Y:S01]  /*19160*/  UIADD3.X UR5, URZ, UR37, URZ, UP0, !UPT ;  /* 0x000000253f057290 */ /* 0x000fe200087fe43f */
[----:B-1----:R-:W-:Y:S01]  /*19170*/  VIADD R6, R9, 0x31c90 ;  /* 0x00031c9009067836 */ /* 0x002fe20000000000 */
[----:B------:R-:W-:Y:S01]  /*19180*/  UMOV UR6, 0x0 ;  /* 0x0000000000067882 */ /* 0x000fe20000000000 */
[----:B------:R-:W-:Y:S01]  /*19190*/  VIADD R10, R8, 0x16a00 ;  /* 0x00016a00080a7836 */ /* 0x000fe20000000000 */
[----:B------:R-:W-:-:S09]  /*191a0*/  UMOV UR7, 0x12f00000 ;  /* 0x12f0000000077882 */ /* 0x000fd20000000000 */
.L_x_584:
        /* <DEDUP_REMOVED lines=10> */
[----:B0-----:R-:W-:Y:S01]  /*19250*/  IMAD.MOV.U32 R13, RZ, RZ, 0x20 ;  /* 0x00000020ff0d7424 */ /* 0x001fe200078e00ff */
[----:B------:R-:W-:Y:S01]  /*19260*/  PLOP3.LUT P0, PT, PT, PT, PT, 0x80, 0x0 ;  /* 0x000000000000781c */ /* 0x000fe20003f0f070 */
[----:B------:R-:W-:Y:S01]  /*19270*/  VIADD R10, R8, 0x18e00 ;  /* 0x00018e00080a7836 */ /* 0x000fe20000000000 */
[----:B------:R-:W-:Y:S01]  /*19280*/  UMOV UR6, 0x0 ;  /* 0x0000000000067882 */ /* 0x000fe20000000000 */
[----:B------:R-:W-:Y:S01]  /*19290*/  UMOV UR7, 0x12f00000 ;  /* 0x12f0000000077882 */ /* 0x000fe20000000000 */
[----:B------:R-:W-:-:S15]  /*192a0*/  R2UR UR10, R13 ;  /* 0x000000000d0a72ca */ /* 0x000fde00000e0000 */
.L_x_585:
        /* <DEDUP_REMOVED lines=16> */
.L_x_586:
        /* <DEDUP_REMOVED lines=10> */
[----:B------:R-:W0:Y:S01]  /*19450*/  SYNCS.PHASECHK.TRANS64.TRYWAIT P0, [R9+URZ+0x31cc0], R11 ;  /* 0x031cc00b090075a7 */ /* 0x000e22000800017f */
[----:B------:R-:W-:Y:S04]  /*19460*/  BSSY B2, `(.L_x_587) ;  /* 0x0000002000027945 */ /* 0x000fe80003800000 */
[----:B0-----:R-:W-:Y:S05]  /*19470*/  @!P0 BRA `(.L_x_588) ;  /* 0x0000007000548947 */ /* 0x001fea0003800000 */
.L_x_771:
[----:B------:R-:W-:Y:S05]  /*19480*/  BSYNC B2 ;  /* 0x0000000000027941 */ /* 0x000fea0003800000 */
.L_x_587:
[----:B------:R-:W-:Y:S01]  /*19490*/  BSSY B2, `(.L_x_589) ;  /* 0x000000b000027945 */ /* 0x000fe20003800000 */
[----:B------:R-:W-:Y:S02]  /*194a0*/  IMAD.MOV.U32 R10, RZ, RZ, 0x0 ;  /* 0x00000000ff0a7424 */ /* 0x000fe400078e00ff */
[----:B0-2---:R-:W-:Y:S01]  /*194b0*/  IMAD.MOV.U32 R11, RZ, RZ, 0x12f00000 ;  /* 0x12f00000ff0b7424 */ /* 0x005fe200078e00ff */
        /* <DEDUP_REMOVED lines=8> */
.L_x_590:
[----:B------:R-:W-:Y:S05]  /*19540*/  BSYNC B2 ;  /* 0x0000000000027941 */ /* 0x000fea0003800000 */
.L_x_589:
[----:B------:R-:W-:Y:S01]  /*19550*/  R2UR UR10, R14 ;  /* 0x000000000e0a72ca */ /* 0x000fe200000e0000 */
[----:B------:R-:W-:Y:S01]  /*19560*/  UIADD3 UR4, UP0, UR36, 0x670, URZ ;  /* 0x0000067024047890 */ /* 0x000fe2000ff1e03f */
[----:B------:R-:W-:Y:S01]  /*19570*/  R2UR UR6, R10 ;  /* 0x000000000a0672ca */ /* 0x000fe200000e0000 */
[----:B------:R-:W-:Y:S01]  /*19580*/  VIADD R9, R9, 0x31cb0 ;  /* 0x00031cb009097836 */ /* 0x000fe20000000000 */
[----:B------:R-:W-:Y:S01]  /*19590*/  R2UR UR7, R11 ;  /* 0x000000000b0772ca */ /* 0x000fe200000e0000 */
[----:B------:R-:W-:Y:S01]  /*195a0*/  VIADD R6, R8, 0x200 ;  /* 0x0000020008067836 */ /* 0x000fe20000000000 */
[----:B------:R-:W-:Y:S01]  /*195b0*/  PLOP3.LUT P0, PT, PT, PT, PT, 0x80, 0x0 ;  /* 0x000000000000781c */ /* 0x000fe20003f0f070 */
[----:B------:R-:W-:-:S12]  /*195c0*/  UIADD3.X UR5, URZ, UR37, URZ, UP0, !UPT ;  /* 0x000000253f057290 */ /* 0x000fd800087fe43f */
.L_x_591:
        /* <DEDUP_REMOVED lines=15> */
.L_x_592:
        /* <DEDUP_REMOVED lines=15> */
.L_x_593:
        /* <DEDUP_REMOVED lines=9> */
[----:B--2---:R-:W-:Y:S05]  /*19840*/  @P0 BRA.U.ANY `(.L_x_593) ;  /* 0xfffffffd00d80947 */ /* 0x004fea000393ffff */
.L_x_579:
[----:B------:R-:W-:Y:S05]  /*19850*/  BSYNC B1 ;  /* 0x0000000000017941 */ /* 0x000fea0003800000 */
.L_x_578:
[----:B-1----:R-:W2:Y:S01]  /*19860*/  LDL.LU R6, [R1] ;  /* 0x0000000001067983 */ /* 0x002ea20000300800 */
[----:B------:R-:W-:Y:S01]  /*19870*/  VIADD R29, R29, 0x1 ;  /* 0x000000011d1d7836 */ /* 0x000fe20000000000 */
[----:B------:R-:W-:Y:S01]  /*19880*/  PLOP3.LUT P0, PT, PT, PT, PT, 0x8, 0x0 ;  /* 0x000000000000781c */ /* 0x000fe20003f0e170 */
[----:B------:R-:W-:-:S03]  /*19890*/  VIADD R10, R5, 0xfffffffe ;  /* 0xfffffffe050a7836 */ /* 0x000fc60000000000 */
[C---:B------:R-:W-:Y:S02]  /*198a0*/  ISETP.NE.AND P2, PT, R29.reuse, 0x2, PT ;  /* 0x000000021d00780c */ /* 0x040fe40003f45270 */
[----:B------:R-:W-:Y:S02]  /*198b0*/  ISETP.GE.AND P3, PT, R10, R3, PT ;  /* 0x000000030a00720c */ /* 0x000fe40003f66270 */
[----:B------:R-:W-:Y:S02]  /*198c0*/  SEL R5, RZ, 0x1, P2 ;  /* 0x00000001ff057807 */ /* 0x000fe40001000000 */
[----:B------:R-:W-:Y:S02]  /*198d0*/  SEL R29, R29, RZ, P2 ;  /* 0x000000ff1d1d7207 */ /* 0x000fe40001000000 */
[----:B--2---:R-:W-:-:S05]  /*198e0*/  LOP3.LUT R6, R6, R5, RZ, 0x3c, !PT ;  /* 0x0000000506067212 */ /* 0x004fca00078e3cff */
[----:B------:R1:W-:Y:S02]  /*198f0*/  STL [R1], R6 ;  /* 0x0000000601007387 */ /* 0x0003e40000100800 */
[----:B------:R-:W-:Y:S05]  /*19900*/  @!P3 BRA `(.L_x_572) ;  /* 0x00000008005cb947 */ /* 0x000fea0003800000 */
.L_x_610:
[----:B------:R-:W-:Y:S05]  /*19910*/  YIELD ;  /* 0x0000000000007946 */ /* 0x000fea0003800000 */
[----:B------:R-:W-:Y:S04]  /*19920*/  BSSY B1, `(.L_x_594) ;  /* 0x000008b000017945 */ /* 0x000fe80003800000 */
[----:B--2---:R-:W-:Y:S05]  /*19930*/  @!P6 BRA `(.L_x_595) ;  /* 0x000000080024e947 */ /* 0x004fea0003800000 */
[----:B-1----:R-:W2:Y:S01]  /*19940*/  LDL R6, [R1] ;  /* 0x0000000001067983 */ /* 0x002ea20000100800 */
[----:B------:R-:W-:Y:S01]  /*19950*/  IMAD R9, R29, 0x8, R16 ;  /* 0x000000081d097824 */ /* 0x000fe200078e0210 */
[----:B------:R-:W1:Y:S01]  /*19960*/  S2R R5, SR_TID.X ;  /* 0x0000000000057919 */ /* 0x000e620000002100 */
[----:B------:R-:W-:Y:S01]  /*19970*/  BSSY B2, `(.L_x_596) ;  /* 0x0000006000027945 */ /* 0x000fe20003800000 */
[----:B-1----:R-:W-:-:S04]  /*19980*/  LOP3.LUT R5, R5, 0x7f, RZ, 0xc0, !PT ;  /* 0x0000007f05057812 */ /* 0x002fc800078ec0ff */
[----:B------:R-:W-:Y:S02]  /*19990*/  ISETP.NE.AND P3, PT, R5, RZ, PT ;  /* 0x000000ff0500720c */ /* 0x000fe40003f65270 */
[----:B--2---:R-:W-:-:S04]  /*199a0*/  SHF.L.U32 R8, R6, 0x1f, RZ ;  /* 0x0000001f06087819 */ /* 0x004fc800000006ff */
[----:B------:R-:W1:Y:S02]  /*199b0*/  SYNCS.PHASECHK.TRANS64.TRYWAIT P2, [R9+URZ+0x31ca0], R8 ;  /* 0x031ca008090075a7 */ /* 0x000e64000804017f */
[----:B-1----:R-:W-:Y:S05]  /*199c0*/  @!P2 BRA `(.L_x_597) ;  /* 0x0000006c0014a947 */ /* 0x002fea0003800000 */
.L_x_772:
[----:B------:R-:W-:Y:S05]  /*199d0*/  BSYNC B2 ;  /* 0x0000000000027941 */ /* 0x000fea0003800000 */
.L_x_596:
[----:B------:R-:W-:Y:S04]  /*199e0*/  BSSY B2, `(.L_x_598) ;  /* 0x0000009000027945 */ /* 0x000fe80003800000 */
[----:B------:R-:W-:Y:S05]  /*199f0*/  @P3 BRA `(.L_x_599) ;  /* 0x00000000001c3947 */ /* 0x000fea0003800000 */
[----:B------:R-:W2:Y:S02]  /*19a00*/  S2R R5, SR_TID.X ;  /* 0x0000000000057919 */ /* 0x000ea40000002100 */
[----:B--2---:R-:W-:Y:S01]  /*19a10*/  LOP3.LUT R6, R5, 0x1f, RZ, 0xc0, !PT ;  /* 0x0000001f05067812 */ /* 0x004fe200078ec0ff */
[----:B------:R-:W-:-:S03]  /*19a20*/  IMAD.MOV.U32 R5, RZ, RZ, 0x6c00 ;  /* 0x00006c00ff057424 */ /* 0x000fc600078e00ff */
[----:B------:R-:W-:Y:S01]  /*19a30*/  ISETP.NE.AND P2, PT, R6, RZ, PT ;  /* 0x000000ff0600720c */ /* 0x000fe20003f45270 */
[----:B------:R2:W-:-:S12]  /*19a40*/  SYNCS.ARRIVE.TRANS64 RZ, [R9+URZ+0x31c90], R5 ;  /* 0x031c900509ff79a7 */ /* 0x0005d8000800003f */
[----:B--2---:R-:W-:Y:S05]  /*19a50*/  @!P2 BRA `(.L_x_599) ;  /* 0x000000000004a947 */ /* 0x004fea0003800000 */
[----:B------:R-:W-:Y:S01]  /*19a60*/  BPT.TRAP 0x1 ;  /* 0x000000040000795c */ /* 0x000fe20000300000 */
.L_x_599:
[----:B------:R-:W-:Y:S05]  /*19a70*/  BSYNC B2 ;  /* 0x0000000000027941 */ /* 0x000fea0003800000 */
.L_x_598:
        /* <DEDUP_REMOVED lines=8> */
[----:B------:R-:W-:Y:S01]  /*19b00*/  VIADD R11, R7, 0x16a00 ;  /* 0x00016a00070b7836 */ /* 0x000fe20000000000 */
[----:B------:R-:W-:Y:S01]  /*19b10*/  UMOV UR6, 0x0 ;  /* 0x0000000000067882 */ /* 0x000fe20000000000 */
[----:B------:R-:W-:-:S10]  /*19b20*/  UMOV UR7, 0x12f00000 ;  /* 0x12f0000000077882 */ /* 0x000fd40000000000 */
.L_x_600:
        /* <DEDUP_REMOVED lines=10> */
[----:B------:R-:W-:Y:S01]  /*19bd0*/  IMAD.MOV.U32 R20, RZ, RZ, 0x20 ;  /* 0x00000020ff147424 */ /* 0x000fe200078e00ff */
[----:B------:R-:W-:Y:S01]  /*19be0*/  PLOP3.LUT P2, PT, PT, PT, PT, 0x80, 0x0 ;  /* 0x000000000000781c */ /* 0x000fe20003f4f070 */
[----:B------:R-:W-:Y:S01]  /*19bf0*/  VIADD R11, R7, 0x18e00 ;  /* 0x00018e00070b7836 */ /* 0x000fe20000000000 */
[----:B------:R-:W-:Y:S01]  /*19c00*/  UMOV UR6, 0x0 ;  /* 0x0000000000067882 */ /* 0x000fe20000000000 */
[----:B------:R-:W-:Y:S01]  /*19c10*/  UMOV UR7, 0x12f00000 ;  /* 0x12f0000000077882 */ /* 0x000fe20000000000 */
[----:B------:R-:W-:-:S15]  /*19c20*/  R2UR UR10, R20 ;  /* 0x00000000140a72ca */ /* 0x000fde00000e0000 */
.L_x_601:
        /* <DEDUP_REMOVED lines=16> */
.L_x_602:
        /* <DEDUP_REMOVED lines=10> */
[----:B------:R-:W2:Y:S01]  /*19dd0*/  SYNCS.PHASECHK.TRANS64.TRYWAIT P2, [R9+URZ+0x31cc0], R8 ;  /* 0x031cc008090075a7 */ /* 0x000ea2000804017f */
[----:B------:R-:W-:Y:S04]  /*19de0*/  BSSY B2, `(.L_x_603) ;  /* 0x0000002000027945 */ /* 0x000fe80003800000 */
[----:B--2---:R-:W-:Y:S05]  /*19df0*/  @!P2 BRA `(.L_x_604) ;  /* 0x00000068001ca947 */ /* 0x004fea0003800000 */
.L_x_773:
[----:B------:R-:W-:Y:S05]  /*19e00*/  BSYNC B2 ;  /* 0x0000000000027941 */ /* 0x000fea0003800000 */
.L_x_603:
        /* <DEDUP_REMOVED lines=11> */
.L_x_606:
[----:B------:R-:W-:Y:S05]  /*19ec0*/  BSYNC B2 ;  /* 0x0000000000027941 */ /* 0x000fea0003800000 */
.L_x_605:
[----:B------:R-:W-:Y:S01]  /*19ed0*/  R2UR UR10, R14 ;  /* 0x000000000e0a72ca */ /* 0x000fe200000e0000 */
[----:B------:R-:W-:Y:S01]  /*19ee0*/  UIADD3 UR4, UP0, UR36, 0x670, URZ ;  /* 0x0000067024047890 */ /* 0x000fe2000ff1e03f */
[----:B------:R-:W-:Y:S01]  /*19ef0*/  R2UR UR6, R12 ;  /* 0x000000000c0672ca */ /* 0x000fe200000e0000 */
[----:B-12---:R-:W-:Y:S01]  /*19f00*/  VIADD R9, R9, 0x31cb0 ;  /* 0x00031cb009097836 */ /* 0x006fe20000000000 */
[----:B------:R-:W-:Y:S01]  /*19f10*/  R2UR UR7, R13 ;  /* 0x000000000d0772ca */ /* 0x000fe200000e0000 */
[----:B------:R-:W-:Y:S01]  /*19f20*/  VIADD R5, R7, 0x200 ;  /* 0x0000020007057836 */ /* 0x000fe20000000000 */
[----:B------:R-:W-:Y:S01]  /*19f30*/  PLOP3.LUT P2, PT, PT, PT, PT, 0x80, 0x0 ;  /* 0x000000000000781c */ /* 0x000fe20003f4f070 */
[----:B------:R-:W-:-:S12]  /*19f40*/  UIADD3.X UR5, URZ, UR37, URZ, UP0, !UPT ;  /* 0x000000253f057290 */ /* 0x000fd800087fe43f */
.L_x_607:
        /* <DEDUP_REMOVED lines=15> */
.L_x_608:
        /* <DEDUP_REMOVED lines=15> */
.L_x_609:
        /* <DEDUP_REMOVED lines=10> */
.L_x_595:
[----:B------:R-:W-:Y:S05]  /*1a1d0*/  BSYNC B1 ;  /* 0x0000000000017941 */ /* 0x000fea0003800000 */
.L_x_594:
[----:B------:R-:W2:Y:S01]  /*1a1e0*/  LDL.LU R8, [R1] ;  /* 0x0000000001087983 */ /* 0x000ea20000300800 */
[----:B------:R-:W-:Y:S01]  /*1a1f0*/  VIADD R29, R29, 0x1 ;  /* 0x000000011d1d7836 */ /* 0x000fe20000000000 */
[C---:B------:R-:W-:Y:S01]  /*1a200*/  ISETP.GT.AND P3, PT, R10.reuse, R3, PT ;  /* 0x000000030a00720c */ /* 0x040fe20003f64270 */
[----:B------:R-:W-:-:S03]  /*1a210*/  VIADD R10, R10, 0xffffffff ;  /* 0xffffffff0a0a7836 */ /* 0x000fc60000000000 */
[----:B------:R-:W-:-:S04]  /*1a220*/  ISETP.NE.AND P2, PT, R29, 0x2, PT ;  /* 0x000000021d00780c */ /* 0x000fc80003f45270 */
[----:B------:R-:W-:Y:S02]  /*1a230*/  SEL R5, RZ, 0x1, P2 ;  /* 0x00000001ff057807 */ /* 0x000fe40001000000 */
[----:B------:R-:W-:Y:S02]  /*1a240*/  SEL R29, R29, RZ, P2 ;  /* 0x000000ff1d1d7207 */ /* 0x000fe40001000000 */
[----:B--2---:R-:W-:-:S05]  /*1a250*/  LOP3.LUT R8, R8, R5, RZ, 0x3c, !PT ;  /* 0x0000000508087212 */ /* 0x004fca00078e3cff */
[----:B------:R2:W-:Y:S01]  /*1a260*/  STL [R1], R8 ;  /* 0x0000000801007387 */ /* 0x0005e20000100800 */
[----:B------:R-:W-:Y:S05]  /*1a270*/  @P3 BRA `(.L_x_610) ;  /* 0xfffffff400a43947 */ /* 0x000fea000383ffff */
.L_x_572:
[----:B------:R-:W-:Y:S05]  /*1a280*/  BSYNC B0 ;  /* 0x0000000000007941 */ /* 0x000fea0003800000 */
.L_x_571:
[----:B------:R3:W5:Y:S01]  /*1a290*/  LDL R7, [R1+0x14] ;  /* 0x0000140001077983 */ /* 0x0007620000100800 */
[----:B------:R-:W-:Y:S05]  /*1a2a0*/  @!P0 WARPSYNC.ALL ;  /* 0x0000000000008948 */ /* 0x000fea0003800000 */
[----:B------:R3:W-:Y:S01]  /*1a2b0*/  STL [R1+0x20], RZ ;  /* 0x000020ff01007387 */ /* 0x0007e20000100800 */
[----:B------:R-:W-:Y:S01]  /*1a2c0*/  BSSY B0, `(.L_x_611) ;  /* 0x000001f000007945 */ /* 0x000fe20003800000 */
[----:B------:R-:W-:Y:S06]  /*1a2d0*/  @!P0 BAR.SYNC.DEFER_BLOCKING 0xc, 0x200 ;  /* 0x0308000000008b1d */ /* 0x000fec0000010000 */
[----:B---3--:R-:W-:Y:S05]  /*1a2e0*/  @!P1 BRA `(.L_x_612) ;  /* 0x0000000000709947 */ /* 0x008fea0003800000 */
[----:B------:R-:W-:-:S13]  /*1a2f0*/  ISETP.NE.AND P0, PT, R4, RZ, PT ;  /* 0x000000ff0400720c */ /* 0x000fda0003f05270 */
[----:B------:R-:W3:Y:S02]  /*1a300*/  @!P0 LDC R4, c[0x0][0x9f0] ;  /* 0x00027c00ff048b82 */ /* 0x000ee40000000800 */
[-C--:B---3--:R-:W-:Y:S02]  /*1a310*/  IABS R0, R4.reuse ;  /* 0x0000000400007213 */ /* 0x088fe40000000000 */
[----:B-1----:R-:W-:Y:S02]  /*1a320*/  IABS R6, R4 ;  /* 0x0000000400067213 */ /* 0x002fe40000000000 */
[----:B------:R-:W1:Y:S03]  /*1a330*/  I2F.RP R2, R0 ;  /* 0x0000000000027306 */ /* 0x000e660000209400 */
[----:B------:R-:W-:-:S05]  /*1a340*/  IMAD.MOV R6, RZ, RZ, -R6 ;  /* 0x000000ffff067224 */ /* 0x000fca00078e0a06 */
[----:B-1----:R-:W1:Y:S02]  /*1a350*/  MUFU.RCP R2, R2 ;  /* 0x0000000200027308 */ /* 0x002e640000001000 */
[----:B-1----:R-:W-:-:S06]  /*1a360*/  VIADD R2, R2, 0xffffffe ;  /* 0x0ffffffe02027836 */ /* 0x002fcc0000000000 */
[----:B------:R-:W1:Y:S02]  /*1a370*/  F2I.FTZ.U32.TRUNC.NTZ R3, R2 ;  /* 0x0000000200037305 */ /* 0x000e64000021f000 */
[----:B-1----:R-:W-:-:S04]  /*1a380*/  IMAD.MOV R2, RZ, RZ, -R3 ;  /* 0x000000ffff027224 */ /* 0x002fc800078e0a03 */
[----:B------:R-:W-:Y:S02]  /*1a390*/  IMAD R5, R2, R0, RZ ;  /* 0x0000000002057224 */ /* 0x000fe400078e02ff */
[----:B------:R-:W-:-:S04]  /*1a3a0*/  IMAD.MOV.U32 R2, RZ, RZ, RZ ;  /* 0x000000ffff027224 */ /* 0x000fc800078e00ff */
[----:B------:R-:W-:Y:S01]  /*1a3b0*/  IMAD.HI.U32 R5, R3, R5, R2 ;  /* 0x0000000503057227 */ /* 0x000fe200078e0002 */
[----:B-----5:R-:W-:-:S04]  /*1a3c0*/  IADD3 R3, R7, -0x1, R4 ;  /* 0xffffffff07037810 */ /* 0x020fc80007ffe004 */
        /* <DEDUP_REMOVED lines=13> */
[----:B------:R3:W-:Y:S02]  /*1a4a0*/  STL [R1+0x20], R5 ;  /* 0x0000200501007387 */ /* 0x0007e40000100800 */
.L_x_612:
[----:B------:R-:W-:Y:S05]  /*1a4b0*/  BSYNC B0 ;  /* 0x0000000000007941 */ /* 0x000fea0003800000 */
.L_x_611:
[----:B------:R-:W4:Y:S04]  /*1a4c0*/  LDL R0, [R1+0x20] ;  /* 0x0000200001007983 */ /* 0x000f280000100800 */
[----:B------:R-:W4:Y:S01]  /*1a4d0*/  LDL R2, [R1+0x3c] ;  /* 0x00003c0001027983 */ /* 0x000f220000100800 */
[----:B------:R-:W-:Y:S01]  /*1a4e0*/  BSSY B7, `(.L_x_613) ;  /* 0x000041e000077945 */ /* 0x000fe20003800000 */
[----:B----4-:R-:W-:-:S05]  /*1a4f0*/  IMAD R2, R2, R0, RZ ;  /* 0x0000000002027224 */ /* 0x010fca00078e02ff */
[----:B-----5:R-:W-:Y:S01]  /*1a500*/  VIADDMNMX R0, R2, R0, R7, PT ;  /* 0x0000000002007246 */ /* 0x020fe20003800107 */
[----:B------:R4:W-:Y:S03]  /*1a510*/  STL [R1+0x8], R2 ;  /* 0x0000080201007387 */ /* 0x0009e60000100800 */
[----:B------:R-:W-:Y:S01]  /*1a520*/  ISETP.GT.AND P0, PT, R0, R2, PT ;  /* 0x000000020000720c */ /* 0x000fe20003f04270 */
[----:B------:R4:W-:-:S12]  /*1a530*/  STL [R1+0x1c], R0 ;  /* 0x00001c0001007387 */ /* 0x0009d80000100800 */
[----:B----4-:R-:W-:Y:S05]  /*1a540*/  @P0 BRA `(.L_x_614) ;  /* 0x0000000000440947 */ /* 0x010fea0003800000 */
[----:B------:R-:W4:Y:S02]  /*1a550*/  S2R R0, SR_TID.X ;  /* 0x0000000000007919 */ /* 0x000f240000002100 */
[----:B----4-:R-:W-:-:S04]  /*1a560*/  LOP3.LUT R0, R0, 0x7f, RZ, 0xc0, !PT ;  /* 0x0000007f00007812 */ /* 0x010fc800078ec0ff */
[----:B------:R-:W-:-:S13]  /*1a570*/  ISETP.NE.AND P0, PT, R0, RZ, PT ;  /* 0x000000ff0000720c */ /* 0x000fda0003f05270 */
[----:B------:R-:W-:Y:S05]  /*1a580*/  @P0 BRA `(.L_x_615) ;  /* 0x00000040004c0947 */ /* 0x000fea0003800000 */
[----:B---3--:R-:W3:Y:S01]  /*1a590*/  S2R R5, SR_LANEID ;  /* 0x0000000000057919 */ /* 0x008ee20000000000 */
[----:B------:R-:W-:Y:S01]  /*1a5a0*/  VOTEU.ANY UR4, UPT, PT ;  /* 0x0000000000047886 */ /* 0x000fe200038e0100 */
[----:B------:R-:W4:Y:S01]  /*1a5b0*/  LDC.64 R2, c[0x0][0xc60] ;  /* 0x00031800ff027b82 */ /* 0x000f220000000a00 */
[----:B------:R-:W3:Y:S02]  /*1a5c0*/  FLO.U32 R0, UR4 ;  /* 0x0000000400007d00 */ /* 0x000ee400080e0000 */
[----:B---3--:R-:W-:-:S06]  /*1a5d0*/  ISETP.EQ.U32.AND P0, PT, R0, R5, PT ;  /* 0x000000050000720c */ /* 0x008fcc0003f02070 */
[----:B------:R-:W4:Y:S07]  /*1a5e0*/  POPC R5, UR4 ;  /* 0x0000000400057d09 */ /* 0x000f2e0008000000 */
[----:B----4-:R-:W3:Y:S01]  /*1a5f0*/  @P0 ATOMG.E.ADD.STRONG.GPU PT, R3, desc[UR60][R2.64], R5 ;  /* 0x00000005020309a8 */ /* 0x010ee200081ee1fc */
[----:B------:R-:W4:Y:S02]  /*1a600*/  S2R R4, SR_LTMASK ;  /* 0x0000000000047919 */ /* 0x000f240000003900 */
[----:B----4-:R-:W-:-:S04]  /*1a610*/  LOP3.LUT R4, R4, UR4, RZ, 0xc0, !PT ;  /* 0x0000000404047c12 */ /* 0x010fc8000f8ec0ff */
[----:B------:R-:W4:Y:S01]  /*1a620*/  POPC R7, R4 ;  /* 0x0000000400077309 */ /* 0x000f220000000000 */
[----:B---3--:R-:W4:Y:S02]  /*1a630*/  SHFL.IDX PT, R0, R3, R0, 0x1f ;  /* 0x00001f0003007589 */ /* 0x008f2400000e0000 */
[----:B----4-:R-:W-:Y:S01]  /*1a640*/  IADD3 R24, R0, UR38, R7 ;  /* 0x0000002600187c10 */ /* 0x010fe2000fffe007 */
[----:B------:R-:W-:Y:S06]  /*1a650*/  BRA `(.L_x_615) ;  /* 0x0000004000187947 */ /* 0x000fec0003800000 */
.L_x_614:
        /* <DEDUP_REMOVED lines=9> */
[----:B------:R-:W4:Y:S01]  /*1a6f0*/  LDC.64 R2, c[0x4][R2] ;  /* 0x0100000002027b82 */ /* 0x000f220000000a00 */
[----:B---3--:R-:W-:Y:S02]  /*1a700*/  IMAD.U32 R5, RZ, RZ, UR7 ;  /* 0x00000007ff057e24 */ /* 0x008fe4000f8e00ff */
[----:B-1----:R-:W-:Y:S02]  /*1a710*/  IMAD.U32 R6, RZ, RZ, UR8 ;  /* 0x00000008ff067e24 */ /* 0x002fe4000f8e00ff */
[----:B------:R-:W-:-:S02]  /*1a720*/  IMAD.U32 R7, RZ, RZ, UR9 ;  /* 0x00000009ff077e24 */ /* 0x000fc4000f8e00ff */
[----:B------:R-:W-:Y:S02]  /*1a730*/  IMAD.U32 R10, RZ, RZ, UR4 ;  /* 0x00000004ff0a7e24 */ /* 0x000fe4000f8e00ff */
[----:B------:R-:W-:Y:S02]  /*1a740*/  IMAD.U32 R11, RZ, RZ, UR5 ;  /* 0x00000005ff0b7e24 */ /* 0x000fe4000f8e00ff */
[----:B--2---:R-:W-:Y:S02]  /*1a750*/  IMAD.MOV.U32 R8, RZ, RZ, 0x70 ;  /* 0x00000070ff087424 */ /* 0x004fe400078e00ff */
[----:B0-----:R-:W-:Y:S02]  /*1a760*/  IMAD.MOV.U32 R12, RZ, RZ, 0x1 ;  /* 0x00000001ff0c7424 */ /* 0x001fe400078e00ff */
[----:B------:R-:W-:-:S07]  /*1a770*/  IMAD.MOV.U32 R13, RZ, RZ, RZ ;  /* 0x000000ffff0d7224 */ /* 0x000fce00078e00ff */
[----:B------:R-:W-:-:S07]  /*1a780*/  LEPC R20, `(.L_x_617) ;  /* 0x000000001014794e */ /* 0x000fce0000000000 */
[----:B----4-:R-:W-:Y:S05]  /*1a790*/  CALL.ABS.NOINC R2 ;  /* 0x0000000002007343 */ /* 0x010fea0003c00000 */
.L_x_617:
[----:B------:R-:W-:Y:S05]  /*1a7a0*/  BSYNC B6 ;  /* 0x0000000000067941 */ /* 0x000fea0003800000 */
.L_x_616:
        /* <DEDUP_REMOVED lines=8> */
[----:B------:R4:W4:Y:S01]  /*1a830*/  LDC.64 R2, c[0x4][R0] ;  /* 0x0100000000027b82 */ /* 0x0009220000000a00 */
[----:B------:R-:W-:Y:S02]  /*1a840*/  IMAD.U32 R4, RZ, RZ, UR6 ;  /* 0x00000006ff047e24 */ /* 0x000fe4000f8e00ff */
        /* <DEDUP_REMOVED lines=10> */
.L_x_620:
        /* <DEDUP_REMOVED lines=16> */
.L_x_619:
[----:B------:R-:W-:Y:S05]  /*1a9f0*/  BSYNC B6 ;  /* 0x0000000000067941 */ /* 0x000fea0003800000 */
.L_x_618:
[----:B------:R-:W-:Y:S01]  /*1aa00*/  ULDC.64 UR4, c[0x0][0x9f8] ;  /* 0x00027e0000047ab9 */ /* 0x000fe20000000a00 */
[----:B------:R-:W4:Y:S01]  /*1aa10*/  LDL R20, [R1+0x1c] ;  /* 0x00001c0001147983 */ /* 0x000f220000100800 */
[----:B------:R-:W-:-:S04]  /*1aa20*/  ISETP.NE.U32.AND P0, PT, RZ, UR4, PT ;  /* 0x00000004ff007c0c */ /* 0x000fc8000bf05070 */
[----:B------:R-:W-:-:S13]  /*1aa30*/  ISETP.NE.AND.EX P0, PT, RZ, UR5, PT, P0 ;  /* 0x00000005ff007c0c */ /* 0x000fda000bf05300 */
[----:B------:R-:W-:-:S04]  /*1aa40*/  @P0 IADD3 R2, P1, R19, UR4, RZ ;  /* 0x0000000413020c10 */ /* 0x000fc8000ff3e0ff */
[----:B------:R-:W-:Y:S01]  /*1aa50*/  @P0 IADD3.X R3, R22, UR5, RZ, P1, !PT ;  /* 0x0000000516030c10 */ /* 0x000fe20008ffe4ff */
[----:B------:R-:W-:-:S04]  /*1aa60*/  ULDC.64 UR4, c[0x0][0xa08] ;  /* 0x0002820000047ab9 */ /* 0x000fc80000000a00 */
[----:B------:R5:W2:Y:S02]  /*1aa70*/  @P0 LDG.E R23, desc[UR60][R2.64] ;  /* 0x0000003c02170981 */ /* 0x000aa4000c1e1900 */
[----:B-----5:R-:W5:Y:S02]  /*1aa80*/  LDC.64 R2, c[0x0][0x418] ;  /* 0x00010600ff027b82 */ /* 0x020f640000000a00 */
[----:B-----5:R-:W-:Y:S01]  /*1aa90*/  LOP3.LUT P0, RZ, R2, UR4, RZ, 0xfc, !PT ;  /* 0x0000000402ff7c12 */ /* 0x020fe2000f80fcff */
[----:B------:R-:W-:-:S03]  /*1aaa0*/  UMOV UR4, 0xffffffff ;  /* 0xffffffff00047882 */ /* 0x000fc60000000000 */
[----:B------:R-:W-:Y:S01]  /*1aab0*/  LOP3.LUT P0, RZ, R3, UR5, RZ, 0xfc, P0 ;  /* 0x0000000503ff7c12 */ /* 0x000fe2000800fcff */
[----:B----4-:R-:W-:Y:S01]  /*1aac0*/  VIADD R22, R20, 0xffffffff ;  /* 0xffffffff14167836 */ /* 0x010fe20000000000 */
[----:B--2---:R-:W-:Y:S02]  /*1aad0*/  SHF.R.S32.HI R7, RZ, 0x1f, R23 ;  /* 0x0000001fff077819 */ /* 0x004fe40000011417 */
[----:B------:R-:W-:-:S03]  /*1aae0*/  SEL R19, R23, RZ, !P0 ;  /* 0x000000ff17137207 */ /* 0x000fc60004000000 */
[----:B------:R2:W-:Y:S01]  /*1aaf0*/  STL [R1+0x4], R7 ;  /* 0x0000040701007387 */ /* 0x0005e20000100800 */
[----:B------:R-:W-:Y:S05]  /*1ab00*/  BRA.DIV UR4, `(.L_x_621) ;  /* 0x0000005a04ec7947 */ /* 0x000fea000b800000 */
[----:B------:R-:W4:Y:S02]  /*1ab10*/  S2R R0, SR_TID.X ;  /* 0x0000000000007919 */ /* 0x000f240000002100 */
[----:B----4-:R-:W-:-:S04]  /*1ab20*/  SHF.R.U32.HI R0, RZ, 0x5, R0 ;  /* 0x00000005ff007819 */ /* 0x010fc80000011600 */
[----:B------:R-:W-:-:S05]  /*1ab30*/  LOP3.LUT R0, R0, 0x3, RZ, 0xc0, !PT ;  /* 0x0000000300007812 */ /* 0x000fca00078ec0ff */
[----:B------:R4:W0:Y:S02]  /*1ab40*/  SHFL.IDX PT, R14, R0, RZ, 0x1f ;  /* 0x00001fff000e7589 */ /* 0x00082400000e0000 */
.L_x_776:
[----:B----4-:R-:W4:Y:S01]  /*1ab50*/  LDL.LU R0, [R1+0x50] ;  /* 0x0000500001007983 */ /* 0x010f220000300800 */
[----:B------:R-:W-:Y:S02]  /*1ab60*/  PLOP3.LUT P1, PT, PT, PT, PT, 0x8, 0x0 ;  /* 0x000000000000781c */ /* 0x000fe40003f2e170 */
[----:B0-----:R-:W-:Y:S02]  /*1ab70*/  ISETP.NE.AND P0, PT, R14, RZ, PT ;  /* 0x000000ff0e00720c */ /* 0x001fe40003f05270 */
[----:B----4-:R-:W-:-:S09]  /*1ab80*/  LOP3.LUT R0, R0, 0xfffffffe, RZ, 0xc0, !PT ;  /* 0xfffffffe00007812 */ /* 0x010fd200078ec0ff */
[----:B------:R-:W-:-:S05]  /*1ab90*/  @P1 LOP3.LUT R0, R0, 0x1, RZ, 0xfc, !PT ;  /* 0x0000000100001812 */ /* 0x000fca00078efcff */
[----:B------:R0:W-:Y:S01]  /*1aba0*/  STL [R1+0x50], R0 ;  /* 0x0000500001007387 */ /* 0x0001e20000100800 */
[----:B------:R-:W-:Y:S05]  /*1abb0*/  @P0 BRA `(.L_x_622) ;  /* 0x0000000400240947 */ /* 0x000fea0003800000 */
[----:B------:R-:W-:-:S03]  /*1abc0*/  UMOV UR4, 0xffffffff ;  /* 0xffffffff00047882 */ /* 0x000fc60000000000 */
[----:B------:R-:W-:Y:S05]  /*1abd0*/  BRA.DIV UR4, `(.L_x_623) ;  /* 0x0000005a04ec7947 */ /* 0x000fea000b800000 */
[----:B------:R-:W-:-:S13]  /*1abe0*/  ELECT P6, URZ, PT ;  /* 0x00000000003f782f */ /* 0x000fda00038c0000 */
.L_x_779:
[----:B------:R-:W-:Y:S05]  /*1abf0*/  @!P6 BRA `(.L_x_622) ;  /* 0x000000040014e947 */ /* 0x000fea0003800000 */
[----:B------:R-:W-:-:S04]  /*1ac00*/  ISETP.NE.U32.AND P0, PT, R2, RZ, PT ;  /* 0x000000ff0200720c */ /* 0x000fc80003f05070 */
[----:B------:R-:W-:-:S13]  /*1ac10*/  ISETP.NE.AND.EX P0, PT, R3, RZ, PT, P0 ;  /* 0x000000ff0300720c */ /* 0x000fda0003f05300 */
[----:B------:R-:W-:Y:S05]  /*1ac20*/  @!P0 BRA `(.L_x_624) ;  /* 0x0000000000488947 */ /* 0x000fea0003800000 */
[----:B-1----:R-:W1:Y:S01]  /*1ac30*/  LDC R6, c[0x0][0x43c] ;  /* 0x00010f00ff067b82 */ /* 0x002e620000000800 */
[----:B0-----:R-:W-:Y:S01]  /*1ac40*/  IMAD.MOV.U32 R0, RZ, RZ, R22 ;  /* 0x000000ffff007224 */ /* 0x001fe200078e0016 */
[----:B------:R-:W-:Y:S01]  /*1ac50*/  ULDC.64 UR4, c[0x0][0x428] ;  /* 0x00010a0000047ab9 */ /* 0x000fe20000000a00 */
[----:B-1----:R-:W-:-:S13]  /*1ac60*/  ISETP.NE.AND P0, PT, R6, 0x1, PT ;  /* 0x000000010600780c */ /* 0x002fda0003f05270 */
[----:B---3--:R-:W0:Y:S02]  /*1ac70*/  @P0 LDC.64 R4, c[0x0][0x440] ;  /* 0x00011000ff040b82 */ /* 0x008e240000000a00 */
[----:B0-----:R-:W-:-:S05]  /*1ac80*/  @P0 IMAD.HI.U32 R4, R22, R4, RZ ;  /* 0x0000000416040227 */ /* 0x001fca00078e00ff */
        /* <DEDUP_REMOVED lines=12> */
.L_x_624:
[----:B0-----:R-:W-:Y:S01]  /*1ad50*/  IMAD R0, R18, 0x8, R16 ;  /* 0x0000000812007824 */ /* 0x001fe200078e0210 */
[----:B----4-:R-:W-:-:S04]  /*1ad60*/  SHF.L.U32 R2, R28, 0x1f, RZ ;  /* 0x0000001f1c027819 */ /* 0x010fc800000006ff */
[----:B------:R-:W0:Y:S02]  /*1ad70*/  SYNCS.PHASECHK.TRANS64.TRYWAIT P0, [R0+URZ+0x31c40], R2 ;  /* 0x031c4002000075a7 */ /* 0x000e24000800017f */
[----:B0-----:R-:W-:Y:S05]  /*1ad80*/  @!P0 BRA `(.L_x_625) ;  /* 0x0000005800a08947 */ /* 0x001fea0003800000 */
.L_x_780:
[----:B------:R-:W4:Y:S02]  /*1ad90*/  S2R R3, SR_TID.X ;  /* 0x0000000000037919 */ /* 0x000f240000002100 */
[----:B----4-:R-:W-:-:S04]  /*1ada0*/  LOP3.LUT R3, R3, 0x7f, RZ, 0xc0, !PT ;  /* 0x0000007f03037812 */ /* 0x010fc800078ec0ff */
[----:B------:R-:W-:-:S13]  /*1adb0*/  ISETP.NE.AND P0, PT, R3, RZ, PT ;  /* 0x000000ff0300720c */ /* 0x000fda0003f05270 */
[----:B------:R-:W-:Y:S05]  /*1adc0*/  @P0 BRA `(.L_x_626) ;  /* 0x00000000001c0947 */ /* 0x000fea0003800000 */
[----:B------:R-:W4:Y:S01]  /*1add0*/  S2R R3, SR_TID.X ;  /* 0x0000000000037919 */ /* 0x000f220000002100 */
[----:B0-----:R-:W-:-:S04]  /*1ade0*/  IMAD.MOV.U32 R2, RZ, RZ, 0x6c00 ;  /* 0x00006c00ff027424 */ /* 0x001fc800078e00ff */
[----:B------:R0:W-:Y:S01]  /*1adf0*/  SYNCS.ARRIVE.TRANS64 RZ, [R0+URZ+0x31c30], R2 ;  /* 0x031c300200ff79a7 */ /* 0x0001e2000800003f */
[----:B----4-:R-:W-:-:S04]  /*1ae00*/  LOP3.LUT R3, R3, 0x1f, RZ, 0xc0, !PT ;  /* 0x0000001f03037812 */ /* 0x010fc800078ec0ff */
[----:B------:R-:W-:-:S13]  /*1ae10*/  ISETP.NE.AND P0, PT, R3, RZ, PT ;  /* 0x000000ff0300720c */ /* 0x000fda0003f05270 */
[----:B0-----:R-:W-:Y:S05]  /*1ae20*/  @!P0 BRA `(.L_x_626) ;  /* 0x0000000000048947 */ /* 0x001fea0003800000 */
[----:B------:R-:W-:Y:S01]  /*1ae30*/  BPT.TRAP 0x1 ;  /* 0x000000040000795c */ /* 0x000fe20000300000 */
.L_x_626:
[----:B0-----:R-:W4:Y:S01]  /*1ae40*/  LDL.LU R2, [R1+0x50] ;  /* 0x0000500001027983 */ /* 0x001f220000300800 */
[----:B------:R-:W-:Y:S01]  /*1ae50*/  R2UR UR9, R0 ;  /* 0x00000000000972ca */ /* 0x000fe200000e0000 */
[----:B------:R-:W-:Y:S01]  /*1ae60*/  IMAD R0, R18, 0x6c00, R16 ;  /* 0x00006c0012007824 */ /* 0x000fe200078e0210 */
        /* <DEDUP_REMOVED lines=11> */
[----:B------:R-:W-:-:S04]  /*1af20*/  UIADD3 UR9, UR9, 0x31c30, URZ ;  /* 0x00031c3009097890 */ /* 0x000fc8000fffe03f */
[----:B------:R-:W-:Y:S02]  /*1af30*/  UIMAD UR11, UR11, 0x90, UR5 ;  /* 0x000000900b0b78a4 */ /* 0x000fe4000f8e0205 */
[----:B------:R-:W-:Y:S02]  /*1af40*/  UIADD3 UR14, UR8, 0x16a00, URZ ;  /* 0x00016a00080e7890 */ /* 0x000fe4000fffe03f */
[----:B------:R-:W-:Y:S02]  /*1af50*/  UIADD3.X UR5, URZ, UR37, URZ, UP0, !UPT ;  /* 0x000000253f057290 */ /* 0x000fe400087fe43f */
[----:B------:R-:W-:Y:S02]  /*1af60*/  UIADD3 UR15, UR8, 0x18e00, URZ ;  /* 0x00018e00080f7890 */ /* 0x000fe4000fffe03f */
[----:B------:R-:W-:-:S03]  /*1af70*/  UIADD3 UR16, UR8, 0x1b200, URZ ;  /* 0x0001b20008107890 */ /* 0x000fc6000fffe03f */
[----:B------:R-:W-:Y:S01]  /*1af80*/  UMOV UR8, UR14 ;  /* 0x0000000e00087c82 */ /* 0x000fe20008000000 */
[----:B------:R-:W-:Y:S01]  /*1af90*/  UMOV UR14, 0x40 ;  /* 0x00000040000e7882 */ /* 0x000fe20000000000 */
[----:B------:R0:W-:Y:S02]  /*1afa0*/  UTMALDG.4D [UR8], [UR4], desc[UR6] ;  /* 0x00000608040075b4 */ /* 0x0001e40008019000 */
[----:B0-----:R-:W-:Y:S01]  /*1afb0*/  UMOV UR8, UR15 ;  /* 0x0000000f00087c82 */ /* 0x001fe20008000000 */
[----:B------:R-:W-:Y:S02]  /*1afc0*/  UMOV UR10, UR17 ;  /* 0x00000011000a7c82 */ /* 0x000fe40008000000 */
[----:B------:R0:W-:Y:S02]  /*1afd0*/  UTMALDG.4D [UR8], [UR4], desc[UR6] ;  /* 0x00000608040075b4 */ /* 0x0001e40008019000 */
[----:B0-----:R-:W-:Y:S01]  /*1afe0*/  UMOV UR8, UR16 ;  /* 0x0000001000087c82 */ /* 0x001fe20008000000 */
[----:B------:R-:W-:-:S02]  /*1aff0*/  UMOV UR10, UR14 ;  /* 0x0000000e000a7c82 */ /* 0x000fc40008000000 */
[----:B------:R0:W-:Y:S01]  /*1b000*/  UTMALDG.4D [UR8], [UR4], desc[UR6] ;  /* 0x00000608040075b4 */ /* 0x0001e20008019000 */
[----:B----4-:R-:W-:-:S04]  /*1b010*/  LOP3.LUT R2, R2, 0xfffffffe, RZ, 0xc0, !PT ;  /* 0xfffffffe02027812 */ /* 0x010fc800078ec0ff */
[----:B------:R-:W-:-:S05]  /*1b020*/  @P0 LOP3.LUT R2, R2, 0x1, RZ, 0xfc, !PT ;  /* 0x0000000102020812 */ /* 0x000fca00078efcff */
[----:B------:R0:W-:Y:S01]  /*1b030*/  STL [R1+0x50], R2 ;  /* 0x0000500201007387 */ /* 0x0001e20000100800 */
[----:B------:R-:W-:Y:S01]  /*1b040*/  NOP ;  /* 0x0000000000007918 */ /* 0x000fe20000000000 */
.L_x_622:
[----:B------:R-:W4:Y:S04]  /*1b050*/  LDL.LU R4, [R1+0x18] ;  /* 0x0000180001047983 */ /* 0x000f280000300800 */
[----:B-1----:R-:W5:Y:S04]  /*1b060*/  LDL.LU R6, [R1+0x10] ;  /* 0x0000100001067983 */ /* 0x002f680000300800 */
[----:B------:R-:W2:Y:S01]  /*1b070*/  LDL.LU R3, [R1+0x30] ;  /* 0x0000300001037983 */ /* 0x000ea20000300800 */
[----:B------:R-:W-:Y:S05]  /*1b080*/  WARPSYNC.ALL ;  /* 0x0000000000007948 */ /* 0x000fea0003800000 */
[----:B0-----:R-:W-:Y:S01]  /*1b090*/  ULDC.64 UR6, c[0x0][0xa00] ;  /* 0x0002800000067ab9 */ /* 0x001fe20000000a00 */
[----:B------:R-:W-:Y:S01]  /*1b0a0*/  ULDC.64 UR4, c[0x0][0x298] ;  /* 0x0000a60000047ab9 */ /* 0x000fe20000000a00 */
[----:B------:R-:W-:Y:S01]  /*1b0b0*/  VIADD R0, R16, 0xda00 ;  /* 0x0000da0010007836 */ /* 0x000fe20000000000 */
[----:B------:R-:W-:Y:S01]  /*1b0c0*/  BAR.SYNC.DEFER_BLOCKING 0x8, 0x200 ;  /* 0x0208000000007b1d */ /* 0x000fe20000010000 */
[----:B------:R-:W-:-:S03]  /*1b0d0*/  ISETP.NE.U32.AND P0, PT, RZ, UR6, PT ;  /* 0x00000006ff007c0c */ /* 0x000fc6000bf05070 */
[----:B------:R-:W-:Y:S02]  /*1b0e0*/  LOP3.LUT P1, RZ, R0, 0x1bf, RZ, 0xc0, !PT ;  /* 0x000001bf00ff7812 */ /* 0x000fe4000782c0ff */
[----:B------:R-:W-:Y:S01]  /*1b0f0*/  ISETP.NE.AND.EX P0, PT, RZ, UR7, PT, P0 ;  /* 0x00000007ff007c0c */ /* 0x000fe2000bf05300 */
[----:B------:R-:W-:Y:S01]  /*1b100*/  BSSY B6, `(.L_x_627) ;  /* 0x000001d000067945 */ /* 0x000fe20003800000 */
[----:B----4-:R-:W-:Y:S02]  /*1b110*/  SHF.R.S32.HI R2, RZ, 0x1f, R4 ;  /* 0x0000001fff027819 */ /* 0x010fe40000011404 */
[----:B-----5:R-:W-:-:S03]  /*1b120*/  SEL R6, R6, RZ, !P0 ;  /* 0x000000ff06067207 */ /* 0x020fc60004000000 */
[----:B------:R-:W-:-:S04]  /*1b130*/  IMAD R2, R2, UR4, RZ ;  /* 0x0000000402027c24 */ /* 0x000fc8000f8e02ff */
[C---:B------:R-:W-:Y:S01]  /*1b140*/  IMAD R0, R4.reuse, UR5, R2 ;  /* 0x0000000504007c24 */ /* 0x040fe2000f8e0202 */
[----:B--2---:R-:W-:Y:S01]  /*1b150*/  SEL R2, R3, RZ, !P0 ;  /* 0x000000ff03027207 */ /* 0x004fe20004000000 */
[----:B---3--:R-:W-:-:S04]  /*1b160*/  IMAD.WIDE.U32 R4, R4, UR4, RZ ;  /* 0x0000000404047c25 */ /* 0x008fc8000f8e00ff */
[----:B------:R-:W-:Y:S01]  /*1b170*/  IMAD.IADD R0, R5, 0x1, R0 ;  /* 0x0000000105007824 */ /* 0x000fe200078e0200 */
[----:B------:R0:W-:Y:S04]  /*1b180*/  STL.64 [R1+0x28], R4 ;  /* 0x0000280401007387 */ /* 0x0001e80000100a00 */
[----:B------:R0:W-:Y:S04]  /*1b190*/  STL [R1+0x10], R6 ;  /* 0x0000100601007387 */ /* 0x0001e80000100800 */
[----:B------:R0:W-:Y:S04]  /*1b1a0*/  STL [R1+0x30], R2 ;  /* 0x0000300201007387 */ /* 0x0001e80000100800 */
[----:B------:R0:W-:Y:S01]  /*1b1b0*/  STL [R1+0x18], R0 ;  /* 0x0000180001007387 */ /* 0x0001e20000100800 */
[----:B------:R-:W-:Y:S05]  /*1b1c0*/  @!P1 BRA `(.L_x_628) ;  /* 0x0000000000409947 */ /* 0x000fea0003800000 */
[----:B0-----:R-:W-:Y:S01]  /*1b1d0*/  MOV R2, 0x0 ;  /* 0x0000000000027802 */ /* 0x001fe20000000f00 */
        /* <DEDUP_REMOVED lines=15> */
.L_x_628:
[----:B------:R-:W-:Y:S05]  /*1b2d0*/  BSYNC B6 ;  /* 0x0000000000067941 */ /* 0x000fea0003800000 */
.L_x_627:
[----:B------:R-:W2:Y:S01]  /*1b2e0*/  LDL.LU R20, [R1+0x18] ;  /* 0x0000180001147983 */ /* 0x000ea20000300800 */
[----:B------:R-:W1:Y:S01]  /*1b2f0*/  LDC R10, c[0x0][0x448] ;  /* 0x00011200ff0a7b82 */ /* 0x000e620000000800 */
[----:B------:R-:W-:Y:S01]  /*1b300*/  ULDC.64 UR4, c[0x0][0x2d8] ;  /* 0x0000b60000047ab9 */ /* 0x000fe20000000a00 */
[----:B------:R-:W-:Y:S01]  /*1b310*/  ULDC.64 UR6, c[0x0][0x2e0] ;  /* 0x0000b80000067ab9 */ /* 0x000fe20000000a00 */
[----:B0-----:R-:W2:Y:S01]  /*1b320*/  LDL.LU.64 R2, [R1+0x28] ;  /* 0x0000280001027983 */ /* 0x001ea20000300a00 */
[----:B------:R-:W-:-:S03]  /*1b330*/  ULDC.64 UR8, c[0x0][0x280] ;  /* 0x0000a00000087ab9 */ /* 0x000fc60000000a00 */
[----:B------:R-:W3:Y:S04]  /*1b340*/  LDL.LU R21, [R1+0x30] ;  /* 0x0000300001157983 */ /* 0x000ee80000300800 */
[----:B------:R-:W4:Y:S01]  /*1b350*/  LDL.LU R4, [R1+0x10] ;  /* 0x0000100001047983 */ /* 0x000f220000300800 */
[----:B------:R-:W0:Y:S01]  /*1b360*/  S2R R12, SR_TID.X ;  /* 0x00000000000c7919 */ /* 0x000e220000002100 */
[----:B------:R-:W0:Y:S01]  /*1b370*/  S2R R11, SR_TID.X ;  /* 0x00000000000b7919 */ /* 0x000e220000002100 */
[----:B-1----:R-:W-:-:S13]  /*1b380*/  ISETP.NE.AND P0, PT, R10, 0x1, PT ;  /* 0x000000010a00780c */ /* 0x002fda0003f05270 */
[----:B------:R-:W1:Y:S01]  /*1b390*/  @P0 LDC R5, c[0x0][0x450] ;  /* 0x00011400ff050b82 */ /* 0x000e620000000800 */
[----:B--2---:R-:W-:Y:S02]  /*1b3a0*/  IMAD.MOV.U32 R3, RZ, RZ, R20 ;  /* 0x000000ffff037224 */ /* 0x004fe400078e0014 */
[----:B------:R-:W2:Y:S01]  /*1b3b0*/  S2R R20, SR_TID.X ;  /* 0x0000000000147919 */ /* 0x000ea20000002100 */
[----:B------:R-:W-:-:S04]  /*1b3c0*/  IMAD.WIDE.U32 R2, R17, UR4, R2 ;  /* 0x0000000411027c25 */ /* 0x000fc8000f8e0002 */
[----:B------:R-:W-:Y:S01]  /*1b3d0*/  IMAD R3, R17, UR5, R3 ;  /* 0x0000000511037c24 */ /* 0x000fe2000f8e0203 */
[----:B------:R-:W-:Y:S01]  /*1b3e0*/  ULDC.64 UR4, c[0x0][0x2d0] ;  /* 0x0000b40000047ab9 */ /* 0x000fe20000000a00 */
[----:B---3--:R-:W-:Y:S02]  /*1b3f0*/  IMAD R0, R21, UR6, RZ ;  /* 0x0000000615007c24 */ /* 0x008fe4000f8e02ff */
[----:B----4-:R-:W-:-:S04]  /*1b400*/  IMAD.WIDE.U32 R2, R4, UR6, R2 ;  /* 0x0000000604027c25 */ /* 0x010fc8000f8e0002 */
[----:B------:R-:W-:Y:S01]  /*1b410*/  IMAD R0, R4, UR7, R0 ;  /* 0x0000000704007c24 */ /* 0x000fe2000f8e0200 */
[----:B------:R-:W-:Y:S01]  /*1b420*/  ULDC.64 UR6, c[0x0][0x2c8] ;  /* 0x0000b20000067ab9 */ /* 0x000fe20000000a00 */
[----:B------:R-:W3:Y:S02]  /*1b430*/  @P0 LDC R4, c[0x0][0x44c] ;  /* 0x00011300ff040b82 */ /* 0x000ee40000000800 */
[----:B------:R-:W-:Y:S01]  /*1b440*/  IMAD.IADD R3, R3, 0x1, R0 ;  /* 0x0000000103037824 */ /* 0x000fe200078e0200 */
[C---:B--2---:R-:W-:Y:S01]  /*1b450*/  LOP3.LUT R21, R20.reuse, 0x7f, RZ, 0xc0, !PT ;  /* 0x0000007f14157812 */ /* 0x044fe200078ec0ff */
[----:B------:R-:W-:-:S03]  /*1b460*/  IMAD.SHL.U32 R20, R20, 0x20, RZ ;  /* 0x0000002014147824 */ /* 0x000fc600078e00ff */
[----:B------:R-:W-:-:S04]  /*1b470*/  SHF.R.U32.HI R21, RZ, 0x2, R21 ;  /* 0x00000002ff157819 */ /* 0x000fc80000011615 */
[----:B------:R-:W-:Y:S01]  /*1b480*/  LOP3.LUT R20, R21, 0x60, R20, 0xf8, !PT ;  /* 0x0000006015147812 */ /* 0x000fe200078ef814 */
[----:B0-----:R-:W-:-:S04]  /*1b490*/  IMAD.SHL.U32 R21, R12, 0x8, RZ ;  /* 0x000000080c157824 */ /* 0x001fc800078e00ff */
[----:B------:R-:W-:Y:S01]  /*1b4a0*/  IMAD R8, R25, 0xc0, R20 ;  /* 0x000000c019087824 */ /* 0x000fe200078e0214 */
[----:B------:R-:W-:Y:S01]  /*1b4b0*/  LOP3.LUT R21, R21, 0x18, RZ, 0xc0, !PT ;  /* 0x0000001815157812 */ /* 0x000fe200078ec0ff */
[----:B------:R-:W-:Y:S02]  /*1b4c0*/  IMAD.SHL.U32 R20, R11, 0x8, RZ ;  /* 0x000000080b147824 */ /* 0x000fe400078e00ff */
[----:B---3--:R-:W-:Y:S01]  /*1b4d0*/  @P0 IMAD.HI.U32 R0, R8, R4, RZ ;  /* 0x0000000408000227 */ /* 0x008fe200078e00ff */
[C---:B------:R-:W-:Y:S02]  /*1b4e0*/  LOP3.LUT R13, R21.reuse, 0x20, RZ, 0xfc, !PT ;  /* 0x00000020150d7812 */ /* 0x040fe400078efcff */
[----:B------:R-:W-:Y:S01]  /*1b4f0*/  LOP3.LUT R20, R20, 0x18, RZ, 0xc0, !PT ;  /* 0x0000001814147812 */ /* 0x000fe200078ec0ff */
[----:B------:R-:W-:Y:S01]  /*1b500*/  IMAD.MOV.U32 R4, RZ, RZ, R8 ;  /* 0x000000ffff047224 */ /* 0x000fe200078e0008 */
[----:B-1----:R-:W-:Y:S02]  /*1b510*/  @P0 SHF.R.U32.HI R4, RZ, R5, R0 ;  /* 0x00000005ff040219 */ /* 0x002fe40000011600 */
[----:B------:R-:W-:-:S02]  /*1b520*/  LOP3.LUT R12, R21, 0x40, RZ, 0xfc, !PT ;  /* 0x00000040150c7812 */ /* 0x000fc400078efcff */
[--C-:B------:R-:W-:Y:S01]  /*1b530*/  SHF.R.S32.HI R0, RZ, 0x1f, R4.reuse ;  /* 0x0000001fff007819 */ /* 0x100fe20000011404 */
[----:B------:R-:W-:-:S04]  /*1b540*/  IMAD.MOV R6, RZ, RZ, -R4 ;  /* 0x000000ffff067224 */ /* 0x000fc800078e0a04 */
[----:B------:R-:W-:-:S04]  /*1b550*/  IMAD R0, R0, UR4, RZ ;  /* 0x0000000400007c24 */ /* 0x000fc8000f8e02ff */
[C---:B------:R-:W-:Y:S02]  /*1b560*/  IMAD R0, R4.reuse, UR5, R0 ;  /* 0x0000000504007c24 */ /* 0x040fe4000f8e0200 */
[----:B------:R-:W-:-:S04]  /*1b570*/  IMAD.WIDE.U32 R4, R4, UR4, R2 ;  /* 0x0000000404047c25 */ /* 0x000fc8000f8e0002 */
[----:B------:R-:W-:Y:S02]  /*1b580*/  IMAD.IADD R5, R5, 0x1, R0 ;  /* 0x0000000105057824 */ /* 0x000fe400078e0200 */
[----:B------:R-:W-:Y:S02]  /*1b590*/  IMAD R0, R10, R6, R8 ;  /* 0x000000060a007224 */ /* 0x000fe400078e0208 */
[----:B------:R-:W-:-:S03]  /*1b5a0*/  VIADD R8, R8, 0x80 ;  /* 0x0000008008087836 */ /* 0x000fc60000000000 */
[----:B------:R-:W-:-:S05]  /*1b5b0*/  SHF.R.S32.HI R6, RZ, 0x1f, R0 ;  /* 0x0000001fff067819 */ /* 0x000fca0000011400 */
[----:B------:R-:W-:Y:S02]  /*1b5c0*/  IMAD R9, R6, UR6, RZ ;  /* 0x0000000606097c24 */ /* 0x000fe4000f8e02ff */
[C---:B------:R-:W-:Y:S02]  /*1b5d0*/  IMAD.WIDE.U32 R6, R0.reuse, UR6, R4 ;  /* 0x0000000600067c25 */ /* 0x040fe4000f8e0004 */
[----:B------:R-:W0:Y:S02]  /*1b5e0*/  @P0 LDC R5, c[0x0][0x44c] ;  /* 0x00011300ff050b82 */ /* 0x000e240000000800 */
[----:B------:R-:W-:Y:S01]  /*1b5f0*/  IMAD R0, R0, UR7, R9 ;  /* 0x0000000700007c24 */ /* 0x000fe2000f8e0209 */
[----:B------:R-:W-:Y:S01]  /*1b600*/  LEA R4, P1, R6, UR8, 0x1 ;  /* 0x0000000806047c11 */ /* 0x000fe2000f8208ff */
[----:B------:R1:W5:Y:S02]  /*1b610*/  LDL R9, [R1+0xc] ;  /* 0x00000c0001097983 */ /* 0x0003640000100800 */
[----:B------:R-:W-:-:S02]  /*1b620*/  IMAD.IADD R0, R7, 0x1, R0 ;  /* 0x0000000107007824 */ /* 0x000fc400078e0200 */
[----:B------:R-:W2:Y:S03]  /*1b630*/  @P0 LDC R7, c[0x0][0x450] ;  /* 0x00011400ff070b82 */ /* 0x000ea60000000800 */
[----:B------:R-:W-:Y:S01]  /*1b640*/  LEA.HI.X R0, R6, UR9, R0, 0x1, P1 ;  /* 0x0000000906007c11 */ /* 0x000fe200088f0c00 */
[----:B------:R-:W-:Y:S02]  /*1b650*/  IMAD.MOV.U32 R6, RZ, RZ, R8 ;  /* 0x000000ffff067224 */ /* 0x000fe400078e0008 */
[----:B0-----:R-:W-:-:S05]  /*1b660*/  @P0 IMAD.HI.U32 R5, R8, R5, RZ ;  /* 0x0000000508050227 */ /* 0x001fca00078e00ff */
[----:B--2---:R-:W-:-:S04]  /*1b670*/  @P0 SHF.R.U32.HI R6, RZ, R7, R5 ;  /* 0x00000007ff060219 */ /* 0x004fc80000011605 */
[--C-:B------:R-:W-:Y:S01]  /*1b680*/  SHF.R.S32.HI R7, RZ, 0x1f, R6.reuse ;  /* 0x0000001fff077819 */ /* 0x100fe20000011406 */
[----:B------:R-:W-:Y:S02]  /*1b690*/  IMAD.MOV R5, RZ, RZ, -R6 ;  /* 0x000000ffff057224 */ /* 0x000fe400078e0a06 */
[----:B------:R-:W-:-:S04]  /*1b6a0*/  IMAD.WIDE.U32 R2, R6, UR4, R2 ;  /* 0x0000000406027c25 */ /* 0x000fc8000f8e0002 */
[----:B------:R-:W-:Y:S02]  /*1b6b0*/  IMAD R5, R10, R5, R8 ;  /* 0x000000050a057224 */ /* 0x000fe400078e0208 */
[----:B------:R-:W-:Y:S01]  /*1b6c0*/  IMAD R7, R7, UR4, RZ ;  /* 0x0000000407077c24 */ /* 0x000fe2000f8e02ff */
[----:B------:R-:W-:Y:S02]  /*1b6d0*/  ULDC UR4, c[0x0][0x2b8] ;  /* 0x0000ae0000047ab9 */ /* 0x000fe40000000800 */
[----:B------:R-:W-:Y:S01]  /*1b6e0*/  ISETP.GE.AND P2, PT, R20, UR4, PT ;  /* 0x0000000414007c0c */ /* 0x000fe2000bf46270 */
[----:B------:R-:W-:Y:S01]  /*1b6f0*/  IMAD R7, R6, UR5, R7 ;  /* 0x0000000506077c24 */ /* 0x000fe2000f8e0207 */
[----:B------:R-:W-:Y:S02]  /*1b700*/  SHF.R.S32.HI R6, RZ, 0x1f, R5 ;  /* 0x0000001fff067819 */ /* 0x000fe40000011405 */
[----:B------:R-:W-:Y:S01]  /*1b710*/  ISETP.GE.AND P1, PT, R13, UR4, PT ;  /* 0x000000040d007c0c */ /* 0x000fe2000bf26270 */
[----:B------:R-:W-:Y:S01]  /*1b720*/  IMAD.IADD R3, R3, 0x1, R7 ;  /* 0x0000000103037824 */ /* 0x000fe200078e0207 */
[----:B------:R-:W-:Y:S01]  /*1b730*/  ISETP.GE.AND P0, PT, R12, UR4, PT ;  /* 0x000000040c007c0c */ /* 0x000fe2000bf06270 */
[----:B------:R-:W-:-:S02]  /*1b740*/  IMAD R6, R6, UR6, RZ ;  /* 0x0000000606067c24 */ /* 0x000fc4000f8e02ff */
        /* <DEDUP_REMOVED lines=8> */
[----:B-1----:R-:W-:Y:S06]  /*1b7d0*/  BRA.DIV UR4, `(.L_x_629) ;  /* 0x0000005204207947 */ /* 0x002fec000b800000 */
[----:B------:R-:W2:Y:S01]  /*1b7e0*/  LDL.LU R3, [R1+0x38] ;  /* 0x0000380001037983 */ /* 0x000ea20000300800 */
[----:B------:R-:W-:-:S03]  /*1b7f0*/  IMAD R25, R25, 0xc0, R21 ;  /* 0x000000c019197824 */ /* 0x000fc600078e0215 */
[----:B------:R-:W0:Y:S01]  /*1b800*/  SHFL.IDX PT, R2, R4, RZ, 0x1c1f ;  /* 0x001c1fff04027589 */ /* 0x000e2200000e0000 */
[----:B--2---:R-:W-:-:S03]  /*1b810*/  IMAD R5, R3, R10, RZ ;  /* 0x0000000a03057224 */ /* 0x004fc600078e02ff */
[----:B------:R-:W1:Y:S02]  /*1b820*/  SHFL.IDX PT, R3, R0, RZ, 0x1c1f ;  /* 0x001c1fff00037589 */ /* 0x000e6400000e0000 */
[----:B------:R-:W-:-:S13]  /*1b830*/  ISETP.GE.AND P4, PT, R25, R5, PT ;  /* 0x000000051900720c */ /* 0x000fda0003f86270 */
[----:B0-----:R-:W-:-:S05]  /*1b840*/  @!P4 LEA R2, P3, R20, R2, 0x1 ;  /* 0x000000021402c211 */ /* 0x001fca00078608ff */
[----:B-1----:R-:W-:-:S05]  /*1b850*/  @!P4 IMAD.X R3, RZ, RZ, R3, P3 ;  /* 0x000000ffff03c224 */ /* 0x002fca00018e0603 */
        /* <DEDUP_REMOVED lines=29> */
[----:B0-----:R-:W0:Y:S01]  /*1ba30*/  SHFL.IDX PT, R2, R4, 0x3, 0x1c1f ;  /* 0x007c1f0004027f89 */ /* 0x001e2200000e0000 */
[----:B------:R-:W-:-:S03]  /*1ba40*/  VIADD R3, R25, 0x80 ;  /* 0x0000008019037836 */ /* 0x000fc60000000000 */
[----:B------:R-:W-:Y:S02]  /*1ba50*/  SHFL.IDX PT, R4, R6, RZ, 0x1c1f ;  /* 0x001c1fff06047589 */ /* 0x000fe400000e0000 */
[-C--:B------:R-:W-:Y:S01]  /*1ba60*/  ISETP.GE.AND P3, PT, R3, R5.reuse, PT ;  /* 0x000000050300720c */ /* 0x080fe20003f66270 */
[----:B------:R-:W-:Y:S01]  /*1ba70*/  VIADD R3, R25, 0x60 ;  /* 0x0000006019037836 */ /* 0x000fe20000000000 */
[----:B------:R-:W-:Y:S04]  /*1ba80*/  SHFL.IDX PT, R6, R6, 0x1, 0x1c1f ;  /* 0x003c1f0006067f89 */ /* 0x000fe800000e0000 */
[----:B------:R-:W-:-:S13]  /*1ba90*/  ISETP.GE.AND P4, PT, R3, R5, PT ;  /* 0x000000050300720c */ /* 0x000fda0003f86270 */
[----:B0-----:R-:W-:-:S05]  /*1baa0*/  @!P4 LEA R2, P5, R20, R2, 0x1 ;  /* 0x000000021402c211 */ /* 0x001fca00078a08ff */
        /* <DEDUP_REMOVED lines=13> */
.L_x_793:
[----:B------:R-:W-:Y:S02]  /*1bb80*/  VIADD R25, R25, 0xa0 ;  /* 0x000000a019197836 */ /* 0x000fe40000000000 */
        /* <DEDUP_REMOVED lines=12> */
.L_x_630:
        /* <DEDUP_REMOVED lines=18> */
.L_x_794:
[----:B------:R-:W-:Y:S05]  /*1bd70*/  BSYNC B0 ;  /* 0x0000000000007941 */ /* 0x000fea0003800000 */
.L_x_631:
        /* <DEDUP_REMOVED lines=9> */
[----:B------:R-:W-:Y:S01]  /*1be10*/  LOP3.LUT R9, RZ, R3, RZ, 0x33, !PT ;  /* 0x00000003ff097212 */ /* 0x000fe200078e33ff */
        /* <DEDUP_REMOVED lines=10> */
[----:B------:R-:W2:Y:S01]  /*1bec0*/  LDL R3, [R1+0x50] ;  /* 0x0000500001037983 */ /* 0x000ea20000100800 */
[----:B------:R-:W-:Y:S01]  /*1bed0*/  VIADD R5, R18, 0x1 ;  /* 0x0000000112057836 */ /* 0x000fe20000000000 */
[----:B------:R-:W-:Y:S04]  /*1bee0*/  BSSY B1, `(.L_x_637) ;  /* 0x00000ae000017945 */ /* 0x000fe80003800000 */
[----:B------:R-:W-:-:S04]  /*1bef0*/  ISETP.NE.AND P0, PT, R5, 0x2, PT ;  /* 0x000000020500780c */ /* 0x000fc80003f05270 */
[----:B------:R-:W-:Y:S02]  /*1bf00*/  SEL R10, RZ, 0x1, P0 ;  /* 0x00000001ff0a7807 */ /* 0x000fe40000000000 */
[----:B------:R-:W-:Y:S02]  /*1bf10*/  SEL R5, R5, RZ, P0 ;  /* 0x000000ff05057207 */ /* 0x000fe40000000000 */
[----:B------:R-:W-:Y:S02]  /*1bf20*/  LOP3.LUT R10, R28, R10, RZ, 0x3c, !PT ;  /* 0x0000000a1c0a7212 */ /* 0x000fe400078e3cff */
[----:B--2---:R-:W-:-:S13]  /*1bf30*/  LOP3.LUT P1, RZ, R3, 0x1, RZ, 0xc0, !PT ;  /* 0x0000000103ff7812 */ /* 0x004fda000782c0ff */
[----:B------:R-:W-:Y:S05]  /*1bf40*/  @!P1 BRA `(.L_x_638) ;  /* 0x00000008009c9947 */ /* 0x000fea0003800000 */
[----:B------:R-:W-:Y:S01]  /*1bf50*/  ULDC.64 UR4, c[0x0][0x418] ;  /* 0x0001060000047ab9 */ /* 0x000fe20000000a00 */
[----:B0-----:R-:W-:Y:S01]  /*1bf60*/  IMAD.MOV.U32 R7, RZ, RZ, R19 ;  /* 0x000000ffff077224 */ /* 0x001fe200078e0013 */
[----:B------:R-:W-:-:S04]  /*1bf70*/  ISETP.NE.U32.AND P0, PT, RZ, UR4, PT ;  /* 0x00000004ff007c0c */ /* 0x000fc8000bf05070 */
[----:B------:R-:W-:-:S13]  /*1bf80*/  ISETP.NE.AND.EX P0, PT, RZ, UR5, PT, P0 ;  /* 0x00000005ff007c0c */ /* 0x000fda000bf05300 */
[----:B------:R-:W-:Y:S05]  /*1bf90*/  @!P0 BRA `(.L_x_639) ;  /* 0x0000000000488947 */ /* 0x000fea0003800000 */
[----:B------:R-:W2:Y:S01]  /*1bfa0*/  LDL R11, [R1+0x4] ;  /* 0x00000400010b7983 */ /* 0x000ea20000100800 */
[----:B------:R-:W0:Y:S01]  /*1bfb0*/  LDC R7, c[0x0][0x43c] ;  /* 0x00010f00ff077b82 */ /* 0x000e220000000800 */
        /* <DEDUP_REMOVED lines=16> */
.L_x_639:
[----:B------:R-:W-:Y:S01]  /*1c0c0*/  IMAD R3, R5, 0x8, R16 ;  /* 0x0000000805037824 */ /* 0x000fe200078e0210 */
[----:B------:R-:W-:Y:S01]  /*1c0d0*/  SHF.L.U32 R2, R10, 0x1f, RZ ;  /* 0x0000001f0a027819 */ /* 0x000fe200000006ff */
[----:B------:R-:W-:Y:S03]  /*1c0e0*/  BSSY B3, `(.L_x_640) ;  /* 0x0000003000037945 */ /* 0x000fe60003800000 */
[----:B------:R-:W1:Y:S02]  /*1c0f0*/  SYNCS.PHASECHK.TRANS64.TRYWAIT P0, [R3+URZ+0x31c40], R2 ;  /* 0x031c4002030075a7 */ /* 0x000e64000800017f */
[----:B-1----:R-:W-:Y:S05]  /*1c100*/  @!P0 BRA `(.L_x_641) ;  /* 0x0000004c00ec8947 */ /* 0x002fea0003800000 */
.L_x_795:
[----:B------:R-:W-:Y:S05]  /*1c110*/  BSYNC B3 ;  /* 0x0000000000037941 */ /* 0x000fea0003800000 */
.L_x_640:
        /* <DEDUP_REMOVED lines=12> */
.L_x_643:
[----:B------:R-:W-:Y:S05]  /*1c1e0*/  BSYNC B3 ;  /* 0x0000000000037941 */ /* 0x000fea0003800000 */
.L_x_642:
        /* <DEDUP_REMOVED lines=11> */
.L_x_644:
        /* <DEDUP_REMOVED lines=16> */
.L_x_645:
        /* <DEDUP_REMOVED lines=16> */
.L_x_646:
        /* <DEDUP_REMOVED lines=15> */
.L_x_796:
[----:B------:R-:W-:Y:S05]  /*1c590*/  BSYNC B3 ;  /* 0x0000000000037941 */ /* 0x000fea0003800000 */
.L_x_647:
        /* <DEDUP_REMOVED lines=12> */
.L_x_650:
[----:B------:R-:W-:Y:S05]  /*1c660*/  BSYNC B3 ;  /* 0x0000000000037941 */ /* 0x000fea0003800000 */
.L_x_649:
        /* <DEDUP_REMOVED lines=11> */
.L_x_651:
        /* <DEDUP_REMOVED lines=15> */
.L_x_652:
        /* <DEDUP_REMOVED lines=15> */
.L_x_653:
        /* <DEDUP_REMOVED lines=12> */
.L_x_638:
[----:B------:R-:W-:Y:S05]  /*1c9c0*/  BSYNC B1 ;  /* 0x0000000000017941 */ /* 0x000fea0003800000 */
.L_x_637:
[----:B------:R-:W2:Y:S01]  /*1c9d0*/  LDL.LU R0, [R1+0x1c] ;  /* 0x00001c0001007983 */ /* 0x000ea20000300800 */
[----:B------:R-:W-:Y:S02]  /*1c9e0*/  IMAD.MOV.U32 R18, RZ, RZ, R5 ;  /* 0x000000ffff127224 */ /* 0x000fe400078e0005 */
[----:B------:R-:W-:Y:S02]  /*1c9f0*/  IMAD.MOV.U32 R28, RZ, RZ, R10 ;  /* 0x000000ffff1c7224 */ /* 0x000fe400078e000a */
[----:B--2---:R-:W-:-:S07]  /*1ca00*/  VIADD R0, R0, 0xfffffffd ;  /* 0xfffffffd00007836 */ /* 0x004fce0000000000 */
.L_x_636:
[----:B------:R-:W-:Y:S05]  /*1ca10*/  BSYNC B2 ;  /* 0x0000000000027941 */ /* 0x000fea0003800000 */
.L_x_635:
[----:B------:R-:W-:Y:S01]  /*1ca20*/  VIADD R9, R9, 0xfffffffe ;  /* 0xfffffffe09097836 */ /* 0x000fe20000000000 */
[----:B------:R-:W-:-:S04]  /*1ca30*/  LOP3.LUT R4, RZ, R4, RZ, 0x33, !PT ;  /* 0x00000004ff047212 */ /* 0x000fc800078e33ff */
[----:B------:R-:W-:-:S13]  /*1ca40*/  ISETP.NE.AND P0, PT, R9, R4, PT ;  /* 0x000000040900720c */ /* 0x000fda0003f05270 */
[----:B------:R-:W-:Y:S05]  /*1ca50*/  @!P0 BRA `(.L_x_634) ;  /* 0x0000001400988947 */ /* 0x000fea0003800000 */
[----:B------:R-:W-:-:S07]  /*1ca60*/  IMAD.MOV.U32 R4, RZ, RZ, R19 ;  /* 0x000000ffff047224 */ /* 0x000fce00078e0013 */
.L_x_688:
[----:B------:R-:W2:Y:S01]  /*1ca70*/  LDL R2, [R1+0x50] ;  /* 0x0000500001027983 */ /* 0x000ea20000100800 */
[----:B------:R-:W-:Y:S01]  /*1ca80*/  VIADD R6, R18, 0x1 ;  /* 0x0000000112067836 */ /* 0x000fe20000000000 */
[----:B------:R-:W-:Y:S05]  /*1ca90*/  YIELD ;  /* 0x0000000000007946 */ /* 0x000fea0003800000 */
[----:B------:R-:W-:Y:S01]  /*1caa0*/  ISETP.NE.AND P0, PT, R6, 0x2, PT ;  /* 0x000000020600780c */ /* 0x000fe20003f05270 */
[----:B------:R-:W-:Y:S03]  /*1cab0*/  BSSY B1, `(.L_x_654) ;  /* 0x00000ab000017945 */ /* 0x000fe60003800000 */
[----:B0-----:R-:W-:-:S02]  /*1cac0*/  SEL R7, RZ, 0x1, P0 ;  /* 0x00000001ff077807 */ /* 0x001fc40000000000 */
[----:B------:R-:W-:Y:S02]  /*1cad0*/  SEL R6, R6, RZ, P0 ;  /* 0x000000ff06067207 */ /* 0x000fe40000000000 */
[----:B------:R-:W-:Y:S02]  /*1cae0*/  LOP3.LUT R7, R28, R7, RZ, 0x3c, !PT ;  /* 0x000000071c077212 */ /* 0x000fe400078e3cff */
[----:B--2---:R-:W-:-:S13]  /*1caf0*/  LOP3.LUT P1, RZ, R2, 0x1, RZ, 0xc0, !PT ;  /* 0x0000000102ff7812 */ /* 0x004fda000782c0ff */
[----:B------:R-:W-:Y:S05]  /*1cb00*/  @!P1 BRA `(.L_x_655) ;  /* 0x0000000800949947 */ /* 0x000fea0003800000 */
[----:B------:R-:W-:Y:S01]  /*1cb10*/  ULDC.64 UR4, c[0x0][0x418] ;  /* 0x0001060000047ab9 */ /* 0x000fe20000000a00 */
[----:B------:R-:W-:Y:S01]  /*1cb20*/  IMAD.MOV.U32 R9, RZ, RZ, R0 ;  /* 0x000000ffff097224 */ /* 0x000fe200078e0000 */
        /* <DEDUP_REMOVED lines=21> */
.L_x_656:
[----:B------:R-:W-:Y:S01]  /*1cc80*/  IMAD R3, R6, 0x8, R16 ;  /* 0x0000000806037824 */ /* 0x000fe200078e0210 */
[----:B------:R-:W-:Y:S01]  /*1cc90*/  SHF.L.U32 R2, R7, 0x1f, RZ ;  /* 0x0000001f07027819 */ /* 0x000fe200000006ff */
[----:B------:R-:W-:Y:S03]  /*1cca0*/  BSSY B2, `(.L_x_657) ;  /* 0x0000003000027945 */ /* 0x000fe60003800000 */
[----:B------:R-:W1:Y:S02]  /*1ccb0*/  SYNCS.PHASECHK.TRANS64.TRYWAIT P0, [R3+URZ+0x31c40], R2 ;  /* 0x031c4002030075a7 */ /* 0x000e64000800017f */
[----:B-1----:R-:W-:Y:S05]  /*1ccc0*/  @!P0 BRA `(.L_x_658) ;  /* 0x0000004400248947 */ /* 0x002fea0003800000 */
.L_x_797:
[----:B------:R-:W-:Y:S05]  /*1ccd0*/  BSYNC B2 ;  /* 0x0000000000027941 */ /* 0x000fea0003800000 */
.L_x_657:
        /* <DEDUP_REMOVED lines=12> */
.L_x_660:
[----:B------:R-:W-:Y:S05]  /*1cda0*/  BSYNC B2 ;  /* 0x0000000000027941 */ /* 0x000fea0003800000 */
.L_x_659:
        /* <DEDUP_REMOVED lines=11> */
.L_x_661:
        /* <DEDUP_REMOVED lines=16> */
.L_x_662:
        /* <DEDUP_REMOVED lines=16> */
.L_x_663:
        /* <DEDUP_REMOVED lines=15> */
.L_x_798:
[----:B------:R-:W-:Y:S05]  /*1d150*/  BSYNC B2 ;  /* 0x0000000000027941 */ /* 0x000fea0003800000 */
.L_x_664:
        /* <DEDUP_REMOVED lines=11> */
.L_x_667:
[----:B------:R-:W-:Y:S05]  /*1d210*/  BSYNC B2 ;  /* 0x0000000000027941 */ /* 0x000fea0003800000 */
.L_x_666:
        /* <DEDUP_REMOVED lines=10> */
.L_x_668:
        /* <DEDUP_REMOVED lines=15> */
.L_x_669:
        /* <DEDUP_REMOVED lines=15> */
.L_x_670:
        /* <DEDUP_REMOVED lines=12> */
.L_x_655:
[----:B------:R-:W-:Y:S05]  /*1d560*/  BSYNC B1 ;  /* 0x0000000000017941 */ /* 0x000fea0003800000 */
.L_x_654:
[----:B------:R-:W2:Y:S01]  /*1d570*/  LDL R2, [R1+0x50] ;  /* 0x0000500001027983 */ /* 0x000ea20000100800 */
[----:B------:R-:W-:Y:S01]  /*1d580*/  VIADD R18, R6, 0x1 ;  /* 0x0000000106127836 */ /* 0x000fe20000000000 */
[----:B------:R-:W-:Y:S01]  /*1d590*/  BSSY B1, `(.L_x_671) ;  /* 0x00000ae000017945 */ /* 0x000fe20003800000 */
[----:B------:R-:W-:-:S03]  /*1d5a0*/  VIADD R9, R0, 0xffffffff ;  /* 0xffffffff00097836 */ /* 0x000fc60000000000 */
[----:B------:R-:W-:-:S04]  /*1d5b0*/  ISETP.NE.AND P0, PT, R18, 0x2, PT ;  /* 0x000000021200780c */ /* 0x000fc80003f05270 */
[----:B------:R-:W-:Y:S02]  /*1d5c0*/  SEL R28, RZ, 0x1, P0 ;  /* 0x00000001ff1c7807 */ /* 0x000fe40000000000 */
        /* <DEDUP_REMOVED lines=27> */
.L_x_673:
[----:B------:R-:W-:Y:S01]  /*1d780*/  IMAD R2, R18, 0x8, R16 ;  /* 0x0000000812027824 */ /* 0x000fe200078e0210 */
[----:B------:R-:W-:Y:S01]  /*1d790*/  SHF.L.U32 R3, R28, 0x1f, RZ ;  /* 0x0000001f1c037819 */ /* 0x000fe200000006ff */
[----:B------:R-:W-:Y:S03]  /*1d7a0*/  BSSY B2, `(.L_x_674) ;  /* 0x0000003000027945 */ /* 0x000fe60003800000 */
[----:B------:R-:W1:Y:S02]  /*1d7b0*/  SYNCS.PHASECHK.TRANS64.TRYWAIT P0, [R2+URZ+0x31c40], R3 ;  /* 0x031c4003020075a7 */ /* 0x000e64000800017f */
[----:B-1----:R-:W-:Y:S05]  /*1d7c0*/  @!P0 BRA `(.L_x_675) ;  /* 0x00000038008c8947 */ /* 0x002fea0003800000 */
.L_x_799:
[----:B------:R-:W-:Y:S05]  /*1d7d0*/  BSYNC B2 ;  /* 0x0000000000027941 */ /* 0x000fea0003800000 */
.L_x_674:
        /* <DEDUP_REMOVED lines=12> */
.L_x_677:
[----:B------:R-:W-:Y:S05]  /*1d8a0*/  BSYNC B2 ;  /* 0x0000000000027941 */ /* 0x000fea0003800000 */
.L_x_676:
        /* <DEDUP_REMOVED lines=12> */
.L_x_678:
        /* <DEDUP_REMOVED lines=16> */
.L_x_679:
        /* <DEDUP_REMOVED lines=16> */
.L_x_680:
        /* <DEDUP_REMOVED lines=15> */
.L_x_800:
[----:B------:R-:W-:Y:S05]  /*1dc60*/  BSYNC B2 ;  /* 0x0000000000027941 */ /* 0x000fea0003800000 */
.L_x_681:
        /* <DEDUP_REMOVED lines=11> */
.L_x_684:
[----:B------:R-:W-:Y:S05]  /*1dd20*/  BSYNC B2 ;  /* 0x0000000000027941 */ /* 0x000fea0003800000 */
.L_x_683:
        /* <DEDUP_REMOVED lines=10> */
.L_x_685:
        /* <DEDUP_REMOVED lines=15> */
.L_x_686:
        /* <DEDUP_REMOVED lines=15> */
.L_x_687:
        /* <DEDUP_REMOVED lines=12> */
.L_x_672:
[----:B------:R-:W-:Y:S05]  /*1e070*/  BSYNC B1 ;  /* 0x0000000000017941 */ /* 0x000fea0003800000 */
.L_x_671:
[----:B------:R-:W2:Y:S01]  /*1e080*/  LDL R2, [R1+0x8] ;  /* 0x0000080001027983 */ /* 0x000ea20000100800 */
[----:B------:R-:W-:Y:S01]  /*1e090*/  VIADD R0, R0, 0xfffffffe ;  /* 0xfffffffe00007836 */ /* 0x000fe20000000000 */
[----:B--2---:R-:W-:-:S13]  /*1e0a0*/  ISETP.GT.AND P0, PT, R9, R2, PT ;  /* 0x000000020900720c */ /* 0x004fda0003f04270 */
[----:B------:R-:W-:Y:S05]  /*1e0b0*/  @P0 BRA `(.L_x_688) ;  /* 0xffffffe8006c0947 */ /* 0x000fea000383ffff */
.L_x_634:
[----:B------:R-:W-:Y:S05]  /*1e0c0*/  BSYNC B0 ;  /* 0x0000000000007941 */ /* 0x000fea0003800000 */
.L_x_633:
        /* <DEDUP_REMOVED lines=8> */
[----:B------:R-:W1:Y:S02]  /*1e150*/  FLO.U32 R0, UR4 ;  /* 0x0000000400007d00 */ /* 0x000e6400080e0000 */
        /* <DEDUP_REMOVED lines=8> */
.L_x_690:
[----:B------:R-:W-:Y:S05]  /*1e1e0*/  BSYNC B0 ;  /* 0x0000000000007941 */ /* 0x000fea0003800000 */
.L_x_689:
[----:B------:R-:W2:Y:S01]  /*1e1f0*/  LDL R0, [R1+0x50] ;  /* 0x0000500001007983 */ /* 0x000ea20000100800 */
[----:B------:R-:W-:Y:S01]  /*1e200*/  BSSY B0, `(.L_x_691) ;  /* 0x0000046000007945 */ /* 0x000fe20003800000 */
[----:B--2---:R-:W-:-:S13]  /*1e210*/  LOP3.LUT P0, RZ, R0, 0x1, RZ, 0xc0, !PT ;  /* 0x0000000100ff7812 */ /* 0x004fda000780c0ff */
[----:B------:R-:W-:Y:S05]  /*1e220*/  @!P0 BRA `(.L_x_692) ;  /* 0x00000004000c8947 */ /* 0x000fea0003800000 */
[----:B------:R-:W-:Y:S01]  /*1e230*/  IMAD R3, R18, 0x8, R16 ;  /* 0x0000000812037824 */ /* 0x000fe200078e0210 */
[----:B------:R-:W-:Y:S01]  /*1e240*/  SHF.L.U32 R0, R28, 0x1f, RZ ;  /* 0x0000001f1c007819 */ /* 0x000fe200000006ff */
[----:B------:R-:W-:Y:S01]  /*1e250*/  BSSY B1, `(.L_x_693) ;  /* 0x0000004000017945 */ /* 0x000fe20003800000 */
[----:B------:R-:W-:Y:S02]  /*1e260*/  ISETP.NE.AND P1, PT, R6, RZ, PT ;  /* 0x000000ff0600720c */ /* 0x000fe40003f25270 */
[----:B------:R-:W1:Y:S02]  /*1e270*/  SYNCS.PHASECHK.TRANS64.TRYWAIT P0, [R3+URZ+0x31c60], R0 ;  /* 0x031c6000030075a7 */ /* 0x000e64000800017f */
[----:B-1----:R-:W-:Y:S09]  /*1e280*/  @!P0 BRA `(.L_x_694) ;  /* 0x0000003000048947 */ /* 0x002ff20003800000 */
.L_x_801:
[----:B------:R-:W-:Y:S05]  /*1e290*/  BSYNC B1 ;  /* 0x0000000000017941 */ /* 0x000fea0003800000 */
.L_x_693:
        /* <DEDUP_REMOVED lines=9> */
.L_x_696:
[----:B------:R-:W-:Y:S05]  /*1e330*/  BSYNC B1 ;  /* 0x0000000000017941 */ /* 0x000fea0003800000 */
.L_x_695:
        /* <DEDUP_REMOVED lines=10> */
.L_x_697:
        /* <DEDUP_REMOVED lines=15> */
.L_x_698:
        /* <DEDUP_REMOVED lines=15> */
.L_x_699:
        /* <DEDUP_REMOVED lines=10> */
.L_x_692:
[----:B------:R-:W-:Y:S05]  /*1e660*/  BSYNC B0 ;  /* 0x0000000000007941 */ /* 0x000fea0003800000 */
.L_x_691:
[----:B------:R-:W-:-:S05]  /*1e670*/  VIADD R18, R18, 0x1 ;  /* 0x0000000112127836 */ /* 0x000fca0000000000 */
[----:B------:R-:W-:-:S04]  /*1e680*/  ISETP.NE.AND P0, PT, R18, 0x2, PT ;  /* 0x000000021200780c */ /* 0x000fc80003f05270 */
[----:B------:R-:W-:Y:S02]  /*1e690*/  SEL R3, RZ, 0x1, P0 ;  /* 0x00000001ff037807 */ /* 0x000fe40000000000 */
[----:B------:R-:W-:Y:S02]  /*1e6a0*/  SEL R18, R18, RZ, P0 ;  /* 0x000000ff12127207 */ /* 0x000fe40000000000 */
[----:B------:R-:W-:-:S07]  /*1e6b0*/  LOP3.LUT R28, R28, R3, RZ, 0x3c, !PT ;  /* 0x000000031c1c7212 */ /* 0x000fce00078e3cff */
.L_x_615:
[----:B------:R-:W-:Y:S05]  /*1e6c0*/  BSYNC B7 ;  /* 0x0000000000077941 */ /* 0x000fea0003800000 */
.L_x_613:
[----:B------:R-:W4:Y:S02]  /*1e6d0*/  LDL R0, [R1+0x50] ;  /* 0x0000500001007983 */ /* 0x000f240000100800 */
[----:B----4-:R-:W-:-:S13]  /*1e6e0*/  LOP3.LUT P0, RZ, R0, 0x2, RZ, 0xc0, !PT ;  /* 0x0000000200ff7812 */ /* 0x010fda000780c0ff */
[----:B------:R-:W-:Y:S05]  /*1e6f0*/  @!P0 BRA `(.L_x_700) ;  /* 0x0000000000248947 */ /* 0x000fea0003800000 */
[----:B------:R-:W-:Y:S05]  /*1e700*/  WARPSYNC.ALL ;  /* 0x0000000000007948 */ /* 0x000fea0003800000 */
[----:B------:R-:W4:Y:S08]  /*1e710*/  S2UR UR5, SR_CgaCtaId ;  /* 0x00000000000579c3 */ /* 0x000f300000008800 */
[----:B------:R-:W-:Y:S06]  /*1e720*/  BAR.SYNC.DEFER_BLOCKING 0x5, 0x200 ;  /* 0x0148000000007b1d */ /* 0x000fec0000010000 */
[----:B------:R-:W-:-:S02]  /*1e730*/  UMOV UR4, 0x400 ;  /* 0x0000040000047882 */ /* 0x000fc40000000000 */
[----:B----4-:R-:W-:-:S06]  /*1e740*/  ULEA UR4, UR5, UR4, 0x18 ;  /* 0x0000000405047291 */ /* 0x010fcc000f8ec03f */
[----:B------:R-:W-:-:S05]  /*1e750*/  IMAD.U32 R16, RZ, RZ, UR4 ;  /* 0x00000004ff107e24 */ /* 0x000fca000f8e00ff */
[----:B------:R4:W0:Y:S01]  /*1e760*/  LDS.128 R24, [R16+0x31cd0] ;  /* 0x031cd00010187984 */ /* 0x0008220000000c00 */
[----:B------:R-:W-:Y:S06]  /*1e770*/  BAR.ARV 0x4, 0x200 ;  /* 0x0108000000007b1d */ /* 0x000fec0000002000 */
[----:B------:R-:W-:Y:S05]  /*1e780*/  BRA `(.L_x_701) ;  /* 0x0000000800d07947 */ /* 0x000fea0003800000 */
.L_x_700:
[----:B------:R-:W4:Y:S01]  /*1e790*/  S2R R0, SR_TID.X ;  /* 0x0000000000007919 */ /* 0x000f220000002100 */
[----:B------:R-:W-:Y:S01]  /*1e7a0*/  UMOV UR4, 0xffffffff ;  /* 0xffffffff00047882 */ /* 0x000fe20000000000 */
[----:B----4-:R-:W-:-:S04]  /*1e7b0*/  LOP3.LUT R9, R0, 0x1f, RZ, 0xc0, !PT ;  /* 0x0000001f00097812 */ /* 0x010fc800078ec0ff */
[----:B------:R-:W-:Y:S01]  /*1e7c0*/  ISETP.NE.AND P0, PT, R9, 0x1f, PT ;  /* 0x0000001f0900780c */ /* 0x000fe20003f05270 */
[----:B------:R-:W-:-:S12]  /*1e7d0*/  BRA.DIV UR4, `(.L_x_702) ;  /* 0x0000002a04c47947 */ /* 0x000fd8000b800000 */
[----:B0-----:R-:W-:Y:S01]  /*1e7e0*/  IMAD.IADD R7, R27, 0x1, R9 ;  /* 0x000000011b077824 */ /* 0x001fe200078e0209 */
[----:B------:R-:W-:-:S04]  /*1e7f0*/  ULDC UR4, c[0x0][0xc3c] ;  /* 0x00030f0000047ab9 */ /* 0x000fc80000000800 */
[----:B------:R-:W-:-:S13]  /*1e800*/  ISETP.GE.OR P1, PT, R7, UR4, !P0 ;  /* 0x0000000407007c0c */ /* 0x000fda000c726670 */
[----:B------:R-:W0:Y:S08]  /*1e810*/  @!P1 LDC.64 R2, c[0x0][0xc80] ;  /* 0x00032000ff029b82 */ /* 0x000e300000000a00 */
[----:B---3--:R-:W3:Y:S01]  /*1e820*/  @!P1 LDC.64 R4, c[0x0][0xc78] ;  /* 0x00031e00ff049b82 */ /* 0x008ee20000000a00 */
[----:B0-----:R-:W-:-:S05]  /*1e830*/  @!P1 IMAD.WIDE R2, R7, 0x4, R2 ;  /* 0x0000000407029825 */ /* 0x001fca00078e0202 */
[----:B--2---:R3:W2:Y:S02]  /*1e840*/  @!P1 LDG.E R8, desc[UR60][R2.64] ;  /* 0x0000003c02089981 */ /* 0x0046a4000c1e1900 */
[----:B---3--:R-:W-:-:S05]  /*1e850*/  @!P1 IMAD.WIDE R2, R7, 0x4, R4 ;  /* 0x0000000407029825 */ /* 0x008fca00078e0204 */
        /* <DEDUP_REMOVED lines=8> */
[----:B-1----:R0:W-:Y:S02]  /*1e8e0*/  SHFL.IDX PT, R6, R24, 0x1, 0x1f ;  /* 0x00201f0018067f89 */ /* 0x0021e400000e0000 */
        /* <DEDUP_REMOVED lines=21> */
.L_x_811:
[----:B------:R-:W-:Y:S02]  /*1ea40*/  ULDC UR4, c[0x0][0xc38] ;  /* 0x00030e0000047ab9 */ /* 0x000fe40000000800 */
[----:B------:R-:W-:-:S04]  /*1ea50*/  IMAD.U32 R2, RZ, RZ, UR4 ;  /* 0x00000004ff027e24 */ /* 0x000fc8000f8e00ff */
[----:B-1----:R-:W-:-:S04]  /*1ea60*/  IMAD R5, R14, R2, RZ ;  /* 0x000000020e057224 */ /* 0x002fc800078e02ff */
[----:B------:R-:W-:-:S05]  /*1ea70*/  IMAD.IADD R6, R6, 0x1, R5 ;  /* 0x0000000106067824 */ /* 0x000fca00078e0205 */
[----:B------:R-:W-:-:S13]  /*1ea80*/  ISETP.GT.AND P6, PT, R6, R0, PT ;  /* 0x000000000600720c */ /* 0x000fda0003fc4270 */
[----:B------:R-:W-:Y:S05]  /*1ea90*/  @P6 BRA `(.L_x_703) ;  /* 0x0000000000a46947 */ /* 0x000fea0003800000 */
.L_x_706:
[----:B------:R-:W1:Y:S01]  /*1eaa0*/  LDC R2, c[0x0][0xc3c] ;  /* 0x00030f00ff027b82 */ /* 0x000e620000000800 */
[----:B------:R-:W-:-:S05]  /*1eab0*/  VIADD R27, R27, 0x1f ;  /* 0x0000001f1b1b7836 */ /* 0x000fca0000000000 */
[----:B-1----:R-:W-:-:S13]  /*1eac0*/  ISETP.GE.AND P6, PT, R27, R2, PT ;  /* 0x000000021b00720c */ /* 0x002fda0003fc6270 */
[----:B------:R-:W-:Y:S05]  /*1ead0*/  @P6 BRA `(.L_x_704) ;  /* 0x0000000400b86947 */ /* 0x000fea0003800000 */
[----:B0-----:R-:W0:Y:S01]  /*1eae0*/  S2R R3, SR_TID.X ;  /* 0x0000000000037919 */ /* 0x001e220000002100 */
[----:B------:R-:W-:Y:S01]  /*1eaf0*/  IMAD.MOV.U32 R7, RZ, RZ, RZ ;  /* 0x000000ffff077224 */ /* 0x000fe200078e00ff */
        /* <DEDUP_REMOVED lines=29> */
.L_x_819:
[----:B------:R-:W-:Y:S02]  /*1ecd0*/  ULDC UR4, c[0x0][0xc38] ;  /* 0x00030e0000047ab9 */ /* 0x000fe40000000800 */
[----:B------:R-:W-:-:S04]  /*1ece0*/  IMAD.U32 R2, RZ, RZ, UR4 ;  /* 0x00000004ff027e24 */ /* 0x000fc8000f8e00ff */
[----:B-1----:R-:W-:-:S04]  /*1ecf0*/  IMAD R5, R14, R2, RZ ;  /* 0x000000020e057224 */ /* 0x002fc800078e02ff */
[----:B------:R-:W-:-:S05]  /*1ed00*/  IMAD.IADD R6, R5, 0x1, R6 ;  /* 0x0000000105067824 */ /* 0x000fca00078e0206 */
[----:B------:R-:W-:-:S13]  /*1ed10*/  ISETP.GT.AND P6, PT, R6, R0, PT ;  /* 0x000000000600720c */ /* 0x000fda0003fc4270 */
[----:B------:R-:W-:Y:S05]  /*1ed20*/  @!P6 BRA `(.L_x_706) ;  /* 0xfffffffc005ce947 */ /* 0x000fea000383ffff */
.L_x_703:
        /* <DEDUP_REMOVED lines=9> */
.L_x_824:
[----:B------:R-:W-:-:S13]  /*1edc0*/  ISETP.NE.AND P0, PT, R8, RZ, PT ;  /* 0x000000ff0800720c */ /* 0x000fda0003f05270 */
[----:B------:R-:W-:Y:S05]  /*1edd0*/  @!P0 BRA `(.L_x_708) ;  /* 0x0000000000108947 */ /* 0x000fea0003800000 */
[----:B------:R-:W-:Y:S01]  /*1ede0*/  UMOV UR4, 0xffffffff ;  /* 0xffffffff00047882 */ /* 0x000fe20000000000 */
[----:B------:R-:W-:Y:S02]  /*1edf0*/  VIADD R12, R5, 0xffffffff ;  /* 0xffffffff050c7836 */ /* 0x000fe40000000000 */
[----:B------:R-:W-:Y:S05]  /*1ee00*/  BRA.DIV UR4, `(.L_x_709) ;  /* 0x0000002e04887947 */ /* 0x000fea000b800000 */
[----:B------:R4:W0:Y:S02]  /*1ee10*/  SHFL.IDX PT, R24, R3, R12, 0x1f ;  /* 0x00001f0c03187589 */ /* 0x00082400000e0000 */
.L_x_708:
[-C--:B--2---:R-:W-:Y:S01]  /*1ee20*/  IABS R8, R7.reuse ;  /* 0x0000000700087213 */ /* 0x084fe20000000000 */
[----:B0-----:R-:W-:Y:S01]  /*1ee30*/  IMAD R24, R24, R2, R6 ;  /* 0x0000000218187224 */ /* 0x001fe200078e0206 */
[----:B------:R-:W-:Y:S01]  /*1ee40*/  IABS R6, R7 ;  /* 0x0000000700067213 */ /* 0x000fe20000000000 */
[----:B------:R-:W-:Y:S01]  /*1ee50*/  IMAD.MOV.U32 R2, RZ, RZ, RZ ;  /* 0x000000ffff027224 */ /* 0x000fe200078e00ff */
[----:B------:R-:W0:Y:S01]  /*1ee60*/  I2F.RP R9, R8 ;  /* 0x0000000800097306 */ /* 0x000e220000209400 */
[----:B------:R-:W-:Y:S02]  /*1ee70*/  IMAD.IADD R0, R0, 0x1, -R24 ;  /* 0x0000000100007824 */ /* 0x000fe400078e0a18 */
[----:B------:R-:W-:Y:S02]  /*1ee80*/  IMAD.MOV R6, RZ, RZ, -R6 ;  /* 0x000000ffff067224 */ /* 0x000fe400078e0a06 */
[----:B------:R-:W-:-:S03]  /*1ee90*/  IMAD.IADD R27, R5, 0x1, R27 ;  /* 0x00000001051b7824 */ /* 0x000fc600078e021b */
[----:B0-----:R-:W4:Y:S02]  /*1eea0*/  MUFU.RCP R9, R9 ;  /* 0x0000000900097308 */ /* 0x001f240000001000 */
[----:B----4-:R-:W-:-:S06]  /*1eeb0*/  VIADD R3, R9, 0xffffffe ;  /* 0x0ffffffe09037836 */ /* 0x010fcc0000000000 */
[----:B------:R-:W0:Y:S02]  /*1eec0*/  F2I.FTZ.U32.TRUNC.NTZ R3, R3 ;  /* 0x0000000300037305 */ /* 0x000e24000021f000 */
[----:B0-----:R-:W-:-:S04]  /*1eed0*/  IMAD.MOV R11, RZ, RZ, -R3 ;  /* 0x000000ffff0b7224 */ /* 0x001fc800078e0a03 */
[----:B------:R-:W-:-:S04]  /*1eee0*/  IMAD R11, R11, R8, RZ ;  /* 0x000000080b0b7224 */ /* 0x000fc800078e02ff */
[----:B------:R-:W-:Y:S01]  /*1eef0*/  IMAD.HI.U32 R2, R3, R11, R2 ;  /* 0x0000000b03027227 */ /* 0x000fe200078e0002 */
[----:B------:R-:W-:-:S05]  /*1ef00*/  IABS R3, R0 ;  /* 0x0000000000037213 */ /* 0x000fca0000000000 */
[----:B------:R-:W-:-:S04]  /*1ef10*/  IMAD.HI.U32 R9, R2, R3, RZ ;  /* 0x0000000302097227 */ /* 0x000fc800078e00ff */
[----:B------:R-:W-:Y:S01]  /*1ef20*/  IMAD R3, R9, R6, R3 ;  /* 0x0000000609037224 */ /* 0x000fe200078e0203 */
[----:B---3--:R-:W-:Y:S01]  /*1ef30*/  IABS R6, R4 ;  /* 0x0000000400067213 */ /* 0x008fe20000000000 */
[----:B------:R-:W-:-:S03]  /*1ef40*/  IMAD.MOV.U32 R2, RZ, RZ, RZ ;  /* 0x000000ffff027224 */ /* 0x000fc600078e00ff */
[----:B------:R-:W-:-:S13]  /*1ef50*/  ISETP.GT.U32.AND P1, PT, R8, R3, PT ;  /* 0x000000030800720c */ /* 0x000fda0003f24070 */
[----:B------:R-:W-:Y:S02]  /*1ef60*/  @!P1 IMAD.IADD R3, R3, 0x1, -R8 ;  /* 0x0000000103039824 */ /* 0x000fe400078e0a08 */
[----:B------:R-:W-:Y:S01]  /*1ef70*/  @!P1 VIADD R9, R9, 0x1 ;  /* 0x0000000109099836 */ /* 0x000fe20000000000 */
[----:B------:R-:W-:Y:S02]  /*1ef80*/  ISETP.NE.AND P1, PT, R7, RZ, PT ;  /* 0x000000ff0700720c */ /* 0x000fe40003f25270 */
[----:B------:R-:W-:Y:S02]  /*1ef90*/  ISETP.GE.U32.AND P0, PT, R3, R8, PT ;  /* 0x000000080300720c */ /* 0x000fe40003f06070 */
[----:B------:R-:W0:Y:S11]  /*1efa0*/  I2F.RP R8, R6 ;  /* 0x0000000600087306 */ /* 0x000e360000209400 */
[----:B------:R-:W-:Y:S01]  /*1efb0*/  @P0 VIADD R9, R9, 0x1 ;  /* 0x0000000109090836 */ /* 0x000fe20000000000 */
[----:B0-----:R-:W0:Y:S02]  /*1efc0*/  MUFU.RCP R8, R8 ;  /* 0x0000000800087308 */ /* 0x001e240000001000 */
[----:B0-----:R-:W-:Y:S01]  /*1efd0*/  VIADD R10, R8, 0xffffffe ;  /* 0x0ffffffe080a7836 */ /* 0x001fe20000000000 */
[----:B------:R-:W-:-:S05]  /*1efe0*/  IABS R8, R4 ;  /* 0x0000000400087213 */ /* 0x000fca0000000000 */
[----:B------:R-:W0:Y:S01]  /*1eff0*/  F2I.FTZ.U32.TRUNC.NTZ R3, R10 ;  /* 0x0000000a00037305 */ /* 0x000e22000021f000 */
[----:B------:R-:W-:Y:S02]  /*1f000*/  IMAD.MOV R8, RZ, RZ, -R8 ;  /* 0x000000ffff087224 */ /* 0x000fe400078e0a08 */
[----:B0-----:R-:W-:-:S04]  /*1f010*/  IMAD.MOV R11, RZ, RZ, -R3 ;  /* 0x000000ffff0b7224 */ /* 0x001fc800078e0a03 */
[----:B------:R-:W-:-:S04]  /*1f020*/  IMAD R11, R11, R6, RZ ;  /* 0x000000060b0b7224 */ /* 0x000fc800078e02ff */
[----:B------:R-:W-:Y:S01]  /*1f030*/  IMAD.HI.U32 R2, R3, R11, R2 ;  /* 0x0000000b03027227 */ /* 0x000fe200078e0002 */
[----:B------:R-:W-:-:S04]  /*1f040*/  LOP3.LUT R3, R0, R7, RZ, 0x3c, !PT ;  /* 0x0000000700037212 */ /* 0x000fc800078e3cff */
        /* <DEDUP_REMOVED lines=23> */
.L_x_704:
[----:B------:R-:W-:Y:S01]  /*1f1c0*/  UMOV UR4, URZ ;  /* 0x0000003f00047c82 */ /* 0x000fe20008000000 */
[----:B------:R-:W-:Y:S01]  /*1f1d0*/  UMOV UR5, URZ ;  /* 0x0000003f00057c82 */ /* 0x000fe20008000000 */
[----:B------:R-:W-:Y:S01]  /*1f1e0*/  ULDC UR6, c[0x0][0xc3c] ;  /* 0x00030f0000067ab9 */ /* 0x000fe20000000800 */
[----:B------:R-:W-:Y:S02]  /*1f1f0*/  IMAD.MOV.U32 R24, RZ, RZ, R0 ;  /* 0x000000ffff187224 */ /* 0x000fe400078e0000 */
[----:B------:R-:W-:Y:S02]  /*1f200*/  IMAD.U32 R25, RZ, RZ, UR4 ;  /* 0x00000004ff197e24 */ /* 0x000fe4000f8e00ff */
[----:B------:R-:W-:Y:S02]  /*1f210*/  IMAD.U32 R26, RZ, RZ, UR5 ;  /* 0x00000005ff1a7e24 */ /* 0x000fe4000f8e00ff */
[----:B------:R-:W-:-:S07]  /*1f220*/  IMAD.U32 R27, RZ, RZ, UR6 ;  /* 0x00000006ff1b7e24 */ /* 0x000fce000f8e00ff */
.L_x_710:
        /* <DEDUP_REMOVED lines=10> */
.L_x_701:
[----:B------:R-:W-:Y:S02]  /*1f2d0*/  ULDC UR4, c[0x0][0xc3c] ;  /* 0x00030f0000047ab9 */ /* 0x000fe40000000800 */
[----:B0-----:R-:W-:-:S13]  /*1f2e0*/  ISETP.GE.AND P0, PT, R27, UR4, PT ;  /* 0x000000041b007c0c */ /* 0x001fda000bf06270 */
[----:B------:R-:W-:Y:S05]  /*1f2f0*/  @!P0 BRA `(.L_x_711) ;  /* 0xffffff90007c8947 */ /* 0x000fea000383ffff */
[----:B------:R-:W-:Y:S05]  /*1f300*/  BSYNC B8 ;  /* 0x0000000000087941 */ /* 0x000fea0003800000 */
.L_x_565:
[----:B--2---:R-:W2:Y:S01]  /*1f310*/  LDL.LU R0, [R1+0x34] ;  /* 0x0000340001007983 */ /* 0x004ea20000300800 */
[----:B------:R-:W-:Y:S01]  /*1f320*/  BSSY B0, `(.L_x_712) ;  /* 0x000000b000007945 */ /* 0x000fe20003800000 */
[----:B-1-3--:R-:W1:Y:S01]  /*1f330*/  S2R R5, SR_CgaCtaId ;  /* 0x0000000000057919 */ /* 0x00ae620000008800 */
[----:B--2---:R-:W-:-:S05]  /*1f340*/  VIADD R0, R0, 0x1 ;  /* 0x0000000100007836 */ /* 0x004fca0000000000 */
[----:B0-----:R-:W-:-:S04]  /*1f350*/  LEA.HI R2, R0, R0, RZ, 0x1 ;  /* 0x0000000000027211 */ /* 0x001fc800078f08ff */
[----:B------:R-:W-:Y:S02]  /*1f360*/  LOP3.LUT R3, R2, 0xfffffffe, RZ, 0xc0, !PT ;  /* 0xfffffffe02037812 */ /* 0x000fe400078ec0ff */
[----:B------:R-:W-:-:S03]  /*1f370*/  MOV R2, 0x400 ;  /* 0x0000040000027802 */ /* 0x000fc60000000f00 */
[----:B------:R-:W-:Y:S01]  /*1f380*/  IMAD.IADD R0, R0, 0x1, -R3 ;  /* 0x0000000100007824 */ /* 0x000fe200078e0a03 */
[----:B-1----:R-:W-:-:S04]  /*1f390*/  LEA R9, R5, R2, 0x18 ;  /* 0x0000000205097211 */ /* 0x002fc800078ec0ff */
[----:B------:R-:W-:-:S04]  /*1f3a0*/  SHF.L.U32 R0, R0, 0x1f, RZ ;  /* 0x0000001f00007819 */ /* 0x000fc800000006ff */
[----:B------:R-:W0:Y:S02]  /*1f3b0*/  SYNCS.PHASECHK.TRANS64.TRYWAIT P0, [R9+URZ+0x31c20], R0 ;  /* 0x031c2000090075a7 */ /* 0x000e24000800017f */
[----:B0-----:R-:W-:Y:S05]  /*1f3c0*/  @!P0 BRA `(.L_x_713) ;  /* 0x0000002800408947 */ /* 0x001fea0003800000 */
.L_x_827:
[----:B------:R-:W-:Y:S05]  /*1f3d0*/  BSYNC B0 ;  /* 0x0000000000007941 */ /* 0x000fea0003800000 */
.L_x_712:
[----:B------:R-:W-:-:S03]  /*1f3e0*/  UMOV UR4, 0xffffffff ;  /* 0xffffffff00047882 */ /* 0x000fc60000000000 */
[----:B------:R-:W-:Y:S05]  /*1f3f0*/  BRA.DIV UR4, `(.L_x_714) ;  /* 0x0000002a04487947 */ /* 0x000fea000b800000 */
[----:B0-----:R-:W0:Y:S02]  /*1f400*/  S2R R0, SR_TID.X ;  /* 0x0000000000007919 */ /* 0x001e240000002100 */
[----:B0-----:R-:W-:-:S04]  /*1f410*/  SHF.R.U32.HI R0, RZ, 0x5, R0 ;  /* 0x00000005ff007819 */ /* 0x001fc80000011600 */
[----:B------:R-:W-:-:S05]  /*1f420*/  LOP3.LUT R0, R0, 0x3, RZ, 0xc0, !PT ;  /* 0x0000000300007812 */ /* 0x000fca00078ec0ff */
[----:B------:R0:W1:Y:S02]  /*1f430*/  SHFL.IDX PT, R14, R0, RZ, 0x1f ;  /* 0x00001fff000e7589 */ /* 0x00006400000e0000 */
.L_x_830:
[----:B-1----:R-:W-:-:S13]  /*1f440*/  ISETP.NE.AND P0, PT, R14, RZ, PT ;  /* 0x000000ff0e00720c */ /* 0x002fda0003f05270 */
[----:B------:R-:W-:Y:S05]  /*1f450*/  @P0 BRA `(.L_x_410) ;  /* 0x0000000000880947 */ /* 0x000fea0003800000 */
[----:B------:R-:W-:-:S03]  /*1f460*/  UMOV UR4, 0xffffffff ;  /* 0xffffffff00047882 */ /* 0x000fc60000000000 */
[----:B------:R-:W-:Y:S05]  /*1f470*/  BRA.DIV UR4, `(.L_x_715) ;  /* 0x0000002a045c7947 */ /* 0x000fea000b800000 */
[----:B------:R-:W-:-:S13]  /*1f480*/  ELECT P6, URZ, PT ;  /* 0x00000000003f782f */ /* 0x000fda00038c0000 */
.L_x_833:
[----:B------:R-:W-:Y:S05]  /*1f490*/  @!P6 BRA `(.L_x_410) ;  /* 0x000000000078e947 */ /* 0x000fea0003800000 */
[----:B0-----:R-:W2:Y:S02]  /*1f4a0*/  LDL.LU R0, [R1+0x58] ;  /* 0x0000580001007983 */ /* 0x001ea40000300800 */
[----:B--2---:R-:W-:-:S04]  /*1f4b0*/  LOP3.LUT R0, R0, 0x2, RZ, 0xfc, !PT ;  /* 0x0000000200007812 */ /* 0x004fc800078efcff */
[----:B------:R-:W-:-:S13]  /*1f4c0*/  ISETP.NE.AND P2, PT, R0, 0x3, PT ;  /* 0x000000030000780c */ /* 0x000fda0003f45270 */
[----:B------:R-:W-:Y:S05]  /*1f4d0*/  @!P2 BRA `(.L_x_716) ;  /* 0x000000000004a947 */ /* 0x000fea0003800000 */
[----:B------:R-:W-:Y:S01]  /*1f4e0*/  BPT.TRAP 0x1 ;  /* 0x000000040000795c */ /* 0x000fe20000300000 */
.L_x_716:
[----:B------:R-:W-:Y:S01]  /*1f4f0*/  VIADD R3, R9, 0x31c40 ;  /* 0x00031c4009037836 */ /* 0x000fe20000000000 */
[----:B------:R-:W-:Y:S01]  /*1f500*/  SHF.L.U32 R2, R28, 0x1f, RZ ;  /* 0x0000001f1c027819 */ /* 0x000fe200000006ff */
[C---:B------:R-:W-:Y:S02]  /*1f510*/  VIADD R0, R18.reuse, 0x1 ;  /* 0x0000000112007836 */ /* 0x040fe40000000000 */
        /* <DEDUP_REMOVED lines=9> */
.L_x_834:
[----:B------:R-:W1:Y:S02]  /*1f5b0*/  SYNCS.PHASECHK.TRANS64.TRYWAIT P0, [R3+URZ], R0 ;  /* 0x00000000030075a7 */ /* 0x000e64000800017f */
[----:B-1----:R-:W-:Y:S05]  /*1f5c0*/  @!P0 BRA `(.L_x_718) ;  /* 0x00000028003c8947 */ /* 0x002fea0003800000 */
.L_x_835:
[----:B------:R-:W-:Y:S05]  /*1f5d0*/  @!P2 BRA `(.L_x_719) ;  /* 0x000000000004a947 */ /* 0x000fea0003800000 */
[----:B------:R-:W-:Y:S01]  /*1f5e0*/  BPT.TRAP 0x1 ;  /* 0x000000040000795c */ /* 0x000fe20000300000 */
.L_x_719:
[----:B-1----:R-:W-:-:S04]  /*1f5f0*/  VIADD R3, R9, 0x31c60 ;  /* 0x00031c6009037836 */ /* 0x002fc80000000000 */
[----:B------:R-:W-:-:S04]  /*1f600*/  IMAD R5, R18, 0x8, R3 ;  /* 0x0000000812057824 */ /* 0x000fc800078e0203 */
[----:B------:R-:W1:Y:S02]  /*1f610*/  SYNCS.PHASECHK.TRANS64.TRYWAIT P0, [R5+URZ], R2 ;  /* 0x00000002050075a7 */ /* 0x000e64000800017f */
[----:B-1----:R-:W-:Y:S05]  /*1f620*/  @!P0 BRA `(.L_x_720) ;  /* 0x0000002800388947 */ /* 0x002fea0003800000 */
.L_x_836:
[----:B------:R-:W-:-:S07]  /*1f630*/  IMAD R3, R4, 0x8, R3 ;  /* 0x0000000804037824 */ /* 0x000fce00078e0203 */
.L_x_721:
[----:B--2---:R2:W3:Y:S02]  /*1f640*/  SYNCS.PHASECHK.TRANS64.TRYWAIT P0, [R3+URZ], R0 ;  /* 0x00000000030075a7 */ /* 0x0044e4000800017f */
[----:B---3--:R-:W-:Y:S05]  /*1f650*/  @!P0 NANOSLEEP.SYNCS 0x989680 ;  /* 0x009896800000895d */ /* 0x008fea0003900000 */
[----:B------:R-:W3:Y:S02]  /*1f660*/  @!P0 SYNCS.PHASECHK.TRANS64 P0, [R3+URZ], R0 ;  /* 0x00000000030085a7 */ /* 0x000ee4000800007f */
[----:B---3--:R-:W-:Y:S05]  /*1f670*/  @!P0 BRA `(.L_x_721) ;  /* 0xfffffffc00f08947 */ /* 0x008fea000383ffff */
.L_x_410:
[----:B------:R-:W-:Y:S05]  /*1f680*/  BSYNC B9 ;  /* 0x0000000000097941 */ /* 0x000fea0003800000 */
.L_x_407:
[----:B------:R-:W-:Y:S05]  /*1f690*/  EXIT ;  /* 0x000000000000794d */ /* 0x000fea0003800000 */
.L_x_428:
[----:B0-----:R0:W1:Y:S02]  /*1f6a0*/  SYNCS.PHASECHK.TRANS64.TRYWAIT P5, [R20+URZ+0x31c90], R87 ;  /* 0x031c9057140075a7 */ /* 0x00106400080a017f */
[----:B-1----:R-:W-:Y:S05]  /*1f6b0*/  @!P5 NANOSLEEP.SYNCS 0x989680 ;  /* 0x009896800000d95d */ /* 0x002fea0003900000 */
[----:B------:R-:W1:Y:S02]  /*1f6c0*/  @!P5 SYNCS.PHASECHK.TRANS64 P5, [R20+URZ+0x31c90], R87 ;  /* 0x031c90571400d5a7 */ /* 0x000e6400080a007f */
[----:B-1----:R-:W-:Y:S05]  /*1f6d0*/  @!P5 BRA `(.L_x_428) ;  /* 0xfffffffc00f0d947 */ /* 0x002fea000383ffff */
[----:B------:R-:W-:Y:S05]  /*1f6e0*/  BRA `(.L_x_722) ;  /* 0xfffffe3c00247947 */ /* 0x000fea000383ffff */
.L_x_456:
[----:B0-----:R0:W1:Y:S02]  /*1f6f0*/  SYNCS.PHASECHK.TRANS64.TRYWAIT P5, [R20+URZ+0x31c90], R87 ;  /* 0x031c9057140075a7 */ /* 0x00106400080a017f */
[----:B-1----:R-:W-:Y:S05]  /*1f700*/  @!P5 NANOSLEEP.SYNCS 0x989680 ;  /* 0x009896800000d95d */ /* 0x002fea0003900000 */
[----:B------:R-:W1:Y:S02]  /*1f710*/  @!P5 SYNCS.PHASECHK.TRANS64 P5, [R20+URZ+0x31c90], R87 ;  /* 0x031c90571400d5a7 */ /* 0x000e6400080a007f */
[----:B-1----:R-:W-:Y:S05]  /*1f720*/  @!P5 BRA `(.L_x_456) ;  /* 0xfffffffc00f0d947 */ /* 0x002fea000383ffff */
[----:B------:R-:W-:Y:S05]  /*1f730*/  BRA `(.L_x_723) ;  /* 0xfffffe5400947947 */ /* 0x000fea000383ffff */
.L_x_469:
[----:B0-----:R0:W1:Y:S02]  /*1f740*/  SYNCS.PHASECHK.TRANS64.TRYWAIT P4, [R20+URZ+0x31c90], R87 ;  /* 0x031c9057140075a7 */ /* 0x001064000808017f */
[----:B-1----:R-:W-:Y:S05]  /*1f750*/  @!P4 NANOSLEEP.SYNCS 0x989680 ;  /* 0x009896800000c95d */ /* 0x002fea0003900000 */
[----:B------:R-:W1:Y:S02]  /*1f760*/  @!P4 SYNCS.PHASECHK.TRANS64 P4, [R20+URZ+0x31c90], R87 ;  /* 0x031c90571400c5a7 */ /* 0x000e64000808007f */
[----:B-1----:R-:W-:Y:S05]  /*1f770*/  @!P4 BRA `(.L_x_469) ;  /* 0xfffffffc00f0c947 */ /* 0x002fea000383ffff */
[----:B------:R-:W-:Y:S05]  /*1f780*/  BRA `(.L_x_724) ;  /* 0xfffffe70000c7947 */ /* 0x000fea000383ffff */
.L_x_473:
[----:B--2---:R2:W3:Y:S02]  /*1f790*/  SYNCS.PHASECHK.TRANS64.TRYWAIT P3, [R20+URZ+0x31cb0], R87 ;  /* 0x031cb057140075a7 */ /* 0x0044e4000806017f */
[----:B---3--:R-:W-:Y:S05]  /*1f7a0*/  @!P3 NANOSLEEP.SYNCS 0x989680 ;  /* 0x009896800000b95d */ /* 0x008fea0003900000 */
[----:B------:R-:W3:Y:S02]  /*1f7b0*/  @!P3 SYNCS.PHASECHK.TRANS64 P3, [R20+URZ+0x31cb0], R87 ;  /* 0x031cb0571400b5a7 */ /* 0x000ee4000806007f */
[----:B---3--:R-:W-:Y:S05]  /*1f7c0*/  @!P3 BRA `(.L_x_473) ;  /* 0xfffffffc00f0b947 */ /* 0x008fea000383ffff */
[----:B------:R-:W-:Y:S05]  /*1f7d0*/  BRA `(.L_x_725) ;  /* 0xfffffe7000a47947 */ /* 0x000fea000383ffff */
.L_x_481:
[----:B------:R-:W-:Y:S01]  /*1f7e0*/  BSSY B0, `(.L_x_726) ;  /* 0x0000007000007945 */ /* 0x000fe20003800000 */
[----:B------:R-:W-:Y:S02]  /*1f7f0*/  IMAD.MOV.U32 R12, RZ, RZ, RZ ;  /* 0x000000ffff0c7224 */ /* 0x000fe400078e00ff */
[----:B------:R-:W-:Y:S02]  /*1f800*/  IMAD.MOV.U32 R11, RZ, RZ, 0x1f ;  /* 0x0000001fff0b7424 */ /* 0x000fe400078e00ff */
[----:B------:R-:W-:-:S07]  /*1f810*/  IMAD.MOV.U32 R15, RZ, RZ, -0x1 ;  /* 0xffffffffff0f7424 */ /* 0x000fce00078e00ff */
[----:B-1---5:R-:W-:Y:S05]  /*1f820*/  WARPSYNC.COLLECTIVE R15, `(.L_x_727) ;  /* 0x000000000f087348 */ /* 0x022fea0003c00000 */
[----:B------:R0:W2:Y:S02]  /*1f830*/  SHFL.IDX P6, R14, R13, R12, R11 ;  /* 0x0000000c0d0e7389 */ /* 0x0000a400000c000b */
[----:B012--5:R-:W-:Y:S01]  /*1f840*/  ENDCOLLECTIVE ;  /* 0x000000000000791b */ /* 0x027fe20003800000 */
.L_x_727:
[----:B------:R-:W-:Y:S05]  /*1f850*/  BSYNC B0 ;  /* 0x0000000000007941 */ /* 0x000fea0003800000 */
.L_x_726:
[----:B------:R2:W-:Y:S01]  /*1f860*/  STL [R1+0x7c], R14 ;  /* 0x00007c0e01007387 */ /* 0x0005e20000100800 */
[----:B------:R-:W-:Y:S05]  /*1f870*/  BRA `(.L_x_728) ;  /* 0xfffffe7800a47947 */ /* 0x000fea000383ffff */
.L_x_492:
[----:B------:R-:W-:Y:S01]  /*1f880*/  BSSY B1, `(.L_x_729) ;  /* 0x0000008000017945 */ /* 0x000fe20003800000 */
[----:B------:R-:W-:Y:S02]  /*1f890*/  IMAD.MOV.U32 R13, RZ, RZ, R23 ;  /* 0x000000ffff0d7224 */ /* 0x000fe400078e0017 */
[----:B------:R-:W-:Y:S02]  /*1f8a0*/  IMAD.MOV.U32 R12, RZ, RZ, RZ ;  /* 0x000000ffff0c7224 */ /* 0x000fe400078e00ff */
[----:B------:R-:W-:Y:S02]  /*1f8b0*/  IMAD.MOV.U32 R11, RZ, RZ, 0x1e1f ;  /* 0x00001e1fff0b7424 */ /* 0x000fe400078e00ff */
[----:B------:R-:W-:-:S07]  /*1f8c0*/  IMAD.MOV.U32 R15, RZ, RZ, -0x1 ;  /* 0xffffffffff0f7424 */ /* 0x000fce00078e00ff */
[----:B-12---:R-:W-:Y:S05]  /*1f8d0*/  WARPSYNC.COLLECTIVE R15, `(.L_x_730) ;  /* 0x000000000f087348 */ /* 0x006fea0003c00000 */
[----:B--2---:R0:W2:Y:S02]  /*1f8e0*/  SHFL.IDX P6, R14, R13, R12, R11 ;  /* 0x0000000c0d0e7389 */ /* 0x0040a400000c000b */
[----:B012---:R-:W-:Y:S01]  /*1f8f0*/  ENDCOLLECTIVE ;  /* 0x000000000000791b */ /* 0x007fe20003800000 */
.L_x_730:
[----:B------:R-:W-:Y:S05]  /*1f900*/  BSYNC B1 ;  /* 0x0000000000017941 */ /* 0x000fea0003800000 */
.L_x_729:
[----:B------:R-:W-:Y:S02]  /*1f910*/  IMAD.MOV.U32 R13, RZ, RZ, R22 ;  /* 0x000000ffff0d7224 */ /* 0x000fe400078e0016 */
[----:B------:R-:W-:Y:S02]  /*1f920*/  IMAD.MOV.U32 R12, RZ, RZ, RZ ;  /* 0x000000ffff0c7224 */ /* 0x000fe400078e00ff */
[----:B------:R-:W-:Y:S02]  /*1f930*/  IMAD.MOV.U32 R11, RZ, RZ, 0x1e1f ;  /* 0x00001e1fff0b7424 */ /* 0x000fe400078e00ff */
[----:B------:R-:W-:Y:S02]  /*1f940*/  IMAD.MOV.U32 R15, RZ, RZ, -0x1 ;  /* 0xffffffffff0f7424 */ /* 0x000fe400078e00ff */
[----:B------:R-:W-:-:S07]  /*1f950*/  IMAD.MOV.U32 R3, RZ, RZ, R14 ;  /* 0x000000ffff037224 */ /* 0x000fce00078e000e */
[----:B------:R-:W-:Y:S05]  /*1f960*/  WARPSYNC.COLLECTIVE R15, `(.L_x_731) ;  /* 0x000000000f087348 */ /* 0x000fea0003c00000 */
[----:B------:R0:W1:Y:S02]  /*1f970*/  SHFL.IDX P6, R14, R13, R12, R11 ;  /* 0x0000000c0d0e7389 */ /* 0x00006400000c000b */
[----:B01----:R-:W-:Y:S01]  /*1f980*/  ENDCOLLECTIVE ;  /* 0x000000000000791b */ /* 0x003fe20003800000 */
.L_x_731:
[----:B------:R-:W-:Y:S02]  /*1f990*/  IMAD.MOV.U32 R13, RZ, RZ, R25 ;  /* 0x000000ffff0d7224 */ /* 0x000fe400078e0019 */
[----:B------:R-:W-:-:S07]  /*1f9a0*/  IMAD.MOV.U32 R0, RZ, RZ, R14 ;  /* 0x000000ffff007224 */ /* 0x000fce00078e000e */
[----:B------:R-:W-:Y:S05]  /*1f9b0*/  WARPSYNC.COLLECTIVE R15, `(.L_x_732) ;  /* 0x000000000f087348 */ /* 0x000fea0003c00000 */
[----:B------:R0:W1:Y:S02]  /*1f9c0*/  SHFL.IDX P6, R14, R13, R12, R11 ;  /* 0x0000000c0d0e7389 */ /* 0x00006400000c000b */
[----:B01----:R-:W-:Y:S01]  /*1f9d0*/  ENDCOLLECTIVE ;  /* 0x000000000000791b */ /* 0x003fe20003800000 */
.L_x_732:
[----:B------:R-:W-:Y:S02]  /*1f9e0*/  IMAD.MOV.U32 R13, RZ, RZ, R24 ;  /* 0x000000ffff0d7224 */ /* 0x000fe400078e0018 */
[----:B------:R-:W-:-:S07]  /*1f9f0*/  IMAD.MOV.U32 R5, RZ, RZ, R14 ;  /* 0x000000ffff057224 */ /* 0x000fce00078e000e */
[----:B------:R-:W-:Y:S05]  /*1fa00*/  WARPSYNC.COLLECTIVE R15, `(.L_x_733) ;  /* 0x000000000f087348 */ /* 0x000fea0003c00000 */
[----:B------:R0:W1:Y:S02]  /*1fa10*/  SHFL.IDX P6, R14, R13, R12, R11 ;  /* 0x0000000c0d0e7389 */ /* 0x00006400000c000b */
[----:B01----:R-:W-:Y:S01]  /*1fa20*/  ENDCOLLECTIVE ;  /* 0x000000000000791b */ /* 0x003fe20003800000 */
.L_x_733:
[----:B------:R-:W-:Y:S01]  /*1fa30*/  IMAD.MOV.U32 R4, RZ, RZ, R14 ;  /* 0x000000ffff047224 */ /* 0x000fe200078e000e */
[----:B------:R-:W-:Y:S06]  /*1fa40*/  BRA `(.L_x_734) ;  /* 0xfffffe7c00ac7947 */ /* 0x000fec000383ffff */
.L_x_496:
[----:B0-----:R0:W1:Y:S02]  /*1fa50*/  SYNCS.PHASECHK.TRANS64.TRYWAIT P1, [R16+URZ+0x31c00], R3 ;  /* 0x031c0003100075a7 */ /* 0x001064000802017f */
[----:B-1----:R-:W-:Y:S05]  /*1fa60*/  @!P1 NANOSLEEP.SYNCS 0x989680 ;  /* 0x009896800000995d */ /* 0x002fea0003900000 */
[----:B------:R-:W1:Y:S02]  /*1fa70*/  @!P1 SYNCS.PHASECHK.TRANS64 P1, [R16+URZ+0x31c00], R3 ;  /* 0x031c0003100095a7 */ /* 0x000e64000802007f */
[----:B-1----:R-:W-:Y:S05]  /*1fa80*/  @!P1 BRA `(.L_x_496) ;  /* 0xfffffffc00f09947 */ /* 0x002fea000383ffff */
[----:B------:R-:W-:Y:S05]  /*1fa90*/  BRA `(.L_x_735) ;  /* 0xfffffe8400d47947 */ /* 0x000fea000383ffff */
.L_x_508:
        /* <DEDUP_REMOVED lines=8> */
.L_x_737:
[----:B------:R-:W-:Y:S05]  /*1fb20*/  BSYNC B1 ;  /* 0x0000000000017941 */ /* 0x000fea0003800000 */
.L_x_736:
        /* <DEDUP_REMOVED lines=8> */
.L_x_738:
[----:B------:R-:W-:Y:S02]  /*1fbb0*/  IMAD.MOV.U32 R33, RZ, RZ, R3 ;  /* 0x000000ffff217224 */ /* 0x000fe400078e0003 */
[----:B------:R-:W-:Y:S02]  /*1fbc0*/  IMAD.MOV.U32 R13, RZ, RZ, R25 ;  /* 0x000000ffff0d7224 */ /* 0x000fe400078e0019 */
[----:B------:R-:W-:-:S07]  /*1fbd0*/  IMAD.MOV.U32 R0, RZ, RZ, R14 ;  /* 0x000000ffff007224 */ /* 0x000fce00078e000e */
[----:B------:R-:W-:Y:S05]  /*1fbe0*/  WARPSYNC.COLLECTIVE R15, `(.L_x_739) ;  /* 0x000000000f087348 */ /* 0x000fea0003c00000 */
[----:B------:R0:W1:Y:S02]  /*1fbf0*/  SHFL.IDX P6, R14, R13, R12, R11 ;  /* 0x0000000c0d0e7389 */ /* 0x00006400000c000b */
[----:B01----:R-:W-:Y:S01]  /*1fc00*/  ENDCOLLECTIVE ;  /* 0x000000000000791b */ /* 0x003fe20003800000 */
.L_x_739:
[----:B------:R-:W-:Y:S02]  /*1fc10*/  IMAD.MOV.U32 R32, RZ, RZ, R0 ;  /* 0x000000ffff207224 */ /* 0x000fe400078e0000 */
[----:B------:R-:W-:Y:S02]  /*1fc20*/  IMAD.MOV.U32 R13, RZ, RZ, R24 ;  /* 0x000000ffff0d7224 */ /* 0x000fe400078e0018 */
[----:B------:R-:W-:-:S07]  /*1fc30*/  IMAD.MOV.U32 R5, RZ, RZ, R14 ;  /* 0x000000ffff057224 */ /* 0x000fce00078e000e */
[----:B------:R-:W-:Y:S05]  /*1fc40*/  WARPSYNC.COLLECTIVE R15, `(.L_x_740) ;  /* 0x000000000f087348 */ /* 0x000fea0003c00000 */
[----:B------:R0:W1:Y:S02]  /*1fc50*/  SHFL.IDX P6, R14, R13, R12, R11 ;  /* 0x0000000c0d0e7389 */ /* 0x00006400000c000b */
[----:B01----:R-:W-:Y:S01]  /*1fc60*/  ENDCOLLECTIVE ;  /* 0x000000000000791b */ /* 0x003fe20003800000 */
.L_x_740:
[----:B------:R-:W-:Y:S05]  /*1fc70*/  BRA `(.L_x_741) ;  /* 0xfffffe98001c7947 */ /* 0x000fea000383ffff */
.L_x_512:
[----:B0-----:R0:W1:Y:S02]  /*1fc80*/  SYNCS.PHASECHK.TRANS64.TRYWAIT P1, [R16+URZ+0x31c00], R3 ;  /* 0x031c0003100075a7 */ /* 0x001064000802017f */
[----:B-1----:R-:W-:Y:S05]  /*1fc90*/  @!P1 NANOSLEEP.SYNCS 0x989680 ;  /* 0x009896800000995d */ /* 0x002fea0003900000 */
[----:B------:R-:W1:Y:S02]  /*1fca0*/  @!P1 SYNCS.PHASECHK.TRANS64 P1, [R16+URZ+0x31c00], R3 ;  /* 0x031c0003100095a7 */ /* 0x000e64000802007f */
[----:B-1----:R-:W-:Y:S05]  /*1fcb0*/  @!P1 BRA `(.L_x_512) ;  /* 0xfffffffc00f09947 */ /* 0x002fea000383ffff */
[----:B------:R-:W-:Y:S05]  /*1fcc0*/  BRA `(.L_x_742) ;  /* 0xfffffe9c00d47947 */ /* 0x000fea000383ffff */
.L_x_520:
[----:B--2---:R2:W4:Y:S02]  /*1fcd0*/  SYNCS.PHASECHK.TRANS64.TRYWAIT P1, [R0+URZ+0x31c30], R5 ;  /* 0x031c3005000075a7 */ /* 0x004524000802017f */
[----:B----4-:R-:W-:Y:S05]  /*1fce0*/  @!P1 NANOSLEEP.SYNCS 0x989680 ;  /* 0x009896800000995d */ /* 0x010fea0003900000 */
[----:B------:R-:W4:Y:S02]  /*1fcf0*/  @!P1 SYNCS.PHASECHK.TRANS64 P1, [R0+URZ+0x31c30], R5 ;  /* 0x031c3005000095a7 */ /* 0x000f24000802007f */
[----:B----4-:R-:W-:Y:S05]  /*1fd00*/  @!P1 BRA `(.L_x_520) ;  /* 0xfffffffc00f09947 */ /* 0x010fea000383ffff */
[----:B------:R-:W-:Y:S05]  /*1fd10*/  BRA `(.L_x_519) ;  /* 0xfffffeb400707947 */ /* 0x000fea000383ffff */
.L_x_526:
[----:B-1----:R1:W2:Y:S02]  /*1fd20*/  SYNCS.PHASECHK.TRANS64.TRYWAIT P3, [R14+URZ+0x31c30], R15 ;  /* 0x031c300f0e0075a7 */ /* 0x0022a4000806017f */
[----:B--2---:R-:W-:Y:S05]  /*1fd30*/  @!P3 NANOSLEEP.SYNCS 0x989680 ;  /* 0x009896800000b95d */ /* 0x004fea0003900000 */
[----:B------:R-:W2:Y:S02]  /*1fd40*/  @!P3 SYNCS.PHASECHK.TRANS64 P3, [R14+URZ+0x31c30], R15 ;  /* 0x031c300f0e00b5a7 */ /* 0x000ea4000806007f */
[----:B--2---:R-:W-:Y:S05]  /*1fd50*/  @!P3 BRA `(.L_x_526) ;  /* 0xfffffffc00f0b947 */ /* 0x004fea000383ffff */
[----:B------:R-:W-:Y:S05]  /*1fd60*/  BRA `(.L_x_525) ;  /* 0xfffffef800407947 */ /* 0x000fea000383ffff */
.L_x_531:
[----:B-1----:R1:W2:Y:S02]  /*1fd70*/  SYNCS.PHASECHK.TRANS64.TRYWAIT P2, [R15+URZ+0x31c50], R14 ;  /* 0x031c500e0f0075a7 */ /* 0x0022a4000804017f */
[----:B--2---:R-:W-:Y:S05]  /*1fd80*/  @!P2 NANOSLEEP.SYNCS 0x989680 ;  /* 0x009896800000a95d */ /* 0x004fea0003900000 */
[----:B------:R-:W2:Y:S02]  /*1fd90*/  @!P2 SYNCS.PHASECHK.TRANS64 P2, [R15+URZ+0x31c50], R14 ;  /* 0x031c500e0f00a5a7 */ /* 0x000ea4000804007f */
[----:B--2---:R-:W-:Y:S05]  /*1fda0*/  @!P2 BRA `(.L_x_531) ;  /* 0xfffffffc00f0a947 */ /* 0x004fea000383ffff */
[----:B------:R-:W-:Y:S05]  /*1fdb0*/  BRA `(.L_x_530) ;  /* 0xffffff1c00c47947 */ /* 0x000fea000383ffff */
.L_x_536:
[----:B--2---:R2:W3:Y:S02]  /*1fdc0*/  SYNCS.PHASECHK.TRANS64.TRYWAIT P0, [R0+URZ+0x31c50], R3 ;  /* 0x031c5003000075a7 */ /* 0x0044e4000800017f */
[----:B---3--:R-:W-:Y:S05]  /*1fdd0*/  @!P0 NANOSLEEP.SYNCS 0x989680 ;  /* 0x009896800000895d */ /* 0x008fea0003900000 */
[----:B------:R-:W3:Y:S02]  /*1fde0*/  @!P0 SYNCS.PHASECHK.TRANS64 P0, [R0+URZ+0x31c50], R3 ;  /* 0x031c5003000085a7 */ /* 0x000ee4000800007f */
[----:B---3--:R-:W-:Y:S05]  /*1fdf0*/  @!P0 BRA `(.L_x_536) ;  /* 0xfffffffc00f08947 */ /* 0x008fea000383ffff */
[----:B------:R-:W-:Y:S05]  /*1fe00*/  BRA `(.L_x_535) ;  /* 0xffffff4000607947 */ /* 0x000fea000383ffff */
.L_x_541:
[----:B------:R-:W-:Y:S02]  /*1fe10*/  IMAD.MOV.U32 R13, RZ, RZ, R2 ;  /* 0x000000ffff0d7224 */ /* 0x000fe400078e0002 */
[----:B------:R-:W-:Y:S02]  /*1fe20*/  IMAD.MOV.U32 R12, RZ, RZ, RZ ;  /* 0x000000ffff0c7224 */ /* 0x000fe400078e00ff */
[----:B------:R-:W-:Y:S02]  /*1fe30*/  IMAD.MOV.U32 R11, RZ, RZ, 0x1c1f ;  /* 0x00001c1fff0b7424 */ /* 0x000fe400078e00ff */
[----:B------:R-:W-:-:S07]  /*1fe40*/  IMAD.MOV.U32 R15, RZ, RZ, -0x1 ;  /* 0xffffffffff0f7424 */ /* 0x000fce00078e00ff */
[----:B-----5:R-:W-:Y:S05]  /*1fe50*/  WARPSYNC.COLLECTIVE R15, `(.L_x_743) ;  /* 0x000000000f087348 */ /* 0x020fea0003c00000 */
[----:B------:R0:W1:Y:S02]  /*1fe60*/  SHFL.IDX P6, R14, R13, R12, R11 ;  /* 0x0000000c0d0e7389 */ /* 0x00006400000c000b */
[----:B01---5:R-:W-:Y:S01]  /*1fe70*/  ENDCOLLECTIVE ;  /* 0x000000000000791b */ /* 0x023fe20003800000 */
.L_x_743:
[----:B------:R-:W-:Y:S02]  /*1fe80*/  IMAD.MOV.U32 R13, RZ, RZ, R0 ;  /* 0x000000ffff0d7224 */ /* 0x000fe400078e0000 */
[----:B------:R-:W-:-:S07]  /*1fe90*/  IMAD.MOV.U32 R3, RZ, RZ, R14 ;  /* 0x000000ffff037224 */ /* 0x000fce00078e000e */
[----:B------:R-:W-:Y:S05]  /*1fea0*/  WARPSYNC.COLLECTIVE R15, `(.L_x_744) ;  /* 0x000000000f087348 */ /* 0x000fea0003c00000 */
[----:B------:R0:W1:Y:S02]  /*1feb0*/  SHFL.IDX P6, R14, R13, R12, R11 ;  /* 0x0000000c0d0e7389 */ /* 0x00006400000c000b */
[----:B01----:R-:W-:Y:S01]  /*1fec0*/  ENDCOLLECTIVE ;  /* 0x000000000000791b */ /* 0x003fe20003800000 */
.L_x_744:
[----:B------:R-:W-:Y:S05]  /*1fed0*/  BRA `(.L_x_745) ;  /* 0xffffff5c00647947 */ /* 0x000fea000383ffff */
.L_x_544:
[----:B------:R-:W-:Y:S01]  /*1fee0*/  BSSY B1, `(.L_x_746) ;  /* 0x0000008000017945 */ /* 0x000fe20003800000 */
[----:B---3--:R-:W-:Y:S02]  /*1fef0*/  IMAD.MOV.U32 R13, RZ, RZ, R2 ;  /* 0x000000ffff0d7224 */ /* 0x008fe400078e0002 */
[----:B------:R-:W-:Y:S02]  /*1ff00*/  IMAD.MOV.U32 R12, RZ, RZ, 0x1 ;  /* 0x00000001ff0c7424 */ /* 0x000fe400078e00ff */
[----:B------:R-:W-:Y:S02]  /*1ff10*/  IMAD.MOV.U32 R11, RZ, RZ, 0x1c1f ;  /* 0x00001c1fff0b7424 */ /* 0x000fe400078e00ff */
[----:B------:R-:W-:-:S07]  /*1ff20*/  IMAD.MOV.U32 R15, RZ, RZ, -0x1 ;  /* 0xffffffffff0f7424 */ /* 0x000fce00078e00ff */
[----:B012--5:R-:W-:Y:S05]  /*1ff30*/  WARPSYNC.COLLECTIVE R15, `(.L_x_747) ;  /* 0x000000000f087348 */ /* 0x027fea0003c00000 */
[----:B--2---:R2:W3:Y:S02]  /*1ff40*/  SHFL.IDX P6, R14, R13, R12, R11 ;  /* 0x0000000c0d0e7389 */ /* 0x0044e400000c000b */
[----:B0123-5:R-:W-:Y:S01]  /*1ff50*/  ENDCOLLECTIVE ;  /* 0x000000000000791b */ /* 0x02ffe20003800000 */
.L_x_747:
[----:B------:R-:W-:Y:S05]  /*1ff60*/  BSYNC B1 ;  /* 0x0000000000017941 */ /* 0x000fea0003800000 */
.L_x_746:
[----:B------:R-:W-:Y:S02]  /*1ff70*/  IMAD.MOV.U32 R13, RZ, RZ, R0 ;  /* 0x000000ffff0d7224 */ /* 0x000fe400078e0000 */
[----:B------:R-:W-:Y:S02]  /*1ff80*/  IMAD.MOV.U32 R12, RZ, RZ, 0x1 ;  /* 0x00000001ff0c7424 */ /* 0x000fe400078e00ff */
[----:B------:R-:W-:Y:S02]  /*1ff90*/  IMAD.MOV.U32 R11, RZ, RZ, 0x1c1f ;  /* 0x00001c1fff0b7424 */ /* 0x000fe400078e00ff */
[----:B------:R-:W-:Y:S02]  /*1ffa0*/  IMAD.MOV.U32 R15, RZ, RZ, -0x1 ;  /* 0xffffffffff0f7424 */ /* 0x000fe400078e00ff */
[----:B------:R-:W-:-:S07]  /*1ffb0*/  IMAD.MOV.U32 R3, RZ, RZ, R14 ;  /* 0x000000ffff037224 */ /* 0x000fce00078e000e */
[----:B------:R-:W-:Y:S05]  /*1ffc0*/  WARPSYNC.COLLECTIVE R15, `(.L_x_748) ;  /* 0x000000000f087348 */ /* 0x000fea0003c00000 */
[----:B------:R0:W1:Y:S02]  /*1ffd0*/  SHFL.IDX P6, R14, R13, R12, R11 ;  /* 0x0000000c0d0e7389 */ /* 0x00006400000c000b */
[----:B01----:R-:W-:Y:S01]  /*1ffe0*/  ENDCOLLECTIVE ;  /* 0x000000000000791b */ /* 0x003fe20003800000 */
.L_x_748:
[----:B------:R-:W-:Y:S05]  /*1fff0*/  BRA `(.L_x_749) ;  /* 0xffffff5c00747947 */ /* 0x000fea000383ffff */
.L_x_546:
[----:B------:R-:W-:Y:S02]  /*20000*/  IMAD.MOV.U32 R13, RZ, RZ, R2 ;  /* 0x000000ffff0d7224 */ /* 0x000fe400078e0002 */
[----:B------:R-:W-:Y:S02]  /*20010*/  IMAD.MOV.U32 R12, RZ, RZ, RZ ;  /* 0x000000ffff0c7224 */ /* 0x000fe400078e00ff */
[----:B------:R-:W-:Y:S02]  /*20020*/  IMAD.MOV.U32 R11, RZ, RZ, 0x1c1f ;  /* 0x00001c1fff0b7424 */ /* 0x000fe400078e00ff */
[----:B------:R-:W-:-:S07]  /*20030*/  IMAD.MOV.U32 R15, RZ, RZ, -0x1 ;  /* 0xffffffffff0f7424 */ /* 0x000fce00078e00ff */
[----:B------:R-:W-:Y:S05]  /*20040*/  WARPSYNC.COLLECTIVE R15, `(.L_x_750) ;  /* 0x000000000f087348 */ /* 0x000fea0003c00000 */
[----:B------:R0:W1:Y:S02]  /*20050*/  SHFL.IDX P6, R14, R13, R12, R11 ;  /* 0x0000000c0d0e7389 */ /* 0x00006400000c000b */
[----:B01----:R-:W-:Y:S01]  /*20060*/  ENDCOLLECTIVE ;  /* 0x000000000000791b */ /* 0x003fe20003800000 */
.L_x_750:
[----:B------:R-:W-:Y:S02]  /*20070*/  IMAD.MOV.U32 R13, RZ, RZ, R0 ;  /* 0x000000ffff0d7224 */ /* 0x000fe400078e0000 */
[----:B------:R-:W-:-:S07]  /*20080*/  IMAD.MOV.U32 R3, RZ, RZ, R14 ;  /* 0x000000ffff037224 */ /* 0x000fce00078e000e */
[----:B------:R-:W-:Y:S05]  /*20090*/  WARPSYNC.COLLECTIVE R15, `(.L_x_751) ;  /* 0x000000000f087348 */ /* 0x000fea0003c00000 */
[----:B------:R0:W1:Y:S02]  /*200a0*/  SHFL.IDX P6, R14, R13, R12, R11 ;  /* 0x0000000c0d0e7389 */ /* 0x00006400000c000b */
[----:B01----:R-:W-:Y:S01]  /*200b0*/  ENDCOLLECTIVE ;  /* 0x000000000000791b */ /* 0x003fe20003800000 */
.L_x_751:
[----:B------:R-:W-:Y:S05]  /*200c0*/  BRA `(.L_x_752) ;  /* 0xffffff6000407947 */ /* 0x000fea000383ffff */
.L_x_549:
[----:B------:R-:W-:Y:S01]  /*200d0*/  BSSY B1, `(.L_x_753) ;  /* 0x0000008000017945 */ /* 0x000fe20003800000 */
[----:B----4-:R-:W-:Y:S02]  /*200e0*/  IMAD.MOV.U32 R13, RZ, RZ, R2 ;  /* 0x000000ffff0d7224 */ /* 0x010fe400078e0002 */
[----:B------:R-:W-:Y:S02]  /*200f0*/  IMAD.MOV.U32 R12, RZ, RZ, 0x1 ;  /* 0x00000001ff0c7424 */ /* 0x000fe400078e00ff */
[----:B------:R-:W-:Y:S02]  /*20100*/  IMAD.MOV.U32 R11, RZ, RZ, 0x1c1f ;  /* 0x00001c1fff0b7424 */ /* 0x000fe400078e00ff */
[----:B------:R-:W-:-:S07]  /*20110*/  IMAD.MOV.U32 R15, RZ, RZ, -0x1 ;  /* 0xffffffffff0f7424 */ /* 0x000fce00078e00ff */
[----:B012---:R-:W-:Y:S05]  /*20120*/  WARPSYNC.COLLECTIVE R15, `(.L_x_754) ;  /* 0x000000000f087348 */ /* 0x007fea0003c00000 */
[----:B--2---:R2:W3:Y:S02]  /*20130*/  SHFL.IDX P6, R14, R13, R12, R11 ;  /* 0x0000000c0d0e7389 */ /* 0x0044e400000c000b */
[----:B0123--:R-:W-:Y:S01]  /*20140*/  ENDCOLLECTIVE ;  /* 0x000000000000791b */ /* 0x00ffe20003800000 */
.L_x_754:
[----:B------:R-:W-:Y:S05]  /*20150*/  BSYNC B1 ;  /* 0x0000000000017941 */ /* 0x000fea0003800000 */
.L_x_753:
        /* <DEDUP_REMOVED lines=8> */
.L_x_755:
[----:B------:R-:W-:Y:S05]  /*201e0*/  BRA `(.L_x_756) ;  /* 0xffffff6400387947 */ /* 0x000fea000383ffff */
.L_x_553:
[----:B------:R-:W-:Y:S02]  /*201f0*/  IMAD.MOV.U32 R13, RZ, RZ, R2 ;  /* 0x000000ffff0d7224 */ /* 0x000fe400078e0002 */
[----:B------:R-:W-:Y:S02]  /*20200*/  IMAD.MOV.U32 R12, RZ, RZ, RZ ;  /* 0x000000ffff0c7224 */ /* 0x000fe400078e00ff */
[----:B------:R-:W-:Y:S02]  /*20210*/  IMAD.MOV.U32 R11, RZ, RZ, 0x1c1f ;  /* 0x00001c1fff0b7424 */ /* 0x000fe400078e00ff */
[----:B------:R-:W-:-:S07]  /*20220*/  IMAD.MOV.U32 R15, RZ, RZ, -0x1 ;  /* 0xffffffffff0f7424 */ /* 0x000fce00078e00ff */
[----:B0-----:R-:W-:Y:S05]  /*20230*/  WARPSYNC.COLLECTIVE R15, `(.L_x_757) ;  /* 0x000000000f087348 */ /* 0x001fea0003c00000 */
[----:B------:R1:W2:Y:S02]  /*20240*/  SHFL.IDX P6, R14, R13, R12, R11 ;  /* 0x0000000c0d0e7389 */ /* 0x0002a400000c000b */
[----:B012---:R-:W-:Y:S01]  /*20250*/  ENDCOLLECTIVE ;  /* 0x000000000000791b */ /* 0x007fe20003800000 */
.L_x_757:
[----:B------:R-:W-:Y:S02]  /*20260*/  IMAD.MOV.U32 R13, RZ, RZ, R0 ;  /* 0x000000ffff0d7224 */ /* 0x000fe400078e0000 */
[----:B------:R-:W-:-:S07]  /*20270*/  IMAD.MOV.U32 R3, RZ, RZ, R14 ;  /* 0x000000ffff037224 */ /* 0x000fce00078e000e */
[----:B------:R-:W-:Y:S05]  /*20280*/  WARPSYNC.COLLECTIVE R15, `(.L_x_758) ;  /* 0x000000000f087348 */ /* 0x000fea0003c00000 */
[----:B------:R0:W1:Y:S02]  /*20290*/  SHFL.IDX P6, R14, R13, R12, R11 ;  /* 0x0000000c0d0e7389 */ /* 0x00006400000c000b */
[----:B01----:R-:W-:Y:S01]  /*202a0*/  ENDCOLLECTIVE ;  /* 0x000000000000791b */ /* 0x003fe20003800000 */
.L_x_758:
[----:B------:R-:W-:Y:S05]  /*202b0*/  BRA `(.L_x_759) ;  /* 0xffffff70007c7947 */ /* 0x000fea000383ffff */
.L_x_556:
[----:B------:R-:W-:Y:S01]  /*202c0*/  BSSY B1, `(.L_x_760) ;  /* 0x0000008000017945 */ /* 0x000fe20003800000 */
[----:B----4-:R-:W-:Y:S02]  /*202d0*/  IMAD.MOV.U32 R13, RZ, RZ, R2 ;  /* 0x000000ffff0d7224 */ /* 0x010fe400078e0002 */
[----:B------:R-:W-:Y:S02]  /*202e0*/  IMAD.MOV.U32 R12, RZ, RZ, 0x1 ;  /* 0x00000001ff0c7424 */ /* 0x000fe400078e00ff */
[----:B------:R-:W-:Y:S02]  /*202f0*/  IMAD.MOV.U32 R11, RZ, RZ, 0x1c1f ;  /* 0x00001c1fff0b7424 */ /* 0x000fe400078e00ff */
[----:B------:R-:W-:-:S07]  /*20300*/  IMAD.MOV.U32 R15, RZ, RZ, -0x1 ;  /* 0xffffffffff0f7424 */ /* 0x000fce00078e00ff */
[----:B0123--:R-:W-:Y:S05]  /*20310*/  WARPSYNC.COLLECTIVE R15, `(.L_x_761) ;  /* 0x000000000f087348 */ /* 0x00ffea0003c00000 */
[----:B---3--:R3:W4:Y:S02]  /*20320*/  SHFL.IDX P6, R14, R13, R12, R11 ;  /* 0x0000000c0d0e7389 */ /* 0x00872400000c000b */
[----:B01234-:R-:W-:Y:S01]  /*20330*/  ENDCOLLECTIVE ;  /* 0x000000000000791b */ /* 0x01ffe20003800000 */
.L_x_761:
[----:B------:R-:W-:Y:S05]  /*20340*/  BSYNC B1 ;  /* 0x0000000000017941 */ /* 0x000fea0003800000 */
.L_x_760:
        /* <DEDUP_REMOVED lines=8> */
.L_x_762:
[----:B------:R-:W-:Y:S05]  /*203d0*/  BRA `(.L_x_763) ;  /* 0xffffff7000907947 */ /* 0x000fea000383ffff */
.L_x_573:
[----:B------:R-:W1:Y:S01]  /*203e0*/  S2R R7, SR_TID.X ;  /* 0x0000000000077919 */ /* 0x000e620000002100 */
[----:B------:R-:W-:Y:S01]  /*203f0*/  BSSY B1, `(.L_x_764) ;  /* 0x000000a000017945 */ /* 0x000fe20003800000 */
[----:B0-----:R-:W-:Y:S02]  /*20400*/  IMAD.MOV.U32 R12, RZ, RZ, RZ ;  /* 0x000000ffff0c7224 */ /* 0x001fe400078e00ff */
[----:B------:R-:W-:Y:S02]  /*20410*/  IMAD.MOV.U32 R11, RZ, RZ, 0x1f ;  /* 0x0000001fff0b7424 */ /* 0x000fe400078e00ff */
[----:B------:R-:W-:Y:S01]  /*20420*/  IMAD.MOV.U32 R15, RZ, RZ, -0x1 ;  /* 0xffffffffff0f7424 */ /* 0x000fe200078e00ff */
[----:B-1----:R-:W-:-:S04]  /*20430*/  SHF.R.U32.HI R7, RZ, 0x5, R7 ;  /* 0x00000005ff077819 */ /* 0x002fc80000011607 */
[----:B------:R-:W-:-:S05]  /*20440*/  LOP3.LUT R7, R7, 0x3, RZ, 0xc0, !PT ;  /* 0x0000000307077812 */ /* 0x000fca00078ec0ff */
[----:B------:R-:W-:-:S07]  /*20450*/  IMAD.MOV.U32 R13, RZ, RZ, R7 ;  /* 0x000000ffff0d7224 */ /* 0x000fce00078e0007 */
[----:B------:R-:W-:Y:S05]  /*20460*/  WARPSYNC.COLLECTIVE R15, `(.L_x_765) ;  /* 0x000000000f087348 */ /* 0x000fea0003c00000 */
[----:B------:R0:W1:Y:S02]  /*20470*/  SHFL.IDX P6, R14, R13, R12, R11 ;  /* 0x0000000c0d0e7389 */ /* 0x00006400000c000b */
[----:B01----:R-:W-:Y:S01]  /*20480*/  ENDCOLLECTIVE ;  /* 0x000000000000791b */ /* 0x003fe20003800000 */
.L_x_765:
[----:B------:R-:W-:Y:S05]  /*20490*/  BSYNC B1 ;  /* 0x0000000000017941 */ /* 0x000fea0003800000 */
.L_x_764:
[----:B------:R-:W-:Y:S05]  /*204a0*/  BRA `(.L_x_766) ;  /* 0xffffff8800787947 */ /* 0x000fea000383ffff */
.L_x_575:
[----:B------:R-:W-:Y:S01]  /*204b0*/  BSSY B1, `(.L_x_767) ;  /* 0x0000006000017945 */ /* 0x000fe20003800000 */
[----:B------:R-:W-:-:S07]  /*204c0*/  IMAD.MOV.U32 R15, RZ, RZ, -0x1 ;  /* 0xffffffffff0f7424 */ /* 0x000fce00078e00ff */
[----:B01----:R-:W-:Y:S05]  /*204d0*/  WARPSYNC.COLLECTIVE R15, `(.L_x_768) ;  /* 0x000000000f0c7348 */ /* 0x003fea0003c00000 */
[----:B------:R-:W-:Y:S02]  /*204e0*/  ELECT P6, UR62, PT ;  /* 0x00000000003e782f */ /* 0x000fe400038c0000 */
[----:B------:R-:W-:Y:S01]  /*204f0*/  MOV R14, UR62 ;  /* 0x0000003e000e7c02 */ /* 0x000fe20008000f00 */
[----:B01----:R-:W-:Y:S10]  /*20500*/  ENDCOLLECTIVE ;  /* 0x000000000000791b */ /* 0x003ff40003800000 */
.L_x_768:
[----:B------:R-:W-:Y:S05]  /*20510*/  BSYNC B1 ;  /* 0x0000000000017941 */ /* 0x000fea0003800000 */
.L_x_767:
[----:B------:R-:W-:Y:S05]  /*20520*/  BRA `(.L_x_574) ;  /* 0xffffff8800707947 */ /* 0x000fea000383ffff */
.L_x_577:
[----:B-1----:R1:W2:Y:S02]  /*20530*/  SYNCS.PHASECHK.TRANS64.TRYWAIT P0, [R16+URZ+0x31c20], R6 ;  /* 0x031c2006100075a7 */ /* 0x0022a4000800017f */
[----:B--2---:R-:W-:Y:S05]  /*20540*/  @!P0 NANOSLEEP.SYNCS 0x989680 ;  /* 0x009896800000895d */ /* 0x004fea0003900000 */
[----:B------:R-:W2:Y:S02]  /*20550*/  @!P0 SYNCS.PHASECHK.TRANS64 P0, [R16+URZ+0x31c20], R6 ;  /* 0x031c2006100085a7 */ /* 0x000ea4000800007f */
[----:B--2---:R-:W-:Y:S05]  /*20560*/  @!P0 BRA `(.L_x_577) ;  /* 0xfffffffc00f08947 */ /* 0x004fea000383ffff */
[----:B------:R-:W-:Y:S05]  /*20570*/  BRA `(.L_x_769) ;  /* 0xffffff8800807947 */ /* 0x000fea000383ffff */
.L_x_581:
[----:B--2---:R2:W3:Y:S02]  /*20580*/  SYNCS.PHASECHK.TRANS64.TRYWAIT P0, [R9+URZ+0x31ca0], R11 ;  /* 0x031ca00b090075a7 */ /* 0x0044e4000800017f */
[----:B---3--:R-:W-:Y:S05]  /*20590*/  @!P0 NANOSLEEP.SYNCS 0x989680 ;  /* 0x009896800000895d */ /* 0x008fea0003900000 */
[----:B------:R-:W3:Y:S02]  /*205a0*/  @!P0 SYNCS.PHASECHK.TRANS64 P0, [R9+URZ+0x31ca0], R11 ;  /* 0x031ca00b090085a7 */ /* 0x000ee4000800007f */
[----:B---3--:R-:W-:Y:S05]  /*205b0*/  @!P0 BRA `(.L_x_581) ;  /* 0xfffffffc00f08947 */ /* 0x008fea000383ffff */
[----:B------:R-:W-:Y:S05]  /*205c0*/  BRA `(.L_x_770) ;  /* 0xffffff88009c7947 */ /* 0x000fea000383ffff */
.L_x_588:
[----:B0-----:R0:W1:Y:S02]  /*205d0*/  SYNCS.PHASECHK.TRANS64.TRYWAIT P0, [R9+URZ+0x31cc0], R11 ;  /* 0x031cc00b090075a7 */ /* 0x001064000800017f */
[----:B-1----:R-:W-:Y:S05]  /*205e0*/  @!P0 NANOSLEEP.SYNCS 0x989680 ;  /* 0x009896800000895d */ /* 0x002fea0003900000 */
[----:B------:R-:W1:Y:S02]  /*205f0*/  @!P0 SYNCS.PHASECHK.TRANS64 P0, [R9+URZ+0x31cc0], R11 ;  /* 0x031cc00b090085a7 */ /* 0x000e64000800007f */
[----:B-1----:R-:W-:Y:S05]  /*20600*/  @!P0 BRA `(.L_x_588) ;  /* 0xfffffffc00f08947 */ /* 0x002fea000383ffff */
[----:B------:R-:W-:Y:S05]  /*20610*/  BRA `(.L_x_771) ;  /* 0xffffff8c00987947 */ /* 0x000fea000383ffff */
.L_x_597:
[----:B-1----:R1:W2:Y:S02]  /*20620*/  SYNCS.PHASECHK.TRANS64.TRYWAIT P2, [R9+URZ+0x31ca0], R8 ;  /* 0x031ca008090075a7 */ /* 0x0022a4000804017f */
[----:B--2---:R-:W-:Y:S05]  /*20630*/  @!P2 NANOSLEEP.SYNCS 0x989680 ;  /* 0x009896800000a95d */ /* 0x004fea0003900000 */
[----:B------:R-:W2:Y:S02]  /*20640*/  @!P2 SYNCS.PHASECHK.TRANS64 P2, [R9+URZ+0x31ca0], R8 ;  /* 0x031ca0080900a5a7 */ /* 0x000ea4000804007f */
[----:B--2---:R-:W-:Y:S05]  /*20650*/  @!P2 BRA `(.L_x_597) ;  /* 0xfffffffc00f0a947 */ /* 0x004fea000383ffff */
[----:B------:R-:W-:Y:S05]  /*20660*/  BRA `(.L_x_772) ;  /* 0xffffff9000d87947 */ /* 0x000fea000383ffff */
.L_x_604:
[----:B--2---:R2:W3:Y:S02]  /*20670*/  SYNCS.PHASECHK.TRANS64.TRYWAIT P2, [R9+URZ+0x31cc0], R8 ;  /* 0x031cc008090075a7 */ /* 0x0044e4000804017f */
[----:B---3--:R-:W-:Y:S05]  /*20680*/  @!P2 NANOSLEEP.SYNCS 0x989680 ;  /* 0x009896800000a95d */ /* 0x008fea0003900000 */
[----:B------:R-:W3:Y:S02]  /*20690*/  @!P2 SYNCS.PHASECHK.TRANS64 P2, [R9+URZ+0x31cc0], R8 ;  /* 0x031cc0080900a5a7 */ /* 0x000ee4000804007f */
[----:B---3--:R-:W-:Y:S05]  /*206a0*/  @!P2 BRA `(.L_x_604) ;  /* 0xfffffffc00f0a947 */ /* 0x008fea000383ffff */
[----:B------:R-:W-:Y:S05]  /*206b0*/  BRA `(.L_x_773) ;  /* 0xffffff9400d07947 */ /* 0x000fea000383ffff */
.L_x_621:
[----:B------:R-:W4:Y:S01]  /*206c0*/  S2R R20, SR_TID.X ;  /* 0x0000000000147919 */ /* 0x000f220000002100 */
[----:B------:R-:W-:Y:S01]  /*206d0*/  BSSY B0, `(.L_x_774) ;  /* 0x000000a000007945 */ /* 0x000fe20003800000 */
[----:B0-----:R-:W-:Y:S02]  /*206e0*/  IMAD.MOV.U32 R12, RZ, RZ, RZ ;  /* 0x000000ffff0c7224 */ /* 0x001fe400078e00ff */
[----:B------:R-:W-:Y:S02]  /*206f0*/  IMAD.MOV.U32 R11, RZ, RZ, 0x1f ;  /* 0x0000001fff0b7424 */ /* 0x000fe400078e00ff */
[----:B------:R-:W-:Y:S01]  /*20700*/  IMAD.MOV.U32 R15, RZ, RZ, -0x1 ;  /* 0xffffffffff0f7424 */ /* 0x000fe200078e00ff */
[----:B----4-:R-:W-:-:S04]  /*20710*/  SHF.R.U32.HI R20, RZ, 0x5, R20 ;  /* 0x00000005ff147819 */ /* 0x010fc80000011614 */
[----:B------:R-:W-:-:S05]  /*20720*/  LOP3.LUT R20, R20, 0x3, RZ, 0xc0, !PT ;  /* 0x0000000314147812 */ /* 0x000fca00078ec0ff */
[----:B------:R-:W-:-:S07]  /*20730*/  IMAD.MOV.U32 R13, RZ, RZ, R20 ;  /* 0x000000ffff0d7224 */ /* 0x000fce00078e0014 */
[----:B-123--:R-:W-:Y:S05]  /*20740*/  WARPSYNC.COLLECTIVE R15, `(.L_x_775) ;  /* 0x000000000f087348 */ /* 0x00efea0003c00000 */
[----:B------:R0:W4:Y:S02]  /*20750*/  SHFL.IDX P6, R14, R13, R12, R11 ;  /* 0x0000000c0d0e7389 */ /* 0x00012400000c000b */
[----:B01234-:R-:W-:Y:S01]  /*20760*/  ENDCOLLECTIVE ;  /* 0x000000000000791b */ /* 0x01ffe20003800000 */
.L_x_775:
[----:B------:R-:W-:Y:S05]  /*20770*/  BSYNC B0 ;  /* 0x0000000000007941 */ /* 0x000fea0003800000 */
.L_x_774:
[----:B------:R-:W-:Y:S05]  /*20780*/  BRA `(.L_x_776) ;  /* 0xffffffa000f07947 */ /* 0x000fea000383ffff */
.L_x_623:
[----:B------:R-:W-:Y:S01]  /*20790*/  BSSY B0, `(.L_x_777) ;  /* 0x0000006000007945 */ /* 0x000fe20003800000 */
[----:B------:R-:W-:-:S07]  /*207a0*/  IMAD.MOV.U32 R15, RZ, RZ, -0x1 ;  /* 0xffffffffff0f7424 */ /* 0x000fce00078e00ff */
[----:B0123--:R-:W-:Y:S05]  /*207b0*/  WARPSYNC.COLLECTIVE R15, `(.L_x_778) ;  /* 0x000000000f0c7348 */ /* 0x00ffea0003c00000 */
[----:B------:R-:W-:Y:S02]  /*207c0*/  ELECT P6, UR62, PT ;  /* 0x00000000003e782f */ /* 0x000fe400038c0000 */
[----:B------:R-:W-:Y:S01]  /*207d0*/  MOV R14, UR62 ;  /* 0x0000003e000e7c02 */ /* 0x000fe20008000f00 */
[----:B0123--:R-:W-:Y:S10]  /*207e0*/  ENDCOLLECTIVE ;  /* 0x000000000000791b */ /* 0x00fff40003800000 */
.L_x_778:
[----:B------:R-:W-:Y:S05]  /*207f0*/  BSYNC B0 ;  /* 0x0000000000007941 */ /* 0x000fea0003800000 */
.L_x_777:
[----:B------:R-:W-:Y:S05]  /*20800*/  BRA `(.L_x_779) ;  /* 0xffffffa000f87947 */ /* 0x000fea000383ffff */
.L_x_625:
[----:B0-----:R0:W4:Y:S02]  /*20810*/  SYNCS.PHASECHK.TRANS64.TRYWAIT P0, [R0+URZ+0x31c40], R2 ;  /* 0x031c4002000075a7 */ /* 0x001124000800017f */
[----:B----4-:R-:W-:Y:S05]  /*20820*/  @!P0 NANOSLEEP.SYNCS 0x989680 ;  /* 0x009896800000895d */ /* 0x010fea0003900000 */
[----:B------:R-:W4:Y:S02]  /*20830*/  @!P0 SYNCS.PHASECHK.TRANS64 P0, [R0+URZ+0x31c40], R2 ;  /* 0x031c4002000085a7 */ /* 0x000f24000800007f */
[----:B----4-:R-:W-:Y:S05]  /*20840*/  @!P0 BRA `(.L_x_625) ;  /* 0xfffffffc00f08947 */ /* 0x010fea000383ffff */
[----:B------:R-:W-:Y:S05]  /*20850*/  BRA `(.L_x_780) ;  /* 0xffffffa4004c7947 */ /* 0x000fea000383ffff */
.L_x_629:
        /* <DEDUP_REMOVED lines=12> */
.L_x_781:
[----:B------:R-:W-:Y:S02]  /*20920*/  IMAD.MOV.U32 R13, RZ, RZ, R4 ;  /* 0x000000ffff0d7224 */ /* 0x000fe400078e0004 */
[----:B------:R-:W-:-:S07]  /*20930*/  IMAD.MOV.U32 R3, RZ, RZ, R14 ;  /* 0x000000ffff037224 */ /* 0x000fce00078e000e */
[----:B------:R-:W-:Y:S05]  /*20940*/  WARPSYNC.COLLECTIVE R15, `(.L_x_782) ;  /* 0x000000000f087348 */ /* 0x000fea0003c00000 */
[----:B------:R0:W1:Y:S02]  /*20950*/  SHFL.IDX P6, R14, R13, R12, R11 ;  /* 0x0000000c0d0e7389 */ /* 0x00006400000c000b */
[----:B01----:R-:W-:Y:S01]  /*20960*/  ENDCOLLECTIVE ;  /* 0x000000000000791b */ /* 0x003fe20003800000 */
.L_x_782:
[----:B------:R-:W-:Y:S02]  /*20970*/  IMAD.MOV.U32 R13, RZ, RZ, R0 ;  /* 0x000000ffff0d7224 */ /* 0x000fe400078e0000 */
[----:B------:R-:W-:Y:S02]  /*20980*/  IMAD.MOV.U32 R12, RZ, RZ, 0x1 ;  /* 0x00000001ff0c7424 */ /* 0x000fe400078e00ff */
[----:B------:R-:W-:-:S07]  /*20990*/  IMAD.MOV.U32 R2, RZ, RZ, R14 ;  /* 0x000000ffff027224 */ /* 0x000fce00078e000e */
[----:B------:R-:W-:Y:S05]  /*209a0*/  WARPSYNC.COLLECTIVE R15, `(.L_x_783) ;  /* 0x000000000f087348 */ /* 0x000fea0003c00000 */
[----:B------:R0:W1:Y:S02]  /*209b0*/  SHFL.IDX P6, R14, R13, R12, R11 ;  /* 0x0000000c0d0e7389 */ /* 0x00006400000c000b */
[----:B01----:R-:W-:Y:S01]  /*209c0*/  ENDCOLLECTIVE ;  /* 0x000000000000791b */ /* 0x003fe20003800000 */
.L_x_783:
[----:B------:R-:W-:-:S05]  /*209d0*/  @!P4 LEA R2, P3, R20, R2, 0x1 ;  /* 0x000000021402c211 */ /* 0x000fca00078608ff */
[----:B------:R-:W-:Y:S01]  /*209e0*/  @!P4 IMAD.X R3, RZ, RZ, R3, P3 ;  /* 0x000000ffff03c224 */ /* 0x000fe200018e0603 */
[----:B------:R-:W-:-:S04]  /*209f0*/  ISETP.GE.AND P3, PT, R8, R5, PT ;  /* 0x000000050800720c */ /* 0x000fc80003f66270 */
[----:B------:R-:W-:Y:S01]  /*20a00*/  @!PT LDS RZ, [RZ] ;  /* 0x00000000fffff984 */ /* 0x000fe20000000800 */
[----:B------:R-:W-:Y:S01]  /*20a10*/  @!PT LDS RZ, [RZ] ;  /* 0x00000000fffff984 */ /* 0x000fe20000000800 */
[----:B------:R-:W-:Y:S01]  /*20a20*/  @!PT LDS RZ, [RZ] ;  /* 0x00000000fffff984 */ /* 0x000fe20000000800 */
[----:B------:R-:W-:Y:S01]  /*20a30*/  @!P4 LDGSTS.E.BYPASS.LTC128B.128 [R9+0xda00], desc[UR60][R2.64], !P2 ;  /* 0x0da000000209cfae */ /* 0x000fe2000d101d7c */
[----:B------:R-:W-:-:S03]  /*20a40*/  IMAD.MOV.U32 R13, RZ, RZ, R4 ;  /* 0x000000ffff0d7224 */ /* 0x000fc600078e0004 */
[----:B------:R-:W-:Y:S04]  /*20a50*/  @!P4 LDGSTS.E.BYPASS.LTC128B.128 [R9+0x10a00], desc[UR60][R2.64+0x40], !P1 ;  /* 0x10a000400209cfae */ /* 0x000fe8000c901d7c */
[----:B------:R0:W-:Y:S02]  /*20a60*/  @!P4 LDGSTS.E.BYPASS.LTC128B.128 [R9+0x13a00], desc[UR60][R2.64+0x80], !P0 ;  /* 0x13a000800209cfae */ /* 0x0001e4000c101d7c */
[----:B0-----:R-:W-:-:S07]  /*20a70*/  IMAD.MOV.U32 R2, RZ, RZ, R14 ;  /* 0x000000ffff027224 */ /* 0x001fce00078e000e */
[----:B------:R-:W-:Y:S05]  /*20a80*/  WARPSYNC.COLLECTIVE R15, `(.L_x_784) ;  /* 0x000000000f087348 */ /* 0x000fea0003c00000 */
[----:B------:R0:W1:Y:S02]  /*20a90*/  SHFL.IDX P6, R14, R13, R12, R11 ;  /* 0x0000000c0d0e7389 */ /* 0x00006400000c000b */
[----:B01----:R-:W-:Y:S01]  /*20aa0*/  ENDCOLLECTIVE ;  /* 0x000000000000791b */ /* 0x003fe20003800000 */
.L_x_784:
[----:B------:R-:W-:Y:S02]  /*20ab0*/  IMAD.MOV.U32 R13, RZ, RZ, R0 ;  /* 0x000000ffff0d7224 */ /* 0x000fe400078e0000 */
[----:B------:R-:W-:Y:S02]  /*20ac0*/  IMAD.MOV.U32 R12, RZ, RZ, 0x2 ;  /* 0x00000002ff0c7424 */ /* 0x000fe400078e00ff */
[----:B------:R-:W-:-:S07]  /*20ad0*/  IMAD.MOV.U32 R3, RZ, RZ, R14 ;  /* 0x000000ffff037224 */ /* 0x000fce00078e000e */
[----:B------:R-:W-:Y:S05]  /*20ae0*/  WARPSYNC.COLLECTIVE R15, `(.L_x_785) ;  /* 0x000000000f087348 */ /* 0x000fea0003c00000 */
[----:B------:R0:W1:Y:S02]  /*20af0*/  SHFL.IDX P6, R14, R13, R12, R11 ;  /* 0x0000000c0d0e7389 */ /* 0x00006400000c000b */
[----:B01----:R-:W-:Y:S01]  /*20b00*/  ENDCOLLECTIVE ;  /* 0x000000000000791b */ /* 0x003fe20003800000 */
.L_x_785:
[----:B------:R-:W-:-:S05]  /*20b10*/  @!P3 LEA R3, P4, R20, R3, 0x1 ;  /* 0x000000031403b211 */ /* 0x000fca00078808ff */
[----:B------:R-:W-:-:S05]  /*20b20*/  @!P3 IMAD.X R2, RZ, RZ, R2, P4 ;  /* 0x000000ffff02b224 */ /* 0x000fca00020e0602 */
[----:B------:R-:W-:Y:S01]  /*20b30*/  @!P3 LOP3.LUT R3, R3, R2, RZ, 0x3c, !PT ;  /* 0x000000020303b212 */ /* 0x000fe200078e3cff */
[----:B------:R-:W-:-:S03]  /*20b40*/  IMAD.MOV.U32 R13, RZ, RZ, R4 ;  /* 0x000000ffff0d7224 */ /* 0x000fc600078e0004 */
[----:B------:R-:W-:-:S04]  /*20b50*/  @!P3 LOP3.LUT R2, R3, R2, RZ, 0x3c, !PT ;  /* 0x000000020302b212 */ /* 0x000fc800078e3cff */
[----:B------:R-:W-:-:S05]  /*20b60*/  @!P3 LOP3.LUT R3, R3, R2, RZ, 0x3c, !PT ;  /* 0x000000020303b212 */ /* 0x000fca00078e3cff */
[----:B------:R-:W-:Y:S01]  /*20b70*/  @!PT LDS RZ, [RZ] ;  /* 0x00000000fffff984 */ /* 0x000fe20000000800 */
[----:B------:R-:W-:Y:S01]  /*20b80*/  @!PT LDS RZ, [RZ] ;  /* 0x00000000fffff984 */ /* 0x000fe20000000800 */
[----:B------:R-:W-:Y:S01]  /*20b90*/  @!PT LDS RZ, [RZ] ;  /* 0x00000000fffff984 */ /* 0x000fe20000000800 */
[----:B------:R-:W-:Y:S04]  /*20ba0*/  @!P3 LDGSTS.E.BYPASS.LTC128B.128 [R9+0xe200], desc[UR60][R2.64], !P2 ;  /* 0x0e2000000209bfae */ /* 0x000fe8000d101d7c */
[----:B------:R-:W-:Y:S04]  /*20bb0*/  @!P3 LDGSTS.E.BYPASS.LTC128B.128 [R9+0x11200], desc[UR60][R2.64+0x40], !P1 ;  /* 0x112000400209bfae */ /* 0x000fe8000c901d7c */
[----:B------:R0:W-:Y:S02]  /*20bc0*/  @!P3 LDGSTS.E.BYPASS.LTC128B.128 [R9+0x14200], desc[UR60][R2.64+0x80], !P0 ;  /* 0x142000800209bfae */ /* 0x0001e4000c101d7c */
[----:B0-----:R-:W-:-:S05]  /*20bd0*/  VIADD R2, R25, 0x40 ;  /* 0x0000004019027836 */ /* 0x001fca0000000000 */
[----:B------:R-:W-:Y:S01]  /*20be0*/  ISETP.GE.AND P3, PT, R2, R5, PT ;  /* 0x000000050200720c */ /* 0x000fe20003f66270 */
[----:B------:R-:W-:-:S12]  /*20bf0*/  IMAD.MOV.U32 R2, RZ, RZ, R14 ;  /* 0x000000ffff027224 */ /* 0x000fd800078e000e */
[----:B------:R-:W-:Y:S05]  /*20c00*/  WARPSYNC.COLLECTIVE R15, `(.L_x_786) ;  /* 0x000000000f087348 */ /* 0x000fea0003c00000 */
[----:B------:R0:W1:Y:S02]  /*20c10*/  SHFL.IDX P6, R14, R13, R12, R11 ;  /* 0x0000000c0d0e7389 */ /* 0x00006400000c000b */
[----:B01----:R-:W-:Y:S01]  /*20c20*/  ENDCOLLECTIVE ;  /* 0x000000000000791b */ /* 0x003fe20003800000 */
.L_x_786:
[----:B------:R-:W-:Y:S02]  /*20c30*/  IMAD.MOV.U32 R13, RZ, RZ, R0 ;  /* 0x000000ffff0d7224 */ /* 0x000fe400078e0000 */
[----:B------:R-:W-:Y:S02]  /*20c40*/  IMAD.MOV.U32 R12, RZ, RZ, 0x3 ;  /* 0x00000003ff0c7424 */ /* 0x000fe400078e00ff */
[----:B------:R-:W-:-:S07]  /*20c50*/  IMAD.MOV.U32 R3, RZ, RZ, R14 ;  /* 0x000000ffff037224 */ /* 0x000fce00078e000e */
[----:B------:R-:W-:Y:S05]  /*20c60*/  WARPSYNC.COLLECTIVE R15, `(.L_x_787) ;  /* 0x000000000f087348 */ /* 0x000fea0003c00000 */
[----:B------:R0:W1:Y:S02]  /*20c70*/  SHFL.IDX P6, R14, R13, R12, R11 ;  /* 0x0000000c0d0e7389 */ /* 0x00006400000c000b */
[----:B01----:R-:W-:Y:S01]  /*20c80*/  ENDCOLLECTIVE ;  /* 0x000000000000791b */ /* 0x003fe20003800000 */
.L_x_787:
[----:B------:R-:W-:-:S05]  /*20c90*/  @!P3 LEA R3, P4, R20, R3, 0x1 ;  /* 0x000000031403b211 */ /* 0x000fca00078808ff */
[----:B------:R-:W-:-:S05]  /*20ca0*/  @!P3 IMAD.X R2, RZ, RZ, R2, P4 ;  /* 0x000000ffff02b224 */ /* 0x000fca00020e0602 */
[----:B------:R-:W-:Y:S01]  /*20cb0*/  @!P3 LOP3.LUT R3, R3, R2, RZ, 0x3c, !PT ;  /* 0x000000020303b212 */ /* 0x000fe200078e3cff */
[----:B------:R-:W-:-:S03]  /*20cc0*/  IMAD.MOV.U32 R13, RZ, RZ, R4 ;  /* 0x000000ffff0d7224 */ /* 0x000fc600078e0004 */
[----:B------:R-:W-:-:S04]  /*20cd0*/  @!P3 LOP3.LUT R2, R3, R2, RZ, 0x3c, !PT ;  /* 0x000000020302b212 */ /* 0x000fc800078e3cff */
[----:B------:R-:W-:Y:S01]  /*20ce0*/  @!P3 LOP3.LUT R3, R3, R2, RZ, 0x3c, !PT ;  /* 0x000000020303b212 */ /* 0x000fe200078e3cff */
[----:B------:R-:W-:-:S07]  /*20cf0*/  IMAD.MOV.U32 R0, RZ, RZ, R14 ;  /* 0x000000ffff007224 */ /* 0x000fce00078e000e */
[----:B------:R-:W-:Y:S05]  /*20d00*/  WARPSYNC.COLLECTIVE R15, `(.L_x_788) ;  /* 0x000000000f087348 */ /* 0x000fea0003c00000 */
[----:B------:R0:W1:Y:S02]  /*20d10*/  SHFL.IDX P6, R14, R13, R12, R11 ;  /* 0x0000000c0d0e7389 */ /* 0x00006400000c000b */
[----:B01----:R-:W-:Y:S01]  /*20d20*/  ENDCOLLECTIVE ;  /* 0x000000000000791b */ /* 0x003fe20003800000 */
.L_x_788:
[----:B------:R-:W-:Y:S01]  /*20d30*/  @!PT LDS RZ, [RZ] ;  /* 0x00000000fffff984 */ /* 0x000fe20000000800 */
[----:B------:R-:W-:Y:S01]  /*20d40*/  @!PT LDS RZ, [RZ] ;  /* 0x00000000fffff984 */ /* 0x000fe20000000800 */
[----:B------:R-:W-:Y:S01]  /*20d50*/  @!PT LDS RZ, [RZ] ;  /* 0x00000000fffff984 */ /* 0x000fe20000000800 */
[----:B------:R-:W-:Y:S04]  /*20d60*/  @!P3 LDGSTS.E.BYPASS.LTC128B.128 [R9+0xea00], desc[UR60][R2.64], !P2 ;  /* 0x0ea000000209bfae */ /* 0x000fe8000d101d7c */
[----:B------:R-:W-:Y:S04]  /*20d70*/  @!P3 LDGSTS.E.BYPASS.LTC128B.128 [R9+0x11a00], desc[UR60][R2.64+0x40], !P1 ;  /* 0x11a000400209bfae */ /* 0x000fe8000c901d7c */
[----:B------:R0:W-:Y:S01]  /*20d80*/  @!P3 LDGSTS.E.BYPASS.LTC128B.128 [R9+0x14a00], desc[UR60][R2.64+0x80], !P0 ;  /* 0x14a000800209bfae */ /* 0x0001e2000c101d7c */
[----:B------:R-:W-:Y:S02]  /*20d90*/  IMAD.MOV.U32 R13, RZ, RZ, R6 ;  /* 0x000000ffff0d7224 */ /* 0x000fe400078e0006 */
[----:B------:R-:W-:-:S02]  /*20da0*/  IMAD.MOV.U32 R12, RZ, RZ, RZ ;  /* 0x000000ffff0c7224 */ /* 0x000fc400078e00ff */
[----:B0-----:R-:W-:-:S07]  /*20db0*/  IMAD.MOV.U32 R2, RZ, RZ, R14 ;  /* 0x000000ffff027224 */ /* 0x001fce00078e000e */
[----:B------:R-:W-:Y:S05]  /*20dc0*/  WARPSYNC.COLLECTIVE R15, `(.L_x_789) ;  /* 0x000000000f087348 */ /* 0x000fea0003c00000 */
[----:B------:R0:W1:Y:S02]  /*20dd0*/  SHFL.IDX P6, R14, R13, R12, R11 ;  /* 0x0000000c0d0e7389 */ /* 0x00006400000c000b */
[----:B01----:R-:W-:Y:S01]  /*20de0*/  ENDCOLLECTIVE ;  /* 0x000000000000791b */ /* 0x003fe20003800000 */
.L_x_789:
[----:B------:R-:W-:-:S05]  /*20df0*/  VIADD R3, R25, 0x60 ;  /* 0x0000006019037836 */ /* 0x000fca0000000000 */
[----:B------:R-:W-:Y:S01]  /*20e00*/  ISETP.GE.AND P3, PT, R3, R5, PT ;  /* 0x000000050300720c */ /* 0x000fe20003f66270 */
[----:B------:R-:W-:-:S12]  /*20e10*/  IMAD.MOV.U32 R13, RZ, RZ, R7 ;  /* 0x000000ffff0d7224 */ /* 0x000fd800078e0007 */
[----:B------:R-:W-:Y:S01]  /*20e20*/  @!P3 LEA R2, P5, R20, R2, 0x1 ;  /* 0x000000021402b211 */ /* 0x000fe200078a08ff */
[----:B------:R-:W-:-:S12]  /*20e30*/  IMAD.MOV.U32 R4, RZ, RZ, R14 ;  /* 0x000000ffff047224 */ /* 0x000fd800078e000e */
[----:B------:R-:W-:Y:S05]  /*20e40*/  WARPSYNC.COLLECTIVE R15, `(.L_x_790) ;  /* 0x000000000f087348 */ /* 0x000fea0003c00000 */
[----:B------:R0:W1:Y:S02]  /*20e50*/  SHFL.IDX P6, R14, R13, R12, R11 ;  /* 0x0000000c0d0e7389 */ /* 0x00006400000c000b */
[----:B01----:R-:W-:Y:S01]  /*20e60*/  ENDCOLLECTIVE ;  /* 0x000000000000791b */ /* 0x003fe20003800000 */
.L_x_790:
[----:B------:R-:W-:-:S05]  /*20e70*/  @!P3 IMAD.X R3, RZ, RZ, R0, P5 ;  /* 0x000000ffff03b224 */ /* 0x000fca00028e0600 */
[----:B------:R-:W-:Y:S01]  /*20e80*/  @!PT LDS RZ, [RZ] ;  /* 0x00000000fffff984 */ /* 0x000fe20000000800 */
[----:B------:R-:W-:Y:S01]  /*20e90*/  @!PT LDS RZ, [RZ] ;  /* 0x00000000fffff984 */ /* 0x000fe20000000800 */
[----:B------:R-:W-:Y:S01]  /*20ea0*/  @!PT LDS RZ, [RZ] ;  /* 0x00000000fffff984 */ /* 0x000fe20000000800 */
[----:B------:R0:W-:Y:S04]  /*20eb0*/  @!P3 LDGSTS.E.BYPASS.LTC128B.128 [R9+0xf200], desc[UR60][R2.64], !P2 ;  /* 0x0f2000000209bfae */ /* 0x0001e8000d101d7c */
[----:B------:R0:W-:Y:S01]  /*20ec0*/  @!P3 LDGSTS.E.BYPASS.LTC128B.128 [R9+0x12200], desc[UR60][R2.64+0x40], !P1 ;  /* 0x122000400209bfae */ /* 0x0001e2000c901d7c */
[----:B------:R-:W-:-:S03]  /*20ed0*/  IMAD.MOV.U32 R13, RZ, RZ, R6 ;  /* 0x000000ffff0d7224 */ /* 0x000fc600078e0006 */
[----:B------:R0:W-:Y:S01]  /*20ee0*/  @!P3 LDGSTS.E.BYPASS.LTC128B.128 [R9+0x15200], desc[UR60][R2.64+0x80], !P0 ;  /* 0x152000800209bfae */ /* 0x0001e2000c101d7c */
[----:B------:R-:W-:Y:S02]  /*20ef0*/  IMAD.MOV.U32 R12, RZ, RZ, 0x1 ;  /* 0x00000001ff0c7424 */ /* 0x000fe400078e00ff */
[----:B------:R-:W-:-:S07]  /*20f00*/  IMAD.MOV.U32 R0, RZ, RZ, R14 ;  /* 0x000000ffff007224 */ /* 0x000fce00078e000e */
[----:B0-----:R-:W-:Y:S05]  /*20f10*/  WARPSYNC.COLLECTIVE R15, `(.L_x_791) ;  /* 0x000000000f087348 */ /* 0x001fea0003c00000 */
[----:B------:R1:W2:Y:S02]  /*20f20*/  SHFL.IDX P6, R14, R13, R12, R11 ;  /* 0x0000000c0d0e7389 */ /* 0x0002a400000c000b */
[----:B012---:R-:W-:Y:S01]  /*20f30*/  ENDCOLLECTIVE ;  /* 0x000000000000791b */ /* 0x007fe20003800000 */
.L_x_791:
        /* <DEDUP_REMOVED lines=8> */
.L_x_792:
[----:B------:R-:W-:Y:S02]  /*20fc0*/  @!P3 IMAD.X R4, RZ, RZ, R4, P5 ;  /* 0x000000ffff04b224 */ /* 0x000fe400028e0604 */
[----:B------:R-:W-:Y:S02]  /*20fd0*/  @!P3 IMAD.MOV.U32 R2, RZ, RZ, R0 ;  /* 0x000000ffff02b224 */ /* 0x000fe400078e0000 */
[----:B------:R-:W-:-:S05]  /*20fe0*/  @!P3 IMAD.MOV.U32 R3, RZ, RZ, R4 ;  /* 0x000000ffff03b224 */ /* 0x000fca00078e0004 */
[----:B------:R-:W-:Y:S01]  /*20ff0*/  @!PT LDS RZ, [RZ] ;  /* 0x00000000fffff984 */ /* 0x000fe20000000800 */
[----:B------:R-:W-:Y:S01]  /*21000*/  @!PT LDS RZ, [RZ] ;  /* 0x00000000fffff984 */ /* 0x000fe20000000800 */
[----:B------:R-:W-:Y:S01]  /*21010*/  @!PT LDS RZ, [RZ] ;  /* 0x00000000fffff984 */ /* 0x000fe20000000800 */
[----:B------:R-:W-:Y:S04]  /*21020*/  @!P3 LDGSTS.E.BYPASS.LTC128B.128 [R9+0xfa00], desc[UR60][R2.64], !P2 ;  /* 0x0fa000000209bfae */ /* 0x000fe8000d101d7c */
[----:B------:R-:W-:Y:S04]  /*21030*/  @!P3 LDGSTS.E.BYPASS.LTC128B.128 [R9+0x12a00], desc[UR60][R2.64+0x40], !P1 ;  /* 0x12a000400209bfae */ /* 0x000fe8000c901d7c */
[----:B------:R0:W-:Y:S02]  /*21040*/  @!P3 LDGSTS.E.BYPASS.LTC128B.128 [R9+0x15a00], desc[UR60][R2.64+0x80], !P0 ;  /* 0x15a000800209bfae */ /* 0x0001e4000c101d7c */
[----:B0-----:R-:W-:Y:S01]  /*21050*/  IMAD.MOV.U32 R2, RZ, RZ, R14 ;  /* 0x000000ffff027224 */ /* 0x001fe200078e000e */
[----:B------:R-:W-:Y:S06]  /*21060*/  BRA `(.L_x_793) ;  /* 0xffffffa800c47947 */ /* 0x000fec000383ffff */
.L_x_632:
[----:B-1----:R1:W2:Y:S02]  /*21070*/  SYNCS.PHASECHK.TRANS64.TRYWAIT P0, [R16+URZ+0x31c20], R0 ;  /* 0x031c2000100075a7 */ /* 0x0022a4000800017f */
[----:B--2---:R-:W-:Y:S05]  /*21080*/  @!P0 NANOSLEEP.SYNCS 0x989680 ;  /* 0x009896800000895d */ /* 0x004fea0003900000 */
[----:B------:R-:W2:Y:S02]  /*21090*/  @!P0 SYNCS.PHASECHK.TRANS64 P0, [R16+URZ+0x31c20], R0 ;  /* 0x031c2000100085a7 */ /* 0x000ea4000800007f */
[----:B--2---:R-:W-:Y:S05]  /*210a0*/  @!P0 BRA `(.L_x_632) ;  /* 0xfffffffc00f08947 */ /* 0x004fea000383ffff */
[----:B------:R-:W-:Y:S05]  /*210b0*/  BRA `(.L_x_794) ;  /* 0xffffffac002c7947 */ /* 0x000fea000383ffff */
.L_x_641:
[----:B-1----:R1:W2:Y:S02]  /*210c0*/  SYNCS.PHASECHK.TRANS64.TRYWAIT P0, [R3+URZ+0x31c40], R2 ;  /* 0x031c4002030075a7 */ /* 0x0022a4000800017f */
[----:B--2---:R-:W-:Y:S05]  /*210d0*/  @!P0 NANOSLEEP.SYNCS 0x989680 ;  /* 0x009896800000895d */ /* 0x004fea0003900000 */
[----:B------:R-:W2:Y:S02]  /*210e0*/  @!P0 SYNCS.PHASECHK.TRANS64 P0, [R3+URZ+0x31c40], R2 ;  /* 0x031c4002030085a7 */ /* 0x000ea4000800007f */
[----:B--2---:R-:W-:Y:S05]  /*210f0*/  @!P0 BRA `(.L_x_641) ;  /* 0xfffffffc00f08947 */ /* 0x004fea000383ffff */
[----:B------:R-:W-:Y:S05]  /*21100*/  BRA `(.L_x_795) ;  /* 0xffffffb000007947 */ /* 0x000fea000383ffff */
.L_x_648:
[----:B0-----:R0:W1:Y:S02]  /*21110*/  SYNCS.PHASECHK.TRANS64.TRYWAIT P0, [R3+URZ+0x60], R2 ;  /* 0x00006002030075a7 */ /* 0x001064000800017f */
[----:B-1----:R-:W-:Y:S05]  /*21120*/  @!P0 NANOSLEEP.SYNCS 0x989680 ;  /* 0x009896800000895d */ /* 0x002fea0003900000 */
[----:B------:R-:W1:Y:S02]  /*21130*/  @!P0 SYNCS.PHASECHK.TRANS64 P0, [R3+URZ+0x60], R2 ;  /* 0x00006002030085a7 */ /* 0x000e64000800007f */
[----:B-1----:R-:W-:Y:S05]  /*21140*/  @!P0 BRA `(.L_x_648) ;  /* 0xfffffffc00f08947 */ /* 0x002fea000383ffff */
[----:B------:R-:W-:Y:S05]  /*21150*/  BRA `(.L_x_796) ;  /* 0xffffffb4000c7947 */ /* 0x000fea000383ffff */
.L_x_658:
[----:B-1----:R1:W2:Y:S02]  /*21160*/  SYNCS.PHASECHK.TRANS64.TRYWAIT P0, [R3+URZ+0x31c40], R2 ;  /* 0x031c4002030075a7 */ /* 0x0022a4000800017f */
[----:B--2---:R-:W-:Y:S05]  /*21170*/  @!P0 NANOSLEEP.SYNCS 0x989680 ;  /* 0x009896800000895d */ /* 0x004fea0003900000 */
[----:B------:R-:W2:Y:S02]  /*21180*/  @!P0 SYNCS.PHASECHK.TRANS64 P0, [R3+URZ+0x31c40], R2 ;  /* 0x031c4002030085a7 */ /* 0x000ea4000800007f */
[----:B--2---:R-:W-:Y:S05]  /*21190*/  @!P0 BRA `(.L_x_658) ;  /* 0xfffffffc00f08947 */ /* 0x004fea000383ffff */
[----:B------:R-:W-:Y:S05]  /*211a0*/  BRA `(.L_x_797) ;  /* 0xffffffb800c87947 */ /* 0x000fea000383ffff */
.L_x_665:
[----:B0-----:R0:W1:Y:S02]  /*211b0*/  SYNCS.PHASECHK.TRANS64.TRYWAIT P0, [R11+URZ+0x60], R28 ;  /* 0x0000601c0b0075a7 */ /* 0x001064000800017f */
[----:B-1----:R-:W-:Y:S05]  /*211c0*/  @!P0 NANOSLEEP.SYNCS 0x989680 ;  /* 0x009896800000895d */ /* 0x002fea0003900000 */
[----:B------:R-:W1:Y:S02]  /*211d0*/  @!P0 SYNCS.PHASECHK.TRANS64 P0, [R11+URZ+0x60], R28 ;  /* 0x0000601c0b0085a7 */ /* 0x000e64000800007f */
[----:B-1----:R-:W-:Y:S05]  /*211e0*/  @!P0 BRA `(.L_x_665) ;  /* 0xfffffffc00f08947 */ /* 0x002fea000383ffff */
[----:B------:R-:W-:Y:S05]  /*211f0*/  BRA `(.L_x_798) ;  /* 0xffffffbc00d47947 */ /* 0x000fea000383ffff */
.L_x_675:
[----:B-1----:R1:W2:Y:S02]  /*21200*/  SYNCS.PHASECHK.TRANS64.TRYWAIT P0, [R2+URZ+0x31c40], R3 ;  /* 0x031c4003020075a7 */ /* 0x0022a4000800017f */
[----:B--2---:R-:W-:Y:S05]  /*21210*/  @!P0 NANOSLEEP.SYNCS 0x989680 ;  /* 0x009896800000895d */ /* 0x004fea0003900000 */
[----:B------:R-:W2:Y:S02]  /*21220*/  @!P0 SYNCS.PHASECHK.TRANS64 P0, [R2+URZ+0x31c40], R3 ;  /* 0x031c4003020085a7 */ /* 0x000ea4000800007f */
[----:B--2---:R-:W-:Y:S05]  /*21230*/  @!P0 BRA `(.L_x_675) ;  /* 0xfffffffc00f08947 */ /* 0x004fea000383ffff */
[----:B------:R-:W-:Y:S05]  /*21240*/  BRA `(.L_x_799) ;  /* 0xffffffc400607947 */ /* 0x000fea000383ffff */
.L_x_682:
[----:B0-----:R0:W1:Y:S02]  /*21250*/  SYNCS.PHASECHK.TRANS64.TRYWAIT P0, [R7+URZ+0x60], R2 ;  /* 0x00006002070075a7 */ /* 0x001064000800017f */
[----:B-1----:R-:W-:Y:S05]  /*21260*/  @!P0 NANOSLEEP.SYNCS 0x989680 ;  /* 0x009896800000895d */ /* 0x002fea0003900000 */
[----:B------:R-:W1:Y:S02]  /*21270*/  @!P0 SYNCS.PHASECHK.TRANS64 P0, [R7+URZ+0x60], R2 ;  /* 0x00006002070085a7 */ /* 0x000e64000800007f */
[----:B-1----:R-:W-:Y:S05]  /*21280*/  @!P0 BRA `(.L_x_682) ;  /* 0xfffffffc00f08947 */ /* 0x002fea000383ffff */
[----:B------:R-:W-:Y:S05]  /*21290*/  BRA `(.L_x_800) ;  /* 0xffffffc800707947 */ /* 0x000fea000383ffff */
.L_x_694:
[----:B-1----:R1:W2:Y:S02]  /*212a0*/  SYNCS.PHASECHK.TRANS64.TRYWAIT P0, [R3+URZ+0x31c60], R0 ;  /* 0x031c6000030075a7 */ /* 0x0022a4000800017f */
[----:B--2---:R-:W-:Y:S05]  /*212b0*/  @!P0 NANOSLEEP.SYNCS 0x989680 ;  /* 0x009896800000895d */ /* 0x004fea0003900000 */
[----:B------:R-:W2:Y:S02]  /*212c0*/  @!P0 SYNCS.PHASECHK.TRANS64 P0, [R3+URZ+0x31c60], R0 ;  /* 0x031c6000030085a7 */ /* 0x000ea4000800007f */
[----:B--2---:R-:W-:Y:S05]  /*212d0*/  @!P0 BRA `(.L_x_694) ;  /* 0xfffffffc00f08947 */ /* 0x004fea000383ffff */
[----:B------:R-:W-:Y:S05]  /*212e0*/  BRA `(.L_x_801) ;  /* 0xffffffcc00e87947 */ /* 0x000fea000383ffff */
.L_x_702:
[----:B------:R-:W-:Y:S01]  /*212f0*/  BSSY B0, `(.L_x_802) ;  /* 0x0000008000007945 */ /* 0x000fe20003800000 */
[----:B0-----:R-:W-:Y:S02]  /*21300*/  IMAD.MOV.U32 R13, RZ, RZ, R24 ;  /* 0x000000ffff0d7224 */ /* 0x001fe400078e0018 */
[----:B------:R-:W-:Y:S02]  /*21310*/  IMAD.MOV.U32 R12, RZ, RZ, RZ ;  /* 0x000000ffff0c7224 */ /* 0x000fe400078e00ff */
[----:B------:R-:W-:Y:S02]  /*21320*/  IMAD.MOV.U32 R11, RZ, RZ, 0x1f ;  /* 0x0000001fff0b7424 */ /* 0x000fe400078e00ff */
[----:B------:R-:W-:-:S07]  /*21330*/  IMAD.MOV.U32 R15, RZ, RZ, -0x1 ;  /* 0xffffffffff0f7424 */ /* 0x000fce00078e00ff */
[----:B-123--:R-:W-:Y:S05]  /*21340*/  WARPSYNC.COLLECTIVE R15, `(.L_x_803) ;  /* 0x000000000f087348 */ /* 0x00efea0003c00000 */
[----:B------:R0:W4:Y:S02]  /*21350*/  SHFL.IDX P6, R14, R13, R12, R11 ;  /* 0x0000000c0d0e7389 */ /* 0x00012400000c000b */
[----:B01234-:R-:W-:Y:S01]  /*21360*/  ENDCOLLECTIVE ;  /* 0x000000000000791b */ /* 0x01ffe20003800000 */
.L_x_803:
[----:B------:R-:W-:Y:S05]  /*21370*/  BSYNC B0 ;  /* 0x0000000000007941 */ /* 0x000fea0003800000 */
.L_x_802:
        /* <DEDUP_REMOVED lines=9> */
.L_x_804:
[----:B------:R-:W-:Y:S02]  /*21410*/  ULDC UR4, c[0x0][0xc3c] ;  /* 0x00030f0000047ab9 */ /* 0x000fe40000000800 */
        /* <DEDUP_REMOVED lines=23> */
.L_x_805:
[----:B------:R-:W-:Y:S01]  /*21590*/  IMAD.MOV.U32 R12, RZ, RZ, 0x2 ;  /* 0x00000002ff0c7424 */ /* 0x000fe200078e00ff */
[----:B------:R-:W-:-:S05]  /*215a0*/  SEL R14, R14, RZ, P1 ;  /* 0x000000ff0e0e7207 */ /* 0x000fca0000800000 */
[----:B------:R-:W-:-:S04]  /*215b0*/  IMAD.IADD R5, R13, 0x1, R14 ;  /* 0x000000010d057824 */ /* 0x000fc800078e020e */
[----:B------:R-:W-:-:S07]  /*215c0*/  IMAD.MOV.U32 R13, RZ, RZ, R5 ;  /* 0x000000ffff0d7224 */ /* 0x000fce00078e0005 */
[----:B------:R-:W-:Y:S05]  /*215d0*/  WARPSYNC.COLLECTIVE R15, `(.L_x_806) ;  /* 0x000000000f087348 */ /* 0x000fea0003c00000 */
[----:B------:R0:W1:Y:S02]  /*215e0*/  SHFL.UP P6, R14, R13, R12, R11 ;  /* 0x0400000c0d0e7389 */ /* 0x00006400000c000b */
[----:B01----:R-:W-:Y:S01]  /*215f0*/  ENDCOLLECTIVE ;  /* 0x000000000000791b */ /* 0x003fe20003800000 */
.L_x_806:
[----:B------:R-:W-:Y:S01]  /*21600*/  IMAD.MOV.U32 R12, RZ, RZ, 0x4 ;  /* 0x00000004ff0c7424 */ /* 0x000fe200078e00ff */
[----:B------:R-:W-:-:S05]  /*21610*/  SEL R2, R14, RZ, P2 ;  /* 0x000000ff0e027207 */ /* 0x000fca0001000000 */
[----:B------:R-:W-:-:S04]  /*21620*/  IMAD.IADD R2, R5, 0x1, R2 ;  /* 0x0000000105027824 */ /* 0x000fc800078e0202 */
[----:B------:R-:W-:-:S07]  /*21630*/  IMAD.MOV.U32 R13, RZ, RZ, R2 ;  /* 0x000000ffff0d7224 */ /* 0x000fce00078e0002 */
[----:B------:R-:W-:Y:S05]  /*21640*/  WARPSYNC.COLLECTIVE R15, `(.L_x_807) ;  /* 0x000000000f087348 */ /* 0x000fea0003c00000 */
[----:B------:R0:W1:Y:S02]  /*21650*/  SHFL.UP P6, R14, R13, R12, R11 ;  /* 0x0400000c0d0e7389 */ /* 0x00006400000c000b */
[----:B01----:R-:W-:Y:S01]  /*21660*/  ENDCOLLECTIVE ;  /* 0x000000000000791b */ /* 0x003fe20003800000 */
.L_x_807:
[----:B------:R-:W-:Y:S01]  /*21670*/  IMAD.MOV.U32 R12, RZ, RZ, 0x8 ;  /* 0x00000008ff0c7424 */ /* 0x000fe200078e00ff */
[----:B------:R-:W-:-:S05]  /*21680*/  SEL R3, R14, RZ, P3 ;  /* 0x000000ff0e037207 */ /* 0x000fca0001800000 */
[----:B------:R-:W-:-:S04]  /*21690*/  IMAD.IADD R8, R2, 0x1, R3 ;  /* 0x0000000102087824 */ /* 0x000fc800078e0203 */
[----:B------:R-:W-:-:S07]  /*216a0*/  IMAD.MOV.U32 R13, RZ, RZ, R8 ;  /* 0x000000ffff0d7224 */ /* 0x000fce00078e0008 */
[----:B------:R-:W-:Y:S05]  /*216b0*/  WARPSYNC.COLLECTIVE R15, `(.L_x_808) ;  /* 0x000000000f087348 */ /* 0x000fea0003c00000 */
[----:B------:R0:W1:Y:S02]  /*216c0*/  SHFL.UP P6, R14, R13, R12, R11 ;  /* 0x0400000c0d0e7389 */ /* 0x00006400000c000b */
[----:B01----:R-:W-:Y:S01]  /*216d0*/  ENDCOLLECTIVE ;  /* 0x000000000000791b */ /* 0x003fe20003800000 */
.L_x_808:
[----:B------:R-:W-:Y:S01]  /*216e0*/  IMAD.MOV.U32 R12, RZ, RZ, 0x10 ;  /* 0x00000010ff0c7424 */ /* 0x000fe200078e00ff */
[----:B------:R-:W-:-:S05]  /*216f0*/  SEL R5, R14, RZ, P4 ;  /* 0x000000ff0e057207 */ /* 0x000fca0002000000 */
[----:B------:R-:W-:-:S04]  /*21700*/  IMAD.IADD R5, R8, 0x1, R5 ;  /* 0x0000000108057824 */ /* 0x000fc800078e0205 */
[----:B------:R-:W-:-:S07]  /*21710*/  IMAD.MOV.U32 R13, RZ, RZ, R5 ;  /* 0x000000ffff0d7224 */ /* 0x000fce00078e0005 */
[----:B------:R-:W-:Y:S05]  /*21720*/  WARPSYNC.COLLECTIVE R15, `(.L_x_809) ;  /* 0x000000000f087348 */ /* 0x000fea0003c00000 */
[----:B------:R0:W1:Y:S02]  /*21730*/  SHFL.UP P6, R14, R13, R12, R11 ;  /* 0x0400000c0d0e7389 */ /* 0x00006400000c000b */
[----:B01----:R-:W-:Y:S01]  /*21740*/  ENDCOLLECTIVE ;  /* 0x000000000000791b */ /* 0x003fe20003800000 */
.L_x_809:
        /* <DEDUP_REMOVED lines=8> */
.L_x_810:
[----:B------:R-:W-:Y:S05]  /*217d0*/  BRA `(.L_x_811) ;  /* 0xffffffd000987947 */ /* 0x000fea000383ffff */
.L_x_705:
[----:B------:R-:W-:Y:S01]  /*217e0*/  BSSY B0, `(.L_x_812) ;  /* 0x0000007000007945 */ /* 0x000fe20003800000 */
[----:B------:R-:W-:Y:S02]  /*217f0*/  IMAD.MOV.U32 R12, RZ, RZ, 0x1 ;  /* 0x00000001ff0c7424 */ /* 0x000fe400078e00ff */
[----:B------:R-:W-:Y:S02]  /*21800*/  IMAD.MOV.U32 R11, RZ, RZ, RZ ;  /* 0x000000ffff0b7224 */ /* 0x000fe400078e00ff */
[----:B------:R-:W-:-:S07]  /*21810*/  IMAD.MOV.U32 R15, RZ, RZ, -0x1 ;  /* 0xffffffffff0f7424 */ /* 0x000fce00078e00ff */
[----:B------:R-:W-:Y:S05]  /*21820*/  WARPSYNC.COLLECTIVE R15, `(.L_x_813) ;  /* 0x000000000f087348 */ /* 0x000fea0003c00000 */
[----:B------:R0:W1:Y:S02]  /*21830*/  SHFL.UP P6, R14, R13, R12, R11 ;  /* 0x0400000c0d0e7389 */ /* 0x00006400000c000b */
[----:B01----:R-:W-:Y:S01]  /*21840*/  ENDCOLLECTIVE ;  /* 0x000000000000791b */ /* 0x003fe20003800000 */
.L_x_813:
[----:B------:R-:W-:Y:S05]  /*21850*/  BSYNC B0 ;  /* 0x0000000000007941 */ /* 0x000fea0003800000 */
.L_x_812:
        /* <DEDUP_REMOVED lines=8> */
.L_x_814:
[----:B------:R-:W-:Y:S01]  /*218e0*/  IMAD.MOV.U32 R12, RZ, RZ, 0x4 ;  /* 0x00000004ff0c7424 */ /* 0x000fe200078e00ff */
[----:B------:R-:W-:-:S05]  /*218f0*/  SEL R2, R14, RZ, P2 ;  /* 0x000000ff0e027207 */ /* 0x000fca0001000000 */
[----:B------:R-:W-:-:S04]  /*21900*/  IMAD.IADD R2, R13, 0x1, R2 ;  /* 0x000000010d027824 */ /* 0x000fc800078e0202 */
[----:B------:R-:W-:-:S07]  /*21910*/  IMAD.MOV.U32 R13, RZ, RZ, R2 ;  /* 0x000000ffff0d7224 */ /* 0x000fce00078e0002 */
[----:B------:R-:W-:Y:S05]  /*21920*/  WARPSYNC.COLLECTIVE R15, `(.L_x_815) ;  /* 0x000000000f087348 */ /* 0x000fea0003c00000 */
[----:B------:R0:W1:Y:S02]  /*21930*/  SHFL.UP P6, R14, R13, R12, R11 ;  /* 0x0400000c0d0e7389 */ /* 0x00006400000c000b */
[----:B01----:R-:W-:Y:S01]  /*21940*/  ENDCOLLECTIVE ;  /* 0x000000000000791b */ /* 0x003fe20003800000 */
.L_x_815:
[----:B------:R-:W-:Y:S01]  /*21950*/  IMAD.MOV.U32 R12, RZ, RZ, 0x8 ;  /* 0x00000008ff0c7424 */ /* 0x000fe200078e00ff */
[----:B------:R-:W-:-:S05]  /*21960*/  SEL R5, R14, RZ, P3 ;  /* 0x000000ff0e057207 */ /* 0x000fca0001800000 */
[----:B------:R-:W-:-:S04]  /*21970*/  IMAD.IADD R5, R2, 0x1, R5 ;  /* 0x0000000102057824 */ /* 0x000fc800078e0205 */
[----:B------:R-:W-:-:S07]  /*21980*/  IMAD.MOV.U32 R13, RZ, RZ, R5 ;  /* 0x000000ffff0d7224 */ /* 0x000fce00078e0005 */
[----:B------:R-:W-:Y:S05]  /*21990*/  WARPSYNC.COLLECTIVE R15, `(.L_x_816) ;  /* 0x000000000f087348 */ /* 0x000fea0003c00000 */
[----:B------:R0:W1:Y:S02]  /*219a0*/  SHFL.UP P6, R14, R13, R12, R11 ;  /* 0x0400000c0d0e7389 */ /* 0x00006400000c000b */
[----:B01----:R-:W-:Y:S01]  /*219b0*/  ENDCOLLECTIVE ;  /* 0x000000000000791b */ /* 0x003fe20003800000 */
.L_x_816:
[----:B------:R-:W-:Y:S01]  /*219c0*/  IMAD.MOV.U32 R12, RZ, RZ, 0x10 ;  /* 0x00000010ff0c7424 */ /* 0x000fe200078e00ff */
[----:B------:R-:W-:-:S05]  /*219d0*/  SEL R8, R14, RZ, P4 ;  /* 0x000000ff0e087207 */ /* 0x000fca0002000000 */
[----:B------:R-:W-:-:S04]  /*219e0*/  IMAD.IADD R8, R5, 0x1, R8 ;  /* 0x0000000105087824 */ /* 0x000fc800078e0208 */
[----:B------:R-:W-:-:S07]  /*219f0*/  IMAD.MOV.U32 R13, RZ, RZ, R8 ;  /* 0x000000ffff0d7224 */ /* 0x000fce00078e0008 */
[----:B------:R-:W-:Y:S05]  /*21a00*/  WARPSYNC.COLLECTIVE R15, `(.L_x_817) ;  /* 0x000000000f087348 */ /* 0x000fea0003c00000 */
[----:B------:R0:W1:Y:S02]  /*21a10*/  SHFL.UP P6, R14, R13, R12, R11 ;  /* 0x0400000c0d0e7389 */ /* 0x00006400000c000b */
[----:B01----:R-:W-:Y:S01]  /*21a20*/  ENDCOLLECTIVE ;  /* 0x000000000000791b */ /* 0x003fe20003800000 */
.L_x_817:
        /* <DEDUP_REMOVED lines=8> */
.L_x_818:
[----:B------:R-:W-:Y:S05]  /*21ab0*/  BRA `(.L_x_819) ;  /* 0xffffffd000847947 */ /* 0x000fea000383ffff */
.L_x_707:
[----:B------:R-:W-:Y:S01]  /*21ac0*/  BSSY B0, `(.L_x_820) ;  /* 0x0000006000007945 */ /* 0x000fe20003800000 */
[----:B------:R-:W-:Y:S01]  /*21ad0*/  PLOP3.LUT P6, PT, P6, PT, PT, 0x8, 0x0 ;  /* 0x000000000000781c */ /* 0x000fe200037ce170 */
[----:B------:R-:W-:-:S12]  /*21ae0*/  IMAD.MOV.U32 R15, RZ, RZ, -0x1 ;  /* 0xffffffffff0f7424 */ /* 0x000fd800078e00ff */
[----:B0-----:R-:W-:Y:S05]  /*21af0*/  WARPSYNC.COLLECTIVE R15, `(.L_x_821) ;  /* 0x000000000f087348 */ /* 0x001fea0003c00000 */
[----:B------:R-:W-:Y:S01]  /*21b00*/  VOTE.ANY R14, PT, P6 ;  /* 0x00000000000e7806 */ /* 0x000fe200030e0100 */
[----:B0-----:R-:W-:Y:S06]  /*21b10*/  ENDCOLLECTIVE ;  /* 0x000000000000791b */ /* 0x001fec0003800000 */
.L_x_821:
[----:B------:R-:W-:Y:S05]  /*21b20*/  BSYNC B0 ;  /* 0x0000000000007941 */ /* 0x000fea0003800000 */
.L_x_820:
        /* <DEDUP_REMOVED lines=9> */
.L_x_822:
[----:B------:R-:W-:Y:S02]  /*21bc0*/  IMAD.MOV.U32 R13, RZ, RZ, R4 ;  /* 0x000000ffff0d7224 */ /* 0x000fe400078e0004 */
[----:B------:R-:W-:-:S07]  /*21bd0*/  IMAD.MOV.U32 R7, RZ, RZ, R14 ;  /* 0x000000ffff077224 */ /* 0x000fce00078e000e */
[----:B------:R-:W-:Y:S05]  /*21be0*/  WARPSYNC.COLLECTIVE R15, `(.L_x_823) ;  /* 0x000000000f087348 */ /* 0x000fea0003c00000 */
[----:B------:R0:W1:Y:S02]  /*21bf0*/  SHFL.IDX P6, R14, R13, R12, R11 ;  /* 0x0000000c0d0e7389 */ /* 0x00006400000c000b */
[----:B01----:R-:W-:Y:S01]  /*21c00*/  ENDCOLLECTIVE ;  /* 0x000000000000791b */ /* 0x003fe20003800000 */
.L_x_823:
[----:B------:R-:W-:Y:S01]  /*21c10*/  IMAD.MOV.U32 R4, RZ, RZ, R14 ;  /* 0x000000ffff047224 */ /* 0x000fe200078e000e */
[----:B------:R-:W-:Y:S06]  /*21c20*/  BRA `(.L_x_824) ;  /* 0xffffffd000647947 */ /* 0x000fec000383ffff */
.L_x_709:
[----:B------:R-:W-:Y:S01]  /*21c30*/  BSSY B0, `(.L_x_825) ;  /* 0x0000007000007945 */ /* 0x000fe20003800000 */
[----:B------:R-:W-:Y:S02]  /*21c40*/  IMAD.MOV.U32 R13, RZ, RZ, R3 ;  /* 0x000000ffff0d7224 */ /* 0x000fe400078e0003 */
[----:B------:R-:W-:Y:S02]  /*21c50*/  IMAD.MOV.U32 R11, RZ, RZ, 0x1f ;  /* 0x0000001fff0b7424 */ /* 0x000fe400078e00ff */
[----:B------:R-:W-:-:S07]  /*21c60*/  IMAD.MOV.U32 R15, RZ, RZ, -0x1 ;  /* 0xffffffffff0f7424 */ /* 0x000fce00078e00ff */
[----:B0123--:R-:W-:Y:S05]  /*21c70*/  WARPSYNC.COLLECTIVE R15, `(.L_x_826) ;  /* 0x000000000f087348 */ /* 0x00ffea0003c00000 */
[----:B------:R4:W0:Y:S02]  /*21c80*/  SHFL.IDX P6, R14, R13, R12, R11 ;  /* 0x0000000c0d0e7389 */ /* 0x00082400000c000b */
[----:B01234-:R-:W-:Y:S01]  /*21c90*/  ENDCOLLECTIVE ;  /* 0x000000000000791b */ /* 0x01ffe20003800000 */
.L_x_826:
[----:B------:R-:W-:Y:S05]  /*21ca0*/  BSYNC B0 ;  /* 0x0000000000007941 */ /* 0x000fea0003800000 */
.L_x_825:
[----:B------:R-:W-:Y:S01]  /*21cb0*/  IMAD.MOV.U32 R24, RZ, RZ, R14 ;  /* 0x000000ffff187224 */ /* 0x000fe200078e000e */
[----:B------:R-:W-:Y:S06]  /*21cc0*/  BRA `(.L_x_708) ;  /* 0xffffffd000547947 */ /* 0x000fec000383ffff */
.L_x_713:
[----:B0-----:R0:W1:Y:S02]  /*21cd0*/  SYNCS.PHASECHK.TRANS64.TRYWAIT P0, [R9+URZ+0x31c20], R0 ;  /* 0x031c2000090075a7 */ /* 0x001064000800017f */
[----:B-1----:R-:W-:Y:S05]  /*21ce0*/  @!P0 NANOSLEEP.SYNCS 0x989680 ;  /* 0x009896800000895d */ /* 0x002fea0003900000 */
[----:B------:R-:W1:Y:S02]  /*21cf0*/  @!P0 SYNCS.PHASECHK.TRANS64 P0, [R9+URZ+0x31c20], R0 ;  /* 0x031c2000090085a7 */ /* 0x000e64000800007f */
[----:B-1----:R-:W-:Y:S05]  /*21d00*/  @!P0 BRA `(.L_x_713) ;  /* 0xfffffffc00f08947 */ /* 0x002fea000383ffff */
[----:B------:R-:W-:Y:S05]  /*21d10*/  BRA `(.L_x_827) ;  /* 0xffffffd400ac7947 */ /* 0x000fea000383ffff */
.L_x_714:
[----:B------:R-:W1:Y:S01]  /*21d20*/  S2R R2, SR_TID.X ;  /* 0x0000000000027919 */ /* 0x000e620000002100 */
[----:B------:R-:W-:Y:S01]  /*21d30*/  BSSY B0, `(.L_x_828) ;  /* 0x000000a000007945 */ /* 0x000fe20003800000 */
[----:B------:R-:W-:Y:S02]  /*21d40*/  IMAD.MOV.U32 R12, RZ, RZ, RZ ;  /* 0x000000ffff0c7224 */ /* 0x000fe400078e00ff */
[----:B------:R-:W-:Y:S02]  /*21d50*/  IMAD.MOV.U32 R11, RZ, RZ, 0x1f ;  /* 0x0000001fff0b7424 */ /* 0x000fe400078e00ff */
[----:B------:R-:W-:Y:S01]  /*21d60*/  IMAD.MOV.U32 R15, RZ, RZ, -0x1 ;  /* 0xffffffffff0f7424 */ /* 0x000fe200078e00ff */
[----:B-1----:R-:W-:-:S04]  /*21d70*/  SHF.R.U32.HI R2, RZ, 0x5, R2 ;  /* 0x00000005ff027819 */ /* 0x002fc80000011602 */
[----:B------:R-:W-:-:S05]  /*21d80*/  LOP3.LUT R2, R2, 0x3, RZ, 0xc0, !PT ;  /* 0x0000000302027812 */ /* 0x000fca00078ec0ff */
[----:B------:R-:W-:-:S07]  /*21d90*/  IMAD.MOV.U32 R13, RZ, RZ, R2 ;  /* 0x000000ffff0d7224 */ /* 0x000fce00078e0002 */
[----:B0---4-:R-:W-:Y:S05]  /*21da0*/  WARPSYNC.COLLECTIVE R15, `(.L_x_829) ;  /* 0x000000000f087348 */ /* 0x011fea0003c00000 */
[----:B------:R1:W2:Y:S02]  /*21db0*/  SHFL.IDX P6, R14, R13, R12, R11 ;  /* 0x0000000c0d0e7389 */ /* 0x0002a400000c000b */
[----:B012-4-:R-:W-:Y:S01]  /*21dc0*/  ENDCOLLECTIVE ;  /* 0x000000000000791b */ /* 0x017fe20003800000 */
.L_x_829:
[----:B------:R-:W-:Y:S05]  /*21dd0*/  BSYNC B0 ;  /* 0x0000000000007941 */ /* 0x000fea0003800000 */
.L_x_828:
[----:B------:R-:W-:Y:S05]  /*21de0*/  BRA `(.L_x_830) ;  /* 0xffffffd400947947 */ /* 0x000fea000383ffff */
.L_x_715:
[----:B------:R-:W-:Y:S01]  /*21df0*/  BSSY B0, `(.L_x_831) ;  /* 0x0000006000007945 */ /* 0x000fe20003800000 */
[----:B------:R-:W-:-:S07]  /*21e00*/  IMAD.MOV.U32 R15, RZ, RZ, -0x1 ;  /* 0xffffffffff0f7424 */ /* 0x000fce00078e00ff */
[----:B0---4-:R-:W-:Y:S05]  /*21e10*/  WARPSYNC.COLLECTIVE R15, `(.L_x_832) ;  /* 0x000000000f0c7348 */ /* 0x011fea0003c00000 */
[----:B------:R-:W-:Y:S02]  /*21e20*/  ELECT P6, UR62, PT ;  /* 0x00000000003e782f */ /* 0x000fe400038c0000 */
[----:B------:R-:W-:Y:S01]  /*21e30*/  MOV R14, UR62 ;  /* 0x0000003e000e7c02 */ /* 0x000fe20008000f00 */
[----:B0---4-:R-:W-:Y:S10]  /*21e40*/  ENDCOLLECTIVE ;  /* 0x000000000000791b */ /* 0x011ff40003800000 */
.L_x_832:
[----:B------:R-:W-:Y:S05]  /*21e50*/  BSYNC B0 ;  /* 0x0000000000007941 */ /* 0x000fea0003800000 */
.L_x_831:
[----:B------:R-:W-:Y:S05]  /*21e60*/  BRA `(.L_x_833) ;  /* 0xffffffd400887947 */ /* 0x000fea000383ffff */
.L_x_717:
[----:B0-----:R0:W1:Y:S02]  /*21e70*/  SYNCS.PHASECHK.TRANS64.TRYWAIT P0, [R7+URZ], R2 ;  /* 0x00000002070075a7 */ /* 0x001064000800017f */
[----:B-1----:R-:W-:Y:S05]  /*21e80*/  @!P0 NANOSLEEP.SYNCS 0x989680 ;  /* 0x009896800000895d */ /* 0x002fea0003900000 */
[----:B------:R-:W1:Y:S02]  /*21e90*/  @!P0 SYNCS.PHASECHK.TRANS64 P0, [R7+URZ], R2 ;  /* 0x00000002070085a7 */ /* 0x000e64000800007f */
[----:B-1----:R-:W-:Y:S05]  /*21ea0*/  @!P0 BRA `(.L_x_717) ;  /* 0xfffffffc00f08947 */ /* 0x002fea000383ffff */
[----:B------:R-:W-:Y:S05]  /*21eb0*/  BRA `(.L_x_834) ;  /* 0xffffffd400bc7947 */ /* 0x000fea000383ffff */
.L_x_718:
[----:B-1----:R1:W2:Y:S02]  /*21ec0*/  SYNCS.PHASECHK.TRANS64.TRYWAIT P0, [R3+URZ], R0 ;  /* 0x00000000030075a7 */ /* 0x0022a4000800017f */
[----:B--2---:R-:W-:Y:S05]  /*21ed0*/  @!P0 NANOSLEEP.SYNCS 0x989680 ;  /* 0x009896800000895d */ /* 0x004fea0003900000 */
[----:B------:R-:W2:Y:S02]  /*21ee0*/  @!P0 SYNCS.PHASECHK.TRANS64 P0, [R3+URZ], R0 ;  /* 0x00000000030085a7 */ /* 0x000ea4000800007f */
[----:B--2---:R-:W-:Y:S05]  /*21ef0*/  @!P0 BRA `(.L_x_718) ;  /* 0xfffffffc00f08947 */ /* 0x004fea000383ffff */
[----:B------:R-:W-:Y:S05]  /*21f00*/  BRA `(.L_x_835) ;  /* 0xffffffd400b07947 */ /* 0x000fea000383ffff */
.L_x_720:
[----:B-1----:R1:W2:Y:S02]  /*21f10*/  SYNCS.PHASECHK.TRANS64.TRYWAIT P0, [R5+URZ], R2 ;  /* 0x00000002050075a7 */ /* 0x0022a4000800017f */
[----:B--2---:R-:W-:Y:S05]  /*21f20*/  @!P0 NANOSLEEP.SYNCS 0x989680 ;  /* 0x009896800000895d */ /* 0x004fea0003900000 */
[----:B------:R-:W2:Y:S02]  /*21f30*/  @!P0 SYNCS.PHASECHK.TRANS64 P0, [R5+URZ], R2 ;  /* 0x00000002050085a7 */ /* 0x000ea4000800007f */
[----:B--2---:R-:W-:Y:S05]  /*21f40*/  @!P0 BRA `(.L_x_720) ;  /* 0xfffffffc00f08947 */ /* 0x004fea000383ffff */
[----:B------:R-:W-:Y:S05]  /*21f50*/  BRA `(.L_x_836) ;  /* 0xffffffd400b47947 */ /* 0x000fea000383ffff */
.L_x_837:
        /* <DEDUP_REMOVED lines=10> */
.L_x_2778:


//--------------------- .text._ZN7cutlass13device_kernelIN5flash11enable_sm90INS1_16FlashAttnFwdSm90INS1_25CollectiveMainloopFwdSm90ILi2EN4cute5tupleIJNS5_1CILi1EEES8_S8_EEENS6_IJNS7_ILi192EEENS7_ILi128EEENS7_ILi96EEEEEELi96ENS_6half_tEfNS_4arch4Sm90ELb0ELb1ELb0ELb0ELb0ELb0ELb0ELb0ELb1ELb1ELb1ELb0EEENS1_21CollectiveEpilogueFwdINS6_IJSA_SC_SB_EEES9_SE_SG_Li384ELb0ELb1ELb1ELb0EEENS1_19SingleTileSchedulerILb0ELb1ELb1ELi192EEEEEEEEEvNT_6ParamsE --------------------------
	.section	.text._ZN7cutlass13device_kernelIN5flash11enable_sm90INS1_16FlashAttnFwdSm90INS1_25CollectiveMainloopFwdSm90ILi2EN4cute5tupleIJNS5_1CILi1EEES8_S8_EEENS6_IJNS7_ILi192EEENS7_ILi128EEENS7_ILi96EEEEEELi96ENS_6half_tEfNS_4arch4Sm90ELb0ELb1ELb0ELb0ELb0ELb0ELb0ELb0ELb1ELb1ELb1ELb0EEENS1_21CollectiveEpilogueFwdINS6_IJSA_SC_SB_EEES9_SE_SG_Li384ELb0ELb1ELb1ELb0EEENS1_19SingleTileSchedulerILb0ELb1ELb1ELi192EEEEEEEEEvNT_6ParamsE,"ax",@progbits
	.align	128
.text._ZN7cutlass13device_kernelIN5flash11enable_sm90INS1_16FlashAttnFwdSm90INS1_25CollectiveMainloopFwdSm90ILi2EN4cute5tupleIJNS5_1CILi1EEES8_S8_EEENS6_IJNS7_ILi192EEENS7_ILi128EEENS7_ILi96EEEEEELi96ENS_6half_tEfNS_4arch4Sm90ELb0ELb1ELb0ELb0ELb0ELb0ELb0ELb0ELb1ELb1ELb1ELb0EEENS1_21CollectiveEpilogueFwdINS6_IJSA_SC_SB_EEES9_SE_SG_Li384ELb0ELb1ELb1ELb0EEENS1_19SingleTileSchedulerILb0ELb1ELb1ELi192EEEEEEEEEvNT_6ParamsE:
        .type           _ZN7cutlass13device_kernelIN5flash11enable_sm90INS1_16FlashAttnFwdSm90INS1_25CollectiveMainloopFwdSm90ILi2EN4cute5tupleIJNS5_1CILi1EEES8_S8_EEENS6_IJNS7_ILi192EEENS7_ILi128EEENS7_ILi96EEEEEELi96ENS_6half_tEfNS_4arch4Sm90ELb0ELb1ELb0ELb0ELb0ELb0ELb0ELb0ELb1ELb1ELb1ELb0EEENS1_21CollectiveEpilogueFwdINS6_IJSA_SC_SB_EEES9_SE_SG_Li384ELb0ELb1ELb1ELb0EEENS1_19SingleTileSchedulerILb0ELb1ELb1ELi192EEEEEEEEEvNT_6ParamsE,@function
        .size           _ZN7cutlass13device_kernelIN5flash11enable_sm90INS1_16FlashAttnFwdSm90INS1_25CollectiveMainloopFwdSm90ILi2EN4cute5tupleIJNS5_1CILi1EEES8_S8_EEENS6_IJNS7_ILi192EEENS7_ILi128EEENS7_ILi96EEEEEELi96ENS_6half_tEfNS_4arch4Sm90ELb0ELb1ELb0ELb0ELb0ELb0ELb0ELb0ELb1ELb1ELb1ELb0EEENS1_21CollectiveEpilogueFwdINS6_IJSA_SC_SB_EEES9_SE_SG_Li384ELb0ELb1ELb1ELb0EEENS1_19SingleTileSchedulerILb0ELb1ELb1ELi192EEEEEEEEEvNT_6ParamsE,(.L_x_2779 - _ZN7cutlass13device_kernelIN5flash11enable_sm90INS1_16FlashAttnFwdSm90INS1_25CollectiveMainloopFwdSm90ILi2EN4cute5tupleIJNS5_1CILi1EEES8_S8_EEENS6_IJNS7_ILi192EEENS7_ILi128EEENS7_ILi96EEEEEELi96ENS_6half_tEfNS_4arch4Sm90ELb0ELb1ELb0ELb0ELb0ELb0ELb0ELb0ELb1ELb1ELb1ELb0EEENS1_21CollectiveEpilogueFwdINS6_IJSA_SC_SB_EEES9_SE_SG_Li384ELb0ELb1ELb1ELb0EEENS1_19SingleTileSchedulerILb0ELb1ELb1ELi192EEEEEEEEEvNT_6ParamsE)
        .other          _ZN7cutlass13device_kernelIN5flash11enable_sm90INS1_16FlashAttnFwdSm90INS1_25CollectiveMainloopFwdSm90ILi2EN4cute5tupleIJNS5_1CILi1EEES8_S8_EEENS6_IJNS7_ILi192EEENS7_ILi128EEENS7_ILi96EEEEEELi96ENS_6half_tEfNS_4arch4Sm90ELb0ELb1ELb0ELb0ELb0ELb0ELb0ELb0ELb1ELb1ELb1ELb0EEENS1_21CollectiveEpilogueFwdINS6_IJSA_SC_SB_EEES9_SE_SG_Li384ELb0ELb1ELb1ELb0EEENS1_19SingleTileSchedulerILb0ELb1ELb1ELi192EEEEEEEEEvNT_6ParamsE,@"STO_CUDA_ENTRY STV_DEFAULT"
_ZN7cutlass13device_kernelIN5flash11enable_sm90INS1_16FlashAttnFwdSm90INS1_25CollectiveMainloopFwdSm90ILi2EN4cute5tupleIJNS5_1CILi1EEES8_S8_EEENS6_IJNS7_ILi192EEENS7_ILi128EEENS7_ILi96EEEEEELi96ENS_6half_tEfNS_4arch4Sm90ELb0ELb1ELb0ELb0ELb0ELb0ELb0ELb0ELb1ELb1ELb1ELb0EEENS1_21CollectiveEpilogueFwdINS6_IJSA_SC_SB_EEES9_SE_SG_Li384ELb0ELb1ELb1ELb0EEENS1_19SingleTileSchedulerILb0ELb1ELb1ELi192EEEEEEEEEvNT_6ParamsE:
[----:B------:R-:W0:Y:S01]  /*0000*/  LDC R1, c[0x0][0x28] ;  /* 0x00000a00ff017b82 */ /* 0x000e220000000800 */
[----:B------:R-:W1:Y:S01]  /*0010*/  S2R R2, SR_TID.X ;  /* 0x0000000000027919 */ /* 0x000e620000002100 */
[----:B------:R-:W-:Y:S01]  /*0020*/  ELECT P0, URZ, PT ;  /* 0x00000000003f782f */ /* 0x000fe20003800000 */
[----:B------:R-:W-:Y:S01]  /*0030*/  BSSY B0, `(.L_x_838) ;  /* 0x000000e000007945 */ /* 0x000fe20003800000 */
[--C-:B-1----:R-:W-:Y:S02]  /*0040*/  SHF.R.U32.HI R26, RZ, 0x5, R2.reuse ;  /* 0x00000005ff1a7819 */ /* 0x102fe40000011602 */
[----:B------:R-:W-:-:S03]  /*0050*/  SHF.R.U32.HI R19, RZ, 0x7, R2 ;  /* 0x00000007ff137819 */ /* 0x000fc60000011602 */
        /* <DEDUP_REMOVED lines=11> */
.L_x_839:
[----:B------:R-:W-:Y:S05]  /*0110*/  BSYNC B0 ;  /* 0x0000000000007941 */ /* 0x000fea0003800000 */
.L_x_838:
        /* <DEDUP_REMOVED lines=41> */
.L_x_840:
        /* <DEDUP_REMOVED lines=22> */
.L_x_841:
        /* <DEDUP_REMOVED lines=18> */
.L_x_842:
        /* <DEDUP_REMOVED lines=22> */
.L_x_843:
        /* <DEDUP_REMOVED lines=22> */
.L_x_844:
[----:B------:R-:W-:Y:S01]  /*08f0*/  PLOP3.LUT P0, PT, PT, PT, UP0, 0x80, 0x0 ;  /* 0x000000000000781c */ /* 0x000fe20003f0f008 */
[----:B0-----:R-:W-:Y:S01]  /*0900*/  UMOV UR4, 0x1 ;  /* 0x0000000100047882 */ /* 0x001fe20000000000 */
[----:B------:R-:W-:Y:S01]  /*0910*/  NOP ;  /* 0x0000000000007918 */ /* 0x000fe20000000000 */
[----:B------:R-:W-:Y:S01]  /*0920*/  USEL UR4, UR4, 0x2, !UP0 ;  /* 0x0000000204047887 */ /* 0x000fe2000c000000 */
[----:B------:R-:W-:Y:S01]  /*0930*/  BSSY B6, `(.L_x_845) ;  /* 0x0001313000067945 */ /* 0x000fe20003800000 */
[----:B------:R-:W-:-:S04]  /*0940*/  LOP3.LUT R23, R2, 0x7f, RZ, 0xc0, !PT ;  /* 0x0000007f02177812 */ /* 0x000fc800078ec0ff */
[----:B------:R-:W-:Y:S01]  /*0950*/  IMAD.U32 R16, RZ, RZ, UR4 ;  /* 0x00000004ff107e24 */ /* 0x000fe2000f8e00ff */
[----:B-12-4-:R-:W-:Y:S06]  /*0960*/  BAR.SYNC.DEFER_BLOCKING 0x0 ;  /* 0x0000000000007b1d */ /* 0x016fec0000010000 */
[----:B------:R-:W-:Y:S05]  /*0970*/  @!P0 BRA `(.L_x_846) ;  /* 0x000000ec00048947 */ /* 0x000fea0003800000 */
.L_x_847:
[----:B------:R-:W-:-:S08]  /*0980*/  NOP ;  /* 0x0000000000007918 */ /* 0x000fd00000000000 */
[----:B------:R-:W0:Y:S02]  /*0990*/  USETMAXREG.TRY_ALLOC.CTAPOOL UP0, 0xa0 ;  /* 0x000000a0000079c8 */ /* 0x000e240008000600 */
[----:B0-----:R-:W-:-:S13]  /*09a0*/  PLOP3.LUT P0, PT, PT, PT, UP0, 0x80, 0x0 ;  /* 0x000000000000781c */ /* 0x001fda0003f0f008 */
[----:B------:R-:W-:Y:S05]  /*09b0*/  @!P0 BRA `(.L_x_847) ;  /* 0xfffffffc00f08947 */ /* 0x000fea000383ffff */
[----:B------:R-:W0:Y:S01]  /*09c0*/  S2UR UR6, SR_CTAID.Y ;  /* 0x00000000000679c3 */ /* 0x000e220000002600 */
[----:B------:R-:W-:Y:S01]  /*09d0*/  LOP3.LUT R0, R2, 0xffffff80, RZ, 0xc0, !PT ;  /* 0xffffff8002007812 */ /* 0x000fe200078ec0ff */
[----:B------:R-:W-:Y:S02]  /*09e0*/  ULDC UR7, c[0x0][0xc50] ;  /* 0x0003140000077ab9 */ /* 0x000fe40000000800 */
[----:B------:R-:W-:-:S04]  /*09f0*/  UISETP.NE.AND UP0, UPT, UR7, 0x1, UPT ;  /* 0x000000010700788c */ /* 0x000fc8000bf05270 */
[----:B------:R-:W-:Y:S08]  /*0a00*/  BAR.ARV 0x8, 0x200 ;  /* 0x0208000000007b1d */ /* 0x000ff00000002000 */
[----:B------:R-:W1:Y:S01]  /*0a10*/  S2UR UR8, SR_CTAID.Z ;  /* 0x00000000000879c3 */ /* 0x000e620000002700 */
[----:B------:R-:W-:Y:S01]  /*0a20*/  ISETP.NE.AND P0, PT, R0, 0x80, PT ;  /* 0x000000800000780c */ /* 0x000fe20003f05270 */
[----:B------:R-:W-:Y:S01]  /*0a30*/  @UP0 ULDC UR4, c[0x0][0xc54] ;  /* 0x0003150000040ab9 */ /* 0x000fe20000000800 */
[----:B------:R-:W-:Y:S01]  /*0a40*/  @UP0 ULDC UR9, c[0x0][0xc58] ;  /* 0x0003160000090ab9 */ /* 0x000fe20000000800 */
[----:B0-----:R-:W-:-:S10]  /*0a50*/  UIMAD.WIDE.U32 UR4, UR6, UR4, URZ ;  /* 0x00000004060472a5 */ /* 0x001fd4000f8e003f */
[----:B------:R-:W-:Y:S06]  /*0a60*/  @!P0 BAR.ARV 0x9, 0x100 ;  /* 0x0244000000008b1d */ /* 0x000fec0000002000 */
[----:B------:R-:W-:Y:S01]  /*0a70*/  UMOV UR10, UR6 ;  /* 0x00000006000a7c82 */ /* 0x000fe20008000000 */
[----:B------:R-:W-:Y:S01]  /*0a80*/  @UP0 USHF.R.U32.HI UR10, URZ, UR9, UR5 ;  /* 0x000000093f0a0299 */ /* 0x000fe20008011605 */
[----:B-1----:R-:W-:-:S03]  /*0a90*/  ISETP.LE.AND P0, PT, RZ, UR8, PT ;  /* 0x00000008ff007c0c */ /* 0x002fc6000bf03270 */
[----:B------:R-:W-:Y:S02]  /*0aa0*/  UIADD3 UR4, -UR10, URZ, URZ ;  /* 0x0000003f0a047290 */ /* 0x000fe4000fffe13f */
[----:B------:R-:W-:Y:S02]  /*0ab0*/  IMAD.U32 R17, RZ, RZ, UR10 ;  /* 0x0000000aff117e24 */ /* 0x000fe4000f8e00ff */
[----:B------:R-:W-:-:S06]  /*0ac0*/  UIMAD UR6, UR7, UR4, UR6 ;  /* 0x00000004070672a4 */ /* 0x000fcc000f8e0206 */
[----:B------:R-:W-:Y:S06]  /*0ad0*/  @!P0 BRA `(.L_x_848) ;  /* 0x0000012c00e08947 */ /* 0x000fec0003800000 */
[----:B------:R-:W0:Y:S01]  /*0ae0*/  LDC.64 R6, c[0x0][0x418] ;  /* 0x00010600ff067b82 */ /* 0x000e220000000a00 */
[----:B------:R-:W-:Y:S01]  /*0af0*/  ULDC UR4, c[0x0][0x448] ;  /* 0x0001120000047ab9 */ /* 0x000fe20000000800 */
[----:B------:R-:W-:Y:S01]  /*0b00*/  VIADD R22, R2, 0xffffff80 ;  /* 0xffffff8002167836 */ /* 0x000fe20000000000 */
[----:B------:R-:W-:-:S03]  /*0b10*/  UISETP.NE.AND UP0, UPT, UR4, 0x1, UPT ;  /* 0x000000010400788c */ /* 0x000fc6000bf05270 */
[----:B------:R-:W-:Y:S02]  /*0b20*/  ULDC.64 UR4, c[0x0][0x9e0] ;  /* 0x0002780000047ab9 */ /* 0x000fe40000000a00 */
[----:B------:R-:W1:Y:S01]  /*0b30*/  LDC R89, c[0x0][0x288] ;  /* 0x0000a200ff597b82 */ /* 0x000e620000000800 */
[----:B------:R-:W-:-:S05]  /*0b40*/  UISETP.GE.AND UP1, UPT, UR5, 0x1, UPT ;  /* 0x000000010500788c */ /* 0x000fca000bf26270 */
[----:B------:R-:W-:Y:S01]  /*0b50*/  @UP0 ULDC UR9, c[0x0][0x44c] ;  /* 0x0001130000090ab9 */ /* 0x000fe20000000800 */
[----:B------:R-:W-:Y:S01]  /*0b60*/  @UP0 ULDC UR11, c[0x0][0x450] ;  /* 0x00011400000b0ab9 */ /* 0x000fe20000000800 */
[----:B------:R-:W2:Y:S01]  /*0b70*/  LDC R18, c[0x0][0x424] ;  /* 0x00010900ff127b82 */ /* 0x000ea20000000800 */
[----:B------:R-:W-:-:S07]  /*0b80*/  PLOP3.LUT P1, PT, PT, PT, UP1, 0x80, 0x0 ;  /* 0x000000000000781c */ /* 0x000fce0003f2f018 */
[----:B------:R-:W3:Y:S01]  /*0b90*/  LDC R5, c[0x0][0x2f0] ;  /* 0x0000bc00ff057b82 */ /* 0x000ee20000000800 */
[----:B0-----:R-:W-:-:S04]  /*0ba0*/  ISETP.NE.U32.AND P0, PT, R6, RZ, PT ;  /* 0x000000ff0600720c */ /* 0x001fc80003f05070 */
[----:B------:R-:W-:-:S03]  /*0bb0*/  ISETP.NE.AND.EX P0, PT, R7, RZ, PT, P0 ;  /* 0x000000ff0700720c */ /* 0x000fc60003f05300 */
[----:B------:R-:W0:Y:S01]  /*0bc0*/  S2UR UR38, SR_CTAID.X ;  /* 0x00000000002679c3 */ /* 0x000e220000002500 */
[----:B-1----:R-:W-:Y:S02]  /*0bd0*/  IADD3 R3, -R89, 0x1, RZ ;  /* 0x0000000159037810 */ /* 0x002fe40007ffe1ff */
[----:B--2---:R-:W-:-:S05]  /*0be0*/  SEL R18, R18, 0x1, P0 ;  /* 0x0000000112127807 */ /* 0x004fca0000000000 */
[----:B---3--:R-:W-:-:S05]  /*0bf0*/  IMAD R3, R18, R5, R3 ;  /* 0x0000000512037224 */ /* 0x008fca00078e0203 */
[----:B------:R-:W-:Y:S01]  /*0c00*/  R2UR UR10, R3 ;  /* 0x00000000030a72ca */ /* 0x000fe200000e0000 */
[----:B0-----:R-:W-:-:S04]  /*0c10*/  UIMAD UR38, UR38, 0xc0, URZ ;  /* 0x000000c0262678a4 */ /* 0x001fc8000f8e023f */
[----:B------:R-:W-:Y:S02]  /*0c20*/  @UP0 UIADD3 UR8, UR38, 0xbf, URZ ;  /* 0x000000bf26080890 */ /* 0x000fe4000fffe03f */
[----:B------:R-:W-:Y:S02]  /*0c30*/  UIADD3 UR7, UR38, 0xbf, URZ ;  /* 0x000000bf26077890 */ /* 0x000fe4000fffe03f */
[----:B------:R-:W-:-:S04]  /*0c40*/  UIMAD.WIDE.U32 UR8, UR8, UR9, URZ ;  /* 0x00000009080872a5 */ /* 0x000fc8000f8e003f */
[----:B------:R-:W-:-:S04]  /*0c50*/  @UP0 USHF.R.U32.HI UR7, URZ, UR11, UR9 ;  /* 0x0000000b3f070299 */ /* 0x000fc80008011609 */
[----:B------:R-:W-:-:S04]  /*0c60*/  UIADD3 UR7, UR10, UR7, URZ ;  /* 0x000000070a077290 */ /* 0x000fc8000fffe03f */
[----:B------:R-:W-:-:S06]  /*0c70*/  UIADD3 UR4, UR7, UR4, URZ ;  /* 0x0000000407047290 */ /* 0x000fcc000fffe03f */
[----:B------:R-:W-:Y:S01]  /*0c80*/  IMAD.U32 R0, RZ, RZ, UR4 ;  /* 0x00000004ff007e24 */ /* 0x000fe2000f8e00ff */
[----:B------:R-:W-:Y:S06]  /*0c90*/  @!P1 BRA `(.L_x_849) ;  /* 0x0000000000409947 */ /* 0x000fec0003800000 */
[----:B------:R-:W-:Y:S01]  /*0ca0*/  ISETP.LT.AND P0, PT, RZ, UR7, PT ;  /* 0x00000007ff007c0c */ /* 0x000fe2000bf01270 */
[----:B------:R-:W-:-:S12]  /*0cb0*/  UIADD3 UR4, UR7, -0x1, URZ ;  /* 0xffffffff07047890 */ /* 0x000fd8000fffe03f */
[----:B------:R-:W-:Y:S05]  /*0cc0*/  @P0 BRA `(.L_x_850) ;  /* 0x00000000001c0947 */ /* 0x000fea0003800000 */
[----:B------:R-:W-:Y:S02]  /*0cd0*/  UISETP.NE.AND UP1, UPT, UR5, 0x1, UPT ;  /* 0x000000010500788c */ /* 0x000fe4000bf25270 */
[----:B------:R-:W-:-:S09]  /*0ce0*/  UIADD3 UR4, -UR7, URZ, URZ ;  /* 0x0000003f07047290 */ /* 0x000fd2000fffe13f */
[----:B------:R-:W-:Y:S02]  /*0cf0*/  @UP1 ULDC.64 UR10, c[0x0][0x9e8] ;  /* 0x00027a00000a1ab9 */ /* 0x000fe40000000a00 */
[----:B------:R-:W-:-:S04]  /*0d00*/  UIMAD.WIDE.U32 UR8, UR4, UR10, URZ ;  /* 0x0000000a040872a5 */ /* 0x000fc8000f8e003f */
[----:B------:R-:W-:-:S04]  /*0d10*/  @UP1 USHF.R.U32.HI UR4, URZ, UR11, UR9 ;  /* 0x0000000b3f041299 */ /* 0x000fc80008011609 */
[----:B------:R-:W-:Y:S01]  /*0d20*/  ULOP3.LUT UR4, URZ, UR4, URZ, 0x33, !UPT ;  /* 0x000000043f047292 */ /* 0x000fe2000f8e333f */
[----:B------:R-:W-:Y:S11]  /*0d30*/  BRA `(.L_x_851) ;  /* 0x0000000000107947 */ /* 0x000ff60003800000 */
.L_x_850:
[----:B------:R-:W-:-:S11]  /*0d40*/  UISETP.NE.AND UP1, UPT, UR5, 0x1, UPT ;  /* 0x000000010500788c */ /* 0x000fd6000bf25270 */
[----:B------:R-:W-:Y:S02]  /*0d50*/  @UP1 ULDC.64 UR10, c[0x0][0x9e8] ;  /* 0x00027a00000a1ab9 */ /* 0x000fe40000000a00 */
[----:B------:R-:W-:-:S04]  /*0d60*/  UIMAD.WIDE.U32 UR8, UR4, UR10, URZ ;  /* 0x0000000a040872a5 */ /* 0x000fc8000f8e003f */
[----:B------:R-:W-:-:S12]  /*0d70*/  @UP1 USHF.R.U32.HI UR4, URZ, UR11, UR9 ;  /* 0x0000000b3f041299 */ /* 0x000fd80008011609 */
.L_x_851:
[----:B------:R-:W-:-:S06]  /*0d80*/  UIMAD UR4, UR4, UR5, UR5 ;  /* 0x00000005040472a4 */ /* 0x000fcc000f8e0205 */
[----:B------:R-:W-:-:S07]  /*0d90*/  VIMNMX R0, R0, UR4, PT ;  /* 0x0000000400007c48 */ /* 0x000fce000bfe0100 */
.L_x_849:
[-C--:B------:R-:W-:Y:S01]  /*0da0*/  IMAD R89, R18, R5.reuse, -R89 ;  /* 0x0000000512597224 */ /* 0x080fe200078e0a59 */
[----:B------:R-:W-:Y:S01]  /*0db0*/  @UP0 ULDC UR8, c[0x0][0x44c] ;  /* 0x0001130000080ab9 */ /* 0x000fe20000000800 */
[----:B------:R-:W-:Y:S01]  /*0dc0*/  VIADD R4, R0, 0x7f ;  /* 0x0000007f00047836 */ /* 0x000fe20000000000 */
[----:B------:R-:W-:Y:S01]  /*0dd0*/  UIMAD.WIDE.U32 UR8, UR38, UR8, URZ ;  /* 0x00000008260872a5 */ /* 0x000fe2000f8e003f */
[----:B------:R-:W-:Y:S01]  /*0de0*/  IMAD R0, R18, R5, 0x7f ;  /* 0x0000007f12007424 */ /* 0x000fe200078e0205 */
[----:B------:R-:W-:Y:S01]  /*0df0*/  R2UR UR7, R89 ;  /* 0x00000000590772ca */ /* 0x000fe200000e0000 */
[----:B------:R-:W-:Y:S01]  /*0e00*/  @UP0 ULDC UR10, c[0x0][0x450] ;  /* 0x00011400000a0ab9 */ /* 0x000fe20000000800 */
[----:B------:R-:W-:Y:S01]  /*0e10*/  UMOV UR4, UR38 ;  /* 0x0000002600047c82 */ /* 0x000fe20008000000 */
[----:B------:R-:W-:Y:S01]  /*0e20*/  SHF.R.S32.HI R5, RZ, 0x1f, R4 ;  /* 0x0000001fff057819 */ /* 0x000fe20000011404 */
[----:B------:R-:W-:Y:S01]  /*0e30*/  @UP0 USHF.R.U32.HI UR4, URZ, UR10, UR9 ;  /* 0x0000000a3f040299 */ /* 0x000fe20008011609 */
[----:B------:R-:W-:-:S02]  /*0e40*/  SHF.R.S32.HI R3, RZ, 0x1f, R0 ;  /* 0x0000001fff037819 */ /* 0x000fc40000011400 */
[----:B------:R-:W-:Y:S02]  /*0e50*/  LEA.HI R5, R5, R4, RZ, 0x7 ;  /* 0x0000000405057211 */ /* 0x000fe400078f38ff */
[----:B------:R-:W-:Y:S02]  /*0e60*/  LEA.HI R3, R3, R0, RZ, 0x7 ;  /* 0x0000000003037211 */ /* 0x000fe400078f38ff */
[----:B------:R-:W-:Y:S02]  /*0e70*/  SHF.R.S32.HI R0, RZ, 0x7, R5 ;  /* 0x00000007ff007819 */ /* 0x000fe40000011405 */
[----:B------:R-:W-:Y:S01]  /*0e80*/  UIADD3 UR4, UR7, UR4, URZ ;  /* 0x0000000407047290 */ /* 0x000fe2000fffe03f */
[----:B------:R-:W-:Y:S02]  /*0e90*/  SHF.R.S32.HI R3, RZ, 0x7, R3 ;  /* 0x00000007ff037819 */ /* 0x000fe40000011403 */
[----:B------:R-:W-:Y:S02]  /*0ea0*/  ULDC UR7, c[0x0][0x9dc] ;  /* 0x0002770000077ab9 */ /* 0x000fe40000000800 */
[----:B------:R-:W-:Y:S01]  /*0eb0*/  UIADD3 UR7, UR4, -UR7, URZ ;  /* 0x8000000704077290 */ /* 0x000fe2000fffe03f */
[----:B------:R-:W-:Y:S01]  /*0ec0*/  VIMNMX R88, R3, R0, PT ;  /* 0x0000000003587248 */ /* 0x000fe20003fe0100 */
[----:B------:R-:W-:Y:S10]  /*0ed0*/  @!P1 BRA `(.L_x_852) ;  /* 0x0000000000449947 */ /* 0x000ff40003800000 */
[----:B------:R-:W-:-:S06]  /*0ee0*/  UISETP.GT.AND UP0, UPT, UR4, -0x1, UPT ;  /* 0xffffffff0400788c */ /* 0x000fcc000bf04270 */
[----:B------:R-:W-:-:S13]  /*0ef0*/  PLOP3.LUT P0, PT, PT, PT, UP0, 0x80, 0x0 ;  /* 0x000000000000781c */ /* 0x000fda0003f0f008 */
[----:B------:R-:W-:Y:S05]  /*0f00*/  @P0 BRA `(.L_x_853) ;  /* 0x00000000001c0947 */ /* 0x000fea0003800000 */
[----:B------:R-:W-:Y:S02]  /*0f10*/  UISETP.NE.AND UP0, UPT, UR5, 0x1, UPT ;  /* 0x000000010500788c */ /* 0x000fe4000bf05270 */
[----:B------:R-:W-:-:S09]  /*0f20*/  ULOP3.LUT UR4, URZ, UR4, URZ, 0x33, !UPT ;  /* 0x000000043f047292 */ /* 0x000fd2000f8e333f */
[----:B------:R-:W-:Y:S02]  /*0f30*/  @UP0 ULDC.64 UR10, c[0x0][0x9e8] ;  /* 0x00027a00000a0ab9 */ /* 0x000fe40000000a00 */
[----:B------:R-:W-:-:S04]  /*0f40*/  UIMAD.WIDE.U32 UR8, UR4, UR10, URZ ;  /* 0x0000000a040872a5 */ /* 0x000fc8000f8e003f */
[----:B------:R-:W-:-:S04]  /*0f50*/  @UP0 USHF.R.U32.HI UR4, URZ, UR11, UR9 ;  /* 0x0000000b3f040299 */ /* 0x000fc80008011609 */
[----:B------:R-:W-:Y:S01]  /*0f60*/  ULOP3.LUT UR4, URZ, UR4, URZ, 0x33, !UPT ;  /* 0x000000043f047292 */ /* 0x000fe2000f8e333f */
[----:B------:R-:W-:Y:S11]  /*0f70*/  BRA `(.L_x_854) ;  /* 0x0000000000107947 */ /* 0x000ff60003800000 */
.L_x_853:
[----:B------:R-:W-:-:S11]  /*0f80*/  UISETP.NE.AND UP0, UPT, UR5, 0x1, UPT ;  /* 0x000000010500788c */ /* 0x000fd6000bf05270 */
[----:B------:R-:W-:Y:S02]  /*0f90*/  @UP0 ULDC.64 UR10, c[0x0][0x9e8] ;  /* 0x00027a00000a0ab9 */ /* 0x000fe40000000a00 */
[----:B------:R-:W-:-:S04]  /*0fa0*/  UIMAD.WIDE.U32 UR8, UR4, UR10, URZ ;  /* 0x0000000a040872a5 */ /* 0x000fc8000f8e003f */
[----:B------:R-:W-:-:S12]  /*0fb0*/  @UP0 USHF.R.U32.HI UR4, URZ, UR11, UR9 ;  /* 0x0000000b3f040299 */ /* 0x000fd80008011609 */
.L_x_854:
[----:B------:R-:W-:-:S04]  /*0fc0*/  UIMAD UR4, UR4, UR5, URZ ;  /* 0x00000005040472a4 */ /* 0x000fc8000f8e023f */
[----:B------:R-:W-:-:S04]  /*0fd0*/  UISETP.LT.AND UP0, UPT, UR7, UR4, UPT ;  /* 0x000000040700728c */ /* 0x000fc8000bf01270 */
[----:B------:R-:W-:-:S12]  /*0fe0*/  USEL UR7, UR7, UR4, !UP0 ;  /* 0x0000000407077287 */ /* 0x000fd8000c000000 */
.L_x_852:
[----:B------:R-:W-:Y:S02]  /*0ff0*/  USHF.R.S32.HI UR4, URZ, 0x1f, UR7 ;  /* 0x0000001f3f047899 */ /* 0x000fe40008011407 */
[----:B------:R-:W-:Y:S02]  /*1000*/  USHF.R.U32.HI UR10, URZ, 0x10, UR6 ;  /* 0x000000103f0a7899 */ /* 0x000fe40008011606 */
[----:B------:R-:W-:Y:S02]  /*1010*/  ULEA.HI UR4, UR4, UR7, URZ, 0x7 ;  /* 0x0000000704047291 */ /* 0x000fe4000f8f383f */
[----:B------:R-:W-:Y:S02]  /*1020*/  ULOP3.LUT UR60, UR6, 0xffff, URZ, 0xc0, !UPT ;  /* 0x0000ffff063c7892 */ /* 0x000fe4000f8ec03f */
[----:B------:R-:W-:-:S04]  /*1030*/  USHF.R.S32.HI UR4, URZ, 0x7, UR4 ;  /* 0x000000073f047899 */ /* 0x000fc80008011404 */
[----:B------:R-:W-:-:S04]  /*1040*/  UISETP.LT.AND UP0, UPT, URZ, UR4, UPT ;  /* 0x000000043f00728c */ /* 0x000fc8000bf01270 */
[----:B------:R-:W-:Y:S02]  /*1050*/  USEL UR9, URZ, UR4, !UP0 ;  /* 0x000000043f097287 */ /* 0x000fe4000c000000 */
[----:B------:R-:W-:Y:S01]  /*1060*/  UISETP.NE.AND UP0, UPT, UR10, URZ, UPT ;  /* 0x0000003f0a00728c */ /* 0x000fe2000bf05270 */
[----:B------:R-:W-:-:S03]  /*1070*/  UMOV UR4, URZ ;  /* 0x0000003f00047c82 */ /* 0x000fc60008000000 */
[----:B------:R-:W-:-:S07]  /*1080*/  ISETP.GT.AND P0, PT, R88, UR9, PT ;  /* 0x0000000958007c0c */ /* 0x000fce000bf04270 */
[----:B------:R-:W-:-:S06]  /*1090*/  @!UP0 ULDC UR10, c[0x0][0x9f0] ;  /* 0x00027c00000a8ab9 */ /* 0x000fcc0000000800 */
[----:B------:R-:W-:Y:S05]  /*10a0*/  @!P0 BRA `(.L_x_855) ;  /* 0x00000000008c8947 */ /* 0x000fea0003800000 */
[----:B------:R-:W-:Y:S01]  /*10b0*/  IMAD.U32 R5, RZ, RZ, UR10 ;  /* 0x0000000aff057e24 */ /* 0x000fe2000f8e00ff */
[----:B------:R-:W-:-:S04]  /*10c0*/  UMOV UR4, URZ ;  /* 0x0000003f00047c82 */ /* 0x000fc80008000000 */
[----:B------:R-:W-:-:S04]  /*10d0*/  IABS R0, R5 ;  /* 0x0000000500007213 */ /* 0x000fc80000000000 */
[----:B------:R-:W-:Y:S02]  /*10e0*/  R2UR UR11, R0 ;  /* 0x00000000000b72ca */ /* 0x000fe400000e0000 */
[----:B------:R-:W-:Y:S02]  /*10f0*/  IADD3 R0, R5, -0x1, R88 ;  /* 0xffffffff05007810 */ /* 0x000fe40007ffe058 */
[----:B------:R-:W-:Y:S02]  /*1100*/  IABS R5, R5 ;  /* 0x0000000500057213 */ /* 0x000fe40000000000 */
[----:B------:R-:W-:-:S03]  /*1110*/  R2UR UR6, R0 ;  /* 0x00000000000672ca */ /* 0x000fc600000e0000 */
[----:B------:R-:W-:-:S04]  /*1120*/  IMAD.MOV R5, RZ, RZ, -R5 ;  /* 0x000000ffff057224 */ /* 0x000fc800078e0a05 */
[----:B------:R-:W0:Y:S06]  /*1130*/  I2F.RP R3, UR11 ;  /* 0x0000000b00037d06 */ /* 0x000e2c0008209400 */
[----:B------:R-:W-:-:S06]  /*1140*/  UIADD3 UR6, -UR9, UR6, URZ ;  /* 0x0000000609067290 */ /* 0x000fcc000fffe13f */
[----:B------:R-:W-:Y:S01]  /*1150*/  IMAD.U32 R0, RZ, RZ, UR6 ;  /* 0x00000006ff007e24 */ /* 0x000fe2000f8e00ff */
[----:B------:R-:W-:Y:S01]  /*1160*/  ULOP3.LUT UR6, UR6, UR10, URZ, 0x3c, !UPT ;  /* 0x0000000a06067292 */ /* 0x000fe2000f8e3c3f */
[----:B0-----:R-:W0:Y:S03]  /*1170*/  MUFU.RCP R3, R3 ;  /* 0x0000000300037308 */ /* 0x001e260000001000 */
[----:B------:R-:W-:-:S04]  /*1180*/  IABS R0, R0 ;  /* 0x0000000000007213 */ /* 0x000fc80000000000 */
[----:B------:R-:W-:Y:S01]  /*1190*/  R2UR UR8, R0 ;  /* 0x00000000000872ca */ /* 0x000fe200000e0000 */
[----:B------:R-:W-:Y:S02]  /*11a0*/  IMAD.MOV.U32 R0, RZ, RZ, R5 ;  /* 0x000000ffff007224 */ /* 0x000fe400078e0005 */
[----:B0-----:R-:W-:-:S06]  /*11b0*/  VIADD R4, R3, 0xffffffe ;  /* 0x0ffffffe03047836 */ /* 0x001fcc0000000000 */
        /* <DEDUP_REMOVED lines=18> */
.L_x_855:
[----:B------:R-:W-:Y:S02]  /*12e0*/  UIMAD UR60, UR60, UR4, UR9 ;  /* 0x000000043c3c72a4 */ /* 0x000fe4000f8e0209 */
[----:B------:R-:W-:Y:S01]  /*12f0*/  IMAD.U32 R3, RZ, RZ, UR4 ;  /* 0x00000004ff037e24 */ /* 0x000fe2000f8e00ff */
[----:B------:R-:W-:Y:S01]  /*1300*/  PLOP3.LUT P0, PT, PT, PT, PT, 0x80, 0x0 ;  /* 0x000000000000781c */ /* 0x000fe20003f0f070 */
[----:B------:R-:W-:Y:S01]  /*1310*/  IMAD.MOV.U32 R0, RZ, RZ, RZ ;  /* 0x000000ffff007224 */ /* 0x000fe200078e00ff */
[----:B------:R-:W-:Y:S02]  /*1320*/  CS2R R134, SRZ ;  /* 0x0000000000867805 */ /* 0x000fe4000001ff00 */
[----:B------:R-:W-:Y:S02]  /*1330*/  CS2R R132, SRZ ;  /* 0x0000000000847805 */ /* 0x000fe4000001ff00 */
[----:B------:R-:W-:Y:S01]  /*1340*/  VIADDMNMX R88, R3, UR60, R88, PT ;  /* 0x0000003c03587c46 */ /* 0x000fe2000b800158 */
[----:B------:R-:W-:Y:S01]  /*1350*/  IMAD.MOV.U32 R3, RZ, RZ, RZ ;  /* 0x000000ffff037224 */ /* 0x000fe200078e00ff */
[----:B------:R-:W-:-:S02]  /*1360*/  CS2R R130, SRZ ;  /* 0x0000000000827805 */ /* 0x000fc4000001ff00 */
[----:B------:R-:W-:Y:S02]  /*1370*/  CS2R R128, SRZ ;  /* 0x0000000000807805 */ /* 0x000fe4000001ff00 */
[----:B------:R-:W-:Y:S02]  /*1380*/  ISETP.GT.AND P1, PT, R88, UR60, PT ;  /* 0x0000003c58007c0c */ /* 0x000fe4000bf24270 */
        /* <DEDUP_REMOVED lines=20> */
[----:B------:R-:W-:Y:S06]  /*14d0*/  @!P1 BRA `(.L_x_856) ;  /* 0x000000c800989947 */ /* 0x000fec0003800000 */
[----:B------:R-:W-:Y:S01]  /*14e0*/  SHF.R.S32.HI R91, RZ, 0x1f, R22 ;  /* 0x0000001fff5b7819 */ /* 0x000fe20000011416 */
[----:B------:R-:W0:Y:S01]  /*14f0*/  S2UR UR6, SR_CgaCtaId ;  /* 0x00000000000679c3 */ /* 0x000e220000008800 */
[----:B------:R-:W-:Y:S02]  /*1500*/  UMOV UR36, 0x400 ;  /* 0x0000040000247882 */ /* 0x000fe40000000000 */
[----:B------:R-:W-:-:S04]  /*1510*/  LEA.HI R90, R91, R22, RZ, 0x7 ;  /* 0x000000165b5a7211 */ /* 0x000fc800078f38ff */
[----:B------:R-:W-:-:S05]  /*1520*/  SHF.R.S32.HI R92, RZ, 0x7, R90 ;  /* 0x00000007ff5c7819 */ /* 0x000fca000001145a */
        /* <DEDUP_REMOVED lines=9> */
[----:B------:R-:W-:Y:S02]  /*15c0*/  ULEA UR4, UR5, UR36, 0xc ;  /* 0x0000002405047291 */ /* 0x000fe4000f8e603f */
[----:B------:R-:W-:Y:S02]  /*15d0*/  ULEA UR5, UR5, UR6, 0xd ;  /* 0x0000000605057291 */ /* 0x000fe4000f8e683f */
[----:B------:R-:W-:Y:S02]  /*15e0*/  UIADD3 UR4, UR4, 0xc400, URZ ;  /* 0x0000c40004047890 */ /* 0x000fe4000fffe03f */
[----:B------:R-:W-:Y:S02]  /*15f0*/  USHF.R.U32.HI UR5, URZ, 0x4, UR5 ;  /* 0x000000043f057899 */ /* 0x000fe40008011605 */
[----:B------:R-:W-:Y:S02]  /*1600*/  USHF.R.U32.HI UR4, URZ, 0x4, UR4 ;  /* 0x000000043f047899 */ /* 0x000fe40008011604 */
[----:B------:R-:W-:-:S02]  /*1610*/  ULOP3.LUT UR39, UR5, 0x3fff, URZ, 0xc0, !UPT ;  /* 0x00003fff05277892 */ /* 0x000fc4000f8ec03f */
        /* <DEDUP_REMOVED lines=18> */
.L_x_857:
[----:B------:R-:W-:Y:S02]  /*1740*/  SHF.L.U32 R5, RZ, 0x1f, RZ ;  /* 0x0000001fff057819 */ /* 0x000fe400000006ff */
[----:B------:R-:W-:Y:S02]  /*1750*/  LEA.HI R0, R91, R22, RZ, 0x4 ;  /* 0x000000165b007211 */ /* 0x000fe400078f20ff */
[----:B------:R-:W0:Y:S02]  /*1760*/  SYNCS.PHASECHK.TRANS64.TRYWAIT P0, [UR36+0x2d800], R5 ;  /* 0x02d80005ff0075a7 */ /* 0x000e240008000164 */
[----:B------:R-:W-:-:S05]  /*1770*/  LOP3.LUT R3, R0, 0xfffffff0, RZ, 0xc0, !PT ;  /* 0xfffffff000037812 */ /* 0x000fca00078ec0ff */
[----:B------:R-:W-:-:S05]  /*1780*/  IMAD.IADD R3, R22, 0x1, -R3 ;  /* 0x0000000116037824 */ /* 0x000fca00078e0a03 */
[----:B------:R-:W-:-:S04]  /*1790*/  SHF.R.S32.HI R4, RZ, 0x1f, R3 ;  /* 0x0000001fff047819 */ /* 0x000fc80000011403 */
[----:B------:R-:W-:Y:S01]  /*17a0*/  LEA.HI R4, R4, R3, RZ, 0x3 ;  /* 0x0000000304047211 */ /* 0x000fe200078f18ff */
[----:B0-----:R-:W-:Y:S06]  /*17b0*/  @!P0 BRA `(.L_x_858) ;  /* 0x0000012000b08947 */ /* 0x001fec0003800000 */
.L_x_1025:
[----:B------:R-:W-:Y:S01]  /*17c0*/  R2UR UR4, R16 ;  /* 0x00000000100472ca */ /* 0x000fe200000e0000 */
[----:B------:R-:W-:Y:S01]  /*17d0*/  IMAD.MOV.U32 R8, RZ, RZ, 0x20 ;  /* 0x00000020ff087424 */ /* 0x000fe200078e00ff */
[----:B0-----:R-:W-:-:S05]  /*17e0*/  LOP3.LUT R6, R4, 0xfffffff8, RZ, 0xc0, !PT ;  /* 0xfffffff804067812 */ /* 0x001fca00078ec0ff */
[----:B------:R-:W-:-:S05]  /*17f0*/  IMAD.IADD R6, R3, 0x1, -R6 ;  /* 0x0000000103067824 */ /* 0x000fca00078e0a06 */
[----:B------:R-:W-:Y:S01]  /*1800*/  LOP3.LUT P1, RZ, R6, 0x4, RZ, 0xc0, !PT ;  /* 0x0000000406ff7812 */ /* 0x000fe2000782c0ff */
[----:B------:R-:W-:-:S03]  /*1810*/  ULOP3.LUT UR4, UR4, 0x1, URZ, 0xfc, !UPT ;  /* 0x0000000104047892 */ /* 0x000fc6000f8efc3f */
[----:B------:R-:W-:-:S03]  /*1820*/  SEL R8, R8, 0xffffffe0, !P1 ;  /* 0xffffffe008087807 */ /* 0x000fc60004800000 */
[----:B------:R-:W-:-:S05]  /*1830*/  IMAD.U32 R7, RZ, RZ, UR4 ;  /* 0x00000004ff077e24 */ /* 0x000fca000f8e00ff */
[----:B------:R-:W-:-:S13]  /*1840*/  ISETP.NE.AND P0, PT, R7, 0x3, PT ;  /* 0x000000030700780c */ /* 0x000fda0003f05270 */
[----:B------:R-:W-:Y:S05]  /*1850*/  @!P0 BRA `(.L_x_859) ;  /* 0x0000000000048947 */ /* 0x000fea0003800000 */
[----:B------:R-:W-:Y:S01]  /*1860*/  BPT.TRAP 0x1 ;  /* 0x000000040000795c */ /* 0x000fe20000300000 */
.L_x_859:
[----:B------:R0:W1:Y:S01]  /*1870*/  SYNCS.PHASECHK.TRANS64.TRYWAIT P2, [UR36+0x2d830], R5 ;  /* 0x02d83005ff0075a7 */ /* 0x0000620008040164 */
[----:B------:R-:W-:Y:S05]  /*1880*/  @!P0 BRA `(.L_x_860) ;  /* 0x0000000000048947 */ /* 0x000fea0003800000 */
[----:B------:R-:W-:Y:S01]  /*1890*/  BPT.TRAP 0x1 ;  /* 0x000000040000795c */ /* 0x000fe20000300000 */
.L_x_860:
[----:B------:R-:W-:Y:S01]  /*18a0*/  IMAD.U32 R14, RZ, RZ, UR40 ;  /* 0x00000028ff0e7e24 */ /* 0x000fe2000f8e00ff */
[----:B------:R-:W-:-:S04]  /*18b0*/  ISETP.NE.AND P1, PT, R23, RZ, PT ;  /* 0x000000ff1700720c */ /* 0x000fc80003f25270 */
[----:B------:R-:W-:Y:S01]  /*18c0*/  LOP3.LUT R14, R14, 0x10000, RZ, 0xfc, !PT ;  /* 0x000100000e0e7812 */ /* 0x000fe200078efcff */
[----:B-1----:R-:W-:Y:S08]  /*18d0*/  @P2 BRA `(.L_x_861) ;  /* 0x0000000000082947 */ /* 0x002ff00003800000 */
[----:B------:R-:W1:Y:S02]  /*18e0*/  SYNCS.PHASECHK.TRANS64.TRYWAIT P2, [UR36+0x2d830], R5 ;  /* 0x02d83005ff0075a7 */ /* 0x000e640008040164 */
[----:B-1----:R-:W-:Y:S05]  /*18f0*/  @!P2 BRA `(.L_x_862) ;  /* 0x000001200078a947 */ /* 0x002fea0003800000 */
.L_x_861:
[----:B------:R-:W-:Y:S05]  /*1900*/  WARPSYNC.ALL ;  /* 0x0000000000007948 */ /* 0x000fea0003800000 */
[----:B------:R-:W-:Y:S01]  /*1910*/  IMAD.MOV.U32 R15, RZ, RZ, -0x7fffffe0 ;  /* 0x80000020ff0f7424 */ /* 0x000fe200078e00ff */
[----:B------:R-:W-:Y:S01]  /*1920*/  UIADD3 UR4, UR36, 0x15400, URZ ;  /* 0x0001540024047890 */ /* 0x000fe2000fffe03f */
[C---:B------:R-:W-:Y:S01]  /*1930*/  R2UR UR8, R14.reuse ;  /* 0x000000000e0872ca */ /* 0x040fe200000e0000 */
[----:B------:R-:W-:Y:S02]  /*1940*/  WARPGROUP.ARRIVE ;  /* 0x00000000000079c5 */ /* 0x000fe40000000000 */
[----:B------:R-:W-:Y:S01]  /*1950*/  R2UR UR9, R15 ;  /* 0x000000000f0972ca */ /* 0x000fe200000e0000 */
[----:B------:R-:W-:Y:S01]  /*1960*/  USHF.R.U32.HI UR4, URZ, 0x4, UR4 ;  /* 0x000000043f047899 */ /* 0x000fe20008011604 */
[----:B------:R-:W-:Y:S01]  /*1970*/  R2UR UR24, R14 ;  /* 0x000000000e1872ca */ /* 0x000fe200000e0000 */
[----:B------:R-:W-:Y:S01]  /*1980*/  UMOV UR11, 0x80000020 ;  /* 0x80000020000b7882 */ /* 0x000fe20000000000 */
[----:B------:R-:W-:Y:S01]  /*1990*/  UMOV UR13, 0x80000020 ;  /* 0x80000020000d7882 */ /* 0x000fe20000000000 */
[----:B------:R-:W-:Y:S01]  /*19a0*/  ULOP3.LUT UR4, UR4, 0x3fff, URZ, 0xc0, !UPT ;  /* 0x00003fff04047892 */ /* 0x000fe2000f8ec03f */
[----:B------:R-:W-:Y:S01]  /*19b0*/  LOP3.LUT R3, R90, 0xffffff80, RZ, 0xc0, !PT ;  /* 0xffffff805a037812 */ /* 0x000fe200078ec0ff */
[----:B------:R-:W-:Y:S01]  /*19c0*/  UMOV UR15, 0x80000020 ;  /* 0x80000020000f7882 */ /* 0x000fe20000000000 */
[----:B------:R-:W-:Y:S01]  /*19d0*/  UMOV UR17, 0x80000020 ;  /* 0x8000002000117882 */ /* 0x000fe20000000000 */
[----:B------:R-:W-:Y:S01]  /*19e0*/  ULOP3.LUT UR7, UR4, 0x10000, URZ, 0xfc, !UPT ;  /* 0x0001000004077892 */ /* 0x000fe2000f8efc3f */
[----:B01----:R-:W-:Y:S01]  /*19f0*/  IMAD.HI R5, R92, 0x55555556, RZ ;  /* 0x555555565c057827 */ /* 0x003fe200078e02ff */
[----:B------:R-:W-:Y:S01]  /*1a00*/  UMOV UR19, 0x80000020 ;  /* 0x8000002000137882 */ /* 0x000fe20000000000 */
[----:B------:R-:W-:Y:S01]  /*1a10*/  UMOV UR21, 0x80000020 ;  /* 0x8000002000157882 */ /* 0x000fe20000000000 */
[----:B------:R-:W-:Y:S01]  /*1a20*/  UIADD3 UR14, UR7, 0x200, URZ ;  /* 0x00000200070e7890 */ /* 0x000fe2000fffe03f */
[----:B------:R-:W-:Y:S01]  /*1a30*/  IMAD.IADD R7, R22, 0x1, -R3 ;  /* 0x0000000116077824 */ /* 0x000fe200078e0a03 */
[----:B------:R-:W-:Y:S01]  /*1a40*/  UIADD3 UR12, UR24, 0x300, URZ ;  /* 0x00000300180c7890 */ /* 0x000fe2000fffe03f */
[----:B------:R-:W-:Y:S01]  /*1a50*/  LEA.HI R3, R5, R5, RZ, 0x1 ;  /* 0x0000000505037211 */ /* 0x000fe200078f08ff */
[----:B------:R-:W-:Y:S01]  /*1a60*/  UMOV UR10, UR7 ;  /* 0x00000007000a7c82 */ /* 0x000fe20008000000 */
[----:B------:R-:W-:Y:S01]  /*1a70*/  UIADD3 UR16, UR24, 0x302, URZ ;  /* 0x0000030218107890 */ /* 0x000fe2000fffe03f */
[----:B------:R-:W-:Y:S01]  /*1a80*/  HGMMA.64x128x16.F32 R24, gdesc[UR8], RZ, !UPT, gsb0 ;  /* 0x01e00000081879f0 */ /* 0x000fe2000c0008ff */
[----:B------:R-:W-:Y:S01]  /*1a90*/  UIADD3 UR8, UR24, 0x2, URZ ;  /* 0x0000000218087890 */ /* 0x000fe2000fffe03f */
[----:B------:R-:W-:Y:S01]  /*1aa0*/  SHF.R.S32.HI R10, RZ, 0x1f, R7 ;  /* 0x0000001fff0a7819 */ /* 0x000fe20000011407 */
[----:B------:R-:W-:Y:S01]  /*1ab0*/  UIADD3 UR10, UR7, 0x2, URZ ;  /* 0x00000002070a7890 */ /* 0x000fe2000fffe03f */
[----:B------:R-:W-:Y:S01]  /*1ac0*/  LEA.HI R9, R91, R22, RZ, 0x2 ;  /* 0x000000165b097211 */ /* 0x000fe200078f10ff */
[----:B------:R-:W-:Y:S01]  /*1ad0*/  UMOV UR9, 0x80000020 ;  /* 0x8000002000097882 */ /* 0x000fe20000000000 */
[----:B------:R-:W-:Y:S01]  /*1ae0*/  UMOV UR11, 0x80000020 ;  /* 0x80000020000b7882 */ /* 0x000fe20000000000 */
[----:B------:R-:W-:Y:S01]  /*1af0*/  UIADD3 UR18, UR7, 0x202, URZ ;  /* 0x0000020207127890 */ /* 0x000fe2000fffe03f */
[CC--:B------:R-:W-:Y:S01]  /*1b00*/  LEA.HI R5, R10.reuse, R7.reuse, RZ, 0x2 ;  /* 0x000000070a057211 */ /* 0x0c0fe200078f10ff */
[----:B------:R-:W-:Y:S01]  /*1b10*/  UIADD3 UR20, UR24, 0x600, URZ ;  /* 0x0000060018147890 */ /* 0x000fe2000fffe03f */
[----:B------:R-:W-:Y:S01]  /*1b20*/  LOP3.LUT R9, R9, 0xfffffffc, RZ, 0xc0, !PT ;  /* 0xfffffffc09097812 */ /* 0x000fe200078ec0ff */
[----:B------:R-:W-:Y:S01]  /*1b30*/  UIADD3 UR22, UR7, 0x400, URZ ;  /* 0x0000040007167890 */ /* 0x000fe2000fffe03f */
[----:B------:R-:W-:Y:S01]  /*1b40*/  IMAD R92, R3, -0x3, R92 ;  /* 0xfffffffd035c7824 */ /* 0x000fe200078e025c */
[----:B------:R-:W-:Y:S01]  /*1b50*/  UMOV UR23, 0x80000020 ;  /* 0x8000002000177882 */ /* 0x000fe20000000000 */
[----:B------:R-:W-:Y:S01]  /*1b60*/  UIADD3 UR24, UR24, 0x602, URZ ;  /* 0x0000060218187890 */ /* 0x000fe2000fffe03f */
[----:B------:R-:W-:Y:S01]  /*1b70*/  LEA.HI R10, R10, R7, RZ, 0x5 ;  /* 0x000000070a0a7211 */ /* 0x000fe200078f28ff */
[----:B------:R-:W-:Y:S01]  /*1b80*/  UIADD3 UR26, UR7, 0x402, URZ ;  /* 0x00000402071a7890 */ /* 0x000fe2000fffe03f */
[--C-:B------:R-:W-:Y:S01]  /*1b90*/  SHF.R.S32.HI R3, RZ, 0x2, R5.reuse ;  /* 0x00000002ff037819 */ /* 0x100fe20000011405 */
[----:B------:R-:W-:Y:S01]  /*1ba0*/  UMOV UR25, 0x80000020 ;  /* 0x8000002000197882 */ /* 0x000fe20000000000 */
[----:B------:R-:W-:Y:S01]  /*1bb0*/  UMOV UR27, 0x80000020 ;  /* 0x80000020001b7882 */ /* 0x000fe20000000000 */
[----:B------:R-:W-:Y:S01]  /*1bc0*/  SHF.R.S32.HI R12, RZ, 0x1f, R5 ;  /* 0x0000001fff0c7819 */ /* 0x000fe20000011405 */
[----:B------:R-:W-:Y:S01]  /*1bd0*/  IMAD.IADD R9, R22, 0x1, -R9 ;  /* 0x0000000116097824 */ /* 0x000fe200078e0a09 */
[----:B------:R-:W-:Y:S01]  /*1be0*/  SHF.R.S32.HI R10, RZ, 0x5, R10 ;  /* 0x00000005ff0a7819 */ /* 0x000fe2000001140a */
[----:B------:R-:W-:Y:S01]  /*1bf0*/  ULDC UR4, c[0x0][0x448] ;  /* 0x0001120000047ab9 */ /* 0x000fe20000000800 */
[----:B------:R-:W-:Y:S01]  /*1c00*/  LEA.HI R12, R12, R3, RZ, 0x3 ;  /* 0x000000030c0c7211 */ /* 0x000fe200078f18ff */
[----:B------:R-:W-:Y:S01]  /*1c10*/  UISETP.NE.AND UP0, UPT, UR4, 0x1, UPT ;  /* 0x000000010400788c */ /* 0x000fe2000bf05270 */
[----:B------:R-:W-:Y:S01]  /*1c20*/  LEA R11, R10, UR38, 0x4 ;  /* 0x000000260a0b7c11 */ /* 0x000fe2000f8e20ff */
[----:B------:R-:W-:Y:S01]  /*1c30*/  ULDC UR31, c[0x0][0x2f0] ;  /* 0x0000bc00001f7ab9 */ /* 0x000fe20000000800 */
[----:B------:R-:W-:Y:S01]  /*1c40*/  LOP3.LUT R12, R12, 0xfffffff8, RZ, 0xc0, !PT ;  /* 0xfffffff80c0c7812 */ /* 0x000fe200078ec0ff */
[----:B------:R-:W-:Y:S01]  /*1c50*/  IMAD.SHL.U32 R4, R4, 0x40, RZ ;  /* 0x0000004004047824 */ /* 0x000fe200078e00ff */
[----:B------:R-:W-:Y:S01]  /*1c60*/  LEA.HI R10, R9, R9, RZ, 0x1 ;  /* 0x00000009090a7211 */ /* 0x000fe200078f08ff */
[----:B------:R-:W-:Y:S01]  /*1c70*/  ULDC UR6, c[0x0][0x9dc] ;  /* 0x0002770000067ab9 */ /* 0x000fe20000000800 */
[----:B------:R-:W-:Y:S01]  /*1c80*/  SHF.R.S32.HI R13, RZ, 0x4, R0 ;  /* 0x00000004ff0d7819 */ /* 0x000fe20000011400 */
[----:B------:R-:W-:Y:S01]  /*1c90*/  IMAD.SHL.U32 R0, R6, 0x40, RZ ;  /* 0x0000004006007824 */ /* 0x000fe200078e00ff */
[----:B------:R-:W-:Y:S01]  /*1ca0*/  IADD3 R11, R11, R3, -R12 ;  /* 0x000000030b0b7210 */ /* 0x000fe20007ffe80c */
[----:B------:R-:W-:Y:S01]  /*1cb0*/  IMAD.U32 R3, RZ, RZ, UR36 ;  /* 0x00000024ff037e24 */ /* 0x000fe2000f8e00ff */
[----:B------:R-:W-:Y:S01]  /*1cc0*/  LOP3.LUT R10, R10, 0x1ffffffe, RZ, 0xc0, !PT ;  /* 0x1ffffffe0a0a7812 */ /* 0x000fe200078ec0ff */
[----:B------:R-:W-:Y:S01]  /*1cd0*/  IMAD.SHL.U32 R13, R13, 0x8, RZ ;  /* 0x000000080d0d7824 */ /* 0x000fe200078e00ff */
[----:B------:R-:W-:Y:S01]  /*1ce0*/  PLOP3.LUT P3, PT, PT, PT, UP0, 0x80, 0x0 ;  /* 0x000000000000781c */ /* 0x000fe20003f6f008 */
[----:B------:R-:W-:Y:S01]  /*1cf0*/  IMAD R11, R92, 0x40, R11 ;  /* 0x000000405c0b7824 */ /* 0x000fe200078e020b */
[----:B------:R-:W-:Y:S01]  /*1d00*/  LOP3.LUT R0, R0, 0x1c0, RZ, 0xc0, !PT ;  /* 0x000001c000007812 */ /* 0x000fe200078ec0ff */
[----:B------:R-:W-:Y:S01]  /*1d10*/  IMAD.IADD R10, R9, 0x1, -R10 ;  /* 0x00000001090a7824 */ /* 0x000fe200078e0a0a */
[----:B------:R-:W-:Y:S01]  /*1d20*/  PLOP3.LUT P4, PT, PT, PT, UP0, 0x80, 0x0 ;  /* 0x000000000000781c */ /* 0x000fe20003f8f008 */
[----:B------:R-:W-:Y:S01]  /*1d30*/  @UP0 ULDC UR4, c[0x0][0x44c] ;  /* 0x0001130000040ab9 */ /* 0x000fe20000000800 */
[----:B------:R-:W-:Y:S01]  /*1d40*/  LOP3.LUT R13, R0, 0x8, R13, 0xf8, !PT ;  /* 0x00000008000d7812 */ /* 0x000fe200078ef80d */
[----:B------:R-:W-:Y:S01]  /*1d50*/  @!P1 VIADD R3, R3, 0x2d840 ;  /* 0x0002d84003039836 */ /* 0x000fe20000000000 */
[----:B------:R-:W-:Y:S01]  /*1d60*/  SHF.R.U32.HI R12, RZ, 0x3, R0 ;  /* 0x00000003ff0c7819 */ /* 0x000fe20000011600 */
[----:B------:R-:W-:Y:S01]  /*1d70*/  IMAD R0, R10, 0x8, R11 ;  /* 0x000000080a007824 */ /* 0x000fe200078e020b */
[----:B------:R-:W-:Y:S01]  /*1d80*/  LOP3.LUT P2, RZ, R6, 0x2, RZ, 0xc0, !PT ;  /* 0x0000000206ff7812 */ /* 0x000fe2000784c0ff */
[----:B------:R-:W-:Y:S01]  /*1d90*/  IMAD.MOV.U32 R9, RZ, RZ, -0x80 ;  /* 0xffffff80ff097424 */ /* 0x000fe200078e00ff */
[----:B------:R-:W-:Y:S01]  /*1da0*/  LOP3.LUT R10, R13, R12, RZ, 0x3c, !PT ;  /* 0x0000000c0d0a7212 */ /* 0x000fe200078e3cff */
[----:B------:R-:W-:Y:S01]  /*1db0*/  @P3 IMAD.HI.U32 R12, R0, UR4, RZ ;  /* 0x00000004000c3c27 */ /* 0x000fe2000f8e00ff */
[----:B------:R-:W-:Y:S01]  /*1dc0*/  @UP0 ULDC UR4, c[0x0][0x450] ;  /* 0x0001140000040ab9 */ /* 0x000fe20000000800 */
[----:B------:R-:W-:Y:S01]  /*1dd0*/  LOP3.LUT R6, R5, 0x7ffffffc, RZ, 0xc0, !PT ;  /* 0x7ffffffc05067812 */ /* 0x000fe200078ec0ff */
[----:B------:R-:W-:Y:S01]  /*1de0*/  ULOP3.LUT UR28, URZ, UR6, URZ, 0x33, !UPT ;  /* 0x000000063f1c7292 */ /* 0x000fe2000f8e333f */
[----:B------:R-:W-:Y:S01]  /*1df0*/  IMAD.MOV.U32 R11, RZ, RZ, R0 ;  /* 0x000000ffff0b7224 */ /* 0x000fe200078e0000 */
[----:B------:R-:W-:Y:S01]  /*1e00*/  @P4 SHF.R.U32.HI R11, RZ, UR4, R12 ;  /* 0x00000004ff0b4c19 */ /* 0x000fe2000801160c */
[----:B------:R-:W-:Y:S01]  /*1e10*/  IMAD R13, R88, R9, 0x80 ;  /* 0x00000080580d7424 */ /* 0x000fe200078e0209 */
[----:B------:R-:W-:Y:S01]  /*1e20*/  @!P1 PRMT R5, RZ, 0x654, R3 ;  /* 0x00000654ff059816 */ /* 0x000fe20000000003 */
[----:B------:R-:W-:Y:S01]  /*1e30*/  IMAD.IADD R3, R7, 0x1, -R6 ;  /* 0x0000000107037824 */ /* 0x000fe200078e0a06 */
[----:B------:R-:W-:Y:S01]  /*1e40*/  ULDC.64 UR4, c[0x0][0x9e0] ;  /* 0x0002780000047ab9 */ /* 0x000fe20000000a00 */
[----:B------:R-:W0:Y:S01]  /*1e50*/  SHFL.IDX PT, R7, R11, RZ, 0x1c1f ;  /* 0x001c1fff0b077589 */ /* 0x000e2200000e0000 */
[----:B------:R-:W-:Y:S01]  /*1e60*/  VIADD R6, R13, 0x1 ;  /* 0x000000010d067836 */ /* 0x000fe20000000000 */
[----:B------:R-:W-:Y:S01]  /*1e70*/  UISETP.GE.AND UP1, UPT, UR5, 0x1, UPT ;  /* 0x000000010500788c */ /* 0x000fe2000bf26270 */
[----:B------:R-:W-:Y:S01]  /*1e80*/  LEA.HI R91, R91, R22, RZ, 0x5 ;  /* 0x000000165b5b7211 */ /* 0x000fe200078f28ff */
[----:B------:R-:W-:Y:S01]  /*1e90*/  IMAD.MOV.U32 R9, RZ, RZ, 0x10 ;  /* 0x00000010ff097424 */ /* 0x000fe200078e00ff */
[----:B------:R-:W-:-:S02]  /*1ea0*/  LOP3.LUT R4, R4, 0xfffffe00, RZ, 0xc0, !PT ;  /* 0xfffffe0004047812 */ /* 0x000fc400078ec0ff */
[----:B------:R-:W-:Y:S01]  /*1eb0*/  LEA R90, R88, 0xffffff80, 0x7 ;  /* 0xffffff80585a7811 */ /* 0x000fe200078e38ff */
[----:B------:R-:W-:Y:S01]  /*1ec0*/  IMAD.SHL.U32 R91, R91, 0x20, RZ ;  /* 0x000000205b5b7824 */ /* 0x000fe200078e00ff */
[----:B------:R-:W-:Y:S02]  /*1ed0*/  PLOP3.LUT P3, PT, PT, PT, UP1, 0x40, 0x0 ;  /* 0x000000000000781c */ /* 0x000fe40003f6e818 */
[----:B------:R-:W-:Y:S02]  /*1ee0*/  SEL R9, R9, 0xfffffff0, !P2 ;  /* 0xfffffff009097807 */ /* 0x000fe40005000000 */
[----:B------:R-:W-:-:S04]  /*1ef0*/  LOP3.LUT R91, R91, 0xfffffc00, RZ, 0xc0, !PT ;  /* 0xfffffc005b5b7812 */ /* 0x000fc800078ec0ff */
[----:B------:R-:W-:Y:S01]  /*1f00*/  IADD3 R10, R10, R4, R91 ;  /* 0x000000040a0a7210 */ /* 0x000fe20007ffe05b */
[----:B------:R-:W-:Y:S01]  /*1f10*/  IMAD.U32 R4, RZ, RZ, UR28 ;  /* 0x0000001cff047e24 */ /* 0x000fe2000f8e00ff */
[----:B------:R-:W-:Y:S02]  /*1f20*/  WARPGROUP.DEPBAR.LE gsb0, 0x0 ;  /* 0x00008000000079c5 */ /* 0x000fe40000010000 */
[----:B------:R-:W-:-:S06]  /*1f30*/  WARPGROUP.ARRIVE ;  /* 0x00000000000079c5 */ /* 0x000fcc0000000000 */
[----:B------:R-:W-:Y:S01]  /*1f40*/  HGMMA.64x128x16.F32 R24, gdesc[UR8], R24, gsb0 ;  /* 0x01e00000081879f0 */ /* 0x000fe20008000818 */
[----:B------:R-:W-:Y:S02]  /*1f50*/  ULDC UR10, c[0x0][0x288] ;  /* 0x0000a200000a7ab9 */ /* 0x000fe40000000800 */
[----:B------:R-:W-:Y:S01]  /*1f60*/  IMAD.U32 R12, RZ, RZ, UR10 ;  /* 0x0000000aff0c7e24 */ /* 0x000fe2000f8e00ff */
[----:B------:R-:W-:Y:S02]  /*1f70*/  WARPGROUP.DEPBAR.LE gsb0, 0x0 ;  /* 0x00008000000079c5 */ /* 0x000fe40000010000 */
[----:B------:R-:W-:-:S06]  /*1f80*/  WARPGROUP.ARRIVE ;  /* 0x00000000000079c5 */ /* 0x000fcc0000000000 */
[----:B------:R-:W-:Y:S03]  /*1f90*/  HGMMA.64x128x16.F32 R24, gdesc[UR12], R24, gsb0 ;  /* 0x01e000000c1879f0 */ /* 0x000fe60008000818 */
[----:B------:R-:W-:Y:S02]  /*1fa0*/  WARPGROUP.DEPBAR.LE gsb0, 0x0 ;  /* 0x00008000000079c5 */ /* 0x000fe40000010000 */
[----:B------:R-:W-:-:S07]  /*1fb0*/  WARPGROUP.ARRIVE ;  /* 0x00000000000079c5 */ /* 0x000fce0000000000 */
        /* <DEDUP_REMOVED lines=8> */
[----:B------:R1:W-:Y:S02]  /*2040*/  @!P1 SYNCS.ARRIVE.TRANS64.RED.A1T0 RZ, [R5+URZ], RZ ;  /* 0x000000ff05ff99a7 */ /* 0x0003e4000810043f */
[----:B-1----:R-:W-:Y:S02]  /*2050*/  IMAD R5, R3, -0x2, R6 ;  /* 0xfffffffe03057824 */ /* 0x002fe400078e0206 */
[C---:B------:R-:W-:Y:S02]  /*2060*/  IMAD R6, R18.reuse, UR31, R13 ;  /* 0x0000001f12067c24 */ /* 0x040fe4000f8e020d */
[----:B------:R-:W-:-:S02]  /*2070*/  IMAD R5, R18, UR31, R5 ;  /* 0x0000001f12057c24 */ /* 0x000fc4000f8e0205 */
[----:B------:R-:W-:Y:S02]  /*2080*/  IMAD R21, R3, -0x2, R6 ;  /* 0xfffffffe03157824 */ /* 0x000fe400078e0206 */
[----:B------:R-:W-:-:S04]  /*2090*/  IMAD.IADD R5, R5, 0x1, -R12 ;  /* 0x0000000105057824 */ /* 0x000fc800078e0a0c */
[C---:B------:R-:W-:Y:S02]  /*20a0*/  VIADD R92, R5.reuse, UR4 ;  /* 0x00000004055c7c36 */ /* 0x040fe40008000000 */
[----:B------:R-:W-:-:S03]  /*20b0*/  VIADD R23, R5, UR28 ;  /* 0x0000001c05177c36 */ /* 0x000fc60008000000 */
[----:B0-----:R-:W-:Y:S01]  /*20c0*/  VIADDMNMX R5, R7, R92, R21, PT ;  /* 0x0000005c07057246 */ /* 0x001fe20003800115 */
[----:B------:R-:W-:Y:S01]  /*20d0*/  IMAD.IADD R6, R23, 0x1, R7 ;  /* 0x0000000117067824 */ /* 0x000fe200078e0207 */
[----:B------:R-:W-:Y:S06]  /*20e0*/  @P3 BRA `(.L_x_863) ;  /* 0x00000000005c3947 */ /* 0x000fec0003800000 */
[----:B------:R-:W-:Y:S01]  /*20f0*/  IMAD R7, R18, UR31, R7 ;  /* 0x0000001f12077c24 */ /* 0x000fe2000f8e0207 */
[----:B------:R-:W-:Y:S03]  /*2100*/  BSSY B0, `(.L_x_864) ;  /* 0x0000011000007945 */ /* 0x000fe60003800000 */
[----:B------:R-:W-:-:S05]  /*2110*/  IMAD.IADD R7, R7, 0x1, -R12 ;  /* 0x0000000107077824 */ /* 0x000fca00078e0a0c */
[----:B------:R-:W-:-:S13]  /*2120*/  ISETP.GT.AND P2, PT, R7, -0x1, PT ;  /* 0xffffffff0700780c */ /* 0x000fda0003f44270 */
[----:B------:R-:W-:Y:S05]  /*2130*/  @P2 BRA `(.L_x_865) ;  /* 0x0000000000202947 */ /* 0x000fea0003800000 */
[----:B------:R-:W-:Y:S01]  /*2140*/  UISETP.NE.AND UP2, UPT, UR5, 0x1, UPT ;  /* 0x000000010500788c */ /* 0x000fe2000bf45270 */
[----:B------:R-:W-:-:S05]  /*2150*/  LOP3.LUT R7, RZ, R7, RZ, 0x33, !PT ;  /* 0x00000007ff077212 */ /* 0x000fca00078e33ff */
[----:B------:R-:W-:-:S05]  /*2160*/  PLOP3.LUT P2, PT, PT, PT, UP2, 0x80, 0x0 ;  /* 0x000000000000781c */ /* 0x000fca0003f4f028 */
[----:B------:R-:W-:-:S08]  /*2170*/  @UP2 ULDC.64 UR10, c[0x0][0x9e8] ;  /* 0x00027a00000a2ab9 */ /* 0x000fd00000000a00 */
[----:B------:R-:W-:-:S05]  /*2180*/  @P2 IMAD.HI.U32 R20, R7, UR10, RZ ;  /* 0x0000000a07142c27 */ /* 0x000fca000f8e00ff */
[----:B------:R-:W-:-:S04]  /*2190*/  @P2 SHF.R.U32.HI R7, RZ, UR11, R20 ;  /* 0x0000000bff072c19 */ /* 0x000fc80008011614 */
[----:B------:R-:W-:Y:S01]  /*21a0*/  LOP3.LUT R7, RZ, R7, RZ, 0x33, !PT ;  /* 0x00000007ff077212 */ /* 0x000fe200078e33ff */
[----:B------:R-:W-:Y:S06]  /*21b0*/  BRA `(.L_x_866) ;  /* 0x0000000000147947 */ /* 0x000fec0003800000 */
.L_x_865:
[----:B------:R-:W-:-:S06]  /*21c0*/  UISETP.NE.AND UP2, UPT, UR5, 0x1, UPT ;  /* 0x000000010500788c */ /* 0x000fcc000bf45270 */
[----:B------:R-:W-:-:S05]  /*21d0*/  PLOP3.LUT P2, PT, PT, PT, UP2, 0x80, 0x0 ;  /* 0x000000000000781c */ /* 0x000fca0003f4f028 */
[----:B------:R-:W-:-:S08]  /*21e0*/  @UP2 ULDC.64 UR10, c[0x0][0x9e8] ;  /* 0x00027a00000a2ab9 */ /* 0x000fd00000000a00 */
[----:B------:R-:W-:-:S05]  /*21f0*/  @P2 IMAD.HI.U32 R20, R7, UR10, RZ ;  /* 0x0000000a07142c27 */ /* 0x000fca000f8e00ff */
[----:B------:R-:W-:-:S07]  /*2200*/  @P2 SHF.R.U32.HI R7, RZ, UR11, R20 ;  /* 0x0000000bff072c19 */ /* 0x000fce0008011614 */
.L_x_866:
[----:B------:R-:W-:Y:S05]  /*2210*/  BSYNC B0 ;  /* 0x0000000000007941 */ /* 0x000fea0003800000 */
.L_x_864:
[----:B------:R-:W-:-:S04]  /*2220*/  IMAD R20, R7, UR5, -R90 ;  /* 0x0000000507147c24 */ /* 0x000fc8000f8e0a5a */
[----:B------:R-:W-:-:S05]  /*2230*/  IMAD R20, R3, -0x2, R20 ;  /* 0xfffffffe03147824 */ /* 0x000fca00078e0214 */
[----:B------:R-:W-:Y:S02]  /*2240*/  VIMNMX R6, R6, R20, !PT ;  /* 0x0000001406067248 */ /* 0x000fe40007fe0100 */
[----:B------:R-:W-:-:S07]  /*2250*/  VIADDMNMX R5, R20, UR5, R5, PT ;  /* 0x0000000514057c46 */ /* 0x000fce000b800105 */
.L_x_863:
[C---:B------:R-:W-:Y:S01]  /*2260*/  ISETP.GE.AND P4, PT, R13.reuse, 0x9, PT ;  /* 0x000000090d00780c */ /* 0x040fe20003f86270 */
[----:B------:R-:W0:Y:S01]  /*2270*/  SHFL.IDX PT, R11, R11, 0x1, 0x1c1f ;  /* 0x003c1f000b0b7f89 */ /* 0x000e2200000e0000 */
[C---:B------:R-:W-:Y:S02]  /*2280*/  ISETP.GE.AND P2, PT, R13.reuse, 0x2, PT ;  /* 0x000000020d00780c */ /* 0x040fe40003f46270 */
[----:B------:R-:W-:Y:S02]  /*2290*/  ISETP.GE.AND P5, PT, R13, 0xa, PT ;  /* 0x0000000a0d00780c */ /* 0x000fe40003fa6270 */
[----:B------:R-:W-:Y:S02]  /*22a0*/  LOP3.LUT R22, R22, 0xfffffffd, RZ, 0xc0, !PT ;  /* 0xfffffffd16167812 */ /* 0x000fe400078ec0ff */
[----:B------:R-:W-:-:S04]  /*22b0*/  ISETP.GT.AND P3, PT, R6, 0x1, !P2 ;  /* 0x000000010600780c */ /* 0x000fc80005764270 */
[----:B------:R-:W-:Y:S02]  /*22c0*/  ISETP.LT.OR P3, PT, R5, 0x2, P3 ;  /* 0x000000020500780c */ /* 0x000fe40001f61670 */
[----:B------:R-:W-:Y:S02]  /*22d0*/  @P4 LOP3.LUT R22, R22, 0x2, RZ, 0xfc, !PT ;  /* 0x0000000216164812 */ /* 0x000fe400078efcff */
[----:B------:R-:W-:Y:S02]  /*22e0*/  FSEL R25, R25, -INF , !P3 ;  /* 0xff80000019197808 */ /* 0x000fe40005800000 */
[----:B------:R-:W-:Y:S02]  /*22f0*/  LOP3.LUT R22, R22, 0xfffffffb, RZ, 0xc0, !PT ;  /* 0xfffffffb16167812 */ /* 0x000fe400078ec0ff */
[----:B------:R-:W-:Y:S02]  /*2300*/  ISETP.GT.AND P4, PT, R6, 0x8, !P4 ;  /* 0x000000080600780c */ /* 0x000fe40006784270 */
[----:B------:R-:W-:-:S02]  /*2310*/  @P5 LOP3.LUT R22, R22, 0x4, RZ, 0xfc, !PT ;  /* 0x0000000416165812 */ /* 0x000fc400078efcff */
[----:B------:R-:W-:Y:S02]  /*2320*/  ISETP.GT.AND P3, PT, R6, 0x9, !P5 ;  /* 0x000000090600780c */ /* 0x000fe40006f64270 */
[----:B------:R-:W-:Y:S02]  /*2330*/  ISETP.GE.AND P5, PT, R13, 0x11, PT ;  /* 0x000000110d00780c */ /* 0x000fe40003fa6270 */
[C---:B------:R-:W-:Y:S02]  /*2340*/  ISETP.LT.OR P4, PT, R5.reuse, 0x9, P4 ;  /* 0x000000090500780c */ /* 0x040fe40002781670 */
[----:B------:R-:W-:Y:S02]  /*2350*/  ISETP.LT.OR P3, PT, R5, 0xa, P3 ;  /* 0x0000000a0500780c */ /* 0x000fe40001f61670 */
[----:B------:R-:W-:Y:S02]  /*2360*/  FSEL R28, R28, -INF , !P4 ;  /* 0xff8000001c1c7808 */ /* 0x000fe40006000000 */
[----:B------:R-:W-:-:S02]  /*2370*/  ISETP.GE.AND P4, PT, R13, 0x12, PT ;  /* 0x000000120d00780c */ /* 0x000fc40003f86270 */
[----:B------:R-:W-:Y:S02]  /*2380*/  LOP3.LUT R22, R22, 0xfffffff7, RZ, 0xc0, !PT ;  /* 0xfffffff716167812 */ /* 0x000fe400078ec0ff */
[----:B------:R-:W-:Y:S02]  /*2390*/  FSEL R29, R29, -INF , !P3 ;  /* 0xff8000001d1d7808 */ /* 0x000fe40005800000 */
[----:B------:R-:W-:Y:S02]  /*23a0*/  ISETP.GT.AND P3, PT, R6, 0x10, !P5 ;  /* 0x000000100600780c */ /* 0x000fe40006f64270 */
[----:B------:R-:W-:Y:S02]  /*23b0*/  @P5 LOP3.LUT R22, R22, 0x8, RZ, 0xfc, !PT ;  /* 0x0000000816165812 */ /* 0x000fe400078efcff */
[----:B------:R-:W-:Y:S02]  /*23c0*/  ISETP.LT.OR P3, PT, R5, 0x11, P3 ;  /* 0x000000110500780c */ /* 0x000fe40001f61670 */
[----:B------:R-:W-:-:S02]  /*23d0*/  LOP3.LUT R22, R22, 0xfdffffff, RZ, 0xc0, !PT ;  /* 0xfdffffff16167812 */ /* 0x000fc400078ec0ff */
[----:B------:R-:W-:Y:S02]  /*23e0*/  FSEL R32, R32, -INF , !P3 ;  /* 0xff80000020207808 */ /* 0x000fe40005800000 */
[----:B------:R-:W-:Y:S02]  /*23f0*/  @P4 LOP3.LUT R22, R22, 0x2000000, RZ, 0xfc, !PT ;  /* 0x0200000016164812 */ /* 0x000fe400078efcff */
[----:B------:R-:W-:Y:S02]  /*2400*/  ISETP.GT.AND P3, PT, R6, 0x11, !P4 ;  /* 0x000000110600780c */ /* 0x000fe40006764270 */
[----:B------:R-:W-:Y:S02]  /*2410*/  ISETP.GE.AND P4, PT, R13, 0x19, PT ;  /* 0x000000190d00780c */ /* 0x000fe40003f86270 */
[----:B------:R-:W-:Y:S02]  /*2420*/  ISETP.LT.OR P3, PT, R5, 0x12, P3 ;  /* 0x000000120500780c */ /* 0x000fe40001f61670 */
[----:B------:R-:W-:-:S02]  /*2430*/  LOP3.LUT R22, R22, 0xfeffffff, RZ, 0xc0, !PT ;  /* 0xfeffffff16167812 */ /* 0x000fc400078ec0ff */
[----:B------:R-:W-:Y:S02]  /*2440*/  FSEL R33, R33, -INF , !P3 ;  /* 0xff80000021217808 */ /* 0x000fe40005800000 */
[----:B------:R-:W-:-:S04]  /*2450*/  ISETP.GT.AND P3, PT, R6, 0x18, !P4 ;  /* 0x000000180600780c */ /* 0x000fc80006764270 */
[----:B------:R-:W-:Y:S02]  /*2460*/  ISETP.LT.OR P3, PT, R5, 0x19, P3 ;  /* 0x000000190500780c */ /* 0x000fe40001f61670 */
[----:B------:R-:W-:Y:S02]  /*2470*/  @P4 LOP3.LUT R22, R22, 0x1000000, RZ, 0xfc, !PT ;  /* 0x0100000016164812 */ /* 0x000fe400078efcff */
[----:B------:R-:W-:Y:S02]  /*2480*/  ISETP.GE.AND P4, PT, R13, 0x1a, PT ;  /* 0x0000001a0d00780c */ /* 0x000fe40003f86270 */
[----:B------:R-:W-:Y:S02]  /*2490*/  LOP3.LUT R22, R22, 0xff7fffff, RZ, 0xc0, !PT ;  /* 0xff7fffff16167812 */ /* 0x000fe400078ec0ff */
[----:B------:R-:W-:Y:S02]  /*24a0*/  FSEL R36, R36, -INF , !P3 ;  /* 0xff80000024247808 */ /* 0x000fe40005800000 */
[----:B------:R-:W-:-:S04]  /*24b0*/  ISETP.GT.AND P3, PT, R6, 0x19, !P4 ;  /* 0x000000190600780c */ /* 0x000fc80006764270 */
[----:B------:R-:W-:-:S03]  /*24c0*/  ISETP.LT.OR P3, PT, R5, 0x1a, P3 ;  /* 0x0000001a0500780c */ /* 0x000fc60001f61670 */
        /* <DEDUP_REMOVED lines=110> */
[----:B------:R-:W-:Y:S02]  /*2bb0*/  FSEL R73, R73, -INF , !P3 ;  /* 0xff80000049497808 */ /* 0x000fe40005800000 */
[----:B------:R-:W-:Y:S02]  /*2bc0*/  LOP3.LUT R22, R22, 0xffffffef, RZ, 0xc0, !PT ;  /* 0xffffffef16167812 */ /* 0x000fe400078ec0ff */
[----:B------:R-:W-:-:S04]  /*2bd0*/  ISETP.GT.AND P3, PT, R6, 0x68, !P4 ;  /* 0x000000680600780c */ /* 0x000fc80006764270 */
[----:B------:R-:W-:-:S03]  /*2be0*/  ISETP.LT.OR P3, PT, R5, 0x69, P3 ;  /* 0x000000690500780c */ /* 0x000fc60001f61670 */
[----:B------:R-:W-:Y:S02]  /*2bf0*/  @P4 LOP3.LUT R22, R22, 0x10, RZ, 0xfc, !PT ;  /* 0x0000001016164812 */ /* 0x000fe400078efcff */
[----:B------:R-:W-:Y:S02]  /*2c00*/  ISETP.GE.AND P4, PT, R13, 0x6a, PT ;  /* 0x0000006a0d00780c */ /* 0x000fe40003f86270 */
[----:B------:R-:W-:Y:S02]  /*2c10*/  FSEL R76, R76, -INF , !P3 ;  /* 0xff8000004c4c7808 */ /* 0x000fe40005800000 */
[----:B------:R-:W-:Y:S02]  /*2c20*/  ISETP.GT.AND P3, PT, R6, 0x69, !P4 ;  /* 0x000000690600780c */ /* 0x000fe40006764270 */
[----:B------:R-:W-:Y:S02]  /*2c30*/  LOP3.LUT R22, R22, 0xfbffffff, RZ, 0xc0, !PT ;  /* 0xfbffffff16167812 */ /* 0x000fe400078ec0ff */
[----:B------:R-:W-:-:S04]  /*2c40*/  ISETP.LT.OR P3, PT, R5, 0x6a, P3 ;  /* 0x0000006a0500780c */ /* 0x000fc80001f61670 */
[----:B------:R-:W-:Y:S02]  /*2c50*/  FSEL R77, R77, -INF , !P3 ;  /* 0xff8000004d4d7808 */ /* 0x000fe40005800000 */
[----:B------:R-:W-:Y:S02]  /*2c60*/  ISETP.GE.AND P3, PT, R13, 0x71, PT ;  /* 0x000000710d00780c */ /* 0x000fe40003f66270 */
[----:B------:R-:W-:Y:S02]  /*2c70*/  @P4 LOP3.LUT R22, R22, 0x4000000, RZ, 0xfc, !PT ;  /* 0x0400000016164812 */ /* 0x000fe400078efcff */
[----:B------:R-:W-:Y:S02]  /*2c80*/  ISETP.GT.AND P4, PT, R6, 0x70, !P3 ;  /* 0x000000700600780c */ /* 0x000fe40005f84270 */
[----:B------:R-:W-:Y:S02]  /*2c90*/  LOP3.LUT R22, R22, 0xfffffffe, RZ, 0xc0, !PT ;  /* 0xfffffffe16167812 */ /* 0x000fe400078ec0ff */
[----:B------:R-:W-:-:S04]  /*2ca0*/  ISETP.LT.OR P4, PT, R5, 0x71, P4 ;  /* 0x000000710500780c */ /* 0x000fc80002781670 */
[----:B------:R-:W-:Y:S02]  /*2cb0*/  FSEL R80, R80, -INF , !P4 ;  /* 0xff80000050507808 */ /* 0x000fe40006000000 */
[----:B------:R-:W-:-:S04]  /*2cc0*/  ISETP.GE.AND P4, PT, R13, 0x72, PT ;  /* 0x000000720d00780c */ /* 0x000fc80003f86270 */
[----:B------:R-:W-:-:S04]  /*2cd0*/  ISETP.GT.AND P5, PT, R6, 0x71, !P4 ;  /* 0x000000710600780c */ /* 0x000fc800067a4270 */
[----:B------:R-:W-:-:S04]  /*2ce0*/  ISETP.LT.OR P5, PT, R5, 0x72, P5 ;  /* 0x000000720500780c */ /* 0x000fc80002fa1670 */
[----:B------:R-:W-:Y:S02]  /*2cf0*/  FSEL R81, R81, -INF , !P5 ;  /* 0xff80000051517808 */ /* 0x000fe40006800000 */
[----:B------:R-:W-:-:S04]  /*2d00*/  ISETP.GE.AND P5, PT, R13, 0x79, PT ;  /* 0x000000790d00780c */ /* 0x000fc80003fa6270 */
[----:B------:R-:W-:-:S04]  /*2d10*/  ISETP.GT.AND P6, PT, R6, 0x78, !P5 ;  /* 0x000000780600780c */ /* 0x000fc80006fc4270 */
[----:B------:R-:W-:-:S04]  /*2d20*/  ISETP.LT.OR P6, PT, R5, 0x79, P6 ;  /* 0x000000790500780c */ /* 0x000fc800037c1670 */
[----:B------:R-:W-:Y:S02]  /*2d30*/  FSEL R84, R84, -INF , !P6 ;  /* 0xff80000054547808 */ /* 0x000fe40007000000 */
[----:B------:R-:W-:-:S13]  /*2d40*/  ISETP.GE.AND P6, PT, R13, 0x1, PT ;  /* 0x000000010d00780c */ /* 0x000fda0003fc6270 */
[----:B------:R-:W-:Y:S02]  /*2d50*/  @P6 LOP3.LUT R22, R22, 0x1, RZ, 0xfc, !PT ;  /* 0x0000000116166812 */ /* 0x000fe400078efcff */
[----:B------:R-:W-:Y:S02]  /*2d60*/  ISETP.GT.AND P6, PT, R6, RZ, !P6 ;  /* 0x000000ff0600720c */ /* 0x000fe400077c4270 */
[----:B------:R-:W-:Y:S02]  /*2d70*/  LOP3.LUT R22, R22, 0xf7ffffff, RZ, 0xc0, !PT ;  /* 0xf7ffffff16167812 */ /* 0x000fe400078ec0ff */
[----:B------:R-:W-:-:S04]  /*2d80*/  ISETP.LT.OR P6, PT, R5, 0x1, P6 ;  /* 0x000000010500780c */ /* 0x000fc800037c1670 */
[----:B------:R-:W-:Y:S02]  /*2d90*/  FSEL R7, R24, -INF , !P6 ;  /* 0xff80000018077808 */ /* 0x000fe40007000000 */
[----:B------:R-:W-:-:S13]  /*2da0*/  ISETP.GE.AND P6, PT, R13, 0x7a, PT ;  /* 0x0000007a0d00780c */ /* 0x000fda0003fc6270 */
[----:B------:R-:W-:Y:S02]  /*2db0*/  @P6 LOP3.LUT R22, R22, 0x8000000, RZ, 0xfc, !PT ;  /* 0x0800000016166812 */ /* 0x000fe400078efcff */
[----:B------:R-:W-:Y:S01]  /*2dc0*/  ISETP.GT.AND P6, PT, R6, 0x79, !P6 ;  /* 0x000000790600780c */ /* 0x000fe200077c4270 */
[----:B0-----:R-:W-:-:S03]  /*2dd0*/  IMAD.IADD R6, R23, 0x1, R11 ;  /* 0x0000000117067824 */ /* 0x001fc600078e020b */
[----:B------:R-:W-:Y:S02]  /*2de0*/  ISETP.LT.OR P6, PT, R5, 0x7a, P6 ;  /* 0x0000007a0500780c */ /* 0x000fe400037c1670 */
[----:B------:R-:W-:Y:S02]  /*2df0*/  VIADDMNMX R5, R11, R92, R21, PT ;  /* 0x0000005c0b057246 */ /* 0x000fe40003800115 */
[----:B------:R-:W-:Y:S02]  /*2e00*/  FSEL R85, R85, -INF , !P6 ;  /* 0xff80000055557808 */ /* 0x000fe40007000000 */
[----:B------:R-:W-:-:S13]  /*2e10*/  PLOP3.LUT P6, PT, PT, PT, UP1, 0x40, 0x0 ;  /* 0x000000000000781c */ /* 0x000fda0003fce818 */
[----:B------:R-:W-:Y:S05]  /*2e20*/  @P6 BRA `(.L_x_867) ;  /* 0x0000000000646947 */ /* 0x000fea0003800000 */
        /* <DEDUP_REMOVED lines=9> */
[----:B------:R-:W-:Y:S01]  /*2ec0*/  @P6 IMAD.HI.U32 R13, R11, UR10, RZ ;  /* 0x0000000a0b0d6c27 */ /* 0x000fe2000f8e00ff */
[----:B------:R-:W-:-:S13]  /*2ed0*/  PLOP3.LUT P6, PT, PT, PT, UP2, 0x80, 0x0 ;  /* 0x000000000000781c */ /* 0x000fda0003fcf028 */
[----:B------:R-:W-:-:S04]  /*2ee0*/  @P6 SHF.R.U32.HI R11, RZ, UR11, R13 ;  /* 0x0000000bff0b6c19 */ /* 0x000fc8000801160d */
[----:B------:R-:W-:Y:S01]  /*2ef0*/  LOP3.LUT R11, RZ, R11, RZ, 0x33, !PT ;  /* 0x0000000bff0b7212 */ /* 0x000fe200078e33ff */
[----:B------:R-:W-:Y:S06]  /*2f00*/  BRA `(.L_x_870) ;  /* 0x0000000000187947 */ /* 0x000fec0003800000 */
.L_x_869:
[----:B------:R-:W-:-:S06]  /*2f10*/  UISETP.NE.AND UP2, UPT, UR5, 0x1, UPT ;  /* 0x000000010500788c */ /* 0x000fcc000bf45270 */
[----:B------:R-:W-:-:S05]  /*2f20*/  PLOP3.LUT P6, PT, PT, PT, UP2, 0x80, 0x0 ;  /* 0x000000000000781c */ /* 0x000fca0003fcf028 */
[----:B------:R-:W-:-:S08]  /*2f30*/  @UP2 ULDC.64 UR10, c[0x0][0x9e8] ;  /* 0x00027a00000a2ab9 */ /* 0x000fd00000000a00 */
[----:B------:R-:W-:Y:S01]  /*2f40*/  @P6 IMAD.HI.U32 R13, R11, UR10, RZ ;  /* 0x0000000a0b0d6c27 */ /* 0x000fe2000f8e00ff */
[----:B------:R-:W-:-:S13]  /*2f50*/  PLOP3.LUT P6, PT, PT, PT, UP2, 0x80, 0x0 ;  /* 0x000000000000781c */ /* 0x000fda0003fcf028 */
[----:B------:R-:W-:-:S07]  /*2f60*/  @P6 SHF.R.U32.HI R11, RZ, UR11, R13 ;  /* 0x0000000bff0b6c19 */ /* 0x000fce000801160d */
.L_x_870:
[----:B------:R-:W-:Y:S05]  /*2f70*/  BSYNC B0 ;  /* 0x0000000000007941 */ /* 0x000fea0003800000 */
.L_x_868:
[----:B------:R-:W-:-:S04]  /*2f80*/  IMAD R20, R11, UR5, -R90 ;  /* 0x000000050b147c24 */ /* 0x000fc8000f8e0a5a */
[----:B------:R-:W-:-:S05]  /*2f90*/  IMAD R20, R3, -0x2, R20 ;  /* 0xfffffffe03147824 */ /* 0x000fca00078e0214 */
[----:B------:R-:W-:Y:S02]  /*2fa0*/  VIMNMX R6, R6, R20, !PT ;  /* 0x0000001406067248 */ /* 0x000fe40007fe0100 */
[----:B------:R-:W-:-:S07]  /*2fb0*/  VIADDMNMX R5, R20, UR5, R5, PT ;  /* 0x0000000514057c46 */ /* 0x000fce000b800105 */
.L_x_867:
[----:B------:R-:W-:Y:S01]  /*2fc0*/  ISETP.GT.AND P2, PT, R6, 0x1, !P2 ;  /* 0x000000010600780c */ /* 0x000fe20005744270 */
[----:B------:R-:W-:Y:S01]  /*2fd0*/  ULDC UR10, c[0x0][0x988] ;  /* 0x00026200000a7ab9 */ /* 0x000fe20000000800 */
[C---:B------:R-:W-:Y:S01]  /*2fe0*/  LOP3.LUT P6, RZ, R22.reuse, 0x8, RZ, 0xc0, !PT ;  /* 0x0000000816ff7812 */ /* 0x040fe200078cc0ff */
[----:B------:R-:W-:Y:S01]  /*2ff0*/  @UP0 ULDC UR14, c[0x0][0x44c] ;  /* 0x00011300000e0ab9 */ /* 0x000fe20000000800 */
[----:B------:R-:W-:Y:S01]  /*3000*/  ISETP.LT.OR P2, PT, R5, 0x2, P2 ;  /* 0x000000020500780c */ /* 0x000fe20001741670 */
[----:B------:R-:W-:Y:S01]  /*3010*/  UIMAD.WIDE.U32 UR14, UR38, UR14, URZ ;  /* 0x0000000e260e72a5 */ /* 0x000fe2000f8e003f */
[----:B------:R-:W-:Y:S01]  /*3020*/  FMNMX.FTZ R11, R7, R25, !PT ;  /* 0x00000019070b7209 */ /* 0x000fe20007810000 */
[----:B------:R-:W-:Y:S01]  /*3030*/  @UP0 ULDC UR11, c[0x0][0x450] ;  /* 0x00011400000b0ab9 */ /* 0x000fe20000000800 */
[----:B------:R-:W-:Y:S01]  /*3040*/  FSEL R27, R27, -INF , !P2 ;  /* 0xff8000001b1b7808 */ /* 0x000fe20005000000 */
[----:B------:R-:W-:Y:S01]  /*3050*/  @UP0 USHF.R.U32.HI UR38, URZ, UR11, UR15 ;  /* 0x0000000b3f260299 */ /* 0x000fe2000801160f */
[----:B------:R-:W-:-:S02]  /*3060*/  LOP3.LUT P2, RZ, R22, 0x2, RZ, 0xc0, !PT ;  /* 0x0000000216ff7812 */ /* 0x000fc4000784c0ff */
[----:B------:R-:W-:Y:S02]  /*3070*/  FMNMX.FTZ R20, R28, R11, !PT ;  /* 0x0000000b1c147209 */ /* 0x000fe40007810000 */
[----:B------:R-:W-:Y:S02]  /*3080*/  ISETP.GT.AND P2, PT, R6, 0x8, !P2 ;  /* 0x000000080600780c */ /* 0x000fe40005744270 */
[----:B------:R-:W-:Y:S02]  /*3090*/  FMNMX.FTZ R11, R29, R20, !PT ;  /* 0x000000141d0b7209 */ /* 0x000fe40007810000 */
[----:B------:R-:W-:Y:S02]  /*30a0*/  ISETP.LT.OR P2, PT, R5, 0x9, P2 ;  /* 0x000000090500780c */ /* 0x000fe40001741670 */
[----:B------:R-:W-:Y:S02]  /*30b0*/  FMNMX.FTZ R20, R32, R11, !PT ;  /* 0x0000000b20147209 */ /* 0x000fe40007810000 */
[----:B------:R-:W-:-:S02]  /*30c0*/  FSEL R30, R30, -INF , !P2 ;  /* 0xff8000001e1e7808 */ /* 0x000fc40005000000 */
[----:B------:R-:W-:Y:S02]  /*30d0*/  LOP3.LUT P2, RZ, R22, 0x4, RZ, 0xc0, !PT ;  /* 0x0000000416ff7812 */ /* 0x000fe4000784c0ff */
[----:B------:R-:W-:Y:S02]  /*30e0*/  FMNMX.FTZ R11, R33, R20, !PT ;  /* 0x00000014210b7209 */ /* 0x000fe40007810000 */
[----:B------:R-:W-:Y:S02]  /*30f0*/  ISETP.GT.AND P2, PT, R6, 0x9, !P2 ;  /* 0x000000090600780c */ /* 0x000fe40005744270 */
[----:B------:R-:W-:Y:S02]  /*3100*/  FMNMX.FTZ R20, R36, R11, !PT ;  /* 0x0000000b24147209 */ /* 0x000fe40007810000 */
[----:B------:R-:W-:Y:S02]  /*3110*/  ISETP.LT.OR P2, PT, R5, 0xa, P2 ;  /* 0x0000000a0500780c */ /* 0x000fe40001741670 */
[----:B------:R-:W-:-:S02]  /*3120*/  FMNMX.FTZ R11, R37, R20, !PT ;  /* 0x00000014250b7209 */ /* 0x000fc40007810000 */
[----:B------:R-:W-:Y:S02]  /*3130*/  FSEL R31, R31, -INF , !P2 ;  /* 0xff8000001f1f7808 */ /* 0x000fe40005000000 */
[----:B------:R-:W-:Y:S02]  /*3140*/  ISETP.GT.AND P2, PT, R6, 0x10, !P6 ;  /* 0x000000100600780c */ /* 0x000fe40007744270 */
[----:B------:R-:W-:Y:S02]  /*3150*/  FMNMX.FTZ R20, R40, R11, !PT ;  /* 0x0000000b28147209 */ /* 0x000fe40007810000 */
[----:B------:R-:W-:Y:S02]  /*3160*/  ISETP.LT.OR P2, PT, R5, 0x11, P2 ;  /* 0x000000110500780c */ /* 0x000fe40001741670 */
[----:B------:R-:W-:Y:S02]  /*3170*/  LOP3.LUT P6, RZ, R22, 0x8000, RZ, 0xc0, !PT ;  /* 0x0000800016ff7812 */ /* 0x000fe400078cc0ff */
        /* <DEDUP_REMOVED lines=8> */
[----:B------:R-:W-:Y:S02]  /*3200*/  LOP3.LUT P2, RZ, R22, 0x1000000, RZ, 0xc0, !PT ;  /* 0x0100000016ff7812 */ /* 0x000fe4000784c0ff */
[----:B------:R-:W-:Y:S02]  /*3210*/  FMNMX.FTZ R20, R48, R11, !PT ;  /* 0x0000000b30147209 */ /* 0x000fe40007810000 */
[----:B------:R-:W-:Y:S02]  /*3220*/  ISETP.GT.AND P2, PT, R6, 0x18, !P2 ;  /* 0x000000180600780c */ /* 0x000fe40005744270 */
[----:B------:R-:W-:Y:S02]  /*3230*/  FMNMX.FTZ R11, R49, R20, !PT ;  /* 0x00000014310b7209 */ /* 0x000fe40007810000 */
[----:B------:R-:W-:-:S02]  /*3240*/  ISETP.LT.OR P2, PT, R5, 0x19, P2 ;  /* 0x000000190500780c */ /* 0x000fc40001741670 */
[----:B------:R-:W-:Y:S02]  /*3250*/  FMNMX.FTZ R20, R52, R11, !PT ;  /* 0x0000000b34147209 */ /* 0x000fe40007810000 */
[----:B------:R-:W-:Y:S02]  /*3260*/  FSEL R38, R38, -INF , !P2 ;  /* 0xff80000026267808 */ /* 0x000fe40005000000 */
[----:B------:R-:W-:Y:S02]  /*3270*/  LOP3.LUT P2, RZ, R22, 0x800000, RZ, 0xc0, !PT ;  /* 0x0080000016ff7812 */ /* 0x000fe4000784c0ff */
[----:B------:R-:W-:Y:S02]  /*3280*/  FMNMX.FTZ R11, R53, R20, !PT ;  /* 0x00000014350b7209 */ /* 0x000fe40007810000 */
[----:B------:R-:W-:Y:S02]  /*3290*/  ISETP.GT.AND P2, PT, R6, 0x19, !P2 ;  /* 0x000000190600780c */ /* 0x000fe40005744270 */
[----:B------:R-:W-:-:S02]  /*32a0*/  FMNMX.FTZ R20, R56, R11, !PT ;  /* 0x0000000b38147209 */ /* 0x000fc40007810000 */
[----:B------:R-:W-:Y:S02]  /*32b0*/  ISETP.LT.OR P2, PT, R5, 0x1a, P2 ;  /* 0x0000001a0500780c */ /* 0x000fe40001741670 */
[----:B------:R-:W-:Y:S02]  /*32c0*/  FMNMX.FTZ R11, R57, R20, !PT ;  /* 0x00000014390b7209 */ /* 0x000fe40007810000 */
[----:B------:R-:W-:Y:S02]  /*32d0*/  FSEL R39, R39, -INF , !P2 ;  /* 0xff80000027277808 */ /* 0x000fe40005000000 */
[----:B------:R-:W-:Y:S02]  /*32e0*/  LOP3.LUT P2, RZ, R22, 0x400000, RZ, 0xc0, !PT ;  /* 0x0040000016ff7812 */ /* 0x000fe4000784c0ff */
[----:B------:R-:W-:Y:S02]  /*32f0*/  FMNMX.FTZ R20, R60, R11, !PT ;  /* 0x0000000b3c147209 */ /* 0x000fe40007810000 */
[----:B------:R-:W-:-:S02]  /*3300*/  ISETP.GT.AND P2, PT, R6, 0x20, !P2 ;  /* 0x000000200600780c */ /* 0x000fc40005744270 */
[----:B------:R-:W-:Y:S02]  /*3310*/  FMNMX.FTZ R11, R61, R20, !PT ;  /* 0x000000143d0b7209 */ /* 0x000fe40007810000 */
[----:B------:R-:W-:Y:S02]  /*3320*/  ISETP.LT.OR P2, PT, R5, 0x21, P2 ;  /* 0x000000210500780c */ /* 0x000fe40001741670 */
[----:B------:R-:W-:Y:S02]  /*3330*/  FMNMX.FTZ R20, R64, R11, !PT ;  /* 0x0000000b40147209 */ /* 0x000fe40007810000 */
[----:B------:R-:W-:Y:S02]  /*3340*/  FSEL R42, R42, -INF , !P2 ;  /* 0xff8000002a2a7808 */ /* 0x000fe40005000000 */
[----:B------:R-:W-:Y:S02]  /*3350*/  LOP3.LUT P2, RZ, R22, 0x200000, RZ, 0xc0, !PT ;  /* 0x0020000016ff7812 */ /* 0x000fe4000784c0ff */
[----:B------:R-:W-:-:S02]  /*3360*/  FMNMX.FTZ R11, R65, R20, !PT ;  /* 0x00000014410b7209 */ /* 0x000fc40007810000 */
[----:B------:R-:W-:Y:S02]  /*3370*/  ISETP.GT.AND P2, PT, R6, 0x21, !P2 ;  /* 0x000000210600780c */ /* 0x000fe40005744270 */
[----:B------:R-:W-:Y:S02]  /*3380*/  FMNMX.FTZ R20, R68, R11, !PT ;  /* 0x0000000b44147209 */ /* 0x000fe40007810000 */
[----:B------:R-:W-:Y:S02]  /*3390*/  ISETP.LT.OR P2, PT, R5, 0x22, P2 ;  /* 0x000000220500780c */ /* 0x000fe40001741670 */
[----:B------:R-:W-:Y:S02]  /*33a0*/  FMNMX.FTZ R11, R69, R20, !PT ;  /* 0x00000014450b7209 */ /* 0x000fe40007810000 */
[----:B------:R-:W-:Y:S02]  /*33b0*/  FSEL R43, R43, -INF , !P2 ;  /* 0xff8000002b2b7808 */ /* 0x000fe40005000000 */
        /* <DEDUP_REMOVED lines=19> */
[----:B------:R-:W-:Y:S01]  /*34f0*/  ISETP.GT.AND P3, PT, R6, 0x70, !P3 ;  /* 0x000000700600780c */ /* 0x000fe20005f64270 */
[----:B------:R-:W0:Y:S01]  /*3500*/  SHFL.BFLY PT, R11, R20, 0x2, 0x1f ;  /* 0x0c401f00140b7f89 */ /* 0x000e2200000e0000 */
[----:B------:R-:W-:Y:S02]  /*3510*/  FSEL R50, R50, -INF , !P2 ;  /* 0xff80000032327808 */ /* 0x000fe40005000000 */
[----:B------:R-:W-:Y:S02]  /*3520*/  LOP3.LUT P2, RZ, R22, 0x20000, RZ, 0xc0, !PT ;  /* 0x0002000016ff7812 */ /* 0x000fe4000784c0ff */
[C---:B------:R-:W-:Y:S02]  /*3530*/  ISETP.GT.AND P4, PT, R6.reuse, 0x71, !P4 ;  /* 0x000000710600780c */ /* 0x040fe40006784270 */
[----:B------:R-:W-:Y:S02]  /*3540*/  ISETP.GT.AND P2, PT, R6, 0x31, !P2 ;  /* 0x000000310600780c */ /* 0x000fe40005744270 */
[----:B------:R-:W-:-:S02]  /*3550*/  ISETP.LT.OR P3, PT, R5, 0x71, P3 ;  /* 0x000000710500780c */ /* 0x000fc40001f61670 */
[----:B------:R-:W-:Y:S02]  /*3560*/  ISETP.LT.OR P2, PT, R5, 0x32, P2 ;  /* 0x000000320500780c */ /* 0x000fe40001741670 */
[----:B------:R-:W-:Y:S02]  /*3570*/  ISETP.GT.AND P5, PT, R6, 0x78, !P5 ;  /* 0x000000780600780c */ /* 0x000fe40006fa4270 */
[----:B------:R-:W-:Y:S02]  /*3580*/  FSEL R51, R51, -INF , !P2 ;  /* 0xff80000033337808 */ /* 0x000fe40005000000 */
[----:B------:R-:W-:Y:S02]  /*3590*/  LOP3.LUT P2, RZ, R22, 0x10000, RZ, 0xc0, !PT ;  /* 0x0001000016ff7812 */ /* 0x000fe4000784c0ff */
[----:B------:R-:W-:Y:S02]  /*35a0*/  ISETP.LT.OR P4, PT, R5, 0x72, P4 ;  /* 0x000000720500780c */ /* 0x000fe40002781670 */
[----:B------:R-:W-:-:S02]  /*35b0*/  ISETP.GT.AND P2, PT, R6, 0x38, !P2 ;  /* 0x000000380600780c */ /* 0x000fc40005744270 */
[----:B------:R-:W-:Y:S02]  /*35c0*/  FSEL R82, R82, -INF , !P3 ;  /* 0xff80000052527808 */ /* 0x000fe40005800000 */
[----:B------:R-:W-:Y:S02]  /*35d0*/  ISETP.LT.OR P2, PT, R5, 0x39, P2 ;  /* 0x000000390500780c */ /* 0x000fe40001741670 */
[----:B0-----:R-:W-:Y:S02]  /*35e0*/  FMNMX.FTZ R13, R20, R11, !PT ;  /* 0x0000000b140d7209 */ /* 0x001fe40007810000 */
[----:B------:R-:W-:Y:S02]  /*35f0*/  FSEL R54, R54, -INF , !P2 ;  /* 0xff80000036367808 */ /* 0x000fe40005000000 */
[----:B------:R-:W-:Y:S01]  /*3600*/  ISETP.GT.AND P2, PT, R6, 0x39, !P6 ;  /* 0x000000390600780c */ /* 0x000fe20007744270 */
[----:B------:R-:W0:Y:S01]  /*3610*/  SHFL.BFLY PT, R24, R13, 0x1, 0x1f ;  /* 0x0c201f000d187f89 */ /* 0x000e2200000e0000 */
[----:B------:R-:W-:-:S02]  /*3620*/  LOP3.LUT P6, RZ, R22, 0x10, RZ, 0xc0, !PT ;  /* 0x0000001016ff7812 */ /* 0x000fc400078cc0ff */
[C---:B------:R-:W-:Y:S02]  /*3630*/  ISETP.LT.OR P2, PT, R5.reuse, 0x3a, P2 ;  /* 0x0000003a0500780c */ /* 0x040fe40001741670 */
[----:B------:R-:W-:Y:S02]  /*3640*/  ISETP.LT.OR P5, PT, R5, 0x79, P5 ;  /* 0x000000790500780c */ /* 0x000fe40002fa1670 */
[----:B------:R-:W-:Y:S02]  /*3650*/  FSEL R55, R55, -INF , !P2 ;  /* 0xff80000037377808 */ /* 0x000fe40005000000 */
[----:B------:R-:W-:Y:S02]  /*3660*/  LOP3.LUT P2, RZ, R22, 0x4000, RZ, 0xc0, !PT ;  /* 0x0000400016ff7812 */ /* 0x000fe4000784c0ff */
[----:B------:R-:W-:Y:S02]  /*3670*/  FSEL R83, R83, -INF , !P4 ;  /* 0xff80000053537808 */ /* 0x000fe40006000000 */
[----:B------:R-:W-:-:S02]  /*3680*/  ISETP.GT.AND P2, PT, R6, 0x40, !P2 ;  /* 0x000000400600780c */ /* 0x000fc40005744270 */
[----:B------:R-:W-:Y:S02]  /*3690*/  FSEL R86, R86, -INF , !P5 ;  /* 0xff80000056567808 */ /* 0x000fe40006800000 */
[----:B------:R-:W-:Y:S02]  /*36a0*/  ISETP.LT.OR P2, PT, R5, 0x41, P2 ;  /* 0x000000410500780c */ /* 0x000fe40001741670 */
[----:B------:R-:W-:Y:S02]  /*36b0*/  LEA R10, R10, UR36, 0x1 ;  /* 0x000000240a0a7c11 */ /* 0x000fe4000f8e08ff */
[----:B------:R-:W-:Y:S02]  /*36c0*/  FSEL R58, R58, -INF , !P2 ;  /* 0xff8000003a3a7808 */ /* 0x000fe40005000000 */
[----:B------:R-:W-:Y:S02]  /*36d0*/  LOP3.LUT P2, RZ, R22, 0x2000, RZ, 0xc0, !PT ;  /* 0x0000200016ff7812 */ /* 0x000fe4000784c0ff */
[----:B0-----:R-:W-:-:S02]  /*36e0*/  FMNMX.FTZ R11, R13, R24, !PT ;  /* 0x000000180d0b7209 */ /* 0x001fc40007810000 */
[----:B------:R-:W-:Y:S02]  /*36f0*/  ISETP.GT.AND P2, PT, R6, 0x41, !P2 ;  /* 0x000000410600780c */ /* 0x000fe40005744270 */
[----:B------:R-:W-:Y:S01]  /*3700*/  R2UR UR6, R89 ;  /* 0x00000000590672ca */ /* 0x000fe200000e0000 */
[----:B------:R-:W-:Y:S01]  /*3710*/  FMUL.FTZ R92, R11, UR10 ;  /* 0x0000000a0b5c7c20 */ /* 0x000fe20008410000 */
[----:B------:R-:W-:-:S04]  /*3720*/  ISETP.LT.OR P2, PT, R5, 0x42, P2 ;  /* 0x000000420500780c */ /* 0x000fc80001741670 */
[----:B------:R-:W-:Y:S02]  /*3730*/  FSEL R59, R59, -INF , !P2 ;  /* 0xff8000003b3b7808 */ /* 0x000fe40005000000 */
[----:B------:R-:W-:-:S04]  /*3740*/  LOP3.LUT P2, RZ, R22, 0x1000, RZ, 0xc0, !PT ;  /* 0x0000100016ff7812 */ /* 0x000fc8000784c0ff */
[----:B------:R-:W-:Y:S01]  /*3750*/  ISETP.GT.AND P2, PT, R6, 0x48, !P2 ;  /* 0x000000480600780c */ /* 0x000fe20005744270 */
[----:B------:R-:W-:-:S03]  /*3760*/  UIADD3 UR38, UR6, UR38, URZ ;  /* 0x0000002606267290 */ /* 0x000fc6000fffe03f */
[----:B------:R-:W-:Y:S01]  /*3770*/  ISETP.LT.OR P2, PT, R5, 0x49, P2 ;  /* 0x000000490500780c */ /* 0x000fe20001741670 */
[----:B------:R-:W-:-:S03]  /*3780*/  UIADD3 UR4, UR38, UR4, URZ ;  /* 0x0000000426047290 */ /* 0x000fc6000fffe03f */
[----:B------:R-:W-:Y:S02]  /*3790*/  FSEL R62, R62, -INF , !P2 ;  /* 0xff8000003e3e7808 */ /* 0x000fe40005000000 */
[----:B------:R-:W-:-:S04]  /*37a0*/  LOP3.LUT P2, RZ, R22, 0x800, RZ, 0xc0, !PT ;  /* 0x0000080016ff7812 */ /* 0x000fc8000784c0ff */
[----:B------:R-:W-:-:S04]  /*37b0*/  ISETP.GT.AND P2, PT, R6, 0x49, !P2 ;  /* 0x000000490600780c */ /* 0x000fc80005744270 */
[----:B------:R-:W-:-:S04]  /*37c0*/  ISETP.LT.OR P2, PT, R5, 0x4a, P2 ;  /* 0x0000004a0500780c */ /* 0x000fc80001741670 */
        /* <DEDUP_REMOVED lines=25> */
[----:B------:R-:W-:Y:S02]  /*3960*/  ISETP.GT.AND P2, PT, R6, 0x68, !P6 ;  /* 0x000000680600780c */ /* 0x000fe40007744270 */
[----:B------:R-:W-:Y:S02]  /*3970*/  LOP3.LUT P6, RZ, R22, 0x1, RZ, 0xc0, !PT ;  /* 0x0000000116ff7812 */ /* 0x000fe400078cc0ff */
[----:B------:R-:W-:-:S04]  /*3980*/  ISETP.LT.OR P2, PT, R5, 0x69, P2 ;  /* 0x000000690500780c */ /* 0x000fc80001741670 */
[----:B------:R-:W-:Y:S02]  /*3990*/  FSEL R78, R78, -INF , !P2 ;  /* 0xff8000004e4e7808 */ /* 0x000fe40005000000 */
[----:B------:R-:W-:-:S04]  /*39a0*/  FSETP.NEU.FTZ.AND P2, PT, R11, -INF , PT ;  /* 0xff8000000b00780b */ /* 0x000fc80003f5d000 */
[----:B------:R-:W-:Y:S02]  /*39b0*/  FSEL R92, R92, RZ, P2 ;  /* 0x000000ff5c5c7208 */ /* 0x000fe40001000000 */
[----:B------:R-:W-:Y:S02]  /*39c0*/  ISETP.GT.AND P2, PT, R6, RZ, !P6 ;  /* 0x000000ff0600720c */ /* 0x000fe40007744270 */
[----:B------:R-:W-:Y:S01]  /*39d0*/  LOP3.LUT P6, RZ, R22, 0x8000000, RZ, 0xc0, !PT ;  /* 0x0800000016ff7812 */ /* 0x000fe200078cc0ff */
[--C-:B------:R-:W-:Y:S01]  /*39e0*/  FFMA.FTZ R24, R7, UR10, -R92.reuse ;  /* 0x0000000a07187c23 */ /* 0x100fe2000801085c */
[----:B------:R-:W-:Y:S01]  /*39f0*/  ISETP.LT.OR P2, PT, R5, 0x1, P2 ;  /* 0x000000010500780c */ /* 0x000fe20001741670 */
[--C-:B------:R-:W-:Y:S01]  /*3a00*/  FFMA.FTZ R13, R25, UR10, -R92.reuse ;  /* 0x0000000a190d7c23 */ /* 0x100fe2000801085c */
[----:B------:R-:W-:Y:S01]  /*3a10*/  ISETP.GT.AND P6, PT, R6, 0x79, !P6 ;  /* 0x000000790600780c */ /* 0x000fe200077c4270 */
[--C-:B------:R-:W-:Y:S01]  /*3a20*/  FFMA.FTZ R21, R29, UR10, -R92.reuse ;  /* 0x0000000a1d157c23 */ /* 0x100fe2000801085c */
[----:B------:R-:W-:Y:S01]  /*3a30*/  FSEL R90, R26, -INF , !P2 ;  /* 0xff8000001a5a7808 */ /* 0x000fe20005000000 */
[--C-:B------:R-:W-:Y:S01]  /*3a40*/  FFMA.FTZ R29, R41, UR10, -R92.reuse ;  /* 0x0000000a291d7c23 */ /* 0x100fe2000801085c */
[----:B------:R-:W-:Y:S01]  /*3a50*/  LOP3.LUT P2, RZ, R22, 0x4000000, RZ, 0xc0, !PT ;  /* 0x0400000016ff7812 */ /* 0x000fe2000784c0ff */
[--C-:B------:R-:W-:Y:S01]  /*3a60*/  FFMA.FTZ R41, R52, UR10, -R92.reuse ;  /* 0x0000000a34297c23 */ /* 0x100fe2000801085c */
[----:B------:R-:W-:Y:S01]  /*3a70*/  FMNMX.FTZ R7, R90, R27, !PT ;  /* 0x0000001b5a077209 */ /* 0x000fe20007810000 */
[--C-:B------:R-:W-:Y:S01]  /*3a80*/  FFMA.FTZ R52, R65, UR10, -R92.reuse ;  /* 0x0000000a41347c23 */ /* 0x100fe2000801085c */
[----:B------:R-:W-:Y:S01]  /*3a90*/  ISETP.GT.AND P2, PT, R6, 0x69, !P2 ;  /* 0x000000690600780c */ /* 0x000fe20005744270 */
[--C-:B------:R-:W-:Y:S01]  /*3aa0*/  FFMA.FTZ R26, R28, UR10, -R92.reuse ;  /* 0x0000000a1c1a7c23 */ /* 0x100fe2000801085c */
[----:B------:R-:W-:Y:S01]  /*3ab0*/  FMNMX.FTZ R20, R30, R7, !PT ;  /* 0x000000071e147209 */ /* 0x000fe20007810000 */
[--C-:B------:R-:W-:Y:S01]  /*3ac0*/  FFMA.FTZ R65, R73, UR10, -R92.reuse ;  /* 0x0000000a49417c23 */ /* 0x100fe2000801085c */
[----:B------:R-:W-:Y:S01]  /*3ad0*/  ISETP.LT.OR P2, PT, R5, 0x6a, P2 ;  /* 0x0000006a0500780c */ /* 0x000fe20001741670 */
[----:B------:R-:W-:Y:S01]  /*3ae0*/  MUFU.EX2 R24, R24 ;  /* 0x0000001800187308 */ /* 0x000fe20000000800 */
[----:B------:R-:W-:Y:S01]  /*3af0*/  FMNMX.FTZ R7, R31, R20, !PT ;  /* 0x000000141f077209 */ /* 0x000fe20007810000 */
[--C-:B------:R-:W-:Y:S01]  /*3b00*/  FFMA.FTZ R28, R32, UR10, -R92.reuse ;  /* 0x0000000a201c7c23 */ /* 0x100fe2000801085c */
[----:B------:R-:W-:Y:S01]  /*3b10*/  FSEL R79, R79, -INF , !P2 ;  /* 0xff8000004f4f7808 */ /* 0x000fe20005000000 */
[--C-:B------:R-:W-:Y:S01]  /*3b20*/  FFMA.FTZ R22, R36, UR10, -R92.reuse ;  /* 0x0000000a24167c23 */ /* 0x100fe2000801085c */
[----:B------:R-:W-:Y:S01]  /*3b30*/  FMNMX.FTZ R20, R34, R7, !PT ;  /* 0x0000000722147209 */ /* 0x000fe20007810000 */
[--C-:B------:R-:W-:Y:S01]  /*3b40*/  FFMA.FTZ R36, R45, UR10, -R92.reuse ;  /* 0x0000000a2d247c23 */ /* 0x100fe2000801085c */
[----:B------:R-:W-:Y:S01]  /*3b50*/  ISETP.LT.OR P6, PT, R5, 0x7a, P6 ;  /* 0x0000007a0500780c */ /* 0x000fe200037c1670 */
[----:B------:R-:W0:Y:S01]  /*3b60*/  MUFU.EX2 R13, R13 ;  /* 0x0000000d000d7308 */ /* 0x000e220000000800 */
[----:B------:R-:W-:Y:S01]  /*3b70*/  FMNMX.FTZ R23, R35, R20, !PT ;  /* 0x0000001423177209 */ /* 0x000fe20007810000 */
[--C-:B------:R-:W-:Y:S01]  /*3b80*/  FFMA.FTZ R57, R57, UR10, -R92.reuse ;  /* 0x0000000a39397c23 */ /* 0x100fe2000801085c */
[----:B------:R-:W-:Y:S01]  /*3b90*/  FSEL R87, R87, -INF , !P6 ;  /* 0xff80000057577808 */ /* 0x000fe20007000000 */
[--C-:B------:R-:W-:Y:S01]  /*3ba0*/  FFMA.FTZ R45, R60, UR10, -R92.reuse ;  /* 0x0000000a3c2d7c23 */ /* 0x100fe2000801085c */
[----:B------:R-:W-:Y:S01]  /*3bb0*/  FMNMX.FTZ R20, R38, R23, !PT ;  /* 0x0000001726147209 */ /* 0x000fe20007810000 */
[--C-:B------:R-:W-:Y:S01]  /*3bc0*/  FFMA.FTZ R60, R69, UR10, -R92.reuse ;  /* 0x0000000a453c7c23 */ /* 0x100fe2000801085c */
[--C-:B------:R-:W-:Y:S01]  /*3bd0*/  FFMA.FTZ R33, R33, UR10, -R92.reuse ;  /* 0x0000000a21217c23 */ /* 0x100fe2000801085c */
[----:B------:R-:W1:Y:S01]  /*3be0*/  MUFU.EX2 R26, R26 ;  /* 0x0000001a001a7308 */ /* 0x000e620000000800 */
[----:B------:R-:W-:Y:S01]  /*3bf0*/  FMNMX.FTZ R23, R39, R20, !PT ;  /* 0x0000001427177209 */ /* 0x000fe20007810000 */
[--C-:B------:R-:W-:Y:S01]  /*3c00*/  FFMA.FTZ R69, R84, UR10, -R92.reuse ;  /* 0x0000000a54457c23 */ /* 0x100fe2000801085c */
[--C-:B------:R-:W-:Y:S01]  /*3c10*/  FFMA.FTZ R32, R40, UR10, -R92.reuse ;  /* 0x0000000a28207c23 */ /* 0x100fe2000801085c */
[--C-:B------:R-:W-:Y:S01]  /*3c20*/  FFMA.FTZ R40, R49, UR10, -R92.reuse ;  /* 0x0000000a31287c23 */ /* 0x100fe2000801085c */
[----:B------:R-:W-:Y:S01]  /*3c30*/  FMNMX.FTZ R20, R42, R23, !PT ;  /* 0x000000172a147209 */ /* 0x000fe20007810000 */
[--C-:B------:R-:W-:Y:S01]  /*3c40*/  FFMA.FTZ R49, R64, UR10, -R92.reuse ;  /* 0x0000000a40317c23 */ /* 0x100fe2000801085c */
[--C-:B------:R-:W-:Y:S01]  /*3c50*/  FFMA.FTZ R64, R72, UR10, -R92.reuse ;  /* 0x0000000a48407c23 */ /* 0x100fe2000801085c */
[----:B------:R-:W2:Y:S01]  /*3c60*/  MUFU.EX2 R21, R21 ;  /* 0x0000001500157308 */ /* 0x000ea20000000800 */
[----:B------:R-:W-:Y:S01]  /*3c70*/  FMNMX.FTZ R25, R43, R20, !PT ;  /* 0x000000142b197209 */ /* 0x000fe20007810000 */
[--C-:B------:R-:W-:Y:S01]  /*3c80*/  FFMA.FTZ R72, R85, UR10, -R92.reuse ;  /* 0x0000000a55487c23 */ /* 0x100fe2000801085c */
[--C-:B------:R-:W-:Y:S01]  /*3c90*/  FFMA.FTZ R37, R37, UR10, -R92.reuse ;  /* 0x0000000a25257c23 */ /* 0x100fe2000801085c */
[--C-:B------:R-:W-:Y:S01]  /*3ca0*/  FFMA.FTZ R6, R56, UR10, -R92.reuse ;  /* 0x0000000a38067c23 */ /* 0x100fe2000801085c */
[----:B------:R-:W-:Y:S01]  /*3cb0*/  FMNMX.FTZ R20, R46, R25, !PT ;  /* 0x000000192e147209 */ /* 0x000fe20007810000 */
[----:B------:R-:W-:-:S02]  /*3cc0*/  FFMA.FTZ R56, R76, UR10, -R92 ;  /* 0x0000000a4c387c23 */ /* 0x000fc4000801085c */
[----:B------:R-:W-:Y:S01]  /*3cd0*/  MUFU.EX2 R28, R28 ;  /* 0x0000001c001c7308 */ /* 0x000fe20000000800 */
[----:B------:R-:W-:-:S04]  /*3ce0*/  FMNMX.FTZ R25, R47, R20, !PT ;  /* 0x000000142f197209 */ /* 0x000fc80007810000 */
[----:B------:R-:W-:-:S03]  /*3cf0*/  FMNMX.FTZ R20, R50, R25, !PT ;  /* 0x0000001932147209 */ /* 0x000fc60007810000 */
[----:B------:R3:W-:Y:S01]  /*3d00*/  MUFU.EX2 R5, R57 ;  /* 0x0000003900057308 */ /* 0x0007e20000000800 */
[----:B------:R-:W-:-:S04]  /*3d10*/  FMNMX.FTZ R25, R51, R20, !PT ;  /* 0x0000001433197209 */ /* 0x000fc80007810000 */
[----:B------:R-:W-:-:S03]  /*3d20*/  FMNMX.FTZ R20, R54, R25, !PT ;  /* 0x0000001936147209 */ /* 0x000fc60007810000 */
[----:B------:R4:W-:Y:S01]  /*3d30*/  MUFU.EX2 R7, R33 ;  /* 0x0000002100077308 */ /* 0x0009e20000000800 */
[----:B------:R-:W-:Y:S01]  /*3d40*/  FMNMX.FTZ R25, R55, R20, !PT ;  /* 0x0000001437197209 */ /* 0x000fe20007810000 */
[----:B---3--:R-:W-:-:S03]  /*3d50*/  FFMA.FTZ R57, R77, UR10, -R92 ;  /* 0x0000000a4d397c23 */ /* 0x008fc6000801085c */
[----:B------:R-:W-:-:S03]  /*3d60*/  FMNMX.FTZ R20, R58, R25, !PT ;  /* 0x000000193a147209 */ /* 0x000fc60007810000 */
[----:B------:R-:W-:Y:S01]  /*3d70*/  MUFU.EX2 R22, R22 ;  /* 0x0000001600167308 */ /* 0x000fe20000000800 */
[----:B------:R-:W-:Y:S01]  /*3d80*/  FMNMX.FTZ R25, R59, R20, !PT ;  /* 0x000000143b197209 */ /* 0x000fe20007810000 */
[--C-:B----4-:R-:W-:Y:S01]  /*3d90*/  FFMA.FTZ R33, R44, UR10, -R92.reuse ;  /* 0x0000000a2c217c23 */ /* 0x110fe2000801085c */
[--C-:B------:R-:W-:Y:S01]  /*3da0*/  FFMA.FTZ R44, R53, UR10, -R92.reuse ;  /* 0x0000000a352c7c23 */ /* 0x100fe2000801085c */
[--C-:B------:R-:W-:Y:S01]  /*3db0*/  FFMA.FTZ R53, R68, UR10, -R92.reuse ;  /* 0x0000000a44357c23 */ /* 0x100fe2000801085c */
[----:B------:R-:W-:Y:S01]  /*3dc0*/  FMNMX.FTZ R20, R62, R25, !PT ;  /* 0x000000193e147209 */ /* 0x000fe20007810000 */
[----:B------:R-:W-:Y:S02]  /*3dd0*/  FFMA.FTZ R68, R81, UR10, -R92 ;  /* 0x0000000a51447c23 */ /* 0x000fe4000801085c */
[----:B------:R3:W-:Y:S01]  /*3de0*/  MUFU.EX2 R23, R37 ;  /* 0x0000002500177308 */ /* 0x0007e20000000800 */
[----:B------:R-:W-:-:S04]  /*3df0*/  FMNMX.FTZ R25, R63, R20, !PT ;  /* 0x000000143f197209 */ /* 0x000fc80007810000 */
[----:B------:R-:W-:-:S03]  /*3e00*/  FMNMX.FTZ R20, R66, R25, !PT ;  /* 0x0000001942147209 */ /* 0x000fc60007810000 */
[----:B------:R-:W-:Y:S01]  /*3e10*/  MUFU.EX2 R32, R32 ;  /* 0x0000002000207308 */ /* 0x000fe20000000800 */
[----:B------:R-:W-:Y:S01]  /*3e20*/  FMNMX.FTZ R25, R67, R20, !PT ;  /* 0x0000001443197209 */ /* 0x000fe20007810000 */
[--C-:B---3--:R-:W-:Y:S01]  /*3e30*/  FFMA.FTZ R37, R48, UR10, -R92.reuse ;  /* 0x0000000a30257c23 */ /* 0x108fe2000801085c */
[--C-:B------:R-:W-:Y:S01]  /*3e40*/  FFMA.FTZ R48, R61, UR10, -R92.reuse ;  /* 0x0000000a3d307c23 */ /* 0x100fe2000801085c */
[----:B------:R-:W-:Y:S01]  /*3e50*/  FFMA.FTZ R61, R80, UR10, -R92 ;  /* 0x0000000a503d7c23 */ /* 0x000fe2000801085c */
        /* <DEDUP_REMOVED lines=15> */
[----:B------:R-:W3:Y:S02]  /*3f50*/  SHFL.BFLY PT, R25, R20, 0x2, 0x1f ;  /* 0x0c401f0014197f89 */ /* 0x000ee400000e0000 */
[----:B------:R-:W-:Y:S08]  /*3f60*/  MUFU.EX2 R41, R41 ;  /* 0x0000002900297308 */ /* 0x000ff00000000800 */
[----:B------:R-:W-:Y:S08]  /*3f70*/  MUFU.EX2 R44, R44 ;  /* 0x0000002c002c7308 */ /* 0x000ff00000000800 */
[----:B------:R-:W-:Y:S01]  /*3f80*/  MUFU.EX2 R6, R6 ;  /* 0x0000000600067308 */ /* 0x000fe20000000800 */
[----:B---3--:R-:W-:-:S07]  /*3f90*/  FMNMX.FTZ R25, R20, R25, !PT ;  /* 0x0000001914197209 */ /* 0x008fce0007810000 */
[----:B------:R-:W-:Y:S01]  /*3fa0*/  MUFU.EX2 R45, R45 ;  /* 0x0000002d002d7308 */ /* 0x000fe20000000800 */
[----:B------:R-:W3:Y:S07]  /*3fb0*/  SHFL.BFLY PT, R20, R25, 0x1, 0x1f ;  /* 0x0c201f0019147f89 */ /* 0x000eee00000e0000 */
[----:B------:R-:W-:Y:S08]  /*3fc0*/  MUFU.EX2 R48, R48 ;  /* 0x0000003000307308 */ /* 0x000ff00000000800 */
[----:B------:R-:W-:Y:S08]  /*3fd0*/  MUFU.EX2 R49, R49 ;  /* 0x0000003100317308 */ /* 0x000ff00000000800 */
[----:B------:R-:W-:Y:S01]  /*3fe0*/  MUFU.EX2 R52, R52 ;  /* 0x0000003400347308 */ /* 0x000fe20000000800 */
[----:B---3--:R-:W-:-:S04]  /*3ff0*/  FMNMX.FTZ R20, R25, R20, !PT ;  /* 0x0000001419147209 */ /* 0x008fc80007810000 */
[C---:B------:R-:W-:Y:S01]  /*4000*/  FSETP.NEU.FTZ.AND P2, PT, R20.reuse, -INF , PT ;  /* 0xff8000001400780b */ /* 0x040fe20003f5d000 */
[----:B------:R-:W-:Y:S02]  /*4010*/  FMUL.FTZ R73, R20, UR10 ;  /* 0x0000000a14497c20 */ /* 0x000fe40008410000 */
[----:B------:R-:W-:Y:S03]  /*4020*/  MUFU.EX2 R53, R53 ;  /* 0x0000003500357308 */ /* 0x000fe60000000800 */
        /* <DEDUP_REMOVED lines=18> */
[----:B------:R0:W3:Y:S01]  /*4150*/  MUFU.EX2 R84, R27 ;  /* 0x0000001b00547308 */ /* 0x0000e20000000800 */
[--C-:B------:R-:W-:Y:S01]  /*4160*/  FFMA.FTZ R54, R55, UR10, -R73.reuse ;  /* 0x0000000a37367c23 */ /* 0x100fe20008010849 */
[--C-:B------:R-:W-:Y:S01]  /*4170*/  FFMA.FTZ R50, R50, UR10, -R73.reuse ;  /* 0x0000000a32327c23 */ /* 0x100fe20008010849 */
[--C-:B------:R-:W-:Y:S01]  /*4180*/  FFMA.FTZ R39, R58, UR10, -R73.reuse ;  /* 0x0000000a3a277c23 */ /* 0x100fe20008010849 */
[--C-:B------:R-:W-:Y:S01]  /*4190*/  FFMA.FTZ R58, R63, UR10, -R73.reuse ;  /* 0x0000000a3f3a7c23 */ /* 0x100fe20008010849 */
[--C-:B------:R-:W-:Y:S01]  /*41a0*/  FFMA.FTZ R67, R67, UR10, -R73.reuse ;  /* 0x0000000a43437c23 */ /* 0x100fe20008010849 */
[--C-:B------:R-:W-:Y:S01]  /*41b0*/  FFMA.FTZ R70, R70, UR10, -R73.reuse ;  /* 0x0000000a46467c23 */ /* 0x100fe20008010849 */
[----:B------:R-:W-:Y:S01]  /*41c0*/  FFMA.FTZ R71, R71, UR10, -R73 ;  /* 0x0000000a47477c23 */ /* 0x000fe20008010849 */
[----:B------:R-:W4:Y:S01]  /*41d0*/  MUFU.EX2 R30, R30 ;  /* 0x0000001e001e7308 */ /* 0x000f220000000800 */
[----:B0-----:R-:W-:Y:S01]  /*41e0*/  FADD.FTZ R27, R24, R13 ;  /* 0x0000000d181b7221 */ /* 0x001fe20000010000 */
[----:B------:R-:W-:Y:S01]  /*41f0*/  F2FP.F16.F32.PACK_AB R24, R13, R24 ;  /* 0x000000180d18723e */ /* 0x000fe200000000ff */
[--C-:B------:R-:W-:Y:S01]  /*4200*/  FFMA.FTZ R74, R74, UR10, -R73.reuse ;  /* 0x0000000a4a4a7c23 */ /* 0x100fe20008010849 */
[----:B------:R-:W-:Y:S01]  /*4210*/  FFMA.FTZ R75, R75, UR10, -R73 ;  /* 0x0000000a4b4b7c23 */ /* 0x000fe20008010849 */
[----:B-1----:R-:W-:Y:S01]  /*4220*/  FADD.FTZ R34, R26, R27 ;  /* 0x0000001b1a227221 */ /* 0x002fe20000010000 */
[C---:B--2---:R-:W-:Y:S01]  /*4230*/  F2FP.F16.F32.PACK_AB R26, R21.reuse, R26 ;  /* 0x0000001a151a723e */ /* 0x044fe200000000ff */
[--C-:B------:R-:W-:Y:S01]  /*4240*/  FFMA.FTZ R78, R78, UR10, -R73.reuse ;  /* 0x0000000a4e4e7c23 */ /* 0x100fe20008010849 */
[----:B------:R0:W1:Y:S01]  /*4250*/  MUFU.EX2 R85, R77 ;  /* 0x0000004d00557308 */ /* 0x0000620000000800 */
[----:B------:R-:W-:Y:S01]  /*4260*/  FADD.FTZ R27, R21, R34 ;  /* 0x00000022151b7221 */ /* 0x000fe20000010000 */
[----:B---3--:R-:W-:Y:S01]  /*4270*/  FADD.FTZ R13, R25, R84 ;  /* 0x00000054190d7221 */ /* 0x008fe20000010000 */
[--C-:B------:R-:W-:Y:S01]  /*4280*/  FFMA.FTZ R79, R79, UR10, -R73.reuse ;  /* 0x0000000a4f4f7c23 */ /* 0x100fe20008010849 */
[----:B------:R-:W-:Y:S01]  /*4290*/  FFMA.FTZ R82, R82, UR10, -R73 ;  /* 0x0000000a52527c23 */ /* 0x000fe20008010849 */
[----:B------:R-:W-:Y:S01]  /*42a0*/  FADD.FTZ R62, R28, R27 ;  /* 0x0000001b1c3e7221 */ /* 0x000fe20000010000 */
[----:B------:R-:W-:Y:S01]  /*42b0*/  F2FP.F16.F32.PACK_AB R28, R7, R28 ;  /* 0x0000001c071c723e */ /* 0x000fe200000000ff */
[----:B------:R-:W-:Y:S01]  /*42c0*/  FFMA.FTZ R83, R83, UR10, -R73 ;  /* 0x0000000a53537c23 */ /* 0x000fe20008010849 */
[----:B------:R-:W2:Y:S01]  /*42d0*/  MUFU.EX2 R31, R31 ;  /* 0x0000001f001f7308 */ /* 0x000ea20000000800 */
[----:B------:R-:W-:Y:S01]  /*42e0*/  FADD.FTZ R21, R7, R62 ;  /* 0x0000003e07157221 */ /* 0x000fe20000010000 */
[----:B----4-:R-:W-:Y:S01]  /*42f0*/  FADD.FTZ R34, R30, R13 ;  /* 0x0000000d1e227221 */ /* 0x010fe20000010000 */
[--C-:B0-----:R-:W-:Y:S01]  /*4300*/  FFMA.FTZ R77, R46, UR10, -R73.reuse ;  /* 0x0000000a2e4d7c23 */ /* 0x101fe20008010849 */
[--C-:B------:R-:W-:Y:S01]  /*4310*/  FFMA.FTZ R46, R59, UR10, -R73.reuse ;  /* 0x0000000a3b2e7c23 */ /* 0x100fe20008010849 */
[--C-:B------:R-:W-:Y:S01]  /*4320*/  FFMA.FTZ R13, R66, UR10, -R73.reuse ;  /* 0x0000000a420d7c23 */ /* 0x100fe20008010849 */
[--C-:B------:R-:W-:Y:S01]  /*4330*/  FFMA.FTZ R86, R86, UR10, -R73.reuse ;  /* 0x0000000a56567c23 */ /* 0x100fe20008010849 */
[----:B------:R-:W-:Y:S01]  /*4340*/  FFMA.FTZ R73, R87, UR10, -R73 ;  /* 0x0000000a57497c23 */ /* 0x000fe20008010849 */
[----:B------:R-:W0:Y:S01]  /*4350*/  MUFU.EX2 R76, R76 ;  /* 0x0000004c004c7308 */ /* 0x000e220000000800 */
[C---:B-1----:R-:W-:Y:S01]  /*4360*/  F2FP.F16.F32.PACK_AB R27, R85.reuse, R30 ;  /* 0x0000001e551b723e */ /* 0x042fe200000000ff */
[----:B------:R-:W-:Y:S01]  /*4370*/  FADD.FTZ R30, R22, R21 ;  /* 0x00000015161e7221 */ /* 0x000fe20000010000 */
[----:B------:R-:W-:Y:S01]  /*4380*/  FADD.FTZ R34, R85, R34 ;  /* 0x0000002255227221 */ /* 0x000fe20000010000 */
[----:B------:R-:W-:-:S02]  /*4390*/  F2FP.F16.F32.PACK_AB R25, R84, R25 ;  /* 0x000000195419723e */ /* 0x000fc400000000ff */
[----:B------:R-:W-:Y:S02]  /*43a0*/  FADD.FTZ R55, R23, R30 ;  /* 0x0000001e17377221 */ /* 0x000fe40000010000 */
[----:B------:R-:W1:Y:S01]  /*43b0*/  MUFU.EX2 R35, R35 ;  /* 0x0000002300237308 */ /* 0x000e620000000800 */
[----:B--2---:R-:W-:Y:S01]  /*43c0*/  FADD.FTZ R21, R31, R34 ;  /* 0x000000221f157221 */ /* 0x004fe20000010000 */
[----:B------:R-:W-:Y:S01]  /*43d0*/  FADD.FTZ R34, R32, R55 ;  /* 0x0000003720227221 */ /* 0x000fe20000010000 */
[----:B------:R2:W-:Y:S01]  /*43e0*/  STSM.16.M88.4 [R10+0x21800], R24 ;  /* 0x021800180a007844 */ /* 0x0005e20000000200 */
[C---:B------:R-:W-:Y:S02]  /*43f0*/  F2FP.F16.F32.PACK_AB R32, R29.reuse, R32 ;  /* 0x000000201d20723e */ /* 0x040fe400000000ff */
[----:B------:R-:W-:Y:S02]  /*4400*/  FADD.FTZ R34, R29, R34 ;  /* 0x000000221d227221 */ /* 0x000fe40000010000 */
[----:B------:R-:W3:Y:S01]  /*4410*/  MUFU.EX2 R38, R38 ;  /* 0x0000002600267308 */ /* 0x000ee20000000800 */
[C---:B0-----:R-:W-:Y:S01]  /*4420*/  FADD.FTZ R30, R76.reuse, R21 ;  /* 0x000000154c1e7221 */ /* 0x041fe20000010000 */
[----:B------:R-:W-:Y:S01]  /*4430*/  FADD.FTZ R59, R33, R34 ;  /* 0x00000022213b7221 */ /* 0x000fe20000010000 */
[----:B------:R-:W-:-:S03]  /*4440*/  F2FP.F16.F32.PACK_AB R29, R76, R31 ;  /* 0x0000001f4c1d723e */ /* 0x000fc600000000ff */
[----:B------:R-:W-:Y:S02]  /*4450*/  FADD.FTZ R34, R36, R59 ;  /* 0x0000003b24227221 */ /* 0x000fe40000010000 */
[----:B------:R-:W0:Y:S01]  /*4460*/  MUFU.EX2 R42, R42 ;  /* 0x0000002a002a7308 */ /* 0x000e220000000800 */
[----:B-1----:R-:W-:Y:S01]  /*4470*/  FADD.FTZ R21, R35, R30 ;  /* 0x0000001e23157221 */ /* 0x002fe20000010000 */
[----:B--2---:R-:W-:Y:S02]  /*4480*/  F2FP.F16.F32.PACK_AB R24, R40, R37 ;  /* 0x000000252818723e */ /* 0x004fe400000000ff */
[----:B------:R-:W-:-:S04]  /*4490*/  F2FP.F16.F32.PACK_AB R26, R44, R41 ;  /* 0x000000292c1a723e */ /* 0x000fc800000000ff */
[----:B------:R-:W1:Y:S01]  /*44a0*/  MUFU.EX2 R43, R43 ;  /* 0x0000002b002b7308 */ /* 0x000e620000000800 */
[C---:B---3--:R-:W-:Y:S01]  /*44b0*/  FADD.FTZ R21, R38.reuse, R21 ;  /* 0x0000001526157221 */ /* 0x048fe20000010000 */
[----:B------:R-:W-:Y:S02]  /*44c0*/  F2FP.F16.F32.PACK_AB R31, R38, R35 ;  /* 0x00000023261f723e */ /* 0x000fe400000000ff */
[----:B------:R-:W-:-:S04]  /*44d0*/  F2FP.F16.F32.PACK_AB R38, R48, R45 ;  /* 0x0000002d3026723e */ /* 0x000fc800000000ff */
[----:B------:R-:W2:Y:S01]  /*44e0*/  MUFU.EX2 R77, R77 ;  /* 0x0000004d004d7308 */ /* 0x000ea20000000800 */
[----:B0-----:R-:W-:Y:S01]  /*44f0*/  FADD.FTZ R30, R42, R21 ;  /* 0x000000152a1e7221 */ /* 0x001fe20000010000 */
[----:B------:R-:W-:-:S06]  /*4500*/  FADD.FTZ R21, R37, R34 ;  /* 0x0000002225157221 */ /* 0x000fcc0000010000 */
[----:B------:R-:W0:Y:S01]  /*4510*/  MUFU.EX2 R80, R80 ;  /* 0x0000005000507308 */ /* 0x000e220000000800 */
[----:B-1----:R-:W-:Y:S01]  /*4520*/  FADD.FTZ R34, R43, R30 ;  /* 0x0000001e2b227221 */ /* 0x002fe20000010000 */
[----:B------:R-:W-:Y:S01]  /*4530*/  F2FP.F16.F32.PACK_AB R30, R23, R22 ;  /* 0x00000016171e723e */ /* 0x000fe200000000ff */
[----:B------:R-:W-:Y:S01]  /*4540*/  FADD.FTZ R22, R40, R21 ;  /* 0x0000001528167221 */ /* 0x000fe20000010000 */
[----:B------:R-:W-:-:S03]  /*4550*/  VIADD R40, R10, 0x21800 ;  /* 0x000218000a287836 */ /* 0x000fc60000000000 */
[----:B------:R-:W-:Y:S01]  /*4560*/  FADD.FTZ R21, R41, R22 ;  /* 0x0000001629157221 */ /* 0x000fe20000010000 */
[----:B------:R-:W1:Y:S01]  /*4570*/  MUFU.EX2 R50, R50 ;  /* 0x0000003200327308 */ /* 0x000e620000000800 */
[----:B--2---:R-:W-:Y:S01]  /*4580*/  FADD.FTZ R7, R77, R34 ;  /* 0x000000224d077221 */ /* 0x004fe20000010000 */
[----:B------:R-:W-:Y:S01]  /*4590*/  F2FP.F16.F32.PACK_AB R34, R36, R33 ;  /* 0x000000212422723e */ /* 0x000fe200000000ff */
[----:B------:R-:W-:Y:S01]  /*45a0*/  FADD.FTZ R21, R44, R21 ;  /* 0x000000152c157221 */ /* 0x000fe20000010000 */
[----:B------:R-:W-:Y:S01]  /*45b0*/  IMAD R41, R9, 0x2, R10 ;  /* 0x0000000209297824 */ /* 0x000fe200078e020a */
[----:B------:R-:W-:Y:S01]  /*45c0*/  F2FP.F16.F32.PACK_AB R33, R43, R42 ;  /* 0x0000002a2b21723e */ /* 0x000fe200000000ff */
[----:B------:R-:W-:Y:S02]  /*45d0*/  IMAD R9, R9, 0x2, R40 ;  /* 0x0000000209097824 */ /* 0x000fe400078e0228 */
[----:B------:R-:W-:Y:S01]  /*45e0*/  FADD.FTZ R36, R6, R21 ;  /* 0x0000001506247221 */ /* 0x000fe20000010000 */
[----:B------:R-:W2:Y:S01]  /*45f0*/  MUFU.EX2 R81, R81 ;  /* 0x0000005100517308 */ /* 0x000ea20000000800 */
[C---:B0-----:R-:W-:Y:S01]  /*4600*/  FADD.FTZ R7, R80.reuse, R7 ;  /* 0x0000000750077221 */ /* 0x041fe20000010000 */
[----:B------:R-:W-:Y:S01]  /*4610*/  F2FP.F16.F32.PACK_AB R35, R80, R77 ;  /* 0x0000004d5023723e */ /* 0x000fe200000000ff */
[----:B------:R-:W-:Y:S01]  /*4620*/  FADD.FTZ R36, R5, R36 ;  /* 0x0000002405247221 */ /* 0x000fe20000010000 */
[----:B------:R-:W-:Y:S01]  /*4630*/  IMAD R42, R8, 0x2, R10 ;  /* 0x00000002082a7824 */ /* 0x000fe200078e020a */
[----:B------:R-:W-:Y:S02]  /*4640*/  STSM.16.M88.4 [R41+0x21800], R28 ;  /* 0x0218001c29007844 */ /* 0x000fe40000000200 */
[----:B------:R-:W-:Y:S01]  /*4650*/  FADD.FTZ R21, R45, R36 ;  /* 0x000000242d157221 */ /* 0x000fe20000010000 */
[----:B------:R-:W0:Y:S01]  /*4660*/  MUFU.EX2 R51, R51 ;  /* 0x0000003300337308 */ /* 0x000e220000000800 */
[----:B-1----:R-:W-:Y:S01]  /*4670*/  FADD.FTZ R22, R50, R7 ;  /* 0x0000000732167221 */ /* 0x002fe20000010000 */
[----:B------:R-:W-:Y:S01]  /*4680*/  STSM.16.M88.4 [R42+0x21800], R32 ;  /* 0x021800202a007844 */ /* 0x000fe20000000200 */
[----:B------:R-:W-:-:S04]  /*4690*/  FADD.FTZ R36, R48, R21 ;  /* 0x0000001530247221 */ /* 0x000fc80000010000 */
[----:B------:R-:W-:Y:S01]  /*46a0*/  FADD.FTZ R23, R49, R36 ;  /* 0x0000002431177221 */ /* 0x000fe20000010000 */
[----:B------:R-:W1:Y:S01]  /*46b0*/  MUFU.EX2 R54, R54 ;  /* 0x0000003600367308 */ /* 0x000e620000000800 */
[C---:B--2---:R-:W-:Y:S01]  /*46c0*/  FADD.FTZ R22, R81.reuse, R22 ;  /* 0x0000001651167221 */ /* 0x044fe20000010000 */
[----:B------:R-:W-:Y:S01]  /*46d0*/  F2FP.F16.F32.PACK_AB R25, R81, R50 ;  /* 0x000000325119723e */ /* 0x000fe200000000ff */
[C---:B------:R-:W-:Y:S01]  /*46e0*/  FADD.FTZ R36, R52.reuse, R23 ;  /* 0x0000001734247221 */ /* 0x040fe20000010000 */
[----:B------:R-:W-:-:S03]  /*46f0*/  F2FP.F16.F32.PACK_AB R52, R52, R49 ;  /* 0x000000313434723e */ /* 0x000fc600000000ff */
[----:B------:R-:W-:Y:S01]  /*4700*/  FADD.FTZ R23, R53, R36 ;  /* 0x0000002435177221 */ /* 0x000fe20000010000 */
[----:B------:R-:W2:Y:S01]  /*4710*/  MUFU.EX2 R39, R39 ;  /* 0x0000002700277308 */ /* 0x000ea20000000800 */
[----:B0-----:R-:W-:Y:S01]  /*4720*/  FADD.FTZ R7, R51, R22 ;  /* 0x0000001633077221 */ /* 0x001fe20000010000 */
[----:B------:R-:W-:Y:S01]  /*4730*/  F2FP.F16.F32.PACK_AB R36, R5, R6 ;  /* 0x000000060524723e */ /* 0x000fe200000000ff */
[----:B------:R-:W-:-:S05]  /*4740*/  FADD.FTZ R23, R60, R23 ;  /* 0x000000173c177221 */ /* 0x000fca0000010000 */
[----:B------:R-:W0:Y:S01]  /*4750*/  MUFU.EX2 R46, R46 ;  /* 0x0000002e002e7308 */ /* 0x000e220000000800 */
[C---:B-1----:R-:W-:Y:S01]  /*4760*/  FADD.FTZ R22, R54.reuse, R7 ;  /* 0x0000000736167221 */ /* 0x042fe20000010000 */
[----:B------:R-:W-:Y:S02]  /*4770*/  F2FP.F16.F32.PACK_AB R27, R54, R51 ;  /* 0x00000033361b723e */ /* 0x000fe400000000ff */
[----:B------:R-:W-:-:S04]  /*4780*/  F2FP.F16.F32.PACK_AB R54, R60, R53 ;  /* 0x000000353c36723e */ /* 0x000fc800000000ff */
[----:B------:R-:W1:Y:S01]  /*4790*/  MUFU.EX2 R47, R47 ;  /* 0x0000002f002f7308 */ /* 0x000e620000000800 */
[----:B--2---:R-:W-:-:S07]  /*47a0*/  FADD.FTZ R7, R39, R22 ;  /* 0x0000001627077221 */ /* 0x004fce0000010000 */
[----:B------:R-:W2:Y:S01]  /*47b0*/  MUFU.EX2 R58, R58 ;  /* 0x0000003a003a7308 */ /* 0x000ea20000000800 */
[----:B0-----:R-:W-:Y:S01]  /*47c0*/  FADD.FTZ R22, R46, R7 ;  /* 0x000000072e167221 */ /* 0x001fe20000010000 */
[----:B------:R-:W-:Y:S01]  /*47d0*/  IMAD R7, R8, 0x2, R9 ;  /* 0x0000000208077824 */ /* 0x000fe200078e0209 */
[----:B------:R-:W-:Y:S01]  /*47e0*/  F2FP.F16.F32.PACK_AB R37, R46, R39 ;  /* 0x000000272e25723e */ /* 0x000fe200000000ff */
[----:B------:R-:W-:-:S03]  /*47f0*/  IMAD R8, R8, 0x2, R40 ;  /* 0x0000000208087824 */ /* 0x000fc600078e0228 */
[----:B------:R0:W-:Y:S01]  /*4800*/  STSM.16.M88.4 [R7], R24 ;  /* 0x0000001807007844 */ /* 0x0001e20000000200 */
[----:B------:R-:W3:Y:S01]  /*4810*/  MUFU.EX2 R13, R13 ;  /* 0x0000000d000d7308 */ /* 0x000ee20000000800 */
[----:B-1----:R-:W-:-:S07]  /*4820*/  FADD.FTZ R21, R47, R22 ;  /* 0x000000162f157221 */ /* 0x002fce0000010000 */
[----:B------:R-:W1:Y:S01]  /*4830*/  MUFU.EX2 R62, R67 ;  /* 0x00000043003e7308 */ /* 0x000e620000000800 */
[C---:B--2---:R-:W-:Y:S01]  /*4840*/  FADD.FTZ R22, R58.reuse, R21 ;  /* 0x000000153a167221 */ /* 0x044fe20000010000 */
[----:B------:R-:W-:-:S05]  /*4850*/  F2FP.F16.F32.PACK_AB R39, R58, R47 ;  /* 0x0000002f3a27723e */ /* 0x000fca00000000ff */
[----:B------:R2:W-:Y:S01]  /*4860*/  STSM.16.M88.4 [R10+0x27800], R36 ;  /* 0x027800240a007844 */ /* 0x0005e20000000200 */
[----:B------:R-:W4:Y:S01]  /*4870*/  MUFU.EX2 R64, R64 ;  /* 0x0000004000407308 */ /* 0x000f220000000800 */
[----:B---3--:R-:W-:-:S07]  /*4880*/  FADD.FTZ R21, R13, R22 ;  /* 0x000000160d157221 */ /* 0x008fce0000010000 */
[----:B------:R-:W3:Y:S01]  /*4890*/  MUFU.EX2 R55, R70 ;  /* 0x0000004600377308 */ /* 0x000ee20000000800 */
[C---:B-1----:R-:W-:Y:S01]  /*48a0*/  FADD.FTZ R6, R62.reuse, R21 ;  /* 0x000000153e067221 */ /* 0x042fe20000010000 */
[----:B------:R-:W-:Y:S01]  /*48b0*/  F2FP.F16.F32.PACK_AB R53, R62, R13 ;  /* 0x0000000d3e35723e */ /* 0x000fe200000000ff */
[----:B------:R-:W-:-:S05]  /*48c0*/  VIADD R13, R88, 0xfffffffe ;  /* 0xfffffffe580d7836 */ /* 0x000fca0000000000 */
[----:B------:R-:W1:Y:S01]  /*48d0*/  MUFU.EX2 R65, R65 ;  /* 0x0000004100417308 */ /* 0x000e620000000800 */
[----:B----4-:R-:W-:-:S07]  /*48e0*/  FADD.FTZ R22, R64, R23 ;  /* 0x0000001740167221 */ /* 0x010fce0000010000 */
[----:B------:R-:W4:Y:S01]  /*48f0*/  MUFU.EX2 R66, R71 ;  /* 0x0000004700427308 */ /* 0x000f220000000800 */
[----:B---3--:R-:W-:-:S07]  /*4900*/  FADD.FTZ R5, R55, R6 ;  /* 0x0000000637057221 */ /* 0x008fce0000010000 */
[----:B------:R-:W-:Y:S01]  /*4910*/  MUFU.EX2 R56, R56 ;  /* 0x0000003800387308 */ /* 0x000fe20000000800 */
[C---:B-1----:R-:W-:Y:S01]  /*4920*/  FADD.FTZ R21, R65.reuse, R22 ;  /* 0x0000001641157221 */ /* 0x042fe20000010000 */
[----:B------:R-:W-:-:S06]  /*4930*/  F2FP.F16.F32.PACK_AB R64, R65, R64 ;  /* 0x000000404140723e */ /* 0x000fcc00000000ff */
[----:B------:R-:W1:Y:S01]  /*4940*/  MUFU.EX2 R57, R57 ;  /* 0x0000003900397308 */ /* 0x000e620000000800 */
[C---:B----4-:R-:W-:Y:S01]  /*4950*/  FADD.FTZ R5, R66.reuse, R5 ;  /* 0x0000000542057221 */ /* 0x050fe20000010000 */
[----:B------:R-:W-:-:S05]  /*4960*/  F2FP.F16.F32.PACK_AB R55, R66, R55 ;  /* 0x000000374237723e */ /* 0x000fca00000000ff */
[----:B------:R2:W-:Y:S01]  /*4970*/  STSM.16.M88.4 [R41+0x27800], R52 ;  /* 0x0278003429007844 */ /* 0x0005e20000000200 */
[----:B------:R-:W3:Y:S08]  /*4980*/  MUFU.EX2 R74, R74 ;  /* 0x0000004a004a7308 */ /* 0x000ef00000000800 */
[----:B------:R-:W4:Y:S01]  /*4990*/  MUFU.EX2 R75, R75 ;  /* 0x0000004b004b7308 */ /* 0x000f220000000800 */
[----:B-1----:R-:W-:Y:S01]  /*49a0*/  F2FP.F16.F32.PACK_AB R66, R57, R56 ;  /* 0x000000383942723e */ /* 0x002fe200000000ff */
[----:B------:R-:W-:-:S04]  /*49b0*/  FADD.FTZ R56, R56, R21 ;  /* 0x0000001538387221 */ /* 0x000fc80000010000 */
[----:B------:R-:W-:Y:S02]  /*49c0*/  FADD.FTZ R56, R57, R56 ;  /* 0x0000003839387221 */ /* 0x000fe40000010000 */
[----:B------:R-:W-:Y:S01]  /*49d0*/  MUFU.EX2 R78, R78 ;  /* 0x0000004e004e7308 */ /* 0x000fe20000000800 */
[----:B---3--:R-:W-:-:S07]  /*49e0*/  FADD.FTZ R6, R74, R5 ;  /* 0x000000054a067221 */ /* 0x008fce0000010000 */
[----:B------:R-:W1:Y:S01]  /*49f0*/  MUFU.EX2 R79, R79 ;  /* 0x0000004f004f7308 */ /* 0x000e620000000800 */
[C---:B----4-:R-:W-:Y:S01]  /*4a00*/  F2FP.F16.F32.PACK_AB R65, R75.reuse, R74 ;  /* 0x0000004a4b41723e */ /* 0x050fe200000000ff */
[----:B------:R-:W-:-:S06]  /*4a10*/  FADD.FTZ R5, R75, R6 ;  /* 0x000000064b057221 */ /* 0x000fcc0000010000 */
[----:B------:R-:W-:Y:S08]  /*4a20*/  MUFU.EX2 R61, R61 ;  /* 0x0000003d003d7308 */ /* 0x000ff00000000800 */
[----:B------:R-:W0:Y:S01]  /*4a30*/  MUFU.EX2 R68, R68 ;  /* 0x0000004400447308 */ /* 0x000e220000000800 */
[----:B-1----:R-:W-:Y:S01]  /*4a40*/  F2FP.F16.F32.PACK_AB R67, R79, R78 ;  /* 0x0000004e4f43723e */ /* 0x002fe200000000ff */
[----:B------:R-:W-:-:S04]  /*4a50*/  FADD.FTZ R78, R78, R5 ;  /* 0x000000054e4e7221 */ /* 0x000fc80000010000 */
[----:B------:R2:W-:Y:S01]  /*4a60*/  STSM.16.M88.4 [R42+0x27800], R64 ;  /* 0x027800402a007844 */ /* 0x0005e20000000200 */
[----:B------:R-:W-:Y:S01]  /*4a70*/  FADD.FTZ R79, R79, R78 ;  /* 0x0000004e4f4f7221 */ /* 0x000fe20000010000 */
[----:B------:R-:W-:Y:S08]  /*4a80*/  MUFU.EX2 R69, R69 ;  /* 0x0000004500457308 */ /* 0x000ff00000000800 */
[----:B------:R-:W1:Y:S01]  /*4a90*/  MUFU.EX2 R72, R72 ;  /* 0x0000004800487308 */ /* 0x000e620000000800 */
[----:B0-----:R-:W-:Y:S01]  /*4aa0*/  F2FP.F16.F32.PACK_AB R24, R68, R61 ;  /* 0x0000003d4418723e */ /* 0x001fe200000000ff */
[----:B------:R-:W-:-:S04]  /*4ab0*/  FADD.FTZ R61, R61, R56 ;  /* 0x000000383d3d7221 */ /* 0x000fc80000010000 */
[----:B------:R-:W-:Y:S02]  /*4ac0*/  FADD.FTZ R68, R68, R61 ;  /* 0x0000003d44447221 */ /* 0x000fe40000010000 */
[----:B------:R-:W-:Y:S08]  /*4ad0*/  MUFU.EX2 R82, R82 ;  /* 0x0000005200527308 */ /* 0x000ff00000000800 */
[----:B------:R-:W0:Y:S01]  /*4ae0*/  MUFU.EX2 R83, R83 ;  /* 0x0000005300537308 */ /* 0x000e220000000800 */
[----:B-1----:R-:W-:Y:S01]  /*4af0*/  F2FP.F16.F32.PACK_AB R26, R72, R69 ;  /* 0x00000045481a723e */ /* 0x002fe200000000ff */
[----:B------:R-:W-:-:S04]  /*4b00*/  FADD.FTZ R69, R69, R68 ;  /* 0x0000004445457221 */ /* 0x000fc80000010000 */
[----:B------:R-:W-:Y:S02]  /*4b10*/  FADD.FTZ R6, R72, R69 ;  /* 0x0000004548067221 */ /* 0x000fe40000010000 */
[----:B------:R-:W-:Y:S08]  /*4b20*/  MUFU.EX2 R86, R86 ;  /* 0x0000005600567308 */ /* 0x000ff00000000800 */
[----:B------:R-:W1:Y:S01]  /*4b30*/  MUFU.EX2 R73, R73 ;  /* 0x0000004900497308 */ /* 0x000e620000000800 */
[----:B0-----:R-:W-:Y:S01]  /*4b40*/  F2FP.F16.F32.PACK_AB R25, R83, R82 ;  /* 0x000000525319723e */ /* 0x001fe200000000ff */
[----:B------:R-:W-:-:S04]  /*4b50*/  FADD.FTZ R82, R82, R79 ;  /* 0x0000004f52527221 */ /* 0x000fc80000010000 */
[----:B------:R-:W-:Y:S01]  /*4b60*/  FADD.FTZ R83, R83, R82 ;  /* 0x0000005253537221 */ /* 0x000fe20000010000 */
[----:B-1----:R-:W-:-:S03]  /*4b70*/  F2FP.F16.F32.PACK_AB R27, R73, R86 ;  /* 0x00000056491b723e */ /* 0x002fc600000000ff */
[----:B------:R-:W-:Y:S02]  /*4b80*/  FADD.FTZ R86, R86, R83 ;  /* 0x0000005356567221 */ /* 0x000fe40000010000 */
[----:B------:R2:W-:Y:S02]  /*4b90*/  STSM.16.M88.4 [R7+0x6000], R24 ;  /* 0x0060001807007844 */ /* 0x0005e40000000200 */
[----:B------:R-:W-:Y:S01]  /*4ba0*/  FADD.FTZ R5, R73, R86 ;  /* 0x0000005649057221 */ /* 0x000fe20000010000 */
[----:B------:R0:W-:Y:S06]  /*4bb0*/  MEMBAR.ALL.CTA ;  /* 0x0000000000007992 */ /* 0x0001ec0000008000 */
[----:B0-----:R-:W0:Y:S02]  /*4bc0*/  FENCE.VIEW.ASYNC.S ;  /* 0x00000000000073c6 */ /* 0x001e240000000000 */
[----:B0-----:R-:W-:Y:S01]  /*4bd0*/  NOP ;  /* 0x0000000000007918 */ /* 0x001fe20000000000 */
[----:B------:R-:W-:Y:S05]  /*4be0*/  @P2 BRA `(.L_x_871) ;  /* 0x0000000000442947 */ /* 0x000fea0003800000 */
        /* <DEDUP_REMOVED lines=10> */
.L_x_872:
[----:B------:R-:W-:-:S11]  /*4c90*/  UISETP.NE.AND UP2, UPT, UR5, 0x1, UPT ;  /* 0x000000010500788c */ /* 0x000fd6000bf45270 */
[----:B------:R-:W-:Y:S02]  /*4ca0*/  @UP2 ULDC.64 UR18, c[0x0][0x9e8] ;  /* 0x00027a0000122ab9 */ /* 0x000fe40000000a00 */
[----:B------:R-:W-:-:S04]  /*4cb0*/  UIMAD.WIDE.U32 UR14, UR6, UR18, URZ ;  /* 0x00000012060e72a5 */ /* 0x000fc8000f8e003f */
[----:B------:R-:W-:-:S12]  /*4cc0*/  @UP2 USHF.R.U32.HI UR6, URZ, UR19, UR15 ;  /* 0x000000133f062299 */ /* 0x000fd8000801160f */
.L_x_873:
[----:B------:R-:W-:-:S04]  /*4cd0*/  UIMAD UR5, UR6, UR5, UR5 ;  /* 0x00000005060572a4 */ /* 0x000fc8000f8e0205 */
[----:B------:R-:W-:-:S04]  /*4ce0*/  UISETP.LT.AND UP2, UPT, UR4, UR5, UPT ;  /* 0x000000050400728c */ /* 0x000fc8000bf41270 */
[----:B------:R-:W-:-:S12]  /*4cf0*/  USEL UR4, UR4, UR5, UP2 ;  /* 0x0000000504047287 */ /* 0x000fd80009000000 */
.L_x_871:
[----:B------:R-:W-:Y:S01]  /*4d00*/  USHF.R.S32.HI UR5, URZ, 0x1f, UR4 ;  /* 0x0000001f3f057899 */ /* 0x000fe20008011404 */
[----:B------:R-:W-:Y:S02]  /*4d10*/  CS2R R134, SRZ ;  /* 0x0000000000867805 */ /* 0x000fe4000001ff00 */
[----:B------:R-:W-:Y:S02]  /*4d20*/  CS2R R132, SRZ ;  /* 0x0000000000847805 */ /* 0x000fe4000001ff00 */
[----:B------:R-:W-:Y:S01]  /*4d30*/  CS2R R130, SRZ ;  /* 0x0000000000827805 */ /* 0x000fe2000001ff00 */
[----:B------:R-:W-:Y:S01]  /*4d40*/  ULEA.HI UR5, UR5, UR4, URZ, 0x7 ;  /* 0x0000000405057291 */ /* 0x000fe2000f8f383f */
[----:B------:R-:W-:Y:S02]  /*4d50*/  CS2R R128, SRZ ;  /* 0x0000000000807805 */ /* 0x000fe4000001ff00 */
[----:B------:R-:W-:Y:S01]  /*4d60*/  CS2R R126, SRZ ;  /* 0x00000000007e7805 */ /* 0x000fe2000001ff00 */
[----:B------:R-:W-:Y:S01]  /*4d70*/  UMOV UR4, URZ ;  /* 0x0000003f00047c82 */ /* 0x000fe20008000000 */
[----:B------:R-:W-:Y:S01]  /*4d80*/  USHF.R.S32.HI UR5, URZ, 0x7, UR5 ;  /* 0x000000073f057899 */ /* 0x000fe20008011405 */
[----:B------:R-:W-:-:S02]  /*4d90*/  CS2R R124, SRZ ;  /* 0x00000000007c7805 */ /* 0x000fc4000001ff00 */
[----:B------:R-:W-:Y:S02]  /*4da0*/  CS2R R122, SRZ ;  /* 0x00000000007a7805 */ /* 0x000fe4000001ff00 */
[----:B------:R-:W-:Y:S01]  /*4db0*/  CS2R R120, SRZ ;  /* 0x0000000000787805 */ /* 0x000fe2000001ff00 */
[----:B------:R-:W-:Y:S01]  /*4dc0*/  UISETP.LT.AND UP2, UPT, UR60, UR5, UPT ;  /* 0x000000053c00728c */ /* 0x000fe2000bf41270 */
[----:B------:R-:W-:Y:S02]  /*4dd0*/  CS2R R118, SRZ ;  /* 0x0000000000767805 */ /* 0x000fe4000001ff00 */
[----:B------:R-:W-:Y:S02]  /*4de0*/  CS2R R116, SRZ ;  /* 0x0000000000747805 */ /* 0x000fe4000001ff00 */
[----:B------:R-:W-:Y:S01]  /*4df0*/  CS2R R114, SRZ ;  /* 0x0000000000727805 */ /* 0x000fe2000001ff00 */
[----:B------:R-:W-:Y:S01]  /*4e00*/  USEL UR28, UR60, UR5, !UP2 ;  /* 0x000000053c1c7287 */ /* 0x000fe2000d000000 */
[----:B------:R-:W-:-:S02]  /*4e10*/  CS2R R112, SRZ ;  /* 0x0000000000707805 */ /* 0x000fc4000001ff00 */
[----:B------:R-:W-:Y:S01]  /*4e20*/  CS2R R110, SRZ ;  /* 0x00000000006e7805 */ /* 0x000fe2000001ff00 */
[----:B------:R-:W-:Y:S01]  /*4e30*/  UMOV UR5, URZ ;  /* 0x0000003f00057c82 */ /* 0x000fe20008000000 */
[----:B------:R-:W-:Y:S02]  /*4e40*/  CS2R R108, SRZ ;  /* 0x00000000006c7805 */ /* 0x000fe4000001ff00 */
[----:B------:R-:W-:Y:S02]  /*4e50*/  CS2R R106, SRZ ;  /* 0x00000000006a7805 */ /* 0x000fe4000001ff00 */
[----:B------:R-:W-:Y:S02]  /*4e60*/  ISETP.GE.AND P2, PT, R13, UR28, PT ;  /* 0x0000001c0d007c0c */ /* 0x000fe4000bf46270 */
        /* <DEDUP_REMOVED lines=9> */
[----:B------:R-:W-:Y:S06]  /*4f00*/  @!P2 BRA `(.L_x_874) ;  /* 0x00000030005ca947 */ /* 0x000fec0003800000 */
[----:B------:R-:W-:Y:S01]  /*4f10*/  IMAD.MOV.U32 R135, RZ, RZ, RZ ;  /* 0x000000ffff877224 */ /* 0x000fe200078e00ff */
[----:B------:R-:W-:Y:S01]  /*4f20*/  UMOV UR40, URZ ;  /* 0x0000003f00287c82 */ /* 0x000fe20008000000 */
[----:B------:R-:W-:Y:S01]  /*4f30*/  UMOV UR6, URZ ;  /* 0x0000003f00067c82 */ /* 0x000fe20008000000 */
[----:B------:R-:W-:Y:S01]  /*4f40*/  ULDC UR29, c[0x0][0x9e4] ;  /* 0x00027900001d7ab9 */ /* 0x000fe20000000800 */
[----:B------:R-:W-:Y:S01]  /*4f50*/  ULDC UR31, c[0x0][0x2f0] ;  /* 0x0000bc00001f7ab9 */ /* 0x000fe20000000800 */
[----:B------:R-:W-:Y:S01]  /*4f60*/  ULDC UR30, c[0x0][0x988] ;  /* 0x00026200001e7ab9 */ /* 0x000fe20000000800 */
[----:B------:R-:W-:-:S05]  /*4f70*/  ULDC UR38, c[0x0][0x9e0] ;  /* 0x0002780000267ab9 */ /* 0x000fca0000000800 */
.L_x_891:
[----:B------:R-:W-:Y:S01]  /*4f80*/  UIADD3 UR4, UR6, 0x1, URZ ;  /* 0x0000000106047890 */ /* 0x000fe2000fffe03f */
[----:B------:R-:W-:-:S03]  /*4f90*/  ISETP.NE.AND P3, PT, RZ, UR37, PT ;  /* 0x00000025ff007c0c */ /* 0x000fc6000bf65270 */
[----:B------:R-:W-:-:S04]  /*4fa0*/  UISETP.NE.AND UP2, UPT, UR4, 0x2, UPT ;  /* 0x000000020400788c */ /* 0x000fc8000bf45270 */
[----:B------:R-:W-:Y:S02]  /*4fb0*/  USEL UR5, URZ, 0x1, UP2 ;  /* 0x000000013f057887 */ /* 0x000fe40009000000 */
[----:B------:R-:W-:Y:S02]  /*4fc0*/  USEL UR4, UR4, URZ, UP2 ;  /* 0x0000003f04047287 */ /* 0x000fe40009000000 */
[----:B------:R-:W-:Y:S02]  /*4fd0*/  ULOP3.LUT UR5, UR40, UR5, URZ, 0x3c, !UPT ;  /* 0x0000000528057292 */ /* 0x000fe4000f8e3c3f */
[----:B---3--:R-:W-:Y:S10]  /*4fe0*/  @P3 BRA `(.L_x_875) ;  /* 0x00000000002c3947 */ /* 0x008ff40003800000 */
[----:B------:R-:W-:Y:S05]  /*4ff0*/  @!P0 BRA `(.L_x_876) ;  /* 0x0000000000048947 */ /* 0x000fea0003800000 */
[----:B------:R-:W-:Y:S01]  /*5000*/  BPT.TRAP 0x1 ;  /* 0x000000040000795c */ /* 0x000fe20000300000 */
.L_x_876:
[----:B------:R-:W-:Y:S01]  /*5010*/  ULEA UR10, UR4, UR36, 0x3 ;  /* 0x00000024040a7291 */ /* 0x000fe2000f8e183f */
[----:B------:R-:W-:-:S05]  /*5020*/  IMAD.U32 R12, RZ, RZ, UR5 ;  /* 0x00000005ff0c7e24 */ /* 0x000fca000f8e00ff */
[----:B------:R-:W-:-:S04]  /*5030*/  SHF.L.U32 R12, R12, 0x1f, RZ ;  /* 0x0000001f0c0c7819 */ /* 0x000fc800000006ff */
[----:B------:R0:W1:Y:S01]  /*5040*/  SYNCS.PHASECHK.TRANS64.TRYWAIT P2, [UR10+0x2d830], R12 ;  /* 0x02d8300cff0075a7 */ /* 0x000062000804014a */
[----:B------:R-:W-:Y:S05]  /*5050*/  @!P0 BRA `(.L_x_877) ;  /* 0x0000000000048947 */ /* 0x000fea0003800000 */
[----:B------:R-:W-:Y:S01]  /*5060*/  BPT.TRAP 0x1 ;  /* 0x000000040000795c */ /* 0x000fe20000300000 */
.L_x_877:
[----:B-1----:R-:W-:Y:S05]  /*5070*/  @P2 BRA `(.L_x_875) ;  /* 0x0000000000082947 */ /* 0x002fea0003800000 */
[----:B------:R-:W1:Y:S02]  /*5080*/  SYNCS.PHASECHK.TRANS64.TRYWAIT P2, [UR10+0x2d830], R12 ;  /* 0x02d8300cff0075a7 */ /* 0x000e64000804014a */
[----:B-1----:R-:W-:Y:S05]  /*5090*/  @!P2 BRA `(.L_x_878) ;  /* 0x000000e800a8a947 */ /* 0x002fea0003800000 */
.L_x_875:
[----:B01----:R-:W-:Y:S01]  /*50a0*/  VIADD R12, R19, 0x8 ;  /* 0x00000008130c7836 */ /* 0x003fe20000000000 */
[----:B------:R-:W-:Y:S01]  /*50b0*/  R2UR UR32, R14 ;  /* 0x000000000e2072ca */ /* 0x000fe200000e0000 */
[----:B------:R-:W-:Y:S01]  /*50c0*/  UIMAD UR34, UR4, 0x600, UR7 ;  /* 0x00000600042278a4 */ /* 0x000fe2000f8e0207 */
[----:B------:R-:W-:Y:S01]  /*50d0*/  R2UR UR33, R15 ;  /* 0x000000000f2172ca */ /* 0x000fe200000e0000 */
[----:B------:R-:W-:Y:S01]  /*50e0*/  UMOV UR35, 0x80000020 ;  /* 0x8000002000237882 */ /* 0x000fe20000000000 */
[----:B------:R0:W-:Y:S01]  /*50f0*/  BAR.SYNC.DEFER_BLOCKING R12, 0x100 ;  /* 0x0004000c0000751d */ /* 0x0001e20000010000 */
[----:B------:R-:W-:Y:S02]  /*5100*/  UIADD3 UR10, UR34, 0x2, URZ ;  /* 0x00000002220a7890 */ /* 0x000fe4000fffe03f */
[----:B------:R-:W-:Y:S02]  /*5110*/  UIADD3 UR14, UR34, 0x200, URZ ;  /* 0x00000200220e7890 */ /* 0x000fe4000fffe03f */
[----:B------:R-:W-:Y:S01]  /*5120*/  UIADD3 UR18, UR34, 0x202, URZ ;  /* 0x0000020222127890 */ /* 0x000fe2000fffe03f */
[----:B------:R-:W-:Y:S01]  /*5130*/  UMOV UR11, 0x80000020 ;  /* 0x80000020000b7882 */ /* 0x000fe20000000000 */
[----:B------:R-:W-:Y:S01]  /*5140*/  UMOV UR15, 0x80000020 ;  /* 0x80000020000f7882 */ /* 0x000fe20000000000 */
[----:B------:R-:W-:Y:S01]  /*5150*/  UMOV UR19, 0x80000020 ;  /* 0x8000002000137882 */ /* 0x000fe20000000000 */
[----:B------:R-:W-:Y:S01]  /*5160*/  UIADD3 UR22, UR34, 0x400, URZ ;  /* 0x0000040022167890 */ /* 0x000fe2000fffe03f */
[----:B------:R-:W-:Y:S01]  /*5170*/  UMOV UR23, 0x80000020 ;  /* 0x8000002000177882 */ /* 0x000fe20000000000 */
[----:B------:R-:W-:Y:S01]  /*5180*/  UIADD3 UR26, UR34, 0x402, URZ ;  /* 0x00000402221a7890 */ /* 0x000fe2000fffe03f */
[----:B------:R-:W-:Y:S01]  /*5190*/  UMOV UR27, 0x80000020 ;  /* 0x80000020001b7882 */ /* 0x000fe20000000000 */
[----:B--2---:R-:W-:-:S06]  /*51a0*/  WARPGROUP.ARRIVE ;  /* 0x00000000000079c5 */ /* 0x004fcc0000000000 */
[----:B------:R-:W-:Y:S03]  /*51b0*/  HGMMA.64x128x16.F32 R24, gdesc[UR32], RZ, !UPT, gsb0 ;  /* 0x01e00000201879f0 */ /* 0x000fe6000c0008ff */
        /* <DEDUP_REMOVED lines=16> */
[----:B0-----:R-:W-:Y:S05]  /*52c0*/  @P3 BRA `(.L_x_879) ;  /* 0x00000000002c3947 */ /* 0x001fea0003800000 */
[----:B------:R-:W-:Y:S05]  /*52d0*/  @!P0 BRA `(.L_x_880) ;  /* 0x0000000000048947 */ /* 0x000fea0003800000 */
[----:B------:R-:W-:Y:S01]  /*52e0*/  BPT.TRAP 0x1 ;  /* 0x000000040000795c */ /* 0x000fe20000300000 */
.L_x_880:
[----:B------:R-:W-:Y:S01]  /*52f0*/  ULEA UR10, UR6, UR36, 0x3 ;  /* 0x00000024060a7291 */ /* 0x000fe2000f8e183f */
[----:B------:R-:W-:-:S05]  /*5300*/  IMAD.U32 R12, RZ, RZ, UR40 ;  /* 0x00000028ff0c7e24 */ /* 0x000fca000f8e00ff */
[----:B------:R-:W-:-:S04]  /*5310*/  SHF.L.U32 R12, R12, 0x1f, RZ ;  /* 0x0000001f0c0c7819 */ /* 0x000fc800000006ff */
[----:B------:R0:W1:Y:S01]  /*5320*/  SYNCS.PHASECHK.TRANS64.TRYWAIT P2, [UR10+0x2d850], R12 ;  /* 0x02d8500cff0075a7 */ /* 0x000062000804014a */
[----:B------:R-:W-:Y:S05]  /*5330*/  @!P0 BRA `(.L_x_881) ;  /* 0x0000000000048947 */ /* 0x000fea0003800000 */
[----:B------:R-:W-:Y:S01]  /*5340*/  BPT.TRAP 0x1 ;  /* 0x000000040000795c */ /* 0x000fe20000300000 */
.L_x_881:
[----:B-1----:R-:W-:Y:S05]  /*5350*/  @P2 BRA `(.L_x_879) ;  /* 0x0000000000082947 */ /* 0x002fea0003800000 */
[----:B------:R-:W1:Y:S02]  /*5360*/  SYNCS.PHASECHK.TRANS64.TRYWAIT P2, [UR10+0x2d850], R12 ;  /* 0x02d8500cff0075a7 */ /* 0x000e64000804014a */
[----:B-1----:R-:W-:Y:S05]  /*5370*/  @!P2 BRA `(.L_x_882) ;  /* 0x000000e80008a947 */ /* 0x002fea0003800000 */
.L_x_879:
[----:B------:R-:W-:Y:S01]  /*5380*/  UIADD3 UR10, UR36, 0x400, URZ ;  /* 0x00000400240a7890 */ /* 0x000fe2000fffe03f */
[----:B------:R-:W-:Y:S01]  /*5390*/  WARPGROUP.ARRIVE ;  /* 0x00000000000079c5 */ /* 0x000fe20000000000 */
[----:B------:R-:W-:Y:S01]  /*53a0*/  ULOP3.LUT UR11, UR39, 0x10000, URZ, 0xfc, !UPT ;  /* 0x00010000270b7892 */ /* 0x000fe2000f8efc3f */
[----:B------:R-:W-:Y:S01]  /*53b0*/  PLOP3.LUT P2, PT, PT, PT, UP0, 0x80, 0x0 ;  /* 0x000000000000781c */ /* 0x000fe20003f4f008 */
[----:B------:R-:W-:Y:S01]  /*53c0*/  USHF.R.U32.HI UR10, URZ, 0x4, UR10 ;  /* 0x000000043f0a7899 */ /* 0x000fe2000801160a */
[----:B------:R-:W-:Y:S01]  /*53d0*/  PLOP3.LUT P3, PT, PT, PT, UP0, 0x80, 0x0 ;  /* 0x000000000000781c */ /* 0x000fe20003f6f008 */
[----:B------:R-:W-:Y:S01]  /*53e0*/  UMOV UR33, 0x40000040 ;  /* 0x4000004000217882 */ /* 0x000fe20000000000 */
[----:B------:R-:W-:Y:S01]  /*53f0*/  UMOV UR35, 0x80000020 ;  /* 0x8000002000237882 */ /* 0x000fe20000000000 */
[----:B------:R-:W-:Y:S01]  /*5400*/  ULOP3.LUT UR10, UR10, 0x3fff, URZ, 0xc0, !UPT ;  /* 0x00003fff0a0a7892 */ /* 0x000fe2000f8ec03f */
[----:B------:R-:W-:Y:S01]  /*5410*/  IMAD.MOV.U32 R140, RZ, RZ, R0 ;  /* 0x000000ffff8c7224 */ /* 0x000fe200078e0000 */
[----:B------:R-:W-:Y:S01]  /*5420*/  UMOV UR32, UR11 ;  /* 0x0000000b00207c82 */ /* 0x000fe20008000000 */
[----:B-1----:R-:W-:Y:S01]  /*5430*/  IMAD.SHL.U32 R21, R13, 0x80, RZ ;  /* 0x000000800d157824 */ /* 0x002fe200078e00ff */
[----:B------:R-:W-:Y:S01]  /*5440*/  ULOP3.LUT UR10, UR10, 0x2000000, URZ, 0xfc, !UPT ;  /* 0x020000000a0a7892 */ /* 0x000fe2000f8efc3f */
[----:B------:R-:W-:Y:S01]  /*5450*/  IMAD.U32 R23, RZ, RZ, UR4 ;  /* 0x00000004ff177e24 */ /* 0x000fe2000f8e00ff */
[----:B------:R-:W-:Y:S01]  /*5460*/  R2UR UR14, R4 ;  /* 0x00000000040e72ca */ /* 0x000fe200000e0000 */
[----:B------:R-:W-:Y:S01]  /*5470*/  VIADD R22, R19, 0x9 ;  /* 0x0000000913167836 */ /* 0x000fe20000000000 */
[----:B------:R-:W-:Y:S01]  /*5480*/  UIMAD UR10, UR6, 0x600, UR10 ;  /* 0x00000600060a78a4 */ /* 0x000fe2000f8e020a */
[----:B------:R-:W-:-:S02]  /*5490*/  IADD3 R136, -R21, 0x1, RZ ;  /* 0x0000000115887810 */ /* 0x000fc40007ffe1ff */
[----:B------:R-:W-:-:S03]  /*54a0*/  @!P1 LEA R23, R23, UR36, 0x3 ;  /* 0x0000002417179c11 */ /* 0x000fc6000f8e18ff */
[----:B------:R-:W-:Y:S01]  /*54b0*/  IMAD R137, R3, -0x2, R136 ;  /* 0xfffffffe03897824 */ /* 0x000fe200078e0288 */
[----:B------:R-:W-:Y:S01]  /*54c0*/  UMOV UR34, UR10 ;  /* 0x0000000a00227c82 */ /* 0x000fe20008000000 */
[----:B------:R-:W-:Y:S01]  /*54d0*/  @!P1 VIADD R23, R23, 0x2d840 ;  /* 0x0002d84017179836 */ /* 0x000fe20000000000 */
[----:B------:R-:W-:Y:S01]  /*54e0*/  HGMMA.64x96x16.F32 R88, gdesc[UR32].tnspB, R88, gsb0 ;  /* 0x41600000205879f0 */ /* 0x000fe20008000858 */
[----:B------:R-:W-:Y:S01]  /*54f0*/  UIADD3 UR32, UR11, 0x2, URZ ;  /* 0x000000020b207890 */ /* 0x000fe2000fffe03f */
[----:B------:R-:W-:Y:S01]  /*5500*/  IMAD R137, R18, UR31, R137 ;  /* 0x0000001f12897c24 */ /* 0x000fe2000f8e0289 */
[----:B------:R-:W-:Y:S01]  /*5510*/  UIADD3 UR34, UR10, 0x40, URZ ;  /* 0x000000400a227890 */ /* 0x000fe2000fffe03f */
[----:B------:R-:W-:Y:S01]  /*5520*/  @!P1 PRMT R23, RZ, 0x654, R23 ;  /* 0x00000654ff179816 */ /* 0x000fe20000000017 */
[----:B------:R-:W-:Y:S01]  /*5530*/  UMOV UR33, 0x40000040 ;  /* 0x4000004000217882 */ /* 0x000fe20000000000 */
[----:B------:R-:W-:Y:S01]  /*5540*/  UMOV UR35, 0x80000020 ;  /* 0x8000002000237882 */ /* 0x000fe20000000000 */
        /* <DEDUP_REMOVED lines=42> */
[----:B------:R-:W-:Y:S02]  /*57f0*/  @UP0 ULDC UR10, c[0x0][0x44c] ;  /* 0x00011300000a0ab9 */ /* 0x000fe40000000800 */
[----:B0-----:R-:W-:Y:S01]  /*5800*/  @P2 IMAD.HI.U32 R12, R0, UR10, RZ ;  /* 0x0000000a000c2c27 */ /* 0x001fe2000f8e00ff */
[----:B------:R-:W-:Y:S01]  /*5810*/  @UP0 ULDC UR10, c[0x0][0x450] ;  /* 0x00011400000a0ab9 */ /* 0x000fe20000000800 */
[----:B------:R-:W-:-:S03]  /*5820*/  ISETP.GE.U32.AND P2, PT, R2, 0x180, PT ;  /* 0x000001800200780c */ /* 0x000fc60003f46070 */
[----:B------:R-:W-:Y:S02]  /*5830*/  @P3 SHF.R.U32.HI R140, RZ, UR10, R12 ;  /* 0x0000000aff8c3c19 */ /* 0x000fe4000801160c */
[----:B------:R-:W0:Y:S01]  /*5840*/  LDC R12, c[0x0][0x288] ;  /* 0x0000a200ff0c7b82 */ /* 0x000e220000000800 */
[----:B------:R-:W-:Y:S02]  /*5850*/  SEL R22, R22, 0x9, !P2 ;  /* 0x0000000916167807 */ /* 0x000fe40005000000 */
[----:B------:R-:W1:Y:S01]  /*5860*/  SHFL.IDX PT, R141, R140, RZ, 0x1c1f ;  /* 0x001c1fff8c8d7589 */ /* 0x000e6200000e0000 */
[----:B------:R-:W-:Y:S01]  /*5870*/  PLOP3.LUT P2, PT, PT, PT, UP1, 0x40, 0x0 ;  /* 0x000000000000781c */ /* 0x000fe20003f4e818 */
[----:B0-----:R-:W-:-:S04]  /*5880*/  IMAD.IADD R137, R137, 0x1, -R12 ;  /* 0x0000000189897824 */ /* 0x001fc800078e0a0c */
[C---:B------:R-:W-:Y:S02]  /*5890*/  VIADD R139, R137.reuse, UR38 ;  /* 0x00000026898b7c36 */ /* 0x040fe40008000000 */
[----:B------:R-:W-:Y:S02]  /*58a0*/  VIADD R138, R137, UR14 ;  /* 0x0000000e898a7c36 */ /* 0x000fe40008000000 */
[C---:B-1----:R-:W-:Y:S02]  /*58b0*/  IMAD.IADD R137, R141.reuse, 0x1, R139 ;  /* 0x000000018d897824 */ /* 0x042fe400078e028b */
[----:B------:R-:W-:Y:S01]  /*58c0*/  IMAD.IADD R136, R141, 0x1, R138 ;  /* 0x000000018d887824 */ /* 0x000fe200078e028a */
[----:B------:R-:W-:Y:S02]  /*58d0*/  WARPGROUP.DEPBAR.LE gsb0, 0x0 ;  /* 0x00008000000079c5 */ /* 0x000fe40000010000 */
[----:B------:R-:W-:-:S06]  /*58e0*/  WARPGROUP.ARRIVE ;  /* 0x00000000000079c5 */ /* 0x000fcc0000000000 */
[----:B------:R-:W-:Y:S03]  /*58f0*/  HGMMA.64x96x16.F32 R88, gdesc[UR32].tnspB, R88, gsb0 ;  /* 0x41600000205879f0 */ /* 0x000fe60008000858 */
[----:B------:R-:W-:Y:S02]  /*5900*/  WARPGROUP.DEPBAR.LE gsb0, 0x0 ;  /* 0x00008000000079c5 */ /* 0x000fe40000010000 */
[----:B------:R0:W-:Y:S06]  /*5910*/  BAR.ARV R22, 0x100 ;  /* 0x000400160000751d */ /* 0x0001ec0000002000 */
[----:B------:R0:W-:Y:S01]  /*5920*/  @!P1 SYNCS.ARRIVE.TRANS64.RED.A1T0 RZ, [R23+URZ], RZ ;  /* 0x000000ff17ff99a7 */ /* 0x0001e2000810043f */
[----:B------:R-:W-:Y:S05]  /*5930*/  @P2 BRA `(.L_x_883) ;  /* 0x00000000005c2947 */ /* 0x000fea0003800000 */
[----:B0-----:R-:W-:Y:S01]  /*5940*/  IMAD R23, R18, UR31, R141 ;  /* 0x0000001f12177c24 */ /* 0x001fe2000f8e028d */
[----:B------:R-:W-:Y:S03]  /*5950*/  BSSY B0, `(.L_x_884) ;  /* 0x0000011000007945 */ /* 0x000fe60003800000 */
[----:B------:R-:W-:-:S05]  /*5960*/  IMAD.IADD R141, R23, 0x1, -R12 ;  /* 0x00000001178d7824 */ /* 0x000fca00078e0a0c */
[----:B------:R-:W-:-:S13]  /*5970*/  ISETP.GT.AND P2, PT, R141, -0x1, PT ;  /* 0xffffffff8d00780c */ /* 0x000fda0003f44270 */
[----:B------:R-:W-:Y:S05]  /*5980*/  @P2 BRA `(.L_x_885) ;  /* 0x0000000000202947 */ /* 0x000fea0003800000 */
[----:B------:R-:W-:Y:S01]  /*5990*/  IMAD.U32 R142, RZ, RZ, UR29 ;  /* 0x0000001dff8e7e24 */ /* 0x000fe2000f8e00ff */
[----:B------:R-:W-:-:S04]  /*59a0*/  LOP3.LUT R141, RZ, R141, RZ, 0x33, !PT ;  /* 0x0000008dff8d7212 */ /* 0x000fc800078e33ff */
[----:B------:R-:W-:-:S13]  /*59b0*/  ISETP.NE.AND P2, PT, R142, 0x1, PT ;  /* 0x000000018e00780c */ /* 0x000fda0003f45270 */
[----:B------:R-:W0:Y:S02]  /*59c0*/  @P2 LDC.64 R22, c[0x0][0x9e8] ;  /* 0x00027a00ff162b82 */ /* 0x000e240000000a00 */
[----:B0-----:R-:W-:-:S05]  /*59d0*/  @P2 IMAD.HI.U32 R22, R141, R22, RZ ;  /* 0x000000168d162227 */ /* 0x001fca00078e00ff */
[----:B------:R-:W-:-:S04]  /*59e0*/  @P2 SHF.R.U32.HI R141, RZ, R23, R22 ;  /* 0x00000017ff8d2219 */ /* 0x000fc80000011616 */
[----:B------:R-:W-:Y:S01]  /*59f0*/  LOP3.LUT R141, RZ, R141, RZ, 0x33, !PT ;  /* 0x0000008dff8d7212 */ /* 0x000fe200078e33ff */
[----:B------:R-:W-:Y:S06]  /*5a00*/  BRA `(.L_x_886) ;  /* 0x0000000000147947 */ /* 0x000fec0003800000 */
.L_x_885:
[----:B------:R-:W-:-:S05]  /*5a10*/  IMAD.U32 R142, RZ, RZ, UR29 ;  /* 0x0000001dff8e7e24 */ /* 0x000fca000f8e00ff */
[----:B------:R-:W-:-:S13]  /*5a20*/  ISETP.NE.AND P2, PT, R142, 0x1, PT ;  /* 0x000000018e00780c */ /* 0x000fda0003f45270 */
[----:B------:R-:W0:Y:S02]  /*5a30*/  @P2 LDC.64 R22, c[0x0][0x9e8] ;  /* 0x00027a00ff162b82 */ /* 0x000e240000000a00 */
[----:B0-----:R-:W-:-:S05]  /*5a40*/  @P2 IMAD.HI.U32 R22, R141, R22, RZ ;  /* 0x000000168d162227 */ /* 0x001fca00078e00ff */
[----:B------:R-:W-:-:S07]  /*5a50*/  @P2 SHF.R.U32.HI R141, RZ, R23, R22 ;  /* 0x00000017ff8d2219 */ /* 0x000fce0000011616 */
.L_x_886:
[----:B------:R-:W-:Y:S05]  /*5a60*/  BSYNC B0 ;  /* 0x0000000000007941 */ /* 0x000fea0003800000 */
.L_x_884:
[----:B------:R-:W-:-:S04]  /*5a70*/  IMAD R22, R141, R142, -R21 ;  /* 0x0000008e8d167224 */ /* 0x000fc800078e0a15 */
[----:B------:R-:W-:-:S05]  /*5a80*/  IMAD R22, R3, -0x2, R22 ;  /* 0xfffffffe03167824 */ /* 0x000fca00078e0216 */
[----:B------:R-:W-:Y:S02]  /*5a90*/  VIADDMNMX R137, R22, R142, R137, PT ;  /* 0x0000008e16897246 */ /* 0x000fe40003800189 */
[----:B------:R-:W-:-:S07]  /*5aa0*/  VIMNMX R136, R136, R22, !PT ;  /* 0x0000001688887248 */ /* 0x000fce0007fe0100 */
.L_x_883:
[----:B------:R-:W-:Y:S01]  /*5ab0*/  ISETP.GT.AND P2, PT, R13, -0x1, PT ;  /* 0xffffffff0d00780c */ /* 0x000fe20003f44270 */
[----:B0-----:R-:W0:Y:S03]  /*5ac0*/  SHFL.IDX PT, R23, R140, 0x1, 0x1c1f ;  /* 0x003c1f008c177f89 */ /* 0x001e2600000e0000 */
[C---:B------:R-:W-:Y:S02]  /*5ad0*/  ISETP.GT.AND P5, PT, R136.reuse, RZ, P2 ;  /* 0x000000ff8800720c */ /* 0x040fe400017a4270 */
[C---:B------:R-:W-:Y:S02]  /*5ae0*/  ISETP.GT.AND P4, PT, R136.reuse, 0x1, P2 ;  /* 0x000000018800780c */ /* 0x040fe40001784270 */
[----:B------:R-:W-:Y:S02]  /*5af0*/  ISETP.LT.OR P5, PT, R137, 0x1, P5 ;  /* 0x000000018900780c */ /* 0x000fe40002fa1670 */
[----:B------:R-:W-:-:S02]  /*5b00*/  ISETP.GT.AND P6, PT, R136, 0x8, P2 ;  /* 0x000000088800780c */ /* 0x000fc400017c4270 */
[----:B------:R-:W-:Y:S02]  /*5b10*/  FSEL R24, R24, -INF , !P5 ;  /* 0xff80000018187808 */ /* 0x000fe40006800000 */
[C---:B------:R-:W-:Y:S02]  /*5b20*/  ISETP.GT.AND P5, PT, R136.reuse, 0x10, P2 ;  /* 0x000000108800780c */ /* 0x040fe400017a4270 */
[----:B------:R-:W-:Y:S02]  /*5b30*/  ISETP.GT.AND P3, PT, R136, 0x9, P2 ;  /* 0x000000098800780c */ /* 0x000fe40001764270 */
[C---:B------:R-:W-:Y:S02]  /*5b40*/  ISETP.LT.OR P5, PT, R137.reuse, 0x11, P5 ;  /* 0x000000118900780c */ /* 0x040fe40002fa1670 */
[----:B------:R-:W-:Y:S02]  /*5b50*/  ISETP.LT.OR P4, PT, R137, 0x2, P4 ;  /* 0x000000028900780c */ /* 0x000fe40002781670 */
[----:B------:R-:W-:-:S02]  /*5b60*/  FSEL R32, R32, -INF , !P5 ;  /* 0xff80000020207808 */ /* 0x000fc40006800000 */
[----:B------:R-:W-:Y:S01]  /*5b70*/  ISETP.GT.AND P5, PT, R136, 0x20, P2 ;  /* 0x000000208800780c */ /* 0x000fe200017a4270 */
[--C-:B0-----:R-:W-:Y:S01]  /*5b80*/  IMAD.IADD R139, R139, 0x1, R23.reuse ;  /* 0x000000018b8b7824 */ /* 0x101fe200078e0217 */
[C---:B------:R-:W-:Y:S01]  /*5b90*/  ISETP.LT.OR P6, PT, R137.reuse, 0x9, P6 ;  /* 0x000000098900780c */ /* 0x040fe200037c1670 */
[----:B------:R-:W-:Y:S01]  /*5ba0*/  IMAD.IADD R138, R138, 0x1, R23 ;  /* 0x000000018a8a7824 */ /* 0x000fe200078e0217 */
[C---:B------:R-:W-:Y:S02]  /*5bb0*/  ISETP.LT.OR P3, PT, R137.reuse, 0xa, P3 ;  /* 0x0000000a8900780c */ /* 0x040fe40001f61670 */
[----:B------:R-:W-:Y:S02]  /*5bc0*/  ISETP.LT.OR P5, PT, R137, 0x21, P5 ;  /* 0x000000218900780c */ /* 0x000fe40002fa1670 */
[----:B------:R-:W-:Y:S02]  /*5bd0*/  FSEL R25, R25, -INF , !P4 ;  /* 0xff80000019197808 */ /* 0x000fe40006000000 */
[----:B------:R-:W-:-:S02]  /*5be0*/  FSEL R28, R28, -INF , !P6 ;  /* 0xff8000001c1c7808 */ /* 0x000fc40007000000 */
[----:B------:R-:W-:Y:S02]  /*5bf0*/  FSEL R29, R29, -INF , !P3 ;  /* 0xff8000001d1d7808 */ /* 0x000fe40005800000 */
[C---:B------:R-:W-:Y:S02]  /*5c00*/  ISETP.GT.AND P4, PT, R136.reuse, 0x11, P2 ;  /* 0x000000118800780c */ /* 0x040fe40001784270 */
[C---:B------:R-:W-:Y:S02]  /*5c10*/  ISETP.GT.AND P6, PT, R136.reuse, 0x18, P2 ;  /* 0x000000188800780c */ /* 0x040fe400017c4270 */
[----:B------:R-:W-:Y:S02]  /*5c20*/  ISETP.GT.AND P3, PT, R136, 0x19, P2 ;  /* 0x000000198800780c */ /* 0x000fe40001764270 */
[----:B------:R-:W-:Y:S02]  /*5c30*/  FSEL R40, R40, -INF , !P5 ;  /* 0xff80000028287808 */ /* 0x000fe40006800000 */
[----:B------:R-:W-:-:S02]  /*5c40*/  ISETP.GT.AND P5, PT, R136, 0x30, P2 ;  /* 0x000000308800780c */ /* 0x000fc400017a4270 */
[C---:B------:R-:W-:Y:S02]  /*5c50*/  ISETP.LT.OR P4, PT, R137.reuse, 0x12, P4 ;  /* 0x000000128900780c */ /* 0x040fe40002781670 */
[C---:B------:R-:W-:Y:S02]  /*5c60*/  ISETP.LT.OR P6, PT, R137.reuse, 0x19, P6 ;  /* 0x000000198900780c */ /* 0x040fe400037c1670 */
        /* <DEDUP_REMOVED lines=57> */
[----:B------:R-:W-:-:S02]  /*6000*/  PLOP3.LUT P5, PT, PT, PT, UP1, 0x40, 0x0 ;  /* 0x000000000000781c */ /* 0x000fc40003fae818 */
[C---:B------:R-:W-:Y:S02]  /*6010*/  ISETP.LT.OR P4, PT, R137.reuse, 0x62, P4 ;  /* 0x000000628900780c */ /* 0x040fe40002781670 */
[C---:B------:R-:W-:Y:S02]  /*6020*/  ISETP.LT.OR P6, PT, R137.reuse, 0x69, P6 ;  /* 0x000000698900780c */ /* 0x040fe400037c1670 */
[----:B------:R-:W-:Y:S02]  /*6030*/  ISETP.LT.OR P3, PT, R137, 0x6a, P3 ;  /* 0x0000006a8900780c */ /* 0x000fe40001f61670 */
[----:B------:R-:W-:Y:S02]  /*6040*/  FSEL R73, R73, -INF , !P4 ;  /* 0xff80000049497808 */ /* 0x000fe40006000000 */
[----:B------:R-:W-:Y:S02]  /*6050*/  FSEL R76, R76, -INF , !P6 ;  /* 0xff8000004c4c7808 */ /* 0x000fe40007000000 */
[----:B------:R-:W-:-:S02]  /*6060*/  FSEL R77, R77, -INF , !P3 ;  /* 0xff8000004d4d7808 */ /* 0x000fc40005800000 */
[C---:B------:R-:W-:Y:S02]  /*6070*/  ISETP.GT.AND P4, PT, R136.reuse, 0x71, P2 ;  /* 0x000000718800780c */ /* 0x040fe40001784270 */
[C---:B------:R-:W-:Y:S02]  /*6080*/  ISETP.GT.AND P6, PT, R136.reuse, 0x78, P2 ;  /* 0x000000788800780c */ /* 0x040fe400017c4270 */
[----:B------:R-:W-:Y:S02]  /*6090*/  ISETP.GT.AND P3, PT, R136, 0x79, P2 ;  /* 0x000000798800780c */ /* 0x000fe40001764270 */
[C---:B------:R-:W-:Y:S02]  /*60a0*/  ISETP.LT.OR P4, PT, R137.reuse, 0x72, P4 ;  /* 0x000000728900780c */ /* 0x040fe40002781670 */
[C---:B------:R-:W-:Y:S02]  /*60b0*/  ISETP.LT.OR P6, PT, R137.reuse, 0x79, P6 ;  /* 0x000000798900780c */ /* 0x040fe400037c1670 */
[----:B------:R-:W-:-:S02]  /*60c0*/  ISETP.LT.OR P3, PT, R137, 0x7a, P3 ;  /* 0x0000007a8900780c */ /* 0x000fc40001f61670 */
[----:B------:R-:W-:Y:S02]  /*60d0*/  FSEL R81, R81, -INF , !P4 ;  /* 0xff80000051517808 */ /* 0x000fe40006000000 */
[----:B------:R-:W-:Y:S02]  /*60e0*/  FSEL R84, R84, -INF , !P6 ;  /* 0xff80000054547808 */ /* 0x000fe40007000000 */
[----:B------:R-:W-:Y:S01]  /*60f0*/  FSEL R85, R85, -INF , !P3 ;  /* 0xff80000055557808 */ /* 0x000fe20005800000 */
[----:B------:R-:W-:Y:S06]  /*6100*/  @P5 BRA `(.L_x_887) ;  /* 0x00000000005c5947 */ /* 0x000fec0003800000 */
[----:B------:R-:W-:Y:S01]  /*6110*/  IMAD R23, R18, UR31, R23 ;  /* 0x0000001f12177c24 */ /* 0x000fe2000f8e0217 */
        /* <DEDUP_REMOVED lines=12> */
.L_x_889:
[----:B------:R-:W-:-:S05]  /*61e0*/  IMAD.U32 R140, RZ, RZ, UR29 ;  /* 0x0000001dff8c7e24 */ /* 0x000fca000f8e00ff */
[----:B------:R-:W-:-:S13]  /*61f0*/  ISETP.NE.AND P3, PT, R140, 0x1, PT ;  /* 0x000000018c00780c */ /* 0x000fda0003f65270 */
[----:B------:R-:W0:Y:S02]  /*6200*/  @P3 LDC.64 R22, c[0x0][0x9e8] ;  /* 0x00027a00ff163b82 */ /* 0x000e240000000a00 */
[----:B0-----:R-:W-:-:S05]  /*6210*/  @P3 IMAD.HI.U32 R22, R136, R22, RZ ;  /* 0x0000001688163227 */ /* 0x001fca00078e00ff */
[----:B------:R-:W-:-:S07]  /*6220*/  @P3 SHF.R.U32.HI R136, RZ, R23, R22 ;  /* 0x00000017ff883219 */ /* 0x000fce0000011616 */
.L_x_890:
[----:B------:R-:W-:Y:S05]  /*6230*/  BSYNC B0 ;  /* 0x0000000000007941 */ /* 0x000fea0003800000 */
.L_x_888:
[----:B------:R-:W-:-:S04]  /*6240*/  IMAD R136, R136, R140, -R21 ;  /* 0x0000008c88887224 */ /* 0x000fc800078e0a15 */
[----:B------:R-:W-:-:S05]  /*6250*/  IMAD R136, R3, -0x2, R136 ;  /* 0xfffffffe03887824 */ /* 0x000fca00078e0288 */
[----:B------:R-:W-:Y:S02]  /*6260*/  VIADDMNMX R139, R136, R140, R139, PT ;  /* 0x0000008c888b7246 */ /* 0x000fe4000380018b */
[----:B------:R-:W-:-:S07]  /*6270*/  VIMNMX R138, R138, R136, !PT ;  /* 0x000000888a8a7248 */ /* 0x000fce0007fe0100 */
.L_x_887:
[----:B------:R-:W-:Y:S01]  /*6280*/  FMNMX.FTZ R22, R24, R11, !PT ;  /* 0x0000000b18167209 */ /* 0x000fe20007810000 */
[----:B------:R-:W-:Y:S01]  /*6290*/  UMOV UR10, UR30 ;  /* 0x0000001e000a7c82 */ /* 0x000fe20008000000 */
[----:B------:R-:W-:Y:S01]  /*62a0*/  ISETP.GT.AND P5, PT, R138, 0x8, P2 ;  /* 0x000000088a00780c */ /* 0x000fe200017a4270 */
[----:B------:R-:W-:Y:S01]  /*62b0*/  UMOV UR40, UR5 ;  /* 0x0000000500287c82 */ /* 0x000fe20008000000 */
[----:B------:R-:W-:Y:S02]  /*62c0*/  FMNMX.FTZ R21, R25, R22, !PT ;  /* 0x0000001619157209 */ /* 0x000fe40007810000 */
[----:B------:R-:W-:Y:S02]  /*62d0*/  ISETP.LT.OR P5, PT, R139, 0x9, P5 ;  /* 0x000000098b00780c */ /* 0x000fe40002fa1670 */
[----:B------:R-:W-:Y:S02]  /*62e0*/  FMNMX.FTZ R22, R28, R21, !PT ;  /* 0x000000151c167209 */ /* 0x000fe40007810000 */
[----:B------:R-:W-:-:S02]  /*62f0*/  FSEL R30, R30, -INF , !P5 ;  /* 0xff8000001e1e7808 */ /* 0x000fc40006800000 */
[----:B------:R-:W-:Y:S02]  /*6300*/  FMNMX.FTZ R21, R29, R22, !PT ;  /* 0x000000161d157209 */ /* 0x000fe40007810000 */
[----:B------:R-:W-:Y:S02]  /*6310*/  ISETP.GT.AND P5, PT, R138, 0x11, P2 ;  /* 0x000000118a00780c */ /* 0x000fe400017a4270 */
        /* <DEDUP_REMOVED lines=11> */
[----:B------:R-:W-:Y:S02]  /*63d0*/  ISETP.GT.AND P5, PT, R138, RZ, P2 ;  /* 0x000000ff8a00720c */ /* 0x000fe400017a4270 */
[----:B------:R-:W-:Y:S02]  /*63e0*/  FMNMX.FTZ R22, R44, R21, !PT ;  /* 0x000000152c167209 */ /* 0x000fe40007810000 */
[----:B------:R-:W-:Y:S02]  /*63f0*/  ISETP.GT.AND P4, PT, R138, 0x1, P2 ;  /* 0x000000018a00780c */ /* 0x000fe40001784270 */
[----:B------:R-:W-:Y:S02]  /*6400*/  FMNMX.FTZ R21, R45, R22, !PT ;  /* 0x000000162d157209 */ /* 0x000fe40007810000 */
[----:B------:R-:W-:-:S02]  /*6410*/  ISETP.LT.OR P5, PT, R139, 0x1, P5 ;  /* 0x000000018b00780c */ /* 0x000fc40002fa1670 */
[----:B------:R-:W-:Y:S02]  /*6420*/  FMNMX.FTZ R22, R48, R21, !PT ;  /* 0x0000001530167209 */ /* 0x000fe40007810000 */
[----:B------:R-:W-:Y:S02]  /*6430*/  ISETP.LT.OR P4, PT, R139, 0x2, P4 ;  /* 0x000000028b00780c */ /* 0x000fe40002781670 */
[----:B------:R-:W-:Y:S02]  /*6440*/  FMNMX.FTZ R21, R49, R22, !PT ;  /* 0x0000001631157209 */ /* 0x000fe40007810000 */
[----:B------:R-:W-:Y:S02]  /*6450*/  FSEL R137, R26, -INF , !P5 ;  /* 0xff8000001a897808 */ /* 0x000fe40006800000 */
[----:B------:R-:W-:Y:S02]  /*6460*/  FMNMX.FTZ R22, R52, R21, !PT ;  /* 0x0000001534167209 */ /* 0x000fe40007810000 */
[----:B------:R-:W-:-:S02]  /*6470*/  ISETP.GT.AND P3, PT, R138, 0x9, P2 ;  /* 0x000000098a00780c */ /* 0x000fc40001764270 */
[----:B------:R-:W-:Y:S02]  /*6480*/  FMNMX.FTZ R21, R53, R22, !PT ;  /* 0x0000001635157209 */ /* 0x000fe40007810000 */
[----:B------:R-:W-:Y:S02]  /*6490*/  FSEL R27, R27, -INF , !P4 ;  /* 0xff8000001b1b7808 */ /* 0x000fe40006000000 */
[----:B------:R-:W-:Y:S02]  /*64a0*/  FMNMX.FTZ R22, R56, R21, !PT ;  /* 0x0000001538167209 */ /* 0x000fe40007810000 */
[----:B------:R-:W-:Y:S02]  /*64b0*/  FMNMX.FTZ R26, R137, R20, !PT ;  /* 0x00000014891a7209 */ /* 0x000fe40007810000 */
[----:B------:R-:W-:Y:S02]  /*64c0*/  FMNMX.FTZ R21, R57, R22, !PT ;  /* 0x0000001639157209 */ /* 0x000fe40007810000 */
[----:B------:R-:W-:-:S02]  /*64d0*/  ISETP.GT.AND P4, PT, R138, 0x10, P2 ;  /* 0x000000108a00780c */ /* 0x000fc40001784270 */
[----:B------:R-:W-:Y:S02]  /*64e0*/  FMNMX.FTZ R22, R60, R21, !PT ;  /* 0x000000153c167209 */ /* 0x000fe40007810000 */
[----:B------:R-:W-:Y:S02]  /*64f0*/  ISETP.LT.OR P3, PT, R139, 0xa, P3 ;  /* 0x0000000a8b00780c */ /* 0x000fe40001f61670 */
[----:B------:R-:W-:Y:S02]  /*6500*/  FMNMX.FTZ R21, R61, R22, !PT ;  /* 0x000000163d157209 */ /* 0x000fe40007810000 */
[----:B------:R-:W-:Y:S02]  /*6510*/  ISETP.LT.OR P4, PT, R139, 0x11, P4 ;  /* 0x000000118b00780c */ /* 0x000fe40002781670 */
[----:B------:R-:W-:Y:S02]  /*6520*/  FMNMX.FTZ R22, R64, R21, !PT ;  /* 0x0000001540167209 */ /* 0x000fe40007810000 */
[----:B------:R-:W-:-:S02]  /*6530*/  FSEL R31, R31, -INF , !P3 ;  /* 0xff8000001f1f7808 */ /* 0x000fc40005800000 */
[----:B------:R-:W-:Y:S02]  /*6540*/  FMNMX.FTZ R21, R65, R22, !PT ;  /* 0x0000001641157209 */ /* 0x000fe40007810000 */
[----:B------:R-:W-:Y:S02]  /*6550*/  ISETP.GT.AND P3, PT, R138, 0x18, P2 ;  /* 0x000000188a00780c */ /* 0x000fe40001764270 */
[----:B------:R-:W-:Y:S02]  /*6560*/  FMNMX.FTZ R22, R68, R21, !PT ;  /* 0x0000001544167209 */ /* 0x000fe40007810000 */
[----:B------:R-:W-:Y:S02]  /*6570*/  FSEL R34, R34, -INF , !P4 ;  /* 0xff80000022227808 */ /* 0x000fe40006000000 */
        /* <DEDUP_REMOVED lines=18> */
[----:B------:R-:W-:Y:S01]  /*66a0*/  FSEL R43, R43, -INF , !P3 ;  /* 0xff8000002b2b7808 */ /* 0x000fe20005800000 */
[----:B------:R-:W0:Y:S01]  /*66b0*/  SHFL.BFLY PT, R21, R22, 0x2, 0x1f ;  /* 0x0c401f0016157f89 */ /* 0x000e2200000e0000 */
[----:B------:R-:W-:-:S02]  /*66c0*/  ISETP.GT.AND P3, PT, R138, 0x29, P2 ;  /* 0x000000298a00780c */ /* 0x000fc40001764270 */
[----:B------:R-:W-:Y:S02]  /*66d0*/  FSEL R46, R46, -INF , !P4 ;  /* 0xff8000002e2e7808 */ /* 0x000fe40006000000 */
[C---:B------:R-:W-:Y:S02]  /*66e0*/  ISETP.GT.AND P4, PT, R138.reuse, 0x30, P2 ;  /* 0x000000308a00780c */ /* 0x040fe40001784270 */
[----:B------:R-:W-:Y:S02]  /*66f0*/  ISETP.LT.OR P5, PT, R139, 0x2a, P3 ;  /* 0x0000002a8b00780c */ /* 0x000fe40001fa1670 */
[----:B------:R-:W-:Y:S02]  /*6700*/  ISETP.GT.AND P3, PT, R138, 0x31, P2 ;  /* 0x000000318a00780c */ /* 0x000fe40001764270 */
[----:B------:R-:W-:Y:S02]  /*6710*/  FSEL R47, R47, -INF , !P5 ;  /* 0xff8000002f2f7808 */ /* 0x000fe40006800000 */
[----:B------:R-:W-:-:S02]  /*6720*/  ISETP.LT.OR P4, PT, R139, 0x31, P4 ;  /* 0x000000318b00780c */ /* 0x000fc40002781670 */
[----:B------:R-:W-:Y:S02]  /*6730*/  ISETP.GT.AND P5, PT, R138, 0x38, P2 ;  /* 0x000000388a00780c */ /* 0x000fe400017a4270 */
[----:B------:R-:W-:Y:S02]  /*6740*/  ISETP.LT.OR P3, PT, R139, 0x32, P3 ;  /* 0x000000328b00780c */ /* 0x000fe40001f61670 */
[----:B------:R-:W-:Y:S02]  /*6750*/  FSEL R50, R50, -INF , !P4 ;  /* 0xff80000032327808 */ /* 0x000fe40006000000 */
[----:B------:R-:W-:Y:S02]  /*6760*/  ISETP.GT.AND P4, PT, R138, 0x39, P2 ;  /* 0x000000398a00780c */ /* 0x000fe40001784270 */
[----:B------:R-:W-:Y:S02]  /*6770*/  FSEL R51, R51, -INF , !P3 ;  /* 0xff80000033337808 */ /* 0x000fe40005800000 */
[----:B0-----:R-:W-:-:S02]  /*6780*/  FMNMX.FTZ R23, R22, R21, !PT ;  /* 0x0000001516177209 */ /* 0x001fc40007810000 */
[C---:B------:R-:W-:Y:S02]  /*6790*/  ISETP.LT.OR P5, PT, R139.reuse, 0x39, P5 ;  /* 0x000000398b00780c */ /* 0x040fe40002fa1670 */
[----:B------:R-:W-:Y:S01]  /*67a0*/  ISETP.GT.AND P3, PT, R138, 0x40, P2 ;  /* 0x000000408a00780c */ /* 0x000fe20001764270 */
[----:B------:R-:W0:Y:S01]  /*67b0*/  SHFL.BFLY PT, R136, R23, 0x1, 0x1f ;  /* 0x0c201f0017887f89 */ /* 0x000e2200000e0000 */
[----:B------:R-:W-:Y:S02]  /*67c0*/  ISETP.LT.OR P4, PT, R139, 0x3a, P4 ;  /* 0x0000003a8b00780c */ /* 0x000fe40002781670 */
[----:B------:R-:W-:Y:S02]  /*67d0*/  FSEL R54, R54, -INF , !P5 ;  /* 0xff80000036367808 */ /* 0x000fe40006800000 */
[----:B------:R-:W-:Y:S02]  /*67e0*/  ISETP.GT.AND P5, PT, R138, 0x41, P2 ;  /* 0x000000418a00780c */ /* 0x000fe400017a4270 */
[----:B------:R-:W-:-:S02]  /*67f0*/  FSEL R55, R55, -INF , !P4 ;  /* 0xff80000037377808 */ /* 0x000fc40006000000 */
[C---:B------:R-:W-:Y:S02]  /*6800*/  ISETP.LT.OR P3, PT, R139.reuse, 0x41, P3 ;  /* 0x000000418b00780c */ /* 0x040fe40001f61670 */
[----:B------:R-:W-:Y:S02]  /*6810*/  ISETP.GT.AND P4, PT, R138, 0x48, P2 ;  /* 0x000000488a00780c */ /* 0x000fe40001784270 */
[----:B------:R-:W-:Y:S02]  /*6820*/  ISETP.LT.OR P5, PT, R139, 0x42, P5 ;  /* 0x000000428b00780c */ /* 0x000fe40002fa1670 */
[----:B------:R-:W-:Y:S02]  /*6830*/  FSEL R58, R58, -INF , !P3 ;  /* 0xff8000003a3a7808 */ /* 0x000fe40005800000 */
[----:B------:R-:W-:Y:S02]  /*6840*/  ISETP.GT.AND P3, PT, R138, 0x49, P2 ;  /* 0x000000498a00780c */ /* 0x000fe40001764270 */
[----:B------:R-:W-:-:S02]  /*6850*/  FSEL R59, R59, -INF , !P5 ;  /* 0xff8000003b3b7808 */ /* 0x000fc40006800000 */
[----:B------:R-:W-:Y:S02]  /*6860*/  ISETP.LT.OR P4, PT, R139, 0x49, P4 ;  /* 0x000000498b00780c */ /* 0x000fe40002781670 */
[----:B------:R-:W-:Y:S02]  /*6870*/  ISETP.GT.AND P5, PT, R138, 0x50, P2 ;  /* 0x000000508a00780c */ /* 0x000fe400017a4270 */
[----:B0-----:R-:W-:Y:S02]  /*6880*/  FMNMX.FTZ R21, R23, R136, !PT ;  /* 0x0000008817157209 */ /* 0x001fe40007810000 */
[----:B------:R-:W-:Y:S02]  /*6890*/  ISETP.LT.OR P3, PT, R139, 0x4a, P3 ;  /* 0x0000004a8b00780c */ /* 0x000fe40001f61670 */
[C---:B------:R-:W-:Y:S01]  /*68a0*/  FSETP.NEU.FTZ.AND P6, PT, R21.reuse, -INF , PT ;  /* 0xff8000001500780b */ /* 0x040fe20003fdd000 */
[----:B------:R-:W-:Y:S01]  /*68b0*/  FMUL.FTZ R136, R21, UR10 ;  /* 0x0000000a15887c20 */ /* 0x000fe20008410000 */
[----:B------:R-:W-:-:S02]  /*68c0*/  FSEL R62, R62, -INF , !P4 ;  /* 0xff8000003e3e7808 */ /* 0x000fc40006000000 */
[----:B------:R-:W-:Y:S02]  /*68d0*/  ISETP.GT.AND P4, PT, R138, 0x51, P2 ;  /* 0x000000518a00780c */ /* 0x000fe40001784270 */
[----:B------:R-:W-:Y:S02]  /*68e0*/  FSEL R22, R136, RZ, P6 ;  /* 0x000000ff88167208 */ /* 0x000fe40003000000 */
[----:B------:R-:W-:Y:S02]  /*68f0*/  FSEL R63, R63, -INF , !P3 ;  /* 0xff8000003f3f7808 */ /* 0x000fe40005800000 */
[----:B------:R-:W-:Y:S01]  /*6900*/  ISETP.LT.OR P5, PT, R139, 0x51, P5 ;  /* 0x000000518b00780c */ /* 0x000fe20002fa1670 */
[--C-:B------:R-:W-:Y:S01]  /*6910*/  FFMA.FTZ R136, R29, UR10, -R22.reuse ;  /* 0x0000000a1d887c23 */ /* 0x100fe20008010816 */
[--C-:B------:R-:W-:Y:S01]  /*6920*/  FFMA.FTZ R29, R33, UR10, -R22.reuse ;  /* 0x0000000a211d7c23 */ /* 0x100fe20008010816 */
[----:B------:R-:W-:Y:S01]  /*6930*/  FMNMX.FTZ R33, R27, R26, !PT ;  /* 0x0000001a1b217209 */ /* 0x000fe20007810000 */
[--C-:B------:R-:W-:Y:S01]  /*6940*/  FFMA.FTZ R23, R24, UR10, -R22.reuse ;  /* 0x0000000a18177c23 */ /* 0x100fe20008010816 */
[----:B------:R-:W-:Y:S01]  /*6950*/  ISETP.GT.AND P3, PT, R138, 0x58, P2 ;  /* 0x000000588a00780c */ /* 0x000fe20001764270 */
[--C-:B------:R-:W-:Y:S01]  /*6960*/  FFMA.FTZ R24, R25, UR10, -R22.reuse ;  /* 0x0000000a19187c23 */ /* 0x100fe20008010816 */
[----:B------:R-:W-:Y:S01]  /*6970*/  FMNMX.FTZ R26, R30, R33, !PT ;  /* 0x000000211e1a7209 */ /* 0x000fe20007810000 */
[--C-:B------:R-:W-:Y:S01]  /*6980*/  FFMA.FTZ R25, R28, UR10, -R22.reuse ;  /* 0x0000000a1c197c23 */ /* 0x100fe20008010816 */
[----:B------:R-:W-:Y:S01]  /*6990*/  ISETP.LT.OR P4, PT, R139, 0x52, P4 ;  /* 0x000000528b00780c */ /* 0x000fe20002781670 */
[--C-:B------:R-:W-:Y:S01]  /*69a0*/  FFMA.FTZ R28, R32, UR10, -R22.reuse ;  /* 0x0000000a201c7c23 */ /* 0x100fe20008010816 */
[----:B------:R-:W-:Y:S01]  /*69b0*/  FMNMX.FTZ R33, R31, R26, !PT ;  /* 0x0000001a1f217209 */ /* 0x000fe20007810000 */
[--C-:B------:R-:W-:Y:S01]  /*69c0*/  FFMA.FTZ R32, R36, UR10, -R22.reuse ;  /* 0x0000000a24207c23 */ /* 0x100fe20008010816 */
[----:B------:R-:W-:Y:S01]  /*69d0*/  FSEL R66, R66, -INF , !P5 ;  /* 0xff80000042427808 */ /* 0x000fe20006800000 */
[--C-:B------:R-:W-:Y:S01]  /*69e0*/  FFMA.FTZ R36, R40, UR10, -R22.reuse ;  /* 0x0000000a28247c23 */ /* 0x100fe20008010816 */
[----:B------:R-:W-:Y:S01]  /*69f0*/  FMNMX.FTZ R26, R34, R33, !PT ;  /* 0x00000021221a7209 */ /* 0x000fe20007810000 */
[--C-:B------:R-:W-:Y:S01]  /*6a00*/  FFMA.FTZ R33, R37, UR10, -R22.reuse ;  /* 0x0000000a25217c23 */ /* 0x100fe20008010816 */
[----:B------:R-:W-:Y:S01]  /*6a10*/  ISETP.GT.AND P5, PT, R138, 0x59, P2 ;  /* 0x000000598a00780c */ /* 0x000fe200017a4270 */
[--C-:B------:R-:W-:Y:S01]  /*6a20*/  FFMA.FTZ R40, R48, UR10, -R22.reuse ;  /* 0x0000000a30287c23 */ /* 0x100fe20008010816 */
[----:B------:R-:W-:Y:S01]  /*6a30*/  FMNMX.FTZ R37, R35, R26, !PT ;  /* 0x0000001a23257209 */ /* 0x000fe20007810000 */
[--C-:B------:R-:W-:Y:S01]  /*6a40*/  FFMA.FTZ R48, R52, UR10, -R22.reuse ;  /* 0x0000000a34307c23 */ /* 0x100fe20008010816 */
[----:B------:R-:W-:Y:S01]  /*6a50*/  FSEL R67, R67, -INF , !P4 ;  /* 0xff80000043437808 */ /* 0x000fe20006000000 */
[--C-:B------:R-:W-:Y:S01]  /*6a60*/  FFMA.FTZ R52, R56, UR10, -R22.reuse ;  /* 0x0000000a38347c23 */ /* 0x100fe20008010816 */
[----:B------:R-:W-:Y:S01]  /*6a70*/  FMNMX.FTZ R26, R38, R37, !PT ;  /* 0x00000025261a7209 */ /* 0x000fe20007810000 */
[--C-:B------:R-:W-:Y:S01]  /*6a80*/  FFMA.FTZ R56, R64, UR10, -R22.reuse ;  /* 0x0000000a40387c23 */ /* 0x100fe20008010816 */
[----:B------:R-:W-:Y:S01]  /*6a90*/  ISETP.LT.OR P3, PT, R139, 0x59, P3 ;  /* 0x000000598b00780c */ /* 0x000fe20001f61670 */
[--C-:B------:R-:W-:Y:S01]  /*6aa0*/  FFMA.FTZ R64, R72, UR10, -R22.reuse ;  /* 0x0000000a48407c23 */ /* 0x100fe20008010816 */
[----:B------:R-:W-:Y:S01]  /*6ab0*/  FMNMX.FTZ R37, R39, R26, !PT ;  /* 0x0000001a27257209 */ /* 0x000fe20007810000 */
[--C-:B------:R-:W-:Y:S01]  /*6ac0*/  FFMA.FTZ R72, R80, UR10, -R22.reuse ;  /* 0x0000000a50487c23 */ /* 0x100fe20008010816 */
[----:B------:R-:W-:Y:S01]  /*6ad0*/  ISETP.GT.AND P4, PT, R138, 0x60, P2 ;  /* 0x000000608a00780c */ /* 0x000fe20001784270 */
[----:B------:R-:W-:Y:S01]  /*6ae0*/  MUFU.EX2 R23, R23 ;  /* 0x0000001700177308 */ /* 0x000fe20000000800 */
[----:B------:R-:W-:Y:S01]  /*6af0*/  FMNMX.FTZ R26, R42, R37, !PT ;  /* 0x000000252a1a7209 */ /* 0x000fe20007810000 */
[----:B------:R-:W-:Y:S01]  /*6b00*/  FFMA.FTZ R37, R41, UR10, -R22 ;  /* 0x0000000a29257c23 */ /* 0x000fe20008010816 */
[----:B------:R-:W-:-:S02]  /*6b10*/  ISETP.LT.OR P5, PT, R139, 0x5a, P5 ;  /* 0x0000005a8b00780c */ /* 0x000fc40002fa1670 */
[----:B------:R-:W-:Y:S02]  /*6b20*/  FMNMX.FTZ R41, R43, R26, !PT ;  /* 0x0000001a2b297209 */ /* 0x000fe40007810000 */
[----:B------:R-:W-:Y:S01]  /*6b30*/  FSEL R70, R70, -INF , !P3 ;  /* 0xff80000046467808 */ /* 0x000fe20005800000 */
[----:B------:R-:W-:Y:S01]  /*6b40*/  MUFU.EX2 R24, R24 ;  /* 0x0000001800187308 */ /* 0x000fe20000000800 */
[----:B------:R-:W-:Y:S01]  /*6b50*/  FMNMX.FTZ R26, R46, R41, !PT ;  /* 0x000000292e1a7209 */ /* 0x000fe20007810000 */
[--C-:B------:R-:W-:Y:S01]  /*6b60*/  FFMA.FTZ R41, R44, UR10, -R22.reuse ;  /* 0x0000000a2c297c23 */ /* 0x100fe20008010816 */
[----:B------:R-:W-:Y:S01]  /*6b70*/  FFMA.FTZ R44, R45, UR10, -R22 ;  /* 0x0000000a2d2c7c23 */ /* 0x000fe20008010816 */
[----:B------:R-:W-:Y:S02]  /*6b80*/  ISETP.GT.AND P3, PT, R138, 0x61, P2 ;  /* 0x000000618a00780c */ /* 0x000fe40001764270 */
[----:B------:R-:W-:Y:S02]  /*6b90*/  FMNMX.FTZ R141, R47, R26, !PT ;  /* 0x0000001a2f8d7209 */ /* 0x000fe40007810000 */
[----:B------:R-:W-:Y:S01]  /*6ba0*/  FSEL R71, R71, -INF , !P5 ;  /* 0xff80000047477808 */ /* 0x000fe20006800000 */
[----:B------:R-:W-:Y:S01]  /*6bb0*/  MUFU.EX2 R25, R25 ;  /* 0x0000001900197308 */ /* 0x000fe20000000800 */
[----:B------:R-:W-:-:S02]  /*6bc0*/  FMNMX.FTZ R26, R50, R141, !PT ;  /* 0x0000008d321a7209 */ /* 0x000fc40007810000 */
[----:B------:R-:W-:Y:S02]  /*6bd0*/  ISETP.LT.OR P4, PT, R139, 0x61, P4 ;  /* 0x000000618b00780c */ /* 0x000fe40002781670 */
[----:B------:R-:W-:Y:S02]  /*6be0*/  FMNMX.FTZ R45, R51, R26, !PT ;  /* 0x0000001a332d7209 */ /* 0x000fe40007810000 */
[----:B------:R-:W-:Y:S01]  /*6bf0*/  ISETP.GT.AND P5, PT, R138, 0x68, P2 ;  /* 0x000000688a00780c */ /* 0x000fe200017a4270 */
[----:B------:R-:W-:Y:S01]  /*6c00*/  MUFU.EX2 R136, R136 ;  /* 0x0000008800887308 */ /* 0x000fe20000000800 */
[----:B------:R-:W-:Y:S02]  /*6c10*/  FMNMX.FTZ R26, R54, R45, !PT ;  /* 0x0000002d361a7209 */ /* 0x000fe40007810000 */
[----:B------:R-:W-:Y:S02]  /*6c20*/  ISETP.LT.OR P3, PT, R139, 0x62, P3 ;  /* 0x000000628b00780c */ /* 0x000fe40001f61670 */
[----:B------:R-:W-:-:S02]  /*6c30*/  FMNMX.FTZ R45, R55, R26, !PT ;  /* 0x0000001a372d7209 */ /* 0x000fc40007810000 */
[----:B------:R-:W-:Y:S01]  /*6c40*/  FSEL R74, R74, -INF , !P4 ;  /* 0xff8000004a4a7808 */ /* 0x000fe20006000000 */
[----:B------:R-:W-:Y:S01]  /*6c50*/  MUFU.EX2 R28, R28 ;  /* 0x0000001c001c7308 */ /* 0x000fe20000000800 */
[----:B------:R-:W-:Y:S01]  /*6c60*/  FMNMX.FTZ R26, R58, R45, !PT ;  /* 0x0000002d3a1a7209 */ /* 0x000fe20007810000 */
        /* <DEDUP_REMOVED lines=10> */
[----:B------:R-:W-:Y:S01]  /*6d10*/  FMNMX.FTZ R26, R66, R49, !PT ;  /* 0x00000031421a7209 */ /* 0x000fe20007810000 */
[----:B------:R-:W-:Y:S01]  /*6d20*/  FFMA.FTZ R49, R53, UR10, -R22 ;  /* 0x0000000a35317c23 */ /* 0x000fe20008010816 */
[----:B------:R-:W-:Y:S02]  /*6d30*/  ISETP.LT.OR P4, PT, R139, 0x6a, P4 ;  /* 0x0000006a8b00780c */ /* 0x000fe40002781670 */
[----:B------:R-:W-:-:S02]  /*6d40*/  FMNMX.FTZ R53, R67, R26, !PT ;  /* 0x0000001a43357209 */ /* 0x000fc40007810000 */
[----:B------:R-:W-:Y:S01]  /*6d50*/  FSEL R140, R78, -INF , !P5 ;  /* 0xff8000004e8c7808 */ /* 0x000fe20006800000 */
[--C-:B------:R-:W-:Y:S01]  /*6d60*/  FFMA.FTZ R78, R61, UR10, -R22.reuse ;  /* 0x0000000a3d4e7c23 */ /* 0x100fe20008010816 */
[----:B------:R-:W-:Y:S01]  /*6d70*/  FMNMX.FTZ R26, R70, R53, !PT ;  /* 0x00000035461a7209 */ /* 0x000fe20007810000 */
[----:B------:R-:W-:Y:S01]  /*6d80*/  MUFU.EX2 R33, R33 ;  /* 0x0000002100217308 */ /* 0x000fe20000000800 */
[----:B------:R-:W-:Y:S02]  /*6d90*/  ISETP.GT.AND P5, PT, R138, 0x71, P2 ;  /* 0x000000718a00780c */ /* 0x000fe400017a4270 */
[----:B------:R-:W-:Y:S02]  /*6da0*/  FMNMX.FTZ R53, R71, R26, !PT ;  /* 0x0000001a47357209 */ /* 0x000fe40007810000 */
[----:B------:R-:W-:Y:S02]  /*6db0*/  FSEL R79, R79, -INF , !P4 ;  /* 0xff8000004f4f7808 */ /* 0x000fe40006000000 */
[----:B------:R-:W-:Y:S01]  /*6dc0*/  FMNMX.FTZ R26, R74, R53, !PT ;  /* 0x000000354a1a7209 */ /* 0x000fe20007810000 */
[----:B------:R-:W-:Y:S01]  /*6dd0*/  FFMA.FTZ R53, R57, UR10, -R22 ;  /* 0x0000000a39357c23 */ /* 0x000fe20008010816 */
[----:B------:R-:W-:Y:S01]  /*6de0*/  ISETP.LT.OR P3, PT, R139, 0x71, P3 ;  /* 0x000000718b00780c */ /* 0x000fe20001f61670 */
[----:B------:R-:W-:Y:S01]  /*6df0*/  MUFU.EX2 R36, R36 ;  /* 0x0000002400247308 */ /* 0x000fe20000000800 */
[----:B------:R-:W-:-:S02]  /*6e00*/  FMNMX.FTZ R57, R75, R26, !PT ;  /* 0x0000001a4b397209 */ /* 0x000fc40007810000 */
[----:B------:R-:W-:Y:S02]  /*6e10*/  ISETP.GT.AND P4, PT, R138, 0x78, P2 ;  /* 0x000000788a00780c */ /* 0x000fe40001784270 */
[----:B------:R-:W-:Y:S01]  /*6e20*/  FMNMX.FTZ R26, R140, R57, !PT ;  /* 0x000000398c1a7209 */ /* 0x000fe20007810000 */
[--C-:B------:R-:W-:Y:S01]  /*6e30*/  FFMA.FTZ R57, R60, UR10, -R22.reuse ;  /* 0x0000000a3c397c23 */ /* 0x100fe20008010816 */
[----:B------:R-:W-:Y:S01]  /*6e40*/  ISETP.LT.OR P5, PT, R139, 0x72, P5 ;  /* 0x000000728b00780c */ /* 0x000fe20002fa1670 */
[--C-:B------:R-:W-:Y:S01]  /*6e50*/  FFMA.FTZ R60, R68, UR10, -R22.reuse ;  /* 0x0000000a443c7c23 */ /* 0x100fe20008010816 */
[----:B------:R-:W-:Y:S01]  /*6e60*/  FSEL R82, R82, -INF , !P3 ;  /* 0xff80000052527808 */ /* 0x000fe20005800000 */
[--C-:B------:R-:W-:Y:S01]  /*6e70*/  FFMA.FTZ R68, R76, UR10, -R22.reuse ;  /* 0x0000000a4c447c23 */ /* 0x100fe20008010816 */
[----:B------:R-:W-:Y:S01]  /*6e80*/  FMNMX.FTZ R141, R79, R26, !PT ;  /* 0x0000001a4f8d7209 */ /* 0x000fe20007810000 */
[----:B------:R-:W-:Y:S01]  /*6e90*/  FFMA.FTZ R76, R84, UR10, -R22 ;  /* 0x0000000a544c7c23 */ /* 0x000fe20008010816 */
[----:B------:R-:W-:Y:S01]  /*6ea0*/  ISETP.GT.AND P2, PT, R138, 0x79, P2 ;  /* 0x000000798a00780c */ /* 0x000fe20001744270 */
[----:B------:R-:W-:Y:S01]  /*6eb0*/  MUFU.EX2 R37, R37 ;  /* 0x0000002500257308 */ /* 0x000fe20000000800 */
[----:B------:R-:W-:-:S02]  /*6ec0*/  ISETP.LT.OR P4, PT, R139, 0x79, P4 ;  /* 0x000000798b00780c */ /* 0x000fc40002781670 */
[----:B------:R-:W-:Y:S02]  /*6ed0*/  FSEL R83, R83, -INF , !P5 ;  /* 0xff80000053537808 */ /* 0x000fe40006800000 */
[----:B------:R-:W-:Y:S02]  /*6ee0*/  FMNMX.FTZ R26, R82, R141, !PT ;  /* 0x0000008d521a7209 */ /* 0x000fe40007810000 */
[----:B------:R-:W-:Y:S01]  /*6ef0*/  ISETP.LT.OR P2, PT, R139, 0x7a, P2 ;  /* 0x0000007a8b00780c */ /* 0x000fe20001741670 */
[----:B------:R-:W-:Y:S01]  /*6f00*/  MUFU.EX2 R41, R41 ;  /* 0x0000002900297308 */ /* 0x000fe20000000800 */
[----:B------:R-:W-:Y:S02]  /*6f10*/  FSEL R86, R86, -INF , !P4 ;  /* 0xff80000056567808 */ /* 0x000fe40006000000 */
[----:B------:R-:W-:Y:S02]  /*6f20*/  FMNMX.FTZ R61, R83, R26, !PT ;  /* 0x0000001a533d7209 */ /* 0x000fe40007810000 */
[----:B------:R-:W-:-:S02]  /*6f30*/  FSEL R87, R87, -INF , !P2 ;  /* 0xff80000057577808 */ /* 0x000fc40005000000 */
[----:B------:R-:W-:Y:S01]  /*6f40*/  FMNMX.FTZ R26, R86, R61, !PT ;  /* 0x0000003d561a7209 */ /* 0x000fe20007810000 */
[--C-:B------:R-:W-:Y:S01]  /*6f50*/  FFMA.FTZ R61, R65, UR10, -R22.reuse ;  /* 0x0000000a413d7c23 */ /* 0x100fe20008010816 */
[--C-:B------:R-:W-:Y:S01]  /*6f60*/  FFMA.FTZ R65, R69, UR10, -R22.reuse ;  /* 0x0000000a45417c23 */ /* 0x100fe20008010816 */
[--C-:B------:R-:W-:Y:S01]  /*6f70*/  FFMA.FTZ R69, R73, UR10, -R22.reuse ;  /* 0x0000000a49457c23 */ /* 0x100fe20008010816 */
[----:B------:R-:W-:Y:S01]  /*6f80*/  FMNMX.FTZ R26, R87, R26, !PT ;  /* 0x0000001a571a7209 */ /* 0x000fe20007810000 */
[--C-:B------:R-:W-:Y:S01]  /*6f90*/  FFMA.FTZ R73, R77, UR10, -R22.reuse ;  /* 0x0000000a4d497c23 */ /* 0x100fe20008010816 */
[--C-:B------:R-:W-:Y:S01]  /*6fa0*/  FFMA.FTZ R77, R81, UR10, -R22.reuse ;  /* 0x0000000a514d7c23 */ /* 0x100fe20008010816 */
[----:B------:R-:W-:Y:S01]  /*6fb0*/  FFMA.FTZ R81, R85, UR10, -R22 ;  /* 0x0000000a55517c23 */ /* 0x000fe20008010816 */
[----:B------:R-:W-:Y:S01]  /*6fc0*/  FSEL R80, R21, RZ, P6 ;  /* 0x000000ff15507208 */ /* 0x000fe20003000000 */
[----:B------:R-:W0:Y:S01]  /*6fd0*/  SHFL.BFLY PT, R139, R26, 0x2, 0x1f ;  /* 0x0c401f001a8b7f89 */ /* 0x000e2200000e0000 */
[----:B------:R-:W-:Y:S03]  /*6fe0*/  MUFU.EX2 R44, R44 ;  /* 0x0000002c002c7308 */ /* 0x000fe60000000800 */
[----:B------:R-:W-:-:S04]  /*6ff0*/  FADD.FTZ R80, -R80, R11 ;  /* 0x0000000b50507221 */ /* 0x000fc80000010100 */
[----:B------:R-:W-:Y:S01]  /*7000*/  FMUL.FTZ R80, R80, UR10 ;  /* 0x0000000a50507c20 */ /* 0x000fe20008410000 */
[----:B------:R-:W-:Y:S08]  /*7010*/  MUFU.EX2 R11, R81 ;  /* 0x00000051000b7308 */ /* 0x000ff00000000800 */
[----:B------:R-:W1:Y:S01]  /*7020*/  MUFU.EX2 R80, R80 ;  /* 0x0000005000507308 */ /* 0x000e620000000800 */
[----:B0-----:R-:W-:-:S07]  /*7030*/  FMNMX.FTZ R139, R26, R139, !PT ;  /* 0x0000008b1a8b7209 */ /* 0x001fce0007810000 */
[----:B------:R-:W-:Y:S01]  /*7040*/  MUFU.EX2 R40, R40 ;  /* 0x0000002800287308 */ /* 0x000fe20000000800 */
[----:B------:R-:W0:Y:S07]  /*7050*/  SHFL.BFLY PT, R26, R139, 0x1, 0x1f ;  /* 0x0c201f008b1a7f89 */ /* 0x000e2e00000e0000 */
[----:B------:R-:W-:Y:S01]  /*7060*/  MUFU.EX2 R45, R45 ;  /* 0x0000002d002d7308 */ /* 0x000fe20000000800 */
[-C--:B-1----:R-:W-:Y:S01]  /*7070*/  FMUL.FTZ R88, R88, R80.reuse ;  /* 0x0000005058587220 */ /* 0x082fe20000410000 */
[-C--:B------:R-:W-:Y:S01]  /*7080*/  FMUL.FTZ R89, R89, R80.reuse ;  /* 0x0000005059597220 */ /* 0x080fe20000410000 */
[-C--:B------:R-:W-:Y:S01]  /*7090*/  FMUL.FTZ R92, R92, R80.reuse ;  /* 0x000000505c5c7220 */ /* 0x080fe20000410000 */
[-C--:B------:R-:W-:Y:S01]  /*70a0*/  FMUL.FTZ R93, R93, R80.reuse ;  /* 0x000000505d5d7220 */ /* 0x080fe20000410000 */
[-C--:B------:R-:W-:Y:S01]  /*70b0*/  FMUL.FTZ R96, R96, R80.reuse ;  /* 0x0000005060607220 */ /* 0x080fe20000410000 */
[-C--:B------:R-:W-:Y:S01]  /*70c0*/  FMUL.FTZ R97, R97, R80.reuse ;  /* 0x0000005061617220 */ /* 0x080fe20000410000 */
[-C--:B------:R-:W-:Y:S01]  /*70d0*/  FMUL.FTZ R100, R100, R80.reuse ;  /* 0x0000005064647220 */ /* 0x080fe20000410000 */
[----:B------:R-:W-:Y:S01]  /*70e0*/  MUFU.EX2 R48, R48 ;  /* 0x0000003000307308 */ /* 0x000fe20000000800 */
[-C--:B------:R-:W-:Y:S01]  /*70f0*/  FMUL.FTZ R101, R101, R80.reuse ;  /* 0x0000005065657220 */ /* 0x080fe20000410000 */
        /* <DEDUP_REMOVED lines=9> */
[----:B------:R-:W-:Y:S01]  /*7190*/  FMUL.FTZ R120, R120, R80 ;  /* 0x0000005078787220 */ /* 0x000fe20000410000 */
[----:B0-----:R-:W-:Y:S01]  /*71a0*/  FMNMX.FTZ R22, R139, R26, !PT ;  /* 0x0000001a8b167209 */ /* 0x001fe20007810000 */
[----:B------:R-:W-:Y:S01]  /*71b0*/  IMAD.U32 R26, RZ, RZ, UR6 ;  /* 0x00000006ff1a7e24 */ /* 0x000fe2000f8e00ff */
[----:B------:R-:W-:Y:S01]  /*71c0*/  UMOV UR6, UR4 ;  /* 0x0000000400067c82 */ /* 0x000fe20008000000 */
[-C--:B------:R-:W-:Y:S01]  /*71d0*/  FMUL.FTZ R121, R121, R80.reuse ;  /* 0x0000005079797220 */ /* 0x080fe20000410000 */
[C---:B------:R-:W-:Y:S01]  /*71e0*/  FSETP.NEU.FTZ.AND P2, PT, R22.reuse, -INF , PT ;  /* 0xff8000001600780b */ /* 0x040fe20003f5d000 */
[----:B------:R-:W-:Y:S01]  /*71f0*/  FMUL.FTZ R84, R22, UR10 ;  /* 0x0000000a16547c20 */ /* 0x000fe20008410000 */
[----:B------:R-:W-:Y:S01]  /*7200*/  @!P1 LEA R26, R26, UR36, 0x3 ;  /* 0x000000241a1a9c11 */ /* 0x000fe2000f8e18ff */
[----:B------:R-:W-:Y:S01]  /*7210*/  MUFU.EX2 R52, R52 ;  /* 0x0000003400347308 */ /* 0x000fe20000000800 */
[-C--:B------:R-:W-:Y:S01]  /*7220*/  FMUL.FTZ R124, R124, R80.reuse ;  /* 0x000000507c7c7220 */ /* 0x080fe20000410000 */
[----:B------:R-:W-:Y:S01]  /*7230*/  FMUL.FTZ R125, R125, R80 ;  /* 0x000000507d7d7220 */ /* 0x000fe20000410000 */
[----:B------:R-:W-:Y:S01]  /*7240*/  FSEL R84, R84, RZ, P2 ;  /* 0x000000ff54547208 */ /* 0x000fe20001000000 */
[----:B------:R-:W-:-:S02]  /*7250*/  @!P1 VIADD R26, R26, 0x2d860 ;  /* 0x0002d8601a1a9836 */ /* 0x000fc40000000000 */
[-C--:B------:R-:W-:Y:S01]  /*7260*/  FMUL.FTZ R128, R128, R80.reuse ;  /* 0x0000005080807220 */ /* 0x080fe20000410000 */
[-C--:B------:R-:W-:Y:S01]  /*7270*/  FMUL.FTZ R129, R129, R80.reuse ;  /* 0x0000005081817220 */ /* 0x080fe20000410000 */
[----:B------:R-:W-:Y:S01]  /*7280*/  FMUL.FTZ R132, R132, R80 ;  /* 0x0000005084847220 */ /* 0x000fe20000410000 */
[--C-:B------:R-:W-:Y:S01]  /*7290*/  FFMA.FTZ R144, R47, UR10, -R84.reuse ;  /* 0x0000000a2f907c23 */ /* 0x100fe20008010854 */
[----:B------:R-:W-:Y:S01]  /*72a0*/  FSEL R47, R22, RZ, P2 ;  /* 0x000000ff162f7208 */ /* 0x000fe20001000000 */
[--C-:B------:R-:W-:Y:S01]  /*72b0*/  FFMA.FTZ R85, R137, UR10, -R84.reuse ;  /* 0x0000000a89557c23 */ /* 0x100fe20008010854 */
[--C-:B------:R-:W-:Y:S01]  /*72c0*/  FFMA.FTZ R146, R27, UR10, -R84.reuse ;  /* 0x0000000a1b927c23 */ /* 0x100fe20008010854 */
[--C-:B------:R-:W-:Y:S01]  /*72d0*/  FFMA.FTZ R27, R30, UR10, -R84.reuse ;  /* 0x0000000a1e1b7c23 */ /* 0x100fe20008010854 */
[----:B------:R-:W-:Y:S01]  /*72e0*/  FFMA.FTZ R142, R39, UR10, -R84 ;  /* 0x0000000a278e7c23 */ /* 0x000fe20008010854 */
[----:B------:R-:W-:Y:S01]  /*72f0*/  FADD.FTZ R20, -R47, R20 ;  /* 0x000000142f147221 */ /* 0x000fe20000010100 */
[--C-:B------:R-:W-:Y:S01]  /*7300*/  FFMA.FTZ R30, R31, UR10, -R84.reuse ;  /* 0x0000000a1f1e7c23 */ /* 0x100fe20008010854 */
[----:B------:R-:W-:Y:S01]  /*7310*/  MUFU.EX2 R85, R85 ;  /* 0x0000005500557308 */ /* 0x000fe20000000800 */
[--C-:B------:R-:W-:Y:S01]  /*7320*/  FFMA.FTZ R39, R42, UR10, -R84.reuse ;  /* 0x0000000a2a277c23 */ /* 0x100fe20008010854 */
[----:B------:R-:W-:Y:S01]  /*7330*/  FMUL.FTZ R20, R20, UR10 ;  /* 0x0000000a14147c20 */ /* 0x000fe20008410000 */
[--C-:B------:R-:W-:Y:S01]  /*7340*/  FFMA.FTZ R42, R43, UR10, -R84.reuse ;  /* 0x0000000a2b2a7c23 */ /* 0x100fe20008010854 */
[--C-:B------:R-:W-:Y:S01]  /*7350*/  FFMA.FTZ R43, R51, UR10, -R84.reuse ;  /* 0x0000000a332b7c23 */ /* 0x100fe20008010854 */
[--C-:B------:R-:W-:Y:S01]  /*7360*/  FFMA.FTZ R51, R59, UR10, -R84.reuse ;  /* 0x0000000a3b337c23 */ /* 0x100fe20008010854 */
[--C-:B------:R-:W-:Y:S01]  /*7370*/  FFMA.FTZ R31, R34, UR10, -R84.reuse ;  /* 0x0000000a221f7c23 */ /* 0x100fe20008010854 */
[----:B------:R-:W-:Y:S01]  /*7380*/  FFMA.FTZ R59, R80, R6, R23 ;  /* 0x00000006503b7223 */ /* 0x000fe20000010017 */
[----:B------:R-:W0:Y:S01]  /*7390*/  MUFU.EX2 R20, R20 ;  /* 0x0000001400147308 */ /* 0x000e220000000800 */
[--C-:B------:R-:W-:Y:S01]  /*73a0*/  FFMA.FTZ R138, R35, UR10, -R84.reuse ;  /* 0x0000000a238a7c23 */ /* 0x100fe20008010854 */
[--C-:B------:R-:W-:Y:S01]  /*73b0*/  FFMA.FTZ R35, R38, UR10, -R84.reuse ;  /* 0x0000000a26237c23 */ /* 0x100fe20008010854 */
[----:B------:R-:W-:Y:S01]  /*73c0*/  FADD.FTZ R6, R24, R59 ;  /* 0x0000003b18067221 */ /* 0x000fe20000010000 */
[--C-:B------:R-:W-:Y:S01]  /*73d0*/  FFMA.FTZ R81, R46, UR10, -R84.reuse ;  /* 0x0000000a2e517c23 */ /* 0x100fe20008010854 */
[----:B------:R-:W-:Y:S01]  /*73e0*/  F2FP.F16.F32.PACK_AB R24, R24, R23 ;  /* 0x000000171818723e */ /* 0x000fe200000000ff */
[----:B------:R-:W-:Y:S01]  /*73f0*/  FFMA.FTZ R46, R54, UR10, -R84 ;  /* 0x0000000a362e7c23 */ /* 0x000fe20008010854 */
[----:B------:R-:W-:Y:S01]  /*7400*/  FADD.FTZ R59, R25, R6 ;  /* 0x00000006193b7221 */ /* 0x000fe20000010000 */
[----:B------:R-:W1:Y:S01]  /*7410*/  MUFU.EX2 R146, R146 ;  /* 0x0000009200927308 */ /* 0x000e620000000800 */
[--C-:B------:R-:W-:Y:S01]  /*7420*/  FFMA.FTZ R55, R55, UR10, -R84.reuse ;  /* 0x0000000a37377c23 */ /* 0x100fe20008010854 */
[--C-:B------:R-:W-:Y:S01]  /*7430*/  FFMA.FTZ R6, R63, UR10, -R84.reuse ;  /* 0x0000000a3f067c23 */ /* 0x100fe20008010854 */
[----:B------:R-:W-:Y:S01]  /*7440*/  FADD.FTZ R59, R136, R59 ;  /* 0x0000003b883b7221 */ /* 0x000fe20000010000 */
[--C-:B------:R-:W-:Y:S01]  /*7450*/  FFMA.FTZ R34, R50, UR10, -R84.reuse ;  /* 0x0000000a32227c23 */ /* 0x100fe20008010854 */
[----:B------:R-:W-:Y:S01]  /*7460*/  FFMA.FTZ R50, R58, UR10, -R84 ;  /* 0x0000000a3a327c23 */ /* 0x000fe20008010854 */
[----:B------:R-:W-:Y:S01]  /*7470*/  @!P1 PRMT R26, RZ, 0x654, R26 ;  /* 0x00000654ff1a9816 */ /* 0x000fe2000000001a */
[----:B------:R-:W-:Y:S01]  /*7480*/  FADD.FTZ R54, R28, R59 ;  /* 0x0000003b1c367221 */ /* 0x000fe20000010000 */
[----:B------:R-:W2:Y:S01]  /*7490*/  MUFU.EX2 R27, R27 ;  /* 0x0000001b001b7308 */ /* 0x000ea20000000800 */
[----:B0-----:R-:W-:Y:S01]  /*74a0*/  FFMA.FTZ R5, R20, R5, R85 ;  /* 0x0000000514057223 */ /* 0x001fe20000010055 */
[----:B------:R0:W-:Y:S01]  /*74b0*/  @!P1 SYNCS.ARRIVE.TRANS64.RED.A1T0 RZ, [R26+URZ], RZ ;  /* 0x000000ff1aff99a7 */ /* 0x0001e2000810043f */
[C---:B------:R-:W-:Y:S01]  /*74c0*/  FADD.FTZ R59, R29.reuse, R54 ;  /* 0x000000361d3b7221 */ /* 0x040fe20000010000 */
[----:B------:R-:W-:Y:S01]  /*74d0*/  F2FP.F16.F32.PACK_AB R28, R29, R28 ;  /* 0x0000001c1d1c723e */ /* 0x000fe200000000ff */
[--C-:B------:R-:W-:Y:S01]  /*74e0*/  FFMA.FTZ R75, R75, UR10, -R84.reuse ;  /* 0x0000000a4b4b7c23 */ /* 0x100fe20008010854 */
[--C-:B------:R-:W-:Y:S01]  /*74f0*/  FFMA.FTZ R140, R140, UR10, -R84.reuse ;  /* 0x0000000a8c8c7c23 */ /* 0x100fe20008010854 */
[--C-:B------:R-:W-:Y:S01]  /*7500*/  FFMA.FTZ R79, R79, UR10, -R84.reuse ;  /* 0x0000000a4f4f7c23 */ /* 0x100fe20008010854 */
[----:B------:R-:W3:Y:S01]  /*7510*/  MUFU.EX2 R30, R30 ;  /* 0x0000001e001e7308 */ /* 0x000ee20000000800 */
[----:B-1----:R-:W-:Y:S01]  /*7520*/  FADD.FTZ R38, R146, R5 ;  /* 0x0000000592267221 */ /* 0x002fe20000010000 */
[----:B0-----:R-:W-:Y:S01]  /*7530*/  F2FP.F16.F32.PACK_AB R26, R136, R25 ;  /* 0x00000019881a723e */ /* 0x001fe200000000ff */
[--C-:B------:R-:W-:Y:S01]  /*7540*/  FFMA.FTZ R5, R66, UR10, -R84.reuse ;  /* 0x0000000a42057c23 */ /* 0x100fe20008010854 */
[----:B------:R-:W-:Y:S01]  /*7550*/  F2FP.F16.F32.PACK_AB R25, R146, R85 ;  /* 0x000000559219723e */ /* 0x000fe200000000ff */
[--C-:B------:R-:W-:Y:S01]  /*7560*/  FFMA.FTZ R82, R82, UR10, -R84.reuse ;  /* 0x0000000a52527c23 */ /* 0x100fe20008010854 */
[--C-:B------:R-:W-:Y:S01]  /*7570*/  FFMA.FTZ R83, R83, UR10, -R84.reuse ;  /* 0x0000000a53537c23 */ /* 0x100fe20008010854 */
[----:B------:R-:W-:Y:S01]  /*7580*/  FFMA.FTZ R86, R86, UR10, -R84 ;  /* 0x0000000a56567c23 */ /* 0x000fe20008010854 */
[----:B------:R-:W0:Y:S01]  /*7590*/  MUFU.EX2 R31, R31 ;  /* 0x0000001f001f7308 */ /* 0x000e220000000800 */
[----:B--2---:R-:W-:Y:S01]  /*75a0*/  FADD.FTZ R23, R27, R38 ;  /* 0x000000261b177221 */ /* 0x004fe20000010000 */
[----:B------:R-:W-:Y:S01]  /*75b0*/  ISETP.GT.AND P2, PT, R13, UR28, PT ;  /* 0x0000001c0d007c0c */ /* 0x000fe2000bf44270 */
[-C--:B------:R-:W-:Y:S01]  /*75c0*/  FMUL.FTZ R90, R90, R20.reuse ;  /* 0x000000145a5a7220 */ /* 0x080fe20000410000 */
[-C--:B------:R-:W-:Y:S01]  /*75d0*/  FMUL.FTZ R91, R91, R20.reuse ;  /* 0x000000145b5b7220 */ /* 0x080fe20000410000 */
[-C--:B------:R-:W-:Y:S01]  /*75e0*/  FMUL.FTZ R94, R94, R20.reuse ;  /* 0x000000145e5e7220 */ /* 0x080fe20000410000 */
[-C--:B------:R-:W-:Y:S01]  /*75f0*/  FMUL.FTZ R95, R95, R20.reuse ;  /* 0x000000145f5f7220 */ /* 0x080fe20000410000 */
[-C--:B------:R-:W-:Y:S01]  /*7600*/  FMUL.FTZ R98, R98, R20.reuse ;  /* 0x0000001462627220 */ /* 0x080fe20000410000 */
[----:B------:R-:W1:Y:S01]  /*7610*/  MUFU.EX2 R138, R138 ;  /* 0x0000008a008a7308 */ /* 0x000e620000000800 */
[C---:B---3--:R-:W-:Y:S01]  /*7620*/  FADD.FTZ R38, R30.reuse, R23 ;  /* 0x000000171e267221 */ /* 0x048fe20000010000 */
[----:B------:R-:W-:Y:S01]  /*7630*/  F2FP.F16.F32.PACK_AB R27, R30, R27 ;  /* 0x0000001b1e1b723e */ /* 0x000fe200000000ff */
[-C--:B------:R-:W-:Y:S01]  /*7640*/  FMUL.FTZ R99, R99, R20.reuse ;  /* 0x0000001463637220 */ /* 0x080fe20000410000 */
[-C--:B------:R-:W-:Y:S01]  /*7650*/  FMUL.FTZ R102, R102, R20.reuse ;  /* 0x0000001466667220 */ /* 0x080fe20000410000 */
[-C--:B------:R-:W-:Y:S01]  /*7660*/  FMUL.FTZ R103, R103, R20.reuse ;  /* 0x0000001467677220 */ /* 0x080fe20000410000 */
[-C--:B------:R-:W-:Y:S01]  /*7670*/  FMUL.FTZ R106, R106, R20.reuse ;  /* 0x000000146a6a7220 */ /* 0x080fe20000410000 */
[----:B------:R2:W-:Y:S01]  /*7680*/  STSM.16.M88.4 [R10+0x21800], R24 ;  /* 0x021800180a007844 */ /* 0x0005e20000000200 */
[----:B------:R-:W3:Y:S01]  /*7690*/  MUFU.EX2 R35, R35 ;  /* 0x0000002300237308 */ /* 0x000ee20000000800 */
[----:B0-----:R-:W-:Y:S01]  /*76a0*/  FADD.FTZ R23, R31, R38 ;  /* 0x000000261f177221 */ /* 0x001fe20000010000 */
[----:B------:R-:W-:Y:S01]  /*76b0*/  FADD.FTZ R38, R32, R59 ;  /* 0x0000003b20267221 */ /* 0x000fe20000010000 */
[--C-:B------:R-:W-:Y:S01]  /*76c0*/  FFMA.FTZ R59, R70, UR10, -R84.reuse ;  /* 0x0000000a463b7c23 */ /* 0x100fe20008010854 */
[--C-:B------:R-:W-:Y:S01]  /*76d0*/  FFMA.FTZ R70, R71, UR10, -R84.reuse ;  /* 0x0000000a47467c23 */ /* 0x100fe20008010854 */
[-C--:B------:R-:W-:Y:S01]  /*76e0*/  FMUL.FTZ R107, R107, R20.reuse ;  /* 0x000000146b6b7220 */ /* 0x080fe20000410000 */
[-C--:B------:R-:W-:Y:S01]  /*76f0*/  FMUL.FTZ R110, R110, R20.reuse ;  /* 0x000000146e6e7220 */ /* 0x080fe20000410000 */
[-C--:B------:R-:W-:Y:S01]  /*7700*/  FMUL.FTZ R111, R111, R20.reuse ;  /* 0x000000146f6f7220 */ /* 0x080fe20000410000 */
[----:B------:R-:W0:Y:S01]  /*7710*/  MUFU.EX2 R142, R142 ;  /* 0x0000008e008e7308 */ /* 0x000e220000000800 */
[----:B-1----:R-:W-:Y:S01]  /*7720*/  FADD.FTZ R30, R138, R23 ;  /* 0x000000178a1e7221 */ /* 0x002fe20000010000 */
[----:B------:R-:W-:Y:S01]  /*7730*/  FFMA.FTZ R23, R74, UR10, -R84 ;  /* 0x0000000a4a177c23 */ /* 0x000fe20008010854 */
[-C--:B------:R-:W-:Y:S01]  /*7740*/  FMUL.FTZ R114, R114, R20.reuse ;  /* 0x0000001472727220 */ /* 0x080fe20000410000 */
[-C--:B------:R-:W-:Y:S01]  /*7750*/  FMUL.FTZ R115, R115, R20.reuse ;  /* 0x0000001473737220 */ /* 0x080fe20000410000 */
[-C--:B------:R-:W-:Y:S01]  /*7760*/  FMUL.FTZ R118, R118, R20.reuse ;  /* 0x0000001476767220 */ /* 0x080fe20000410000 */
[-C--:B------:R-:W-:Y:S01]  /*7770*/  FMUL.FTZ R119, R119, R20.reuse ;  /* 0x0000001477777220 */ /* 0x080fe20000410000 */
[-C--:B------:R-:W-:Y:S01]  /*7780*/  FMUL.FTZ R122, R122, R20.reuse ;  /* 0x000000147a7a7220 */ /* 0x080fe20000410000 */
[----:B------:R-:W1:Y:S01]  /*7790*/  MUFU.EX2 R39, R39 ;  /* 0x0000002700277308 */ /* 0x000e620000000800 */
[----:B---3--:R-:W-:Y:S01]  /*77a0*/  FADD.FTZ R63, R35, R30 ;  /* 0x0000001e233f7221 */ /* 0x008fe20000010000 */
[-C--:B------:R-:W-:Y:S01]  /*77b0*/  FMUL.FTZ R123, R123, R20.reuse ;  /* 0x000000147b7b7220 */ /* 0x080fe20000410000 */
[-C--:B------:R-:W-:Y:S01]  /*77c0*/  FMUL.FTZ R126, R126, R20.reuse ;  /* 0x000000147e7e7220 */ /* 0x080fe20000410000 */
[-C--:B------:R-:W-:Y:S01]  /*77d0*/  FMUL.FTZ R127, R127, R20.reuse ;  /* 0x000000147f7f7220 */ /* 0x080fe20000410000 */
[-C--:B------:R-:W-:Y:S01]  /*77e0*/  FMUL.FTZ R130, R130, R20.reuse ;  /* 0x0000001482827220 */ /* 0x080fe20000410000 */
[-C--:B------:R-:W-:Y:S01]  /*77f0*/  FMUL.FTZ R131, R131, R20.reuse ;  /* 0x0000001483837220 */ /* 0x080fe20000410000 */
[-C--:B------:R-:W-:Y:S01]  /*7800*/  FMUL.FTZ R134, R134, R20.reuse ;  /* 0x0000001486867220 */ /* 0x080fe20000410000 */
[----:B------:R3:W-:Y:S01]  /*7810*/  MUFU.EX2 R47, R55 ;  /* 0x00000037002f7308 */ /* 0x0007e20000000800 */
[----:B0-----:R-:W-:Y:S01]  /*7820*/  FADD.FTZ R30, R142, R63 ;  /* 0x0000003f8e1e7221 */ /* 0x001fe20000010000 */
[----:B------:R-:W-:Y:S01]  /*7830*/  FMUL.FTZ R135, R135, R20 ;  /* 0x0000001487877220 */ /* 0x000fe20000410000 */
[----:B------:R-:W-:Y:S01]  /*7840*/  FMUL.FTZ R133, R133, R80 ;  /* 0x0000005085857220 */ /* 0x000fe20000410000 */
[----:B------:R-:W-:-:S02]  /*7850*/  VIADD R13, R13, 0xffffffff ;  /* 0xffffffff0d0d7836 */ /* 0x000fc40000000000 */
[----:B------:R-:W-:Y:S02]  /*7860*/  IMAD.MOV.U32 R20, RZ, RZ, R22 ;  /* 0x000000ffff147224 */ /* 0x000fe400078e0016 */
[----:B------:R-:W0:Y:S01]  /*7870*/  MUFU.EX2 R42, R42 ;  /* 0x0000002a002a7308 */ /* 0x000e220000000800 */
[--C-:B---3--:R-:W-:Y:S01]  /*7880*/  FFMA.FTZ R55, R62, UR10, -R84.reuse ;  /* 0x0000000a3e377c23 */ /* 0x108fe20008010854 */
[----:B------:R-:W-:Y:S01]  /*7890*/  FFMA.FTZ R62, R67, UR10, -R84 ;  /* 0x0000000a433e7c23 */ /* 0x000fe20008010854 */
[----:B------:R-:W-:Y:S01]  /*78a0*/  FADD.FTZ R67, R33, R38 ;  /* 0x0000002621437221 */ /* 0x000fe20000010000 */
[----:B-1----:R-:W-:Y:S01]  /*78b0*/  FADD.FTZ R63, R39, R30 ;  /* 0x0000001e273f7221 */ /* 0x002fe20000010000 */
[----:B------:R-:W-:Y:S02]  /*78c0*/  FFMA.FTZ R84, R87, UR10, -R84 ;  /* 0x0000000a57547c23 */ /* 0x000fe40008010854 */
[----:B------:R-:W-:Y:S01]  /*78d0*/  FADD.FTZ R38, R36, R67 ;  /* 0x0000004324267221 */ /* 0x000fe20000010000 */
[----:B------:R-:W1:Y:S01]  /*78e0*/  MUFU.EX2 R81, R81 ;  /* 0x0000005100517308 */ /* 0x000e620000000800 */
[----:B------:R-:W-:-:S02]  /*78f0*/  F2FP.F16.F32.PACK_AB R36, R37, R36 ;  /* 0x000000242524723e */ /* 0x000fc400000000ff */
[----:B------:R-:W-:-:S04]  /*7900*/  FADD.FTZ R38, R37, R38 ;  /* 0x0000002625267221 */ /* 0x000fc80000010000 */
[----:B------:R-:W-:Y:S01]  /*7910*/  FADD.FTZ R67, R41, R38 ;  /* 0x0000002629437221 */ /* 0x000fe20000010000 */
[----:B------:R-:W3:Y:S01]  /*7920*/  MUFU.EX2 R144, R144 ;  /* 0x0000009000907308 */ /* 0x000ee20000000800 */
[C---:B0-----:R-:W-:Y:S01]  /*7930*/  FADD.FTZ R30, R42.reuse, R63 ;  /* 0x0000003f2a1e7221 */ /* 0x041fe20000010000 */
[----:B------:R-:W-:Y:S01]  /*7940*/  F2FP.F16.F32.PACK_AB R37, R42, R39 ;  /* 0x000000272a25723e */ /* 0x000fe200000000ff */
[----:B------:R-:W-:Y:S01]  /*7950*/  FADD.FTZ R67, R44, R67 ;  /* 0x000000432c437221 */ /* 0x000fe20000010000 */
[----:B------:R-:W-:-:S04]  /*7960*/  F2FP.F16.F32.PACK_AB R42, R49, R48 ;  /* 0x00000030312a723e */ /* 0x000fc800000000ff */
[----:B------:R-:W0:Y:S01]  /*7970*/  MUFU.EX2 R34, R34 ;  /* 0x0000002200227308 */ /* 0x000e220000000800 */
[----:B-1----:R-:W-:Y:S01]  /*7980*/  FADD.FTZ R63, R81, R30 ;  /* 0x0000001e513f7221 */ /* 0x002fe20000010000 */
[----:B------:R-:W-:Y:S01]  /*7990*/  FADD.FTZ R30, R40, R67 ;  /* 0x00000043281e7221 */ /* 0x000fe20000010000 */
[----:B------:R-:W-:-:S03]  /*79a0*/  F2FP.F16.F32.PACK_AB R40, R45, R40 ;  /* 0x000000282d28723e */ /* 0x000fc600000000ff */
[----:B------:R-:W-:Y:S01]  /*79b0*/  FADD.FTZ R67, R45, R30 ;  /* 0x0000001e2d437221 */ /* 0x000fe20000010000 */
[----:B------:R-:W-:Y:S01]  /*79c0*/  F2FP.F16.F32.PACK_AB R30, R33, R32 ;  /* 0x00000020211e723e */ /* 0x000fe200000000ff */
[----:B------:R-:W1:Y:S01]  /*79d0*/  MUFU.EX2 R43, R43 ;  /* 0x0000002b002b7308 */ /* 0x000e620000000800 */
[----:B---3--:R-:W-:Y:S01]  /*79e0*/  FADD.FTZ R63, R144, R63 ;  /* 0x0000003f903f7221 */ /* 0x008fe20000010000 */
[----:B------:R-:W-:Y:S01]  /*79f0*/  FADD.FTZ R54, R48, R67 ;  /* 0x0000004330367221 */ /* 0x000fe20000010000 */
[----:B------:R-:W-:-:S03]  /*7a00*/  F2FP.F16.F32.PACK_AB R39, R144, R81 ;  /* 0x000000519027723e */ /* 0x000fc600000000ff */
[----:B------:R-:W-:Y:S02]  /*7a10*/  FADD.FTZ R33, R49, R54 ;  /* 0x0000003631217221 */ /* 0x000fe40000010000 */
[----:B------:R-:W2:Y:S01]  /*7a20*/  MUFU.EX2 R46, R46 ;  /* 0x0000002e002e7308 */ /* 0x000ea20000000800 */
[----:B0-----:R-:W-:Y:S01]  /*7a30*/  FADD.FTZ R38, R34, R63 ;  /* 0x0000003f22267221 */ /* 0x001fe20000010000 */
[----:B------:R-:W-:-:S06]  /*7a40*/  FADD.FTZ R32, R52, R33 ;  /* 0x0000002134207221 */ /* 0x000fcc0000010000 */
[----:B------:R-:W0:Y:S01]  /*7a50*/  MUFU.EX2 R53, R53 ;  /* 0x0000003500357308 */ /* 0x000e220000000800 */
[C---:B-1----:R-:W-:Y:S01]  /*7a60*/  FADD.FTZ R29, R43.reuse, R38 ;  /* 0x000000262b1d7221 */ /* 0x042fe20000010000 */
[----:B------:R-:W-:Y:S02]  /*7a70*/  F2FP.F16.F32.PACK_AB R38, R44, R41 ;  /* 0x000000292c26723e */ /* 0x000fe400000000ff */
[----:B------:R-:W-:-:S04]  /*7a80*/  F2FP.F16.F32.PACK_AB R41, R43, R34 ;  /* 0x000000222b29723e */ /* 0x000fc800000000ff */
[----:B------:R-:W1:Y:S01]  /*7a90*/  MUFU.EX2 R50, R50 ;  /* 0x0000003200327308 */ /* 0x000e620000000800 */
[----:B--2---:R-:W-:Y:S01]  /*7aa0*/  FADD.FTZ R26, R46, R29 ;  /* 0x0000001d2e1a7221 */ /* 0x004fe20000010000 */
[----:B------:R-:W-:Y:S02]  /*7ab0*/  F2FP.F16.F32.PACK_AB R29, R138, R31 ;  /* 0x0000001f8a1d723e */ /* 0x000fe400000000ff */
[----:B------:R-:W-:Y:S01]  /*7ac0*/  F2FP.F16.F32.PACK_AB R31, R142, R35 ;  /* 0x000000238e1f723e */ /* 0x000fe200000000ff */
[C---:B------:R-:W-:Y:S01]  /*7ad0*/  FADD.FTZ R25, R47.reuse, R26 ;  /* 0x0000001a2f197221 */ /* 0x040fe20000010000 */
[----:B------:R-:W-:Y:S02]  /*7ae0*/  F2FP.F16.F32.PACK_AB R43, R47, R46 ;  /* 0x0000002e2f2b723e */ /* 0x000fe400000000ff */
[----:B------:R-:W2:Y:S01]  /*7af0*/  MUFU.EX2 R57, R57 ;  /* 0x0000003900397308 */ /* 0x000ea20000000800 */
[C---:B0-----:R-:W-:Y:S01]  /*7b00*/  FADD.FTZ R32, R53.reuse, R32 ;  /* 0x0000002035207221 */ /* 0x041fe20000010000 */
[----:B------:R0:W-:Y:S01]  /*7b10*/  STSM.16.M88.4 [R9], R28 ;  /* 0x0000001c09007844 */ /* 0x0001e20000000200 */
[----:B------:R-:W-:-:S03]  /*7b20*/  F2FP.F16.F32.PACK_AB R52, R53, R52 ;  /* 0x000000343534723e */ /* 0x000fc600000000ff */
[----:B------:R3:W-:Y:S02]  /*7b30*/  STSM.16.M88.4 [R8], R36 ;  /* 0x0000002408007844 */ /* 0x0007e40000000200 */
[----:B------:R-:W4:Y:S01]  /*7b40*/  MUFU.EX2 R51, R51 ;  /* 0x0000003300337308 */ /* 0x000f220000000800 */
[----:B-1----:R-:W-:Y:S01]  /*7b50*/  FADD.FTZ R26, R50, R25 ;  /* 0x00000019321a7221 */ /* 0x002fe20000010000 */
[----:B------:R3:W-:Y:S06]  /*7b60*/  STSM.16.M88.4 [R7], R40 ;  /* 0x0000002807007844 */ /* 0x0007ec0000000200 */
[----:B------:R-:W1:Y:S01]  /*7b70*/  MUFU.EX2 R78, R78 ;  /* 0x0000004e004e7308 */ /* 0x000e620000000800 */
[----:B--2---:R-:W-:-:S07]  /*7b80*/  FADD.FTZ R25, R57, R32 ;  /* 0x0000002039197221 */ /* 0x004fce0000010000 */
[----:B------:R-:W2:Y:S01]  /*7b90*/  MUFU.EX2 R55, R55 ;  /* 0x0000003700377308 */ /* 0x000ea20000000800 */
[C---:B----4-:R-:W-:Y:S01]  /*7ba0*/  FADD.FTZ R26, R51.reuse, R26 ;  /* 0x0000001a331a7221 */ /* 0x050fe20000010000 */
[----:B------:R-:W-:-:S06]  /*7bb0*/  F2FP.F16.F32.PACK_AB R53, R51, R50 ;  /* 0x000000323335723e */ /* 0x000fcc00000000ff */
[----:B------:R-:W4:Y:S01]  /*7bc0*/  MUFU.EX2 R56, R56 ;  /* 0x0000003800387308 */ /* 0x000f220000000800 */
[C---:B-1----:R-:W-:Y:S01]  /*7bd0*/  FADD.FTZ R27, R78.reuse, R25 ;  /* 0x000000194e1b7221 */ /* 0x042fe20000010000 */
[----:B------:R-:W-:-:S06]  /*7be0*/  F2FP.F16.F32.PACK_AB R54, R78, R57 ;  /* 0x000000394e36723e */ /* 0x000fcc00000000ff */
[----:B------:R-:W1:Y:S01]  /*7bf0*/  MUFU.EX2 R6, R6 ;  /* 0x0000000600067308 */ /* 0x000e620000000800 */
[----:B--2---:R-:W-:-:S07]  /*7c00*/  FADD.FTZ R25, R55, R26 ;  /* 0x0000001a37197221 */ /* 0x004fce0000010000 */
[----:B------:R-:W2:Y:S01]  /*7c10*/  MUFU.EX2 R61, R61 ;  /* 0x0000003d003d7308 */ /* 0x000ea20000000800 */
[----:B----4-:R-:W-:-:S07]  /*7c20*/  FADD.FTZ R32, R56, R27 ;  /* 0x0000001b38207221 */ /* 0x010fce0000010000 */
[----:B------:R-:W4:Y:S01]  /*7c30*/  MUFU.EX2 R5, R5 ;  /* 0x0000000500057308 */ /* 0x000f220000000800 */
[C---:B-1----:R-:W-:Y:S01]  /*7c40*/  FADD.FTZ R26, R6.reuse, R25 ;  /* 0x00000019061a7221 */ /* 0x042fe20000010000 */
[----:B------:R-:W-:-:S05]  /*7c50*/  F2FP.F16.F32.PACK_AB R55, R6, R55 ;  /* 0x000000370637723e */ /* 0x000fca00000000ff */
[----:B------:R3:W-:Y:S01]  /*7c60*/  STSM.16.M88.4 [R10+0x27800], R52 ;  /* 0x027800340a007844 */ /* 0x0007e20000000200 */
[----:B------:R-:W0:Y:S01]  /*7c70*/  MUFU.EX2 R60, R60 ;  /* 0x0000003c003c7308 */ /* 0x000e220000000800 */
[C---:B--2---:R-:W-:Y:S01]  /*7c80*/  FADD.FTZ R27, R61.reuse, R32 ;  /* 0x000000203d1b7221 */ /* 0x044fe20000010000 */
[----:B------:R-:W-:-:S06]  /*7c90*/  F2FP.F16.F32.PACK_AB R56, R61, R56 ;  /* 0x000000383d38723e */ /* 0x000fcc00000000ff */
[----:B------:R-:W1:Y:S01]  /*7ca0*/  MUFU.EX2 R62, R62 ;  /* 0x0000003e003e7308 */ /* 0x000e620000000800 */
[----:B----4-:R-:W-:-:S07]  /*7cb0*/  FADD.FTZ R25, R5, R26 ;  /* 0x0000001a05197221 */ /* 0x010fce0000010000 */
[----:B------:R-:W2:Y:S01]  /*7cc0*/  MUFU.EX2 R65, R65 ;  /* 0x0000004100417308 */ /* 0x000ea20000000800 */
[----:B0-----:R-:W-:-:S07]  /*7cd0*/  FADD.FTZ R28, R60, R27 ;  /* 0x0000001b3c1c7221 */ /* 0x001fce0000010000 */
[----:B------:R-:W0:Y:S01]  /*7ce0*/  MUFU.EX2 R59, R59 ;  /* 0x0000003b003b7308 */ /* 0x000e220000000800 */
[C---:B-1----:R-:W-:Y:S01]  /*7cf0*/  FADD.FTZ R26, R62.reuse, R25 ;  /* 0x000000193e1a7221 */ /* 0x042fe20000010000 */
[----:B------:R-:W-:-:S06]  /*7d00*/  F2FP.F16.F32.PACK_AB R57, R62, R5 ;  /* 0x000000053e39723e */ /* 0x000fcc00000000ff */
[----:B------:R-:W1:Y:S01]  /*7d10*/  MUFU.EX2 R64, R64 ;  /* 0x0000004000407308 */ /* 0x000e620000000800 */
[C---:B--2---:R-:W-:Y:S01]  /*7d20*/  FADD.FTZ R27, R65.reuse, R28 ;  /* 0x0000001c411b7221 */ /* 0x044fe20000010000 */
[----:B------:R-:W-:-:S06]  /*7d30*/  F2FP.F16.F32.PACK_AB R58, R65, R60 ;  /* 0x0000003c413a723e */ /* 0x000fcc00000000ff */
[----:B------:R-:W2:Y:S01]  /*7d40*/  MUFU.EX2 R70, R70 ;  /* 0x0000004600467308 */ /* 0x000ea20000000800 */
[----:B0-----:R-:W-:-:S07]  /*7d50*/  FADD.FTZ R25, R59, R26 ;  /* 0x0000001a3b197221 */ /* 0x001fce0000010000 */
[----:B------:R-:W0:Y:S01]  /*7d60*/  MUFU.EX2 R69, R69 ;  /* 0x0000004500457308 */ /* 0x000e220000000800 */
[----:B-1----:R-:W-:-:S07]  /*7d70*/  FADD.FTZ R26, R64, R27 ;  /* 0x0000001b401a7221 */ /* 0x002fce0000010000 */
[----:B------:R-:W1:Y:S01]  /*7d80*/  MUFU.EX2 R23, R23 ;  /* 0x0000001700177308 */ /* 0x000e620000000800 */
[C---:B--2---:R-:W-:Y:S01]  /*7d90*/  FADD.FTZ R6, R70.reuse, R25 ;  /* 0x0000001946067221 */ /* 0x044fe20000010000 */
[----:B------:R-:W-:-:S05]  /*7da0*/  F2FP.F16.F32.PACK_AB R59, R70, R59 ;  /* 0x0000003b463b723e */ /* 0x000fca00000000ff */
[----:B------:R3:W-:Y:S01]  /*7db0*/  STSM.16.M88.4 [R9+0x6000], R56 ;  /* 0x0060003809007844 */ /* 0x0007e20000000200 */
[----:B------:R-:W2:Y:S01]  /*7dc0*/  MUFU.EX2 R68, R68 ;  /* 0x0000004400447308 */ /* 0x000ea20000000800 */
[C---:B0-----:R-:W-:Y:S01]  /*7dd0*/  FADD.FTZ R27, R69.reuse, R26 ;  /* 0x0000001a451b7221 */ /* 0x041fe20000010000 */
[----:B------:R-:W-:-:S06]  /*7de0*/  F2FP.F16.F32.PACK_AB R64, R69, R64 ;  /* 0x000000404540723e */ /* 0x000fcc00000000ff */
[----:B------:R-:W0:Y:S01]  /*7df0*/  MUFU.EX2 R24, R75 ;  /* 0x0000004b00187308 */ /* 0x000e220000000800 */
[----:B-1----:R-:W-:-:S07]  /*7e00*/  FADD.FTZ R25, R23, R6 ;  /* 0x0000000617197221 */ /* 0x002fce0000010000 */
[----:B------:R-:W1:Y:S01]  /*7e10*/  MUFU.EX2 R73, R73 ;  /* 0x0000004900497308 */ /* 0x000e620000000800 */
[----:B--2---:R-:W-:-:S07]  /*7e20*/  FADD.FTZ R26, R68, R27 ;  /* 0x0000001b441a7221 */ /* 0x004fce0000010000 */
[----:B------:R-:W2:Y:S01]  /*7e30*/  MUFU.EX2 R67, R140 ;  /* 0x0000008c00437308 */ /* 0x000ea20000000800 */
[C---:B0-----:R-:W-:Y:S01]  /*7e40*/  FADD.FTZ R6, R24.reuse, R25 ;  /* 0x0000001918067221 */ /* 0x041fe20000010000 */
[----:B------:R-:W-:-:S06]  /*7e50*/  F2FP.F16.F32.PACK_AB R65, R24, R23 ;  /* 0x000000171841723e */ /* 0x000fcc00000000ff */
[----:B------:R-:W0:Y:S01]  /*7e60*/  MUFU.EX2 R72, R72 ;  /* 0x0000004800487308 */ /* 0x000e220000000800 */
[C---:B-1----:R-:W-:Y:S01]  /*7e70*/  FADD.FTZ R25, R73.reuse, R26 ;  /* 0x0000001a49197221 */ /* 0x042fe20000010000 */
[----:B------:R-:W-:-:S06]  /*7e80*/  F2FP.F16.F32.PACK_AB R66, R73, R68 ;  /* 0x000000444942723e */ /* 0x000fcc00000000ff */
[----:B------:R-:W1:Y:S01]  /*7e90*/  MUFU.EX2 R79, R79 ;  /* 0x0000004f004f7308 */ /* 0x000e620000000800 */
[----:B--2---:R-:W-:-:S07]  /*7ea0*/  FADD.FTZ R6, R67, R6 ;  /* 0x0000000643067221 */ /* 0x004fce0000010000 */
[----:B------:R-:W2:Y:S01]  /*7eb0*/  MUFU.EX2 R77, R77 ;  /* 0x0000004d004d7308 */ /* 0x000ea20000000800 */
[----:B0-----:R-:W-:-:S07]  /*7ec0*/  FADD.FTZ R26, R72, R25 ;  /* 0x00000019481a7221 */ /* 0x001fce0000010000 */
[----:B------:R-:W0:Y:S01]  /*7ed0*/  MUFU.EX2 R76, R76 ;  /* 0x0000004c004c7308 */ /* 0x000e220000000800 */
[C---:B-1----:R-:W-:Y:S01]  /*7ee0*/  F2FP.F16.F32.PACK_AB R67, R79.reuse, R67 ;  /* 0x000000434f43723e */ /* 0x042fe200000000ff */
[----:B------:R-:W-:-:S04]  /*7ef0*/  FADD.FTZ R6, R79, R6 ;  /* 0x000000064f067221 */ /* 0x000fc80000010000 */
[----:B------:R3:W-:Y:S02]  /*7f00*/  STSM.16.M88.4 [R8+0x6000], R64 ;  /* 0x0060004008007844 */ /* 0x0007e40000000200 */
[----:B------:R-:W1:Y:S01]  /*7f10*/  MUFU.EX2 R29, R82 ;  /* 0x00000052001d7308 */ /* 0x000e620000000800 */
[C---:B--2---:R-:W-:Y:S01]  /*7f20*/  F2FP.F16.F32.PACK_AB R72, R77.reuse, R72 ;  /* 0x000000484d48723e */ /* 0x044fe200000000ff */
[----:B------:R-:W-:-:S06]  /*7f30*/  FADD.FTZ R25, R77, R26 ;  /* 0x0000001a4d197221 */ /* 0x000fcc0000010000 */
[----:B------:R-:W2:Y:S01]  /*7f40*/  MUFU.EX2 R83, R83 ;  /* 0x0000005300537308 */ /* 0x000ea20000000800 */
[----:B0-----:R-:W-:Y:S01]  /*7f50*/  F2FP.F16.F32.PACK_AB R74, R11, R76 ;  /* 0x0000004c0b4a723e */ /* 0x001fe200000000ff */
[----:B------:R-:W-:-:S06]  /*7f60*/  FADD.FTZ R76, R76, R25 ;  /* 0x000000194c4c7221 */ /* 0x000fcc0000010000 */
[----:B------:R-:W0:Y:S01]  /*7f70*/  MUFU.EX2 R31, R86 ;  /* 0x00000056001f7308 */ /* 0x000e220000000800 */
[----:B-1----:R-:W-:-:S07]  /*7f80*/  FADD.FTZ R6, R29, R6 ;  /* 0x000000061d067221 */ /* 0x002fce0000010000 */
[----:B------:R-:W1:Y:S01]  /*7f90*/  MUFU.EX2 R84, R84 ;  /* 0x0000005400547308 */ /* 0x000e620000000800 */
[C---:B--2---:R-:W-:Y:S01]  /*7fa0*/  F2FP.F16.F32.PACK_AB R73, R83.reuse, R29 ;  /* 0x0000001d5349723e */ /* 0x044fe200000000ff */
[----:B------:R-:W-:-:S04]  /*7fb0*/  FADD.FTZ R6, R83, R6 ;  /* 0x0000000653067221 */ /* 0x000fc80000010000 */
[----:B0-----:R-:W-:Y:S01]  /*7fc0*/  FADD.FTZ R5, R31, R6 ;  /* 0x000000061f057221 */ /* 0x001fe20000010000 */
[----:B------:R-:W-:Y:S01]  /*7fd0*/  FADD.FTZ R6, R11, R76 ;  /* 0x0000004c0b067221 */ /* 0x000fe20000010000 */
[----:B------:R-:W-:Y:S01]  /*7fe0*/  IMAD.MOV.U32 R11, RZ, RZ, R21 ;  /* 0x000000ffff0b7224 */ /* 0x000fe200078e0015 */
[C---:B-1----:R-:W-:Y:S01]  /*7ff0*/  F2FP.F16.F32.PACK_AB R75, R84.reuse, R31 ;  /* 0x0000001f544b723e */ /* 0x042fe200000000ff */
[----:B------:R-:W-:-:S04]  /*8000*/  FADD.FTZ R5, R84, R5 ;  /* 0x0000000554057221 */ /* 0x000fc80000010000 */
[----:B------:R3:W-:Y:S01]  /*8010*/  STSM.16.M88.4 [R7+0x6000], R72 ;  /* 0x0060004807007844 */ /* 0x0007e20000000200 */
[----:B------:R0:W-:Y:S06]  /*8020*/  MEMBAR.ALL.CTA ;  /* 0x0000000000007992 */ /* 0x0001ec0000008000 */
[----:B0-----:R-:W0:Y:S02]  /*8030*/  FENCE.VIEW.ASYNC.S ;  /* 0x00000000000073c6 */ /* 0x001e240000000000 */
[----:B0-----:R-:W-:Y:S01]  /*8040*/  NOP ;  /* 0x0000000000007918 */ /* 0x001fe20000000000 */
[----:B------:R-:W-:Y:S05]  /*8050*/  @P2 BRA `(.L_x_891) ;  /* 0xffffffcc00c82947 */ /* 0x000fea000383ffff */
[----:B------:R-:W-:Y:S02]  /*8060*/  IMAD.MOV.U32 R20, RZ, RZ, R22 ;  /* 0x000000ffff147224 */ /* 0x000fe400078e0016 */
[----:B------:R-:W-:-:S07]  /*8070*/  IMAD.MOV.U32 R11, RZ, RZ, R21 ;  /* 0x000000ffff0b7224 */ /* 0x000fce00078e0015 */
.L_x_874:
[----:B------:R-:W0:Y:S01]  /*8080*/  S2UR UR11, SR_CTAID.X ;  /* 0x00000000000b79c3 */ /* 0x000e220000002500 */
[----:B------:R-:W-:Y:S01]  /*8090*/  ULDC UR6, c[0x0][0x448] ;  /* 0x0001120000067ab9 */ /* 0x000fe20000000800 */
[----:B------:R-:W-:Y:S01]  /*80a0*/  IADD3 R21, -R12, 0x1, RZ ;  /* 0x000000010c157810 */ /* 0x000fe20007ffe1ff */
[----:B------:R-:W-:Y:S01]  /*80b0*/  UISETP.NE.AND UP0, UPT, UR6, 0x1, UPT ;  /* 0x000000010600788c */ /* 0x000fe2000bf05270 */
[----:B------:R-:W-:Y:S02]  /*80c0*/  ULDC UR18, c[0x0][0x9e4] ;  /* 0x0002790000127ab9 */ /* 0x000fe40000000800 */
[----:B------:R-:W-:Y:S01]  /*80d0*/  UMOV UR6, 0xc0 ;  /* 0x000000c000067882 */ /* 0x000fe20000000000 */
[----:B------:R-:W-:Y:S01]  /*80e0*/  IMAD R21, R18, UR31, R21 ;  /* 0x0000001f12157c24 */ /* 0x000fe2000f8e0215 */
[----:B------:R-:W-:-:S06]  /*80f0*/  UISETP.GE.AND UP1, UPT, UR18, 0x1, UPT ;  /* 0x000000011200788c */ /* 0x000fcc000bf26270 */
[----:B------:R-:W-:Y:S01]  /*8100*/  @UP0 ULDC UR14, c[0x0][0x44c] ;  /* 0x00011300000e0ab9 */ /* 0x000fe20000000800 */
[----:B------:R-:W-:Y:S01]  /*8110*/  PLOP3.LUT P5, PT, PT, PT, UP1, 0x80, 0x0 ;  /* 0x000000000000781c */ /* 0x000fe20003faf018 */
[----:B------:R-:W-:Y:S01]  /*8120*/  @UP0 ULDC UR19, c[0x0][0x450] ;  /* 0x0001140000130ab9 */ /* 0x000fe20000000800 */
[----:B0-----:R-:W-:Y:S01]  /*8130*/  UIMAD UR6, UR11, UR6, 0xbf ;  /* 0x000000bf0b0674a4 */ /* 0x001fe2000f8e0206 */
[----:B------:R-:W-:-:S03]  /*8140*/  R2UR UR11, R21 ;  /* 0x00000000150b72ca */ /* 0x000fc600000e0000 */
[----:B------:R-:W-:-:S04]  /*8150*/  UIMAD.WIDE.U32 UR14, UR6, UR14, URZ ;  /* 0x0000000e060e72a5 */ /* 0x000fc8000f8e003f */
[----:B------:R-:W-:-:S06]  /*8160*/  @UP0 USHF.R.U32.HI UR6, URZ, UR19, UR15 ;  /* 0x000000133f060299 */ /* 0x000fcc000801160f */
[----:B------:R-:W-:-:S03]  /*8170*/  UIADD3 UR6, UR11, UR6, URZ ;  /* 0x000000060b067290 */ /* 0x000fc6000fffe03f */
[----:B------:R-:W-:Y:S02]  /*8180*/  ULDC UR11, c[0x0][0x9dc] ;  /* 0x00027700000b7ab9 */ /* 0x000fe40000000800 */
[----:B------:R-:W-:Y:S01]  /*8190*/  UIADD3 UR11, UR6, -UR11, URZ ;  /* 0x8000000b060b7290 */ /* 0x000fe2000fffe03f */
[----:B------:R-:W-:Y:S11]  /*81a0*/  @!P5 BRA `(.L_x_892) ;  /* 0x000000000044d947 */ /* 0x000ff60003800000 */
        /* <DEDUP_REMOVED lines=10> */
.L_x_893:
[----:B------:R-:W-:-:S11]  /*8250*/  UISETP.NE.AND UP1, UPT, UR18, 0x1, UPT ;  /* 0x000000011200788c */ /* 0x000fd6000bf25270 */
[----:B------:R-:W-:Y:S02]  /*8260*/  @UP1 ULDC.64 UR22, c[0x0][0x9e8] ;  /* 0x00027a0000161ab9 */ /* 0x000fe40000000a00 */
[----:B------:R-:W-:-:S04]  /*8270*/  UIMAD.WIDE.U32 UR14, UR6, UR22, URZ ;  /* 0x00000016060e72a5 */ /* 0x000fc8000f8e003f */
[----:B------:R-:W-:-:S12]  /*8280*/  @UP1 USHF.R.U32.HI UR6, URZ, UR23, UR15 ;  /* 0x000000173f061299 */ /* 0x000fd8000801160f */
.L_x_894:
[----:B------:R-:W-:-:S04]  /*8290*/  UIMAD UR6, UR6, UR18, URZ ;  /* 0x00000012060672a4 */ /* 0x000fc8000f8e023f */
[----:B------:R-:W-:-:S04]  /*82a0*/  UISETP.LT.AND UP1, UPT, UR11, UR6, UPT ;  /* 0x000000060b00728c */ /* 0x000fc8000bf21270 */
[----:B------:R-:W-:-:S12]  /*82b0*/  USEL UR11, UR11, UR6, !UP1 ;  /* 0x000000060b0b7287 */ /* 0x000fd8000c800000 */
.L_x_892:
[----:B------:R-:W-:-:S04]  /*82c0*/  UIADD3 UR11, UR11, 0x7f, URZ ;  /* 0x0000007f0b0b7890 */ /* 0x000fc8000fffe03f */
[----:B------:R-:W-:-:S04]  /*82d0*/  USHF.R.S32.HI UR6, URZ, 0x1f, UR11 ;  /* 0x0000001f3f067899 */ /* 0x000fc8000801140b */
[----:B------:R-:W-:-:S04]  /*82e0*/  ULEA.HI UR6, UR6, UR11, URZ, 0x7 ;  /* 0x0000000b06067291 */ /* 0x000fc8000f8f383f */
[----:B------:R-:W-:-:S04]  /*82f0*/  USHF.R.S32.HI UR6, URZ, 0x7, UR6 ;  /* 0x000000073f067899 */ /* 0x000fc80008011406 */
[----:B------:R-:W-:-:S04]  /*8300*/  UISETP.LT.AND UP1, UPT, UR60, UR6, UPT ;  /* 0x000000063c00728c */ /* 0x000fc8000bf21270 */
[----:B------:R-:W-:-:S06]  /*8310*/  USEL UR6, UR60, UR6, !UP1 ;  /* 0x000000063c067287 */ /* 0x000fcc000c800000 */
[----:B------:R-:W-:-:S13]  /*8320*/  ISETP.GE.AND P2, PT, R13, UR6, PT ;  /* 0x000000060d007c0c */ /* 0x000fda000bf46270 */
[----:B------:R-:W-:Y:S05]  /*8330*/  @!P2 BRA `(.L_x_895) ;  /* 0x000000200028a947 */ /* 0x000fea0003800000 */
[----:B------:R-:W-:Y:S01]  /*8340*/  IMAD.MOV.U32 R21, RZ, RZ, R20 ;  /* 0x000000ffff157224 */ /* 0x000fe200078e0014 */
[----:B------:R-:W-:Y:S01]  /*8350*/  UMOV UR32, UR5 ;  /* 0x0000000500207c82 */ /* 0x000fe20008000000 */
[----:B------:R-:W-:Y:S01]  /*8360*/  IMAD.MOV.U32 R12, RZ, RZ, R11 ;  /* 0x000000ffff0c7224 */ /* 0x000fe200078e000b */
[----:B------:R-:W-:Y:S01]  /*8370*/  UMOV UR11, UR4 ;  /* 0x00000004000b7c82 */ /* 0x000fe20008000000 */
[----:B------:R-:W-:-:S05]  /*8380*/  ULDC UR10, c[0x0][0x988] ;  /* 0x00026200000a7ab9 */ /* 0x000fca0000000800 */
.L_x_904:
[----:B------:R-:W-:Y:S01]  /*8390*/  UIADD3 UR4, UR11, 0x1, URZ ;  /* 0x000000010b047890 */ /* 0x000fe2000fffe03f */
[----:B------:R-:W-:-:S03]  /*83a0*/  ISETP.NE.AND P3, PT, RZ, UR37, PT ;  /* 0x00000025ff007c0c */ /* 0x000fc6000bf65270 */
[----:B------:R-:W-:-:S04]  /*83b0*/  UISETP.NE.AND UP1, UPT, UR4, 0x2, UPT ;  /* 0x000000020400788c */ /* 0x000fc8000bf25270 */
[----:B------:R-:W-:Y:S02]  /*83c0*/  USEL UR5, URZ, 0x1, UP1 ;  /* 0x000000013f057887 */ /* 0x000fe40008800000 */
[----:B------:R-:W-:Y:S02]  /*83d0*/  USEL UR4, UR4, URZ, UP1 ;  /* 0x0000003f04047287 */ /* 0x000fe40008800000 */
[----:B------:R-:W-:Y:S02]  /*83e0*/  ULOP3.LUT UR5, UR32, UR5, URZ, 0x3c, !UPT ;  /* 0x0000000520057292 */ /* 0x000fe4000f8e3c3f */
[----:B------:R-:W-:Y:S10]  /*83f0*/  @P3 BRA `(.L_x_896) ;  /* 0x00000000002c3947 */ /* 0x000ff40003800000 */
[----:B------:R-:W-:Y:S05]  /*8400*/  @!P0 BRA `(.L_x_897) ;  /* 0x0000000000048947 */ /* 0x000fea0003800000 */
[----:B------:R-:W-:Y:S01]  /*8410*/  BPT.TRAP 0x1 ;  /* 0x000000040000795c */ /* 0x000fe20000300000 */
.L_x_897:
[----:B------:R-:W-:Y:S01]  /*8420*/  ULEA UR14, UR4, UR36, 0x3 ;  /* 0x00000024040e7291 */ /* 0x000fe2000f8e183f */
[----:B------:R-:W-:-:S05]  /*8430*/  IMAD.U32 R11, RZ, RZ, UR5 ;  /* 0x00000005ff0b7e24 */ /* 0x000fca000f8e00ff */
[----:B------:R-:W-:-:S04]  /*8440*/  SHF.L.U32 R11, R11, 0x1f, RZ ;  /* 0x0000001f0b0b7819 */ /* 0x000fc800000006ff */
[----:B------:R0:W1:Y:S01]  /*8450*/  SYNCS.PHASECHK.TRANS64.TRYWAIT P2, [UR14+0x2d830], R11 ;  /* 0x02d8300bff0075a7 */ /* 0x000062000804014e */
[----:B------:R-:W-:Y:S05]  /*8460*/  @!P0 BRA `(.L_x_898) ;  /* 0x0000000000048947 */ /* 0x000fea0003800000 */
[----:B------:R-:W-:Y:S01]  /*8470*/  BPT.TRAP 0x1 ;  /* 0x000000040000795c */ /* 0x000fe20000300000 */
.L_x_898:
[----:B-1----:R-:W-:Y:S05]  /*8480*/  @P2 BRA `(.L_x_896) ;  /* 0x0000000000082947 */ /* 0x002fea0003800000 */
[----:B------:R-:W1:Y:S02]  /*8490*/  SYNCS.PHASECHK.TRANS64.TRYWAIT P2, [UR14+0x2d830], R11 ;  /* 0x02d8300bff0075a7 */ /* 0x000e64000804014e */
[----:B-1----:R-:W-:Y:S05]  /*84a0*/  @!P2 BRA `(.L_x_899) ;  /* 0x000000b400d4a947 */ /* 0x002fea0003800000 */
.L_x_896:
        /* <DEDUP_REMOVED lines=8> */
[----:B------:R-:W-:-:S02]  /*8530*/  UIADD3 UR22, UR26, 0x400, URZ ;  /* 0x000004001a167890 */ /* 0x000fc4000fffe03f */
[----:B------:R-:W-:Y:S01]  /*8540*/  UMOV UR30, UR26 ;  /* 0x0000001a001e7c82 */ /* 0x000fe20008000000 */
[----:B------:R-:W-:Y:S01]  /*8550*/  UMOV UR15, 0x80000020 ;  /* 0x80000020000f7882 */ /* 0x000fe20000000000 */
[----:B------:R-:W-:Y:S01]  /*8560*/  UMOV UR19, 0x80000020 ;  /* 0x8000002000137882 */ /* 0x000fe20000000000 */
[----:B------:R-:W-:Y:S01]  /*8570*/  UMOV UR23, 0x80000020 ;  /* 0x8000002000177882 */ /* 0x000fe20000000000 */
[----:B------:R-:W-:Y:S01]  /*8580*/  UMOV UR27, 0x80000020 ;  /* 0x80000020001b7882 */ /* 0x000fe20000000000 */
[----:B--23--:R-:W-:-:S06]  /*8590*/  WARPGROUP.ARRIVE ;  /* 0x00000000000079c5 */ /* 0x00cfcc0000000000 */
[----:B------:R-:W-:Y:S01]  /*85a0*/  HGMMA.64x128x16.F32 R24, gdesc[UR28], RZ, !UPT, gsb0 ;  /* 0x01e000001c1879f0 */ /* 0x000fe2000c0008ff */
[----:B------:R-:W-:Y:S01]  /*85b0*/  UIADD3 UR30, UR26, 0x2, URZ ;  /* 0x000000021a1e7890 */ /* 0x000fe2000fffe03f */
[----:B------:R-:W-:Y:S01]  /*85c0*/  UMOV UR28, UR8 ;  /* 0x00000008001c7c82 */ /* 0x000fe20008000000 */
[----:B------:R-:W-:Y:S01]  /*85d0*/  UMOV UR29, UR9 ;  /* 0x00000009001d7c82 */ /* 0x000fe20008000000 */
[----:B------:R-:W-:Y:S01]  /*85e0*/  UMOV UR31, 0x80000020 ;  /* 0x80000020001f7882 */ /* 0x000fe20000000000 */
[----:B------:R-:W-:Y:S01]  /*85f0*/  UIADD3 UR26, UR26, 0x402, URZ ;  /* 0x000004021a1a7890 */ /* 0x000fe2000fffe03f */
        /* <DEDUP_REMOVED lines=19> */
.L_x_901:
[----:B------:R-:W-:Y:S01]  /*8730*/  ULEA UR14, UR11, UR36, 0x3 ;  /* 0x000000240b0e7291 */ /* 0x000fe2000f8e183f */
[----:B------:R-:W-:-:S05]  /*8740*/  IMAD.U32 R11, RZ, RZ, UR32 ;  /* 0x00000020ff0b7e24 */ /* 0x000fca000f8e00ff */
[----:B------:R-:W-:-:S04]  /*8750*/  SHF.L.U32 R11, R11, 0x1f, RZ ;  /* 0x0000001f0b0b7819 */ /* 0x000fc800000006ff */
[----:B------:R0:W1:Y:S01]  /*8760*/  SYNCS.PHASECHK.TRANS64.TRYWAIT P2, [UR14+0x2d850], R11 ;  /* 0x02d8500bff0075a7 */ /* 0x000062000804014e */
[----:B------:R-:W-:Y:S05]  /*8770*/  @!P0 BRA `(.L_x_902) ;  /* 0x0000000000048947 */ /* 0x000fea0003800000 */
[----:B------:R-:W-:Y:S01]  /*8780*/  BPT.TRAP 0x1 ;  /* 0x000000040000795c */ /* 0x000fe20000300000 */
.L_x_902:
[----:B-1----:R-:W-:Y:S05]  /*8790*/  @P2 BRA `(.L_x_900) ;  /* 0x0000000000082947 */ /* 0x002fea0003800000 */
[----:B------:R-:W1:Y:S02]  /*87a0*/  SYNCS.PHASECHK.TRANS64.TRYWAIT P2, [UR14+0x2d850], R11 ;  /* 0x02d8500bff0075a7 */ /* 0x000e64000804014e */
[----:B-1----:R-:W-:Y:S05]  /*87b0*/  @!P2 BRA `(.L_x_903) ;  /* 0x000000b40028a947 */ /* 0x002fea0003800000 */
.L_x_900:
[----:B------:R-:W-:Y:S01]  /*87c0*/  UIADD3 UR14, UR36, 0x400, URZ ;  /* 0x00000400240e7890 */ /* 0x000fe2000fffe03f */
[----:B------:R-:W-:Y:S01]  /*87d0*/  WARPGROUP.ARRIVE ;  /* 0x00000000000079c5 */ /* 0x000fe20000000000 */
[----:B------:R-:W-:Y:S01]  /*87e0*/  ULOP3.LUT UR15, UR39, 0x10000, URZ, 0xfc, !UPT ;  /* 0x00010000270f7892 */ /* 0x000fe2000f8efc3f */
[----:B-1----:R-:W-:Y:S01]  /*87f0*/  FMNMX.FTZ R20, R24, R12, !PT ;  /* 0x0000000c18147209 */ /* 0x002fe20007810000 */
[----:B------:R-:W-:Y:S01]  /*8800*/  USHF.R.U32.HI UR14, URZ, 0x4, UR14 ;  /* 0x000000043f0e7899 */ /* 0x000fe2000801160e */
[----:B------:R-:W-:Y:S01]  /*8810*/  ISETP.GE.U32.AND P2, PT, R2, 0x180, PT ;  /* 0x000001800200780c */ /* 0x000fe20003f46070 */
[----:B------:R-:W-:Y:S01]  /*8820*/  UMOV UR29, 0x40000040 ;  /* 0x40000040001d7882 */ /* 0x000fe20000000000 */
[----:B------:R-:W-:Y:S01]  /*8830*/  UMOV UR31, 0x80000020 ;  /* 0x80000020001f7882 */ /* 0x000fe20000000000 */
[----:B------:R-:W-:Y:S01]  /*8840*/  ULOP3.LUT UR14, UR14, 0x3fff, URZ, 0xc0, !UPT ;  /* 0x00003fff0e0e7892 */ /* 0x000fe2000f8ec03f */
[----:B0-----:R-:W-:Y:S01]  /*8850*/  FMNMX.FTZ R11, R25, R20, !PT ;  /* 0x00000014190b7209 */ /* 0x001fe20007810000 */
[----:B------:R-:W-:Y:S01]  /*8860*/  UMOV UR28, UR15 ;  /* 0x0000000f001c7c82 */ /* 0x000fe20008000000 */
[----:B------:R-:W-:Y:S01]  /*8870*/  UMOV UR32, UR5 ;  /* 0x0000000500207c82 */ /* 0x000fe20008000000 */
[----:B------:R-:W-:Y:S01]  /*8880*/  ULOP3.LUT UR14, UR14, 0x2000000, URZ, 0xfc, !UPT ;  /* 0x020000000e0e7892 */ /* 0x000fe2000f8efc3f */
[----:B------:R-:W-:-:S03]  /*8890*/  FMNMX.FTZ R20, R28, R11, !PT ;  /* 0x0000000b1c147209 */ /* 0x000fc60007810000 */
[----:B------:R-:W-:Y:S01]  /*88a0*/  UIMAD UR14, UR11, 0x600, UR14 ;  /* 0x000006000b0e78a4 */ /* 0x000fe2000f8e020e */
[----:B------:R-:W-:-:S04]  /*88b0*/  FMNMX.FTZ R11, R29, R20, !PT ;  /* 0x000000141d0b7209 */ /* 0x000fc80007810000 */
[----:B------:R-:W-:Y:S02]  /*88c0*/  FMNMX.FTZ R20, R32, R11, !PT ;  /* 0x0000000b20147209 */ /* 0x000fe40007810000 */
        /* <DEDUP_REMOVED lines=38> */
[----:B------:R-:W0:Y:S01]  /*8b30*/  SHFL.BFLY PT, R11, R20, 0x2, 0x1f ;  /* 0x0c401f00140b7f89 */ /* 0x000e2200000e0000 */
[----:B------:R-:W-:Y:S01]  /*8b40*/  UMOV UR29, 0x40000040 ;  /* 0x40000040001d7882 */ /* 0x000fe20000000000 */
[----:B------:R-:W-:Y:S01]  /*8b50*/  UMOV UR31, 0x80000020 ;  /* 0x80000020001f7882 */ /* 0x000fe20000000000 */
[----:B0-----:R-:W-:Y:S02]  /*8b60*/  FMNMX.FTZ R136, R20, R11, !PT ;  /* 0x0000000b14887209 */ /* 0x001fe40007810000 */
        /* <DEDUP_REMOVED lines=9> */
[----:B------:R-:W-:-:S03]  /*8c00*/  FMNMX.FTZ R137, R39, R20, !PT ;  /* 0x0000001427897209 */ /* 0x000fc60007810000 */
[----:B------:R-:W-:Y:S01]  /*8c10*/  FADD.FTZ R12, -R11, R12 ;  /* 0x0000000c0b0c7221 */ /* 0x000fe20000010100 */
[----:B------:R-:W-:-:S03]  /*8c20*/  FMNMX.FTZ R20, R42, R137, !PT ;  /* 0x000000892a147209 */ /* 0x000fc60007810000 */
[----:B------:R-:W-:Y:S01]  /*8c30*/  FMUL.FTZ R23, R12, UR10 ;  /* 0x0000000a0c177c20 */ /* 0x000fe20008410000 */
[----:B------:R-:W-:Y:S01]  /*8c40*/  FMNMX.FTZ R137, R43, R20, !PT ;  /* 0x000000142b897209 */ /* 0x000fe20007810000 */
[----:B------:R-:W-:-:S03]  /*8c50*/  FMUL.FTZ R12, R11, UR10 ;  /* 0x0000000a0b0c7c20 */ /* 0x000fc60008410000 */
[----:B------:R-:W-:Y:S01]  /*8c60*/  FMNMX.FTZ R20, R46, R137, !PT ;  /* 0x000000892e147209 */ /* 0x000fe20007810000 */
[--C-:B------:R-:W-:Y:S01]  /*8c70*/  FFMA.FTZ R22, R24, UR10, -R12.reuse ;  /* 0x0000000a18167c23 */ /* 0x100fe2000801080c */
[--C-:B------:R-:W-:Y:S01]  /*8c80*/  FFMA.FTZ R24, R28, UR10, -R12.reuse ;  /* 0x0000000a1c187c23 */ /* 0x100fe2000801080c */
[--C-:B------:R-:W-:Y:S01]  /*8c90*/  FFMA.FTZ R28, R32, UR10, -R12.reuse ;  /* 0x0000000a201c7c23 */ /* 0x100fe2000801080c */
        /* <DEDUP_REMOVED lines=26> */
[----:B------:R-:W-:Y:S01]  /*8e40*/  FFMA.FTZ R68, R68, UR10, -R12 ;  /* 0x0000000a44447c23 */ /* 0x000fe2000801080c */
[----:B------:R-:W-:-:S02]  /*8e50*/  WARPGROUP.DEPBAR.LE gsb0, 0x0 ;  /* 0x00008000000079c5 */ /* 0x000fc40000010000 */
[----:B------:R-:W-:Y:S01]  /*8e60*/  WARPGROUP.ARRIVE ;  /* 0x00000000000079c5 */ /* 0x000fe20000000000 */
[----:B------:R-:W-:Y:S01]  /*8e70*/  FMNMX.FTZ R20, R62, R45, !PT ;  /* 0x0000002d3e147209 */ /* 0x000fe20007810000 */
[--C-:B------:R-:W-:Y:S01]  /*8e80*/  FFMA.FTZ R69, R69, UR10, -R12.reuse ;  /* 0x0000000a45457c23 */ /* 0x100fe2000801080c */
[--C-:B------:R-:W-:Y:S01]  /*8e90*/  FFMA.FTZ R72, R72, UR10, -R12.reuse ;  /* 0x0000000a48487c23 */ /* 0x100fe2000801080c */
[--C-:B------:R-:W-:Y:S01]  /*8ea0*/  FFMA.FTZ R73, R73, UR10, -R12.reuse ;  /* 0x0000000a49497c23 */ /* 0x100fe2000801080c */
[----:B------:R-:W-:Y:S01]  /*8eb0*/  FMNMX.FTZ R45, R63, R20, !PT ;  /* 0x000000143f2d7209 */ /* 0x000fe20007810000 */
[----:B------:R-:W-:Y:S01]  /*8ec0*/  HGMMA.64x96x16.F32 R88, gdesc[UR28].tnspB, R88, gsb0 ;  /* 0x416000001c5879f0 */ /* 0x000fe20008000858 */
[----:B------:R-:W-:Y:S01]  /*8ed0*/  UIADD3 UR28, UR15, 0x6, URZ ;  /* 0x000000060f1c7890 */ /* 0x000fe2000fffe03f */
[--C-:B------:R-:W-:Y:S01]  /*8ee0*/  FFMA.FTZ R76, R76, UR10, -R12.reuse ;  /* 0x0000000a4c4c7c23 */ /* 0x100fe2000801080c */
[----:B------:R-:W-:Y:S01]  /*8ef0*/  UIADD3 UR30, UR14, 0xc0, URZ ;  /* 0x000000c00e1e7890 */ /* 0x000fe2000fffe03f */
[----:B------:R-:W-:Y:S01]  /*8f00*/  FMNMX.FTZ R20, R66, R45, !PT ;  /* 0x0000002d42147209 */ /* 0x000fe20007810000 */
[----:B------:R-:W-:Y:S01]  /*8f10*/  UMOV UR29, 0x40000040 ;  /* 0x40000040001d7882 */ /* 0x000fe20000000000 */
[----:B------:R-:W-:Y:S01]  /*8f20*/  UMOV UR31, 0x80000020 ;  /* 0x80000020001f7882 */ /* 0x000fe20000000000 */
[--C-:B------:R-:W-:Y:S01]  /*8f30*/  FFMA.FTZ R77, R77, UR10, -R12.reuse ;  /* 0x0000000a4d4d7c23 */ /* 0x100fe2000801080c */
[----:B------:R-:W-:Y:S01]  /*8f40*/  FMNMX.FTZ R45, R67, R20, !PT ;  /* 0x00000014432d7209 */ /* 0x000fe20007810000 */
[--C-:B------:R-:W-:Y:S01]  /*8f50*/  FFMA.FTZ R80, R80, UR10, -R12.reuse ;  /* 0x0000000a50507c23 */ /* 0x100fe2000801080c */
[--C-:B------:R-:W-:Y:S01]  /*8f60*/  FFMA.FTZ R81, R81, UR10, -R12.reuse ;  /* 0x0000000a51517c23 */ /* 0x100fe2000801080c */
[--C-:B------:R-:W-:Y:S01]  /*8f70*/  FFMA.FTZ R84, R84, UR10, -R12.reuse ;  /* 0x0000000a54547c23 */ /* 0x100fe2000801080c */
[----:B------:R-:W-:Y:S01]  /*8f80*/  FMNMX.FTZ R20, R70, R45, !PT ;  /* 0x0000002d46147209 */ /* 0x000fe20007810000 */
[----:B------:R-:W-:Y:S01]  /*8f90*/  FFMA.FTZ R85, R85, UR10, -R12 ;  /* 0x0000000a55557c23 */ /* 0x000fe2000801080c */
[----:B------:R-:W-:Y:S02]  /*8fa0*/  MUFU.EX2 R23, R23 ;  /* 0x0000001700177308 */ /* 0x000fe40000000800 */
[----:B------:R-:W-:-:S04]  /*8fb0*/  FMNMX.FTZ R45, R71, R20, !PT ;  /* 0x00000014472d7209 */ /* 0x000fc80007810000 */
[----:B------:R-:W-:Y:S02]  /*8fc0*/  FMNMX.FTZ R20, R74, R45, !PT ;  /* 0x0000002d4a147209 */ /* 0x000fe40007810000 */
[----:B------:R-:W0:Y:S02]  /*8fd0*/  MUFU.EX2 R22, R22 ;  /* 0x0000001600167308 */ /* 0x000e240000000800 */
[----:B------:R-:W-:-:S04]  /*8fe0*/  FMNMX.FTZ R45, R75, R20, !PT ;  /* 0x000000144b2d7209 */ /* 0x000fc80007810000 */
[----:B------:R-:W-:Y:S02]  /*8ff0*/  FMNMX.FTZ R20, R78, R45, !PT ;  /* 0x0000002d4e147209 */ /* 0x000fe40007810000 */
[----:B------:R-:W-:Y:S02]  /*9000*/  MUFU.EX2 R25, R25 ;  /* 0x0000001900197308 */ /* 0x000fe40000000800 */
[----:B------:R-:W-:-:S04]  /*9010*/  FMNMX.FTZ R45, R79, R20, !PT ;  /* 0x000000144f2d7209 */ /* 0x000fc80007810000 */
[----:B------:R-:W-:Y:S02]  /*9020*/  FMNMX.FTZ R20, R82, R45, !PT ;  /* 0x0000002d52147209 */ /* 0x000fe40007810000 */
[----:B------:R-:W-:Y:S01]  /*9030*/  MUFU.EX2 R24, R24 ;  /* 0x0000001800187308 */ /* 0x000fe20000000800 */
[----:B0-----:R-:W-:Y:S01]  /*9040*/  FFMA.FTZ R6, R23, R6, R22 ;  /* 0x0000000617067223 */ /* 0x001fe20000010016 */
[----:B------:R-:W-:-:S04]  /*9050*/  FMNMX.FTZ R45, R83, R20, !PT ;  /* 0x00000014532d7209 */ /* 0x000fc80007810000 */
[----:B------:R-:W-:Y:S02]  /*9060*/  FMNMX.FTZ R20, R86, R45, !PT ;  /* 0x0000002d56147209 */ /* 0x000fe40007810000 */
[----:B------:R-:W-:Y:S02]  /*9070*/  MUFU.EX2 R29, R29 ;  /* 0x0000001d001d7308 */ /* 0x000fe40000000800 */
[----:B------:R-:W-:-:S05]  /*9080*/  FMNMX.FTZ R20, R87, R20, !PT ;  /* 0x0000001457147209 */ /* 0x000fca0007810000 */
[----:B------:R-:W0:Y:S01]  /*9090*/  SHFL.BFLY PT, R45, R20, 0x2, 0x1f ;  /* 0x0c401f00142d7f89 */ /* 0x000e2200000e0000 */
[----:B------:R-:W-:Y:S08]  /*90a0*/  MUFU.EX2 R28, R28 ;  /* 0x0000001c001c7308 */ /* 0x000ff00000000800 */
[----:B------:R-:W-:Y:S08]  /*90b0*/  MUFU.EX2 R33, R33 ;  /* 0x0000002100217308 */ /* 0x000ff00000000800 */
[----:B------:R-:W-:Y:S01]  /*90c0*/  MUFU.EX2 R32, R32 ;  /* 0x0000002000207308 */ /* 0x000fe20000000800 */
[----:B0-----:R-:W-:-:S07]  /*90d0*/  FMNMX.FTZ R45, R20, R45, !PT ;  /* 0x0000002d142d7209 */ /* 0x001fce0007810000 */
[----:B------:R-:W-:Y:S01]  /*90e0*/  MUFU.EX2 R37, R37 ;  /* 0x0000002500257308 */ /* 0x000fe20000000800 */
[----:B------:R-:W0:Y:S07]  /*90f0*/  SHFL.BFLY PT, R20, R45, 0x1, 0x1f ;  /* 0x0c201f002d147f89 */ /* 0x000e2e00000e0000 */
[----:B------:R-:W-:Y:S08]  /*9100*/  MUFU.EX2 R36, R36 ;  /* 0x0000002400247308 */ /* 0x000ff00000000800 */
[----:B------:R-:W-:Y:S01]  /*9110*/  MUFU.EX2 R41, R41 ;  /* 0x0000002900297308 */ /* 0x000fe20000000800 */
[----:B------:R-:W-:-:S02]  /*9120*/  WARPGROUP.DEPBAR.LE gsb0, 0x0 ;  /* 0x00008000000079c5 */ /* 0x000fc40000010000 */
[----:B------:R-:W-:-:S05]  /*9130*/  WARPGROUP.ARRIVE ;  /* 0x00000000000079c5 */ /* 0x000fca0000000000 */
[----:B------:R-:W-:Y:S01]  /*9140*/  MUFU.EX2 R40, R40 ;  /* 0x0000002800287308 */ /* 0x000fe20000000800 */
[----:B0-----:R-:W-:Y:S01]  /*9150*/  FMNMX.FTZ R20, R45, R20, !PT ;  /* 0x000000142d147209 */ /* 0x001fe20007810000 */
[----:B------:R-:W-:Y:S01]  /*9160*/  HGMMA.64x96x16.F32 R88, gdesc[UR28].tnspB, R88, gsb0 ;  /* 0x416000001c5879f0 */ /* 0x000fe20008000858 */
[----:B------:R-:W-:-:S03]  /*9170*/  UIADD3 UR28, UR15, 0x600, URZ ;  /* 0x000006000f1c7890 */ /* 0x000fc6000fffe03f */
[C---:B------:R-:W-:Y:S01]  /*9180*/  FADD.FTZ R12, -R20.reuse, R21 ;  /* 0x00000015140c7221 */ /* 0x040fe20000010100 */
[----:B------:R-:W-:Y:S01]  /*9190*/  UIADD3 UR30, UR14, 0x100, URZ ;  /* 0x000001000e1e7890 */ /* 0x000fe2000fffe03f */
[----:B------:R-:W-:Y:S01]  /*91a0*/  FMUL.FTZ R44, R20, UR10 ;  /* 0x0000000a142c7c20 */ /* 0x000fe20008410000 */
[----:B------:R-:W-:Y:S01]  /*91b0*/  UMOV UR29, 0x40000040 ;  /* 0x40000040001d7882 */ /* 0x000fe20000000000 */
[----:B------:R-:W-:Y:S01]  /*91c0*/  UMOV UR31, 0x80000020 ;  /* 0x80000020001f7882 */ /* 0x000fe20000000000 */
[----:B------:R-:W-:Y:S01]  /*91d0*/  FMUL.FTZ R12, R12, UR10 ;  /* 0x0000000a0c0c7c20 */ /* 0x000fe20008410000 */
        /* <DEDUP_REMOVED lines=8> */
[----:B------:R-:W-:Y:S01]  /*9260*/  FFMA.FTZ R39, R46, UR10, -R44 ;  /* 0x0000000a2e277c23 */ /* 0x000fe2000801082c */
[----:B------:R-:W-:-:S02]  /*9270*/  IMAD.U32 R42, RZ, RZ, UR4 ;  /* 0x00000004ff2a7e24 */ /* 0x000fc4000f8e00ff */
[--C-:B------:R-:W-:Y:S01]  /*9280*/  FFMA.FTZ R136, R47, UR10, -R44.reuse ;  /* 0x0000000a2f887c23 */ /* 0x100fe2000801082c */
[----:B------:R-:W-:Y:S02]  /*9290*/  IMAD.U32 R46, RZ, RZ, UR11 ;  /* 0x0000000bff2e7e24 */ /* 0x000fe4000f8e00ff */
[--C-:B------:R-:W-:Y:S01]  /*92a0*/  FFMA.FTZ R138, R43, UR10, -R44.reuse ;  /* 0x0000000a2b8a7c23 */ /* 0x100fe2000801082c */
[----:B------:R-:W-:Y:S01]  /*92b0*/  VIADD R27, R19, 0x9 ;  /* 0x00000009131b7836 */ /* 0x000fe20000000000 */
[----:B------:R-:W-:Y:S01]  /*92c0*/  @!P1 LEA R42, R42, UR36, 0x3 ;  /* 0x000000242a2a9c11 */ /* 0x000fe2000f8e18ff */
[----:B------:R-:W0:Y:S01]  /*92d0*/  MUFU.EX2 R45, R45 ;  /* 0x0000002d002d7308 */ /* 0x000e220000000800 */
[----:B------:R-:W-:Y:S01]  /*92e0*/  @!P1 LEA R46, R46, UR36, 0x3 ;  /* 0x000000242e2e9c11 */ /* 0x000fe2000f8e18ff */
[--C-:B------:R-:W-:Y:S01]  /*92f0*/  FFMA.FTZ R43, R51, UR10, -R44.reuse ;  /* 0x0000000a332b7c23 */ /* 0x100fe2000801082c */
[----:B------:R-:W-:Y:S01]  /*9300*/  FFMA.FTZ R51, R54, UR10, -R44 ;  /* 0x0000000a36337c23 */ /* 0x000fe2000801082c */
[----:B------:R-:W-:-:S02]  /*9310*/  @!P1 VIADD R42, R42, 0x2d840 ;  /* 0x0002d8402a2a9836 */ /* 0x000fc40000000000 */
[--C-:B------:R-:W-:Y:S01]  /*9320*/  FFMA.FTZ R54, R55, UR10, -R44.reuse ;  /* 0x0000000a37367c23 */ /* 0x100fe2000801082c */
[----:B------:R-:W-:Y:S02]  /*9330*/  @!P1 VIADD R46, R46, 0x2d860 ;  /* 0x0002d8602e2e9836 */ /* 0x000fe40000000000 */
[----:B------:R-:W-:Y:S01]  /*9340*/  FFMA.FTZ R63, R63, UR10, -R44 ;  /* 0x0000000a3f3f7c23 */ /* 0x000fe2000801082c */
[----:B------:R1:W-:Y:S01]  /*9350*/  MUFU.EX2 R21, R85 ;  /* 0x0000005500157308 */ /* 0x0003e20000000800 */
[----:B------:R-:W-:Y:S01]  /*9360*/  @!P1 PRMT R47, RZ, 0x654, R42 ;  /* 0x00000654ff2f9816 */ /* 0x000fe2000000002a */
[----:B------:R-:W-:Y:S01]  /*9370*/  FFMA.FTZ R42, R59, UR10, -R44 ;  /* 0x0000000a3b2a7c23 */ /* 0x000fe2000801082c */
[----:B------:R-:W-:Y:S01]  /*9380*/  @!P1 PRMT R46, RZ, 0x654, R46 ;  /* 0x00000654ff2e9816 */ /* 0x000fe2000000002e */
[--C-:B------:R-:W-:Y:S01]  /*9390*/  FFMA.FTZ R59, R62, UR10, -R44.reuse ;  /* 0x0000000a3e3b7c23 */ /* 0x100fe2000801082c */
[--C-:B------:R-:W-:Y:S01]  /*93a0*/  FFMA.FTZ R62, R67, UR10, -R44.reuse ;  /* 0x0000000a433e7c23 */ /* 0x100fe2000801082c */
[--C-:B------:R-:W-:Y:S01]  /*93b0*/  FFMA.FTZ R66, R66, UR10, -R44.reuse ;  /* 0x0000000a42427c23 */ /* 0x100fe2000801082c */
[--C-:B------:R-:W-:Y:S01]  /*93c0*/  FFMA.FTZ R67, R70, UR10, -R44.reuse ;  /* 0x0000000a46437c23 */ /* 0x100fe2000801082c */
[----:B------:R-:W2:Y:S01]  /*93d0*/  MUFU.EX2 R26, R26 ;  /* 0x0000001a001a7308 */ /* 0x000ea20000000800 */
[--C-:B-1----:R-:W-:Y:S01]  /*93e0*/  FFMA.FTZ R85, R30, UR10, -R44.reuse ;  /* 0x0000000a1e557c23 */ /* 0x102fe2000801082c */
[--C-:B------:R-:W-:Y:S01]  /*93f0*/  FFMA.FTZ R30, R34, UR10, -R44.reuse ;  /* 0x0000000a221e7c23 */ /* 0x100fe2000801082c */
[--C-:B------:R-:W-:Y:S01]  /*9400*/  FFMA.FTZ R34, R50, UR10, -R44.reuse ;  /* 0x0000000a32227c23 */ /* 0x100fe2000801082c */
[----:B------:R-:W-:Y:S01]  /*9410*/  SEL R50, R27, 0x9, !P2 ;  /* 0x000000091b327807 */ /* 0x000fe20005000000 */
[----:B0-----:R-:W-:Y:S01]  /*9420*/  FFMA.FTZ R5, R12, R5, R45 ;  /* 0x000000050c057223 */ /* 0x001fe2000001002d */
        /* <DEDUP_REMOVED lines=12> */
[----:B------:R-:W-:Y:S01]  /*94f0*/  F2FP.F16.F32.PACK_AB R44, R25, R22 ;  /* 0x00000016192c723e */ /* 0x000fe200000000ff */
[----:B------:R-:W-:Y:S01]  /*9500*/  UMOV UR11, UR4 ;  /* 0x00000004000b7c82 */ /* 0x000fe20008000000 */
[----:B--2---:R-:W-:-:S02]  /*9510*/  F2FP.F16.F32.PACK_AB R45, R26, R45 ;  /* 0x0000002d1a2d723e */ /* 0x004fc400000000ff */
[C---:B------:R-:W-:Y:S01]  /*9520*/  ISETP.GT.AND P2, PT, R13.reuse, UR6, PT ;  /* 0x000000060d007c0c */ /* 0x040fe2000bf44270 */
[----:B------:R-:W-:Y:S01]  /*9530*/  VIADD R13, R13, 0xffffffff ;  /* 0xffffffff0d0d7836 */ /* 0x000fe20000000000 */
        /* <DEDUP_REMOVED lines=37> */
[----:B------:R-:W0:Y:S08]  /*9790*/  MUFU.EX2 R61, R61 ;  /* 0x0000003d003d7308 */ /* 0x000e300000000800 */
[----:B------:R-:W-:Y:S08]  /*97a0*/  MUFU.EX2 R64, R64 ;  /* 0x0000004000407308 */ /* 0x000ff00000000800 */
[----:B------:R-:W-:Y:S01]  /*97b0*/  MUFU.EX2 R65, R65 ;  /* 0x0000004100417308 */ /* 0x000fe20000000800 */
[----:B0-----:R-:W-:-:S07]  /*97c0*/  F2FP.F16.F32.PACK_AB R58, R61, R60 ;  /* 0x0000003c3d3a723e */ /* 0x001fce00000000ff */
[----:B------:R-:W-:Y:S08]  /*97d0*/  MUFU.EX2 R62, R62 ;  /* 0x0000003e003e7308 */ /* 0x000ff00000000800 */
[----:B------:R-:W-:Y:S08]  /*97e0*/  MUFU.EX2 R68, R68 ;  /* 0x0000004400447308 */ /* 0x000ff00000000800 */
[----:B------:R-:W-:Y:S08]  /*97f0*/  MUFU.EX2 R67, R67 ;  /* 0x0000004300437308 */ /* 0x000ff00000000800 */
[----:B------:R-:W0:Y:S08]  /*9800*/  MUFU.EX2 R69, R69 ;  /* 0x0000004500457308 */ /* 0x000e300000000800 */
        /* <DEDUP_REMOVED lines=37> */
[----:B--2---:R-:W-:Y:S01]  /*9a60*/  FADD.FTZ R47, R25, R6 ;  /* 0x00000006192f7221 */ /* 0x004fe20000010000 */
[-C--:B------:R-:W-:Y:S01]  /*9a70*/  FMUL.FTZ R103, R103, R12.reuse ;  /* 0x0000000c67677220 */ /* 0x080fe20000410000 */
[----:B------:R-:W2:Y:S01]  /*9a80*/  MUFU.EX2 R6, R63 ;  /* 0x0000003f00067308 */ /* 0x000ea20000000800 */
[-C--:B------:R-:W-:Y:S01]  /*9a90*/  FMUL.FTZ R106, R106, R12.reuse ;  /* 0x0000000c6a6a7220 */ /* 0x080fe20000410000 */
[----:B-1----:R-:W-:Y:S01]  /*9aa0*/  FADD.FTZ R50, R24, R47 ;  /* 0x0000002f18327221 */ /* 0x002fe20000010000 */
[-C--:B------:R-:W-:Y:S01]  /*9ab0*/  FMUL.FTZ R107, R107, R12.reuse ;  /* 0x0000000c6b6b7220 */ /* 0x080fe20000410000 */
[-C--:B------:R-:W-:Y:S01]  /*9ac0*/  FMUL.FTZ R110, R110, R12.reuse ;  /* 0x0000000c6e6e7220 */ /* 0x080fe20000410000 */
[----:B---3--:R-:W-:Y:S01]  /*9ad0*/  FADD.FTZ R46, R26, R5 ;  /* 0x000000051a2e7221 */ /* 0x008fe20000010000 */
[----:B------:R-:W-:Y:S01]  /*9ae0*/  FADD.FTZ R47, R29, R50 ;  /* 0x000000321d2f7221 */ /* 0x000fe20000010000 */
[-C--:B------:R-:W-:Y:S01]  /*9af0*/  FMUL.FTZ R111, R111, R12.reuse ;  /* 0x0000000c6f6f7220 */ /* 0x080fe20000410000 */
[----:B------:R-:W-:Y:S01]  /*9b00*/  FMUL.FTZ R114, R114, R12 ;  /* 0x0000000c72727220 */ /* 0x000fe20000410000 */
[----:B------:R-:W-:Y:S01]  /*9b10*/  FADD.FTZ R5, R85, R46 ;  /* 0x0000002e55057221 */ /* 0x000fe20000010000 */
[----:B------:R-:W-:Y:S01]  /*9b20*/  FADD.FTZ R46, R28, R47 ;  /* 0x0000002f1c2e7221 */ /* 0x000fe20000010000 */
[----:B------:R-:W-:Y:S01]  /*9b30*/  F2FP.F16.F32.PACK_AB R28, R33, R28 ;  /* 0x0000001c211c723e */ /* 0x000fe200000000ff */
[-C--:B------:R-:W-:Y:S01]  /*9b40*/  FMUL.FTZ R115, R115, R12.reuse ;  /* 0x0000000c73737220 */ /* 0x080fe20000410000 */
[----:B------:R-:W-:Y:S01]  /*9b50*/  FADD.FTZ R55, R140, R5 ;  /* 0x000000058c377221 */ /* 0x000fe20000010000 */
[----:B------:R-:W-:Y:S01]  /*9b60*/  FADD.FTZ R47, R33, R46 ;  /* 0x0000002e212f7221 */ /* 0x000fe20000010000 */
[----:B------:R0:W1:Y:S01]  /*9b70*/  MUFU.EX2 R5, R66 ;  /* 0x0000004200057308 */ /* 0x0000620000000800 */
[-C--:B------:R-:W-:Y:S01]  /*9b80*/  FMUL.FTZ R118, R118, R12.reuse ;  /* 0x0000000c76767220 */ /* 0x080fe20000410000 */
[----:B------:R-:W-:Y:S01]  /*9b90*/  FADD.FTZ R50, R30, R55 ;  /* 0x000000371e327221 */ /* 0x000fe20000010000 */
[----:B------:R-:W-:Y:S01]  /*9ba0*/  FADD.FTZ R46, R32, R47 ;  /* 0x0000002f202e7221 */ /* 0x000fe20000010000 */
[-C--:B------:R-:W-:Y:S01]  /*9bb0*/  FMUL.FTZ R119, R119, R12.reuse ;  /* 0x0000000c77777220 */ /* 0x080fe20000410000 */
[-C--:B------:R-:W-:Y:S01]  /*9bc0*/  FMUL.FTZ R122, R122, R12.reuse ;  /* 0x0000000c7a7a7220 */ /* 0x080fe20000410000 */
[----:B------:R-:W-:Y:S01]  /*9bd0*/  FADD.FTZ R50, R139, R50 ;  /* 0x000000328b327221 */ /* 0x000fe20000010000 */
[----:B------:R-:W-:Y:S01]  /*9be0*/  FADD.FTZ R55, R37, R46 ;  /* 0x0000002e25377221 */ /* 0x000fe20000010000 */
[----:B------:R-:W-:Y:S01]  /*9bf0*/  FMUL.FTZ R123, R123, R12 ;  /* 0x0000000c7b7b7220 */ /* 0x000fe20000410000 */
[----:B0-----:R-:W-:Y:S01]  /*9c00*/  F2FP.F16.F32.PACK_AB R66, R69, R68 ;  /* 0x000000444542723e */ /* 0x001fe200000000ff */
[----:B------:R-:W-:Y:S01]  /*9c10*/  FADD.FTZ R47, R31, R50 ;  /* 0x000000321f2f7221 */ /* 0x000fe20000010000 */
[----:B------:R-:W-:Y:S01]  /*9c20*/  FADD.FTZ R50, R36, R55 ;  /* 0x0000003724327221 */ /* 0x000fe20000010000 */
[----:B------:R-:W-:Y:S01]  /*9c30*/  F2FP.F16.F32.PACK_AB R31, R38, R31 ;  /* 0x0000001f261f723e */ /* 0x000fe200000000ff */
[-C--:B------:R-:W-:Y:S01]  /*9c40*/  FMUL.FTZ R126, R126, R12.reuse ;  /* 0x0000000c7e7e7220 */ /* 0x080fe20000410000 */
[----:B------:R-:W-:Y:S01]  /*9c50*/  FADD.FTZ R46, R38, R47 ;  /* 0x0000002f262e7221 */ /* 0x000fe20000010000 */
[----:B------:R-:W-:Y:S01]  /*9c60*/  F2FP.F16.F32.PACK_AB R47, R140, R85 ;  /* 0x000000558c2f723e */ /* 0x000fe200000000ff */
[----:B------:R-:W-:Y:S01]  /*9c70*/  FMUL.FTZ R127, R127, R12 ;  /* 0x0000000c7f7f7220 */ /* 0x000fe20000410000 */
        /* <DEDUP_REMOVED lines=12> */
[----:B------:R-:W-:Y:S01]  /*9d40*/  STSM.16.M88.4 [R10+0x21800], R44 ;  /* 0x0218002c0a007844 */ /* 0x000fe20000000200 */
[----:B------:R-:W-:Y:S01]  /*9d50*/  FADD.FTZ R25, R136, R25 ;  /* 0x0000001988197221 */ /* 0x000fe20000010000 */
[----:B------:R-:W-:Y:S01]  /*9d60*/  F2FP.F16.F32.PACK_AB R37, R138, R35 ;  /* 0x000000238a25723e */ /* 0x000fe200000000ff */
[----:B------:R-:W-:Y:S01]  /*9d70*/  FADD.FTZ R24, R48, R33 ;  /* 0x0000002130187221 */ /* 0x000fe20000010000 */
[----:B------:R0:W-:Y:S01]  /*9d80*/  STSM.16.M88.4 [R9], R28 ;  /* 0x0000001c09007844 */ /* 0x0001e20000000200 */
[----:B------:R-:W-:Y:S01]  /*9d90*/  FADD.FTZ R26, R34, R25 ;  /* 0x00000019221a7221 */ /* 0x000fe20000010000 */
[----:B------:R-:W-:Y:S01]  /*9da0*/  F2FP.F16.F32.PACK_AB R39, R136, R39 ;  /* 0x000000278827723e */ /* 0x000fe200000000ff */
[C---:B------:R-:W-:Y:S01]  /*9db0*/  FADD.FTZ R25, R49.reuse, R24 ;  /* 0x0000001831197221 */ /* 0x040fe20000010000 */
[----:B------:R-:W-:Y:S01]  /*9dc0*/  F2FP.F16.F32.PACK_AB R48, R49, R48 ;  /* 0x000000303130723e */ /* 0x000fe200000000ff */
[C---:B------:R-:W-:Y:S01]  /*9dd0*/  FADD.FTZ R26, R43.reuse, R26 ;  /* 0x0000001a2b1a7221 */ /* 0x040fe20000010000 */
[----:B------:R-:W-:Y:S01]  /*9de0*/  F2FP.F16.F32.PACK_AB R49, R43, R34 ;  /* 0x000000222b31723e */ /* 0x000fe200000000ff */
[----:B------:R-:W-:Y:S01]  /*9df0*/  FADD.FTZ R24, R52, R25 ;  /* 0x0000001934187221 */ /* 0x000fe20000010000 */
[----:B------:R4:W-:Y:S01]  /*9e00*/  STSM.16.M88.4 [R8], R36 ;  /* 0x0000002408007844 */ /* 0x0009e20000000200 */
[----:B------:R-:W-:Y:S01]  /*9e10*/  FADD.FTZ R25, R51, R26 ;  /* 0x0000001a33197221 */ /* 0x000fe20000010000 */
[----:B------:R-:W-:Y:S01]  /*9e20*/  F2FP.F16.F32.PACK_AB R51, R54, R51 ;  /* 0x000000333633723e */ /* 0x000fe200000000ff */
[----:B------:R-:W-:Y:S01]  /*9e30*/  FADD.FTZ R33, R53, R24 ;  /* 0x0000001835217221 */ /* 0x000fe20000010000 */
[-C--:B------:R-:W-:Y:S01]  /*9e40*/  FMUL.FTZ R130, R130, R12.reuse ;  /* 0x0000000c82827220 */ /* 0x080fe20000410000 */
[----:B------:R-:W-:Y:S01]  /*9e50*/  FADD.FTZ R24, R54, R25 ;  /* 0x0000001936187221 */ /* 0x000fe20000010000 */
[----:B------:R-:W-:Y:S01]  /*9e60*/  FMUL.FTZ R131, R131, R12 ;  /* 0x0000000c83837220 */ /* 0x000fe20000410000 */
[----:B------:R-:W-:Y:S01]  /*9e70*/  FADD.FTZ R26, R56, R33 ;  /* 0x00000021381a7221 */ /* 0x000fe20000010000 */
[----:B------:R-:W-:Y:S01]  /*9e80*/  F2FP.F16.F32.PACK_AB R56, R57, R56 ;  /* 0x000000383938723e */ /* 0x000fe200000000ff */
[----:B------:R-:W-:Y:S01]  /*9e90*/  FADD.FTZ R25, R27, R24 ;  /* 0x000000181b197221 */ /* 0x000fe20000010000 */
[----:B------:R4:W-:Y:S01]  /*9ea0*/  STSM.16.M88.4 [R7], R48 ;  /* 0x0000003007007844 */ /* 0x0009e20000000200 */
[----:B------:R-:W-:Y:S01]  /*9eb0*/  FADD.FTZ R33, R57, R26 ;  /* 0x0000001a39217221 */ /* 0x000fe20000010000 */
[C---:B------:R-:W-:Y:S01]  /*9ec0*/  F2FP.F16.F32.PACK_AB R57, R42.reuse, R27 ;  /* 0x0000001b2a39723e */ /* 0x040fe200000000ff */
[----:B------:R-:W-:Y:S01]  /*9ed0*/  FADD.FTZ R24, R42, R25 ;  /* 0x000000192a187221 */ /* 0x000fe20000010000 */
[-C--:B------:R-:W-:Y:S01]  /*9ee0*/  FMUL.FTZ R134, R134, R12.reuse ;  /* 0x0000000c86867220 */ /* 0x080fe20000410000 */
[----:B------:R-:W-:Y:S01]  /*9ef0*/  FADD.FTZ R26, R60, R33 ;  /* 0x000000213c1a7221 */ /* 0x000fe20000010000 */
[----:B------:R-:W-:Y:S01]  /*9f00*/  FMUL.FTZ R135, R135, R12 ;  /* 0x0000000c87877220 */ /* 0x000fe20000410000 */
[----:B------:R-:W-:Y:S01]  /*9f10*/  FADD.FTZ R25, R59, R24 ;  /* 0x000000183b197221 */ /* 0x000fe20000010000 */
[----:B--2---:R-:W-:Y:S01]  /*9f20*/  F2FP.F16.F32.PACK_AB R59, R6, R59 ;  /* 0x0000003b063b723e */ /* 0x004fe200000000ff */
[----:B------:R-:W-:Y:S01]  /*9f30*/  FADD.FTZ R33, R61, R26 ;  /* 0x0000001a3d217221 */ /* 0x000fe20000010000 */
[-C--:B------:R-:W-:Y:S01]  /*9f40*/  FMUL.FTZ R88, R88, R23.reuse ;  /* 0x0000001758587220 */ /* 0x080fe20000410000 */
[----:B------:R-:W-:Y:S01]  /*9f50*/  FADD.FTZ R24, R6, R25 ;  /* 0x0000001906187221 */ /* 0x000fe20000010000 */
[----:B------:R-:W-:Y:S01]  /*9f60*/  FMUL.FTZ R89, R89, R23 ;  /* 0x0000001759597220 */ /* 0x000fe20000410000 */
[----:B------:R-:W-:Y:S01]  /*9f70*/  FADD.FTZ R26, R64, R33 ;  /* 0x00000021401a7221 */ /* 0x000fe20000010000 */
[----:B------:R-:W-:Y:S01]  /*9f80*/  F2FP.F16.F32.PACK_AB R64, R65, R64 ;  /* 0x000000404140723e */ /* 0x000fe200000000ff */
[----:B-1----:R-:W-:Y:S01]  /*9f90*/  FADD.FTZ R25, R5, R24 ;  /* 0x0000001805197221 */ /* 0x002fe20000010000 */
[----:B------:R4:W-:Y:S01]  /*9fa0*/  STSM.16.M88.4 [R10+0x27800], R56 ;  /* 0x027800380a007844 */ /* 0x0009e20000000200 */
[----:B0-----:R-:W-:Y:S01]  /*9fb0*/  FADD.FTZ R29, R65, R26 ;  /* 0x0000001a411d7221 */ /* 0x001fe20000010000 */
[C---:B------:R-:W-:Y:S01]  /*9fc0*/  F2FP.F16.F32.PACK_AB R65, R62.reuse, R5 ;  /* 0x000000053e41723e */ /* 0x040fe200000000ff */
[----:B------:R-:W-:Y:S01]  /*9fd0*/  FADD.FTZ R24, R62, R25 ;  /* 0x000000193e187221 */ /* 0x000fe20000010000 */
[-C--:B------:R-:W-:Y:S01]  /*9fe0*/  FMUL.FTZ R92, R92, R23.reuse ;  /* 0x000000175c5c7220 */ /* 0x080fe20000410000 */
[----:B------:R-:W-:Y:S01]  /*9ff0*/  FADD.FTZ R26, R68, R29 ;  /* 0x0000001d441a7221 */ /* 0x000fe20000010000 */
[----:B------:R-:W-:Y:S01]  /*a000*/  FMUL.FTZ R93, R93, R23 ;  /* 0x000000175d5d7220 */ /* 0x000fe20000410000 */
[----:B------:R-:W-:Y:S01]  /*a010*/  FADD.FTZ R25, R67, R24 ;  /* 0x0000001843197221 */ /* 0x000fe20000010000 */
[----:B------:R-:W-:Y:S01]  /*a020*/  F2FP.F16.F32.PACK_AB R67, R22, R67 ;  /* 0x000000431643723e */ /* 0x000fe200000000ff */
[----:B------:R-:W-:Y:S01]  /*a030*/  FADD.FTZ R27, R69, R26 ;  /* 0x0000001a451b7221 */ /* 0x000fe20000010000 */
[-C--:B------:R-:W-:Y:S01]  /*a040*/  FMUL.FTZ R96, R96, R23.reuse ;  /* 0x0000001760607220 */ /* 0x080fe20000410000 */
[----:B------:R-:W-:Y:S01]  /*a050*/  FADD.FTZ R25, R22, R25 ;  /* 0x0000001916197221 */ /* 0x000fe20000010000 */
[-C--:B------:R-:W-:Y:S01]  /*a060*/  FMUL.FTZ R97, R97, R23.reuse ;  /* 0x0000001761617220 */ /* 0x080fe20000410000 */
[----:B------:R-:W-:Y:S01]  /*a070*/  FADD.FTZ R6, R72, R27 ;  /* 0x0000001b48067221 */ /* 0x000fe20000010000 */
[C---:B------:R-:W-:Y:S01]  /*a080*/  F2FP.F16.F32.PACK_AB R72, R73.reuse, R72 ;  /* 0x000000484948723e */ /* 0x040fe200000000ff */
[----:B------:R-:W-:Y:S01]  /*a090*/  FADD.FTZ R24, R74, R25 ;  /* 0x000000194a187221 */ /* 0x000fe20000010000 */
[----:B------:R4:W-:Y:S01]  /*a0a0*/  STSM.16.M88.4 [R9+0x6000], R64 ;  /* 0x0060004009007844 */ /* 0x0009e20000000200 */
[----:B------:R-:W-:Y:S01]  /*a0b0*/  FADD.FTZ R25, R73, R6 ;  /* 0x0000000649197221 */ /* 0x000fe20000010000 */
[C---:B------:R-:W-:Y:S01]  /*a0c0*/  F2FP.F16.F32.PACK_AB R73, R75.reuse, R74 ;  /* 0x0000004a4b49723e */ /* 0x040fe200000000ff */
[----:B------:R-:W-:Y:S01]  /*a0d0*/  FADD.FTZ R5, R75, R24 ;  /* 0x000000184b057221 */ /* 0x000fe20000010000 */
[----:B------:R-:W-:Y:S01]  /*a0e0*/  F2FP.F16.F32.PACK_AB R74, R77, R76 ;  /* 0x0000004c4d4a723e */ /* 0x000fe200000000ff */
[----:B------:R-:W-:Y:S01]  /*a0f0*/  FADD.FTZ R6, R76, R25 ;  /* 0x000000194c067221 */ /* 0x000fe20000010000 */
[----:B------:R-:W-:Y:S01]  /*a100*/  F2FP.F16.F32.PACK_AB R75, R79, R78 ;  /* 0x0000004e4f4b723e */ /* 0x000fe200000000ff */
[----:B------:R-:W-:Y:S01]  /*a110*/  FADD.FTZ R5, R78, R5 ;  /* 0x000000054e057221 */ /* 0x000fe20000010000 */
[-C--:B------:R-:W-:Y:S01]  /*a120*/  FMUL.FTZ R100, R100, R23.reuse ;  /* 0x0000001764647220 */ /* 0x080fe20000410000 */
[----:B------:R-:W-:Y:S01]  /*a130*/  FADD.FTZ R25, R77, R6 ;  /* 0x000000064d197221 */ /* 0x000fe20000010000 */
[-C--:B------:R-:W-:Y:S01]  /*a140*/  FMUL.FTZ R101, R101, R23.reuse ;  /* 0x0000001765657220 */ /* 0x080fe20000410000 */
[----:B------:R-:W-:Y:S01]  /*a150*/  FADD.FTZ R5, R79, R5 ;  /* 0x000000054f057221 */ /* 0x000fe20000010000 */
[----:B------:R4:W-:Y:S01]  /*a160*/  STSM.16.M88.4 [R8+0x6000], R72 ;  /* 0x0060004808007844 */ /* 0x0009e20000000200 */
[----:B------:R-:W-:Y:S01]  /*a170*/  FADD.FTZ R6, R80, R25 ;  /* 0x0000001950067221 */ /* 0x000fe20000010000 */
[C---:B------:R-:W-:Y:S01]  /*a180*/  F2FP.F16.F32.PACK_AB R80, R81.reuse, R80 ;  /* 0x000000505150723e */ /* 0x040fe200000000ff */
[----:B------:R-:W-:Y:S01]  /*a190*/  FADD.FTZ R5, R82, R5 ;  /* 0x0000000552057221 */ /* 0x000fe20000010000 */
[-C--:B------:R-:W-:Y:S01]  /*a1a0*/  FMUL.FTZ R104, R104, R23.reuse ;  /* 0x0000001768687220 */ /* 0x080fe20000410000 */
        /* <DEDUP_REMOVED lines=32> */
[----:B------:R-:W-:Y:S01]  /*a3b0*/  IMAD.MOV.U32 R12, RZ, RZ, R11 ;  /* 0x000000ffff0c7224 */ /* 0x000fe200078e000b */
[----:B0-----:R-:W-:Y:S01]  /*a3c0*/  NOP ;  /* 0x0000000000007918 */ /* 0x001fe20000000000 */
[----:B----4-:R-:W-:Y:S05]  /*a3d0*/  @P2 BRA `(.L_x_904) ;  /* 0xffffffdc00ec2947 */ /* 0x010fea000383ffff */
.L_x_895:
[----:B------:R-:W-:-:S13]  /*a3e0*/  ISETP.GE.AND P2, PT, R13, UR60, PT ;  /* 0x0000003c0d007c0c */ /* 0x000fda000bf46270 */
[----:B------:R-:W-:Y:S05]  /*a3f0*/  @!P2 BRA `(.L_x_905) ;  /* 0x000000300070a947 */ /* 0x000fea0003800000 */
[----:B------:R-:W-:Y:S01]  /*a400*/  ULOP3.LUT UR38, UR39, 0x10000, URZ, 0xfc, !UPT ;  /* 0x0001000027267892 */ /* 0x000fe2000f8efc3f */
[----:B------:R-:W-:Y:S01]  /*a410*/  IMAD.MOV.U32 R12, RZ, RZ, R11 ;  /* 0x000000ffff0c7224 */ /* 0x000fe200078e000b */
[----:B------:R-:W-:Y:S01]  /*a420*/  UMOV UR6, UR4 ;  /* 0x0000000400067c82 */ /* 0x000fe20008000000 */
[C---:B------:R-:W-:Y:S01]  /*a430*/  VIADD R11, R19.reuse, 0x9 ;  /* 0x00000009130b7836 */ /* 0x040fe20000000000 */
[----:B------:R-:W-:Y:S01]  /*a440*/  UIADD3 UR4, UR38, 0x2, URZ ;  /* 0x0000000226047890 */ /* 0x000fe2000fffe03f */
[----:B------:R-:W-:Y:S01]  /*a450*/  ISETP.GE.U32.AND P2, PT, R2, 0x180, PT ;  /* 0x000001800200780c */ /* 0x000fe20003f46070 */
[----:B------:R-:W-:Y:S01]  /*a460*/  UMOV UR30, UR5 ;  /* 0x00000005001e7c82 */ /* 0x000fe20008000000 */
[----:B------:R-:W-:Y:S01]  /*a470*/  UMOV UR5, 0x40000040 ;  /* 0x4000004000057882 */ /* 0x000fe20000000000 */
[----:B------:R-:W-:Y:S01]  /*a480*/  VIADD R22, R19, 0x8 ;  /* 0x0000000813167836 */ /* 0x000fe20000000000 */
[----:B------:R-:W-:Y:S01]  /*a490*/  SEL R19, R11, 0x9, !P2 ;  /* 0x000000090b137807 */ /* 0x000fe20005000000 */
[----:B------:R-:W-:Y:S01]  /*a4a0*/  IMAD.MOV.U32 R21, RZ, RZ, R20 ;  /* 0x000000ffff157224 */ /* 0x000fe200078e0014 */
[----:B------:R-:W-:Y:S01]  /*a4b0*/  ULDC UR61, c[0x0][0x9e4] ;  /* 0x00027900003d7ab9 */ /* 0x000fe20000000800 */
[----:B------:R-:W-:Y:S01]  /*a4c0*/  IMAD.U32 R136, RZ, RZ, UR4 ;  /* 0x00000004ff887e24 */ /* 0x000fe2000f8e00ff */
[----:B------:R-:W-:Y:S01]  /*a4d0*/  UIADD3 UR28, UR38, 0x4, URZ ;  /* 0x00000004261c7890 */ /* 0x000fe2000fffe03f */
[----:B------:R-:W-:Y:S01]  /*a4e0*/  IMAD.U32 R137, RZ, RZ, UR5 ;  /* 0x00000005ff897e24 */ /* 0x000fe2000f8e00ff */
[----:B------:R-:W-:-:S02]  /*a4f0*/  UIADD3 UR32, UR38, 0x6, URZ ;  /* 0x0000000626207890 */ /* 0x000fc4000fffe03f */
[----:B------:R-:W-:Y:S02]  /*a500*/  UIADD3 UR40, UR38, 0x600, URZ ;  /* 0x0000060026287890 */ /* 0x000fe4000fffe03f */
[----:B------:R-:W-:Y:S02]  /*a510*/  UIADD3 UR44, UR38, 0x602, URZ ;  /* 0x00000602262c7890 */ /* 0x000fe4000fffe03f */
[----:B------:R-:W-:Y:S02]  /*a520*/  UIADD3 UR48, UR38, 0x604, URZ ;  /* 0x0000060426307890 */ /* 0x000fe4000fffe03f */
[----:B------:R-:W-:Y:S01]  /*a530*/  UIADD3 UR52, UR38, 0x606, URZ ;  /* 0x0000060626347890 */ /* 0x000fe2000fffe03f */
[----:B------:R-:W-:Y:S01]  /*a540*/  UMOV UR29, 0x40000040 ;  /* 0x40000040001d7882 */ /* 0x000fe20000000000 */
[----:B------:R-:W-:Y:S01]  /*a550*/  UMOV UR33, 0x40000040 ;  /* 0x4000004000217882 */ /* 0x000fe20000000000 */
[----:B------:R-:W-:Y:S01]  /*a560*/  UMOV UR41, 0x40000040 ;  /* 0x4000004000297882 */ /* 0x000fe20000000000 */
[----:B------:R-:W-:Y:S01]  /*a570*/  UMOV UR45, 0x40000040 ;  /* 0x40000040002d7882 */ /* 0x000fe20000000000 */
[----:B------:R-:W-:Y:S01]  /*a580*/  UMOV UR49, 0x40000040 ;  /* 0x4000004000317882 */ /* 0x000fe20000000000 */
[----:B------:R-:W-:-:S06]  /*a590*/  UMOV UR53, 0x40000040 ;  /* 0x4000004000357882 */ /* 0x000fcc0000000000 */
.L_x_922:
[----:B------:R-:W-:Y:S01]  /*a5a0*/  UIADD3 UR4, UR6, 0x1, URZ ;  /* 0x0000000106047890 */ /* 0x000fe2000fffe03f */
[----:B------:R-:W-:-:S03]  /*a5b0*/  ISETP.NE.AND P3, PT, RZ, UR37, PT ;  /* 0x00000025ff007c0c */ /* 0x000fc6000bf65270 */
[----:B------:R-:W-:-:S04]  /*a5c0*/  UISETP.NE.AND UP1, UPT, UR4, 0x2, UPT ;  /* 0x000000020400788c */ /* 0x000fc8000bf25270 */
[----:B------:R-:W-:Y:S02]  /*a5d0*/  USEL UR5, URZ, 0x1, UP1 ;  /* 0x000000013f057887 */ /* 0x000fe40008800000 */
[----:B------:R-:W-:Y:S02]  /*a5e0*/  USEL UR4, UR4, URZ, UP1 ;  /* 0x0000003f04047287 */ /* 0x000fe40008800000 */
[----:B------:R-:W-:Y:S02]  /*a5f0*/  ULOP3.LUT UR5, UR30, UR5, URZ, 0x3c, !UPT ;  /* 0x000000051e057292 */ /* 0x000fe4000f8e3c3f */
[----:B0-----:R-:W-:Y:S10]  /*a600*/  @P3 BRA `(.L_x_906) ;  /* 0x00000000002c3947 */ /* 0x001ff40003800000 */
[----:B------:R-:W-:Y:S05]  /*a610*/  @!P0 BRA `(.L_x_907) ;  /* 0x0000000000048947 */ /* 0x000fea0003800000 */
[----:B------:R-:W-:Y:S01]  /*a620*/  BPT.TRAP 0x1 ;  /* 0x000000040000795c */ /* 0x000fe20000300000 */
.L_x_907:
[----:B------:R-:W-:Y:S01]  /*a630*/  ULEA UR10, UR4, UR36, 0x3 ;  /* 0x00000024040a7291 */ /* 0x000fe2000f8e183f */
[----:B------:R-:W-:-:S05]  /*a640*/  IMAD.U32 R11, RZ, RZ, UR5 ;  /* 0x00000005ff0b7e24 */ /* 0x000fca000f8e00ff */
[----:B------:R-:W-:-:S04]  /*a650*/  SHF.L.U32 R11, R11, 0x1f, RZ ;  /* 0x0000001f0b0b7819 */ /* 0x000fc800000006ff */
[----:B------:R0:W1:Y:S01]  /*a660*/  SYNCS.PHASECHK.TRANS64.TRYWAIT P2, [UR10+0x2d830], R11 ;  /* 0x02d8300bff0075a7 */ /* 0x000062000804014a */
[----:B------:R-:W-:Y:S05]  /*a670*/  @!P0 BRA `(.L_x_908) ;  /* 0x0000000000048947 */ /* 0x000fea0003800000 */
[----:B------:R-:W-:Y:S01]  /*a680*/  BPT.TRAP 0x1 ;  /* 0x000000040000795c */ /* 0x000fe20000300000 */
.L_x_908:
[----:B-1----:R-:W-:Y:S05]  /*a690*/  @P2 BRA `(.L_x_906) ;  /* 0x0000000000082947 */ /* 0x002fea0003800000 */
[----:B------:R-:W1:Y:S02]  /*a6a0*/  SYNCS.PHASECHK.TRANS64.TRYWAIT P2, [UR10+0x2d830], R11 ;  /* 0x02d8300bff0075a7 */ /* 0x000e64000804014a */
[----:B-1----:R-:W-:Y:S05]  /*a6b0*/  @!P2 BRA `(.L_x_909) ;  /* 0x000000940080a947 */ /* 0x002fea0003800000 */
.L_x_906:
[----:B------:R4:W-:Y:S01]  /*a6c0*/  BAR.SYNC.DEFER_BLOCKING R22, 0x100 ;  /* 0x000400160000751d */ /* 0x0009e20000010000 */
[----:B------:R-:W-:Y:S01]  /*a6d0*/  R2UR UR56, R14 ;  /* 0x000000000e3872ca */ /* 0x000fe200000e0000 */
[----:B------:R-:W-:Y:S01]  /*a6e0*/  UIMAD UR26, UR4, 0x600, UR7 ;  /* 0x00000600041a78a4 */ /* 0x000fe2000f8e0207 */
[----:B------:R-:W-:-:S03]  /*a6f0*/  R2UR UR57, R15 ;  /* 0x000000000f3972ca */ /* 0x000fc600000e0000 */
[----:B------:R-:W-:Y:S01]  /*a700*/  UMOV UR59, 0x80000020 ;  /* 0x80000020003b7882 */ /* 0x000fe20000000000 */
[----:B------:R-:W-:Y:S02]  /*a710*/  UIADD3 UR10, UR26, 0x2, URZ ;  /* 0x000000021a0a7890 */ /* 0x000fe4000fffe03f */
[----:B------:R-:W-:Y:S01]  /*a720*/  UMOV UR58, UR26 ;  /* 0x0000001a003a7c82 */ /* 0x000fe20008000000 */
[----:B------:R-:W-:Y:S01]  /*a730*/  UMOV UR11, 0x80000020 ;  /* 0x80000020000b7882 */ /* 0x000fe20000000000 */
[----:B------:R-:W-:Y:S01]  /*a740*/  UIADD3 UR14, UR26, 0x200, URZ ;  /* 0x000002001a0e7890 */ /* 0x000fe2000fffe03f */
[----:B------:R-:W-:Y:S01]  /*a750*/  UMOV UR15, 0x80000020 ;  /* 0x80000020000f7882 */ /* 0x000fe20000000000 */
[----:B------:R-:W-:Y:S01]  /*a760*/  UIADD3 UR18, UR26, 0x202, URZ ;  /* 0x000002021a127890 */ /* 0x000fe2000fffe03f */
[----:B------:R-:W-:Y:S01]  /*a770*/  UMOV UR19, 0x80000020 ;  /* 0x8000002000137882 */ /* 0x000fe20000000000 */
[----:B------:R-:W-:Y:S01]  /*a780*/  UIADD3 UR22, UR26, 0x400, URZ ;  /* 0x000004001a167890 */ /* 0x000fe2000fffe03f */
[----:B------:R-:W-:Y:S01]  /*a790*/  UMOV UR23, 0x80000020 ;  /* 0x8000002000177882 */ /* 0x000fe20000000000 */
[----:B------:R-:W-:Y:S01]  /*a7a0*/  UIADD3 UR26, UR26, 0x402, URZ ;  /* 0x000004021a1a7890 */ /* 0x000fe2000fffe03f */
[----:B------:R-:W-:Y:S01]  /*a7b0*/  UMOV UR27, 0x80000020 ;  /* 0x80000020001b7882 */ /* 0x000fe20000000000 */
[----:B--23--:R-:W-:-:S06]  /*a7c0*/  WARPGROUP.ARRIVE ;  /* 0x00000000000079c5 */ /* 0x00cfcc0000000000 */
        /* <DEDUP_REMOVED lines=17> */
[----:B----4-:R-:W-:Y:S05]  /*a8e0*/  @P3 BRA `(.L_x_910) ;  /* 0x00000000002c3947 */ /* 0x010fea0003800000 */
[----:B------:R-:W-:Y:S05]  /*a8f0*/  @!P0 BRA `(.L_x_911) ;  /* 0x0000000000048947 */ /* 0x000fea0003800000 */
[----:B------:R-:W-:Y:S01]  /*a900*/  BPT.TRAP 0x1 ;  /* 0x000000040000795c */ /* 0x000fe20000300000 */
.L_x_911:
[----:B------:R-:W-:Y:S01]  /*a910*/  ULEA UR10, UR6, UR36, 0x3 ;  /* 0x00000024060a7291 */ /* 0x000fe2000f8e183f */
[----:B01----:R-:W-:-:S05]  /*a920*/  IMAD.U32 R11, RZ, RZ, UR30 ;  /* 0x0000001eff0b7e24 */ /* 0x003fca000f8e00ff */
[----:B------:R-:W-:-:S04]  /*a930*/  SHF.L.U32 R11, R11, 0x1f, RZ ;  /* 0x0000001f0b0b7819 */ /* 0x000fc800000006ff */
[----:B------:R0:W1:Y:S01]  /*a940*/  SYNCS.PHASECHK.TRANS64.TRYWAIT P2, [UR10+0x2d850], R11 ;  /* 0x02d8500bff0075a7 */ /* 0x000062000804014a */
[----:B------:R-:W-:Y:S05]  /*a950*/  @!P0 BRA `(.L_x_912) ;  /* 0x0000000000048947 */ /* 0x000fea0003800000 */
[----:B------:R-:W-:Y:S01]  /*a960*/  BPT.TRAP 0x1 ;  /* 0x000000040000795c */ /* 0x000fe20000300000 */
.L_x_912:
[----:B-1----:R-:W-:Y:S05]  /*a970*/  @P2 BRA `(.L_x_910) ;  /* 0x0000000000082947 */ /* 0x002fea0003800000 */
[----:B------:R-:W1:Y:S02]  /*a980*/  SYNCS.PHASECHK.TRANS64.TRYWAIT P2, [UR10+0x2d850], R11 ;  /* 0x02d8500bff0075a7 */ /* 0x000e64000804014a */
[----:B-1----:R-:W-:Y:S05]  /*a990*/  @!P2 BRA `(.L_x_913) ;  /* 0x0000009000e0a947 */ /* 0x002fea0003800000 */
.L_x_910:
[----:B------:R-:W-:Y:S01]  /*a9a0*/  UIADD3 UR10, UR36, 0x400, URZ ;  /* 0x00000400240a7890 */ /* 0x000fe2000fffe03f */
[----:B------:R-:W-:Y:S01]  /*a9b0*/  WARPGROUP.ARRIVE ;  /* 0x00000000000079c5 */ /* 0x000fe20000000000 */
[----:B------:R-:W-:Y:S01]  /*a9c0*/  UMOV UR56, UR38 ;  /* 0x0000002600387c82 */ /* 0x000fe20008000000 */
[----:B------:R-:W-:Y:S01]  /*a9d0*/  UMOV UR57, 0x40000040 ;  /* 0x4000004000397882 */ /* 0x000fe20000000000 */
[----:B------:R-:W-:Y:S01]  /*a9e0*/  USHF.R.U32.HI UR10, URZ, 0x4, UR10 ;  /* 0x000000043f0a7899 */ /* 0x000fe2000801160a */
[----:B------:R-:W-:Y:S01]  /*a9f0*/  PLOP3.LUT P2, PT, PT, PT, UP0, 0x80, 0x0 ;  /* 0x000000000000781c */ /* 0x000fe20003f4f008 */
[----:B------:R-:W-:Y:S01]  /*aa00*/  UMOV UR59, 0x80000020 ;  /* 0x80000020003b7882 */ /* 0x000fe20000000000 */
[----:B------:R-:W-:Y:S01]  /*aa10*/  UMOV UR31, 0x80000020 ;  /* 0x80000020001f7882 */ /* 0x000fe20000000000 */
[----:B------:R-:W-:Y:S01]  /*aa20*/  ULOP3.LUT UR10, UR10, 0x3fff, URZ, 0xc0, !UPT ;  /* 0x00003fff0a0a7892 */ /* 0x000fe2000f8ec03f */
[----:B------:R-:W-:Y:S01]  /*aa30*/  IMAD.MOV.U32 R141, RZ, RZ, R0 ;  /* 0x000000ffff8d7224 */ /* 0x000fe200078e0000 */
[----:B------:R-:W-:Y:S01]  /*aa40*/  UMOV UR35, 0x80000020 ;  /* 0x8000002000237882 */ /* 0x000fe20000000000 */
[----:B------:R-:W-:Y:S01]  /*aa50*/  UMOV UR43, 0x80000020 ;  /* 0x80000020002b7882 */ /* 0x000fe20000000000 */
[----:B------:R-:W-:Y:S01]  /*aa60*/  ULOP3.LUT UR10, UR10, 0x2000000, URZ, 0xfc, !UPT ;  /* 0x020000000a0a7892 */ /* 0x000fe2000f8efc3f */
[----:B01----:R-:W-:Y:S01]  /*aa70*/  IMAD.U32 R11, RZ, RZ, UR4 ;  /* 0x00000004ff0b7e24 */ /* 0x003fe2000f8e00ff */
[----:B------:R-:W-:Y:S01]  /*aa80*/  UMOV UR47, 0x80000020 ;  /* 0x80000020002f7882 */ /* 0x000fe20000000000 */
[----:B------:R-:W-:Y:S01]  /*aa90*/  UMOV UR51, 0x80000020 ;  /* 0x8000002000337882 */ /* 0x000fe20000000000 */
[----:B------:R-:W-:Y:S01]  /*aaa0*/  UIMAD UR10, UR6, 0x600, UR10 ;  /* 0x00000600060a78a4 */ /* 0x000fe2000f8e020a */
[----:B------:R-:W-:Y:S01]  /*aab0*/  IMAD.SHL.U32 R142, R13, 0x80, RZ ;  /* 0x000000800d8e7824 */ /* 0x000fe200078e00ff */
[----:B------:R-:W-:Y:S01]  /*aac0*/  UMOV UR55, 0x80000020 ;  /* 0x8000002000377882 */ /* 0x000fe20000000000 */
[----:B------:R-:W-:Y:S01]  /*aad0*/  @!P1 LEA R11, R11, UR36, 0x3 ;  /* 0x000000240b0b9c11 */ /* 0x000fe2000f8e18ff */
[----:B------:R-:W-:-:S02]  /*aae0*/  UIADD3 UR11, UR10, 0x40, URZ ;  /* 0x000000400a0b7890 */ /* 0x000fc4000fffe03f */
[----:B------:R-:W-:Y:S01]  /*aaf0*/  UIADD3 UR30, UR10, 0x80, URZ ;  /* 0x000000800a1e7890 */ /* 0x000fe2000fffe03f */
[----:B------:R-:W-:Y:S01]  /*ab00*/  IADD3 R20, -R142, 0x1, RZ ;  /* 0x000000018e147810 */ /* 0x000fe20007ffe1ff */
[----:B------:R-:W-:Y:S01]  /*ab10*/  UMOV UR58, UR10 ;  /* 0x0000000a003a7c82 */ /* 0x000fe20008000000 */
[----:B------:R-:W-:Y:S01]  /*ab20*/  UIADD3 UR34, UR10, 0xc0, URZ ;  /* 0x000000c00a227890 */ /* 0x000fe2000fffe03f */
[----:B------:R-:W-:Y:S01]  /*ab30*/  HGMMA.64x96x16.F32 R88, gdesc[UR56].tnspB, R88, gsb0 ;  /* 0x41600000385879f0 */ /* 0x000fe20008000858 */
[----:B------:R-:W-:Y:S01]  /*ab40*/  R2UR UR56, R136 ;  /* 0x00000000883872ca */ /* 0x000fe200000e0000 */
[----:B------:R-:W-:Y:S01]  /*ab50*/  UMOV UR58, UR11 ;  /* 0x0000000b003a7c82 */ /* 0x000fe20008000000 */
[----:B------:R-:W-:Y:S01]  /*ab60*/  R2UR UR57, R137 ;  /* 0x00000000893972ca */ /* 0x000fe200000e0000 */
[----:B------:R-:W-:Y:S01]  /*ab70*/  UMOV UR59, 0x80000020 ;  /* 0x80000020003b7882 */ /* 0x000fe20000000000 */
[----:B------:R-:W-:Y:S01]  /*ab80*/  UIADD3 UR42, UR10, 0x100, URZ ;  /* 0x000001000a2a7890 */ /* 0x000fe2000fffe03f */
[----:B------:R-:W-:Y:S01]  /*ab90*/  R2UR UR11, R4 ;  /* 0x00000000040b72ca */ /* 0x000fe200000e0000 */
[----:B------:R-:W-:-:S02]  /*aba0*/  UIADD3 UR46, UR10, 0x140, URZ ;  /* 0x000001400a2e7890 */ /* 0x000fc4000fffe03f */
[----:B------:R-:W-:Y:S02]  /*abb0*/  UIADD3 UR50, UR10, 0x180, URZ ;  /* 0x000001800a327890 */ /* 0x000fe4000fffe03f */
[----:B------:R-:W-:Y:S01]  /*abc0*/  UIADD3 UR54, UR10, 0x1c0, URZ ;  /* 0x000001c00a367890 */ /* 0x000fe2000fffe03f */
[----:B------:R-:W-:Y:S02]  /*abd0*/  ULDC UR18, c[0x0][0x2f0] ;  /* 0x0000bc0000127ab9 */ /* 0x000fe40000000800 */
[----:B------:R-:W-:Y:S01]  /*abe0*/  @UP0 ULDC UR10, c[0x0][0x44c] ;  /* 0x00011300000a0ab9 */ /* 0x000fe20000000800 */
[----:B------:R-:W-:Y:S01]  /*abf0*/  ULDC UR15, c[0x0][0x288] ;  /* 0x0000a200000f7ab9 */ /* 0x000fe20000000800 */
[----:B------:R-:W-:Y:S01]  /*ac00*/  @P2 IMAD.HI.U32 R23, R0, UR10, RZ ;  /* 0x0000000a00172c27 */ /* 0x000fe2000f8e00ff */
[----:B------:R-:W-:Y:S01]  /*ac10*/  @UP0 ULDC UR10, c[0x0][0x450] ;  /* 0x00011400000a0ab9 */ /* 0x000fe20000000800 */
[----:B------:R-:W-:-:S03]  /*ac20*/  ULDC UR14, c[0x0][0x9e0] ;  /* 0x00027800000e7ab9 */ /* 0x000fc60000000800 */
[----:B------:R-:W-:Y:S01]  /*ac30*/  @P2 SHF.R.U32.HI R141, RZ, UR10, R23 ;  /* 0x0000000aff8d2c19 */ /* 0x000fe20008011617 */
[----:B------:R-:W-:Y:S02]  /*ac40*/  @!P1 VIADD R23, R11, 0x2d840 ;  /* 0x0002d8400b179836 */ /* 0x000fe40000000000 */
[----:B------:R-:W-:Y:S02]  /*ac50*/  IMAD R11, R3, -0x2, R20 ;  /* 0xfffffffe030b7824 */ /* 0x000fe400078e0214 */
[----:B------:R-:W0:Y:S01]  /*ac60*/  SHFL.IDX PT, R139, R141, RZ, 0x1c1f ;  /* 0x001c1fff8d8b7589 */ /* 0x000e2200000e0000 */
[----:B------:R-:W-:Y:S01]  /*ac70*/  @!P1 PRMT R23, RZ, 0x654, R23 ;  /* 0x00000654ff179816 */ /* 0x000fe20000000017 */
[----:B------:R-:W-:-:S04]  /*ac80*/  IMAD R11, R18, UR18, R11 ;  /* 0x00000012120b7c24 */ /* 0x000fc8000f8e020b */
[----:B------:R-:W-:-:S04]  /*ac90*/  VIADD R11, R11, -UR15 ;  /* 0x8000000f0b0b7c36 */ /* 0x000fc80008000000 */
[----:B------:R-:W-:-:S04]  /*aca0*/  VIADD R140, R11, UR14 ;  /* 0x0000000e0b8c7c36 */ /* 0x000fc80008000000 */
[----:B0-----:R-:W-:Y:S01]  /*acb0*/  IMAD.IADD R20, R140, 0x1, R139 ;  /* 0x000000018c147824 */ /* 0x001fe200078e028b */
[----:B------:R-:W-:Y:S02]  /*acc0*/  WARPGROUP.DEPBAR.LE gsb0, 0x0 ;  /* 0x00008000000079c5 */ /* 0x000fe40000010000 */
[----:B------:R-:W-:-:S06]  /*acd0*/  WARPGROUP.ARRIVE ;  /* 0x00000000000079c5 */ /* 0x000fcc0000000000 */
[----:B------:R-:W-:Y:S03]  /*ace0*/  HGMMA.64x96x16.F32 R88, gdesc[UR56].tnspB, R88, gsb0 ;  /* 0x41600000385879f0 */ /* 0x000fe60008000858 */
        /* <DEDUP_REMOVED lines=19> */
[----:B------:R0:W-:Y:S06]  /*ae20*/  BAR.ARV R19, 0x100 ;  /* 0x000400130000751d */ /* 0x0001ec0000002000 */
[----:B------:R1:W-:Y:S02]  /*ae30*/  @!P1 SYNCS.ARRIVE.TRANS64.RED.A1T0 RZ, [R23+URZ], RZ ;  /* 0x000000ff17ff99a7 */ /* 0x0003e4000810043f */
[----:B-1----:R-:W-:-:S04]  /*ae40*/  VIADD R23, R11, UR11 ;  /* 0x0000000b0b177c36 */ /* 0x002fc80008000000 */
[----:B------:R-:W-:Y:S01]  /*ae50*/  IMAD.IADD R11, R23, 0x1, R139 ;  /* 0x00000001170b7824 */ /* 0x000fe200078e028b */
[----:B0-----:R-:W-:Y:S06]  /*ae60*/  @!P5 BRA `(.L_x_914) ;  /* 0x000000000064d947 */ /* 0x001fec0003800000 */
[----:B------:R-:W-:Y:S01]  /*ae70*/  ULDC UR11, c[0x0][0x2f0] ;  /* 0x0000bc00000b7ab9 */ /* 0x000fe20000000800 */
[----:B------:R-:W-:Y:S01]  /*ae80*/  ULDC UR10, c[0x0][0x288] ;  /* 0x0000a200000a7ab9 */ /* 0x000fe20000000800 */
[----:B------:R-:W-:Y:S01]  /*ae90*/  IMAD R138, R18, UR11, R139 ;  /* 0x0000000b128a7c24 */ /* 0x000fe2000f8e028b */
[----:B------:R-:W-:Y:S03]  /*aea0*/  BSSY B0, `(.L_x_915) ;  /* 0x0000011000007945 */ /* 0x000fe60003800000 */
[----:B------:R-:W-:-:S05]  /*aeb0*/  VIADD R143, R138, -UR10 ;  /* 0x8000000a8a8f7c36 */ /* 0x000fca0008000000 */
        /* <DEDUP_REMOVED lines=10> */
.L_x_916:
[----:B------:R-:W-:-:S05]  /*af60*/  IMAD.U32 R145, RZ, RZ, UR61 ;  /* 0x0000003dff917e24 */ /* 0x000fca000f8e00ff */
[----:B------:R-:W-:-:S13]  /*af70*/  ISETP.NE.AND P2, PT, R145, 0x1, PT ;  /* 0x000000019100780c */ /* 0x000fda0003f45270 */
[----:B------:R-:W0:Y:S02]  /*af80*/  @P2 LDC.64 R138, c[0x0][0x9e8] ;  /* 0x00027a00ff8a2b82 */ /* 0x000e240000000a00 */
[----:B0-----:R-:W-:-:S05]  /*af90*/  @P2 IMAD.HI.U32 R138, R143, R138, RZ ;  /* 0x0000008a8f8a2227 */ /* 0x001fca00078e00ff */
[----:B------:R-:W-:-:S07]  /*afa0*/  @P2 SHF.R.U32.HI R143, RZ, R139, R138 ;  /* 0x0000008bff8f2219 */ /* 0x000fce000001168a */
.L_x_917:
[----:B------:R-:W-:Y:S05]  /*afb0*/  BSYNC B0 ;  /* 0x0000000000007941 */ /* 0x000fea0003800000 */
.L_x_915:
[----:B------:R-:W-:-:S04]  /*afc0*/  IMAD R138, R143, R145, -R142 ;  /* 0x000000918f8a7224 */ /* 0x000fc800078e0a8e */
[----:B------:R-:W-:-:S05]  /*afd0*/  IMAD R138, R3, -0x2, R138 ;  /* 0xfffffffe038a7824 */ /* 0x000fca00078e028a */
[----:B------:R-:W-:Y:S02]  /*afe0*/  VIADDMNMX R20, R138, R145, R20, PT ;  /* 0x000000918a147246 */ /* 0x000fe40003800114 */
[----:B------:R-:W-:-:S07]  /*aff0*/  VIMNMX R11, R11, R138, !PT ;  /* 0x0000008a0b0b7248 */ /* 0x000fce0007fe0100 */
.L_x_914:
[----:B------:R-:W-:-:S04]  /*b000*/  ISETP.GT.AND P2, PT, R13, -0x1, PT ;  /* 0xffffffff0d00780c */ /* 0x000fc80003f44270 */
[C---:B------:R-:W-:Y:S02]  /*b010*/  ISETP.GT.AND P4, PT, R11.reuse, RZ, P2 ;  /* 0x000000ff0b00720c */ /* 0x040fe40001784270 */
[----:B------:R-:W-:Y:S02]  /*b020*/  ISETP.GT.AND P6, PT, R11, 0x1, P2 ;  /* 0x000000010b00780c */ /* 0x000fe400017c4270 */
[C---:B------:R-:W-:Y:S02]  /*b030*/  ISETP.LT.OR P4, PT, R20.reuse, 0x1, P4 ;  /* 0x000000011400780c */ /* 0x040fe40002781670 */
[----:B------:R-:W-:Y:S02]  /*b040*/  ISETP.LT.OR P6, PT, R20, 0x2, P6 ;  /* 0x000000021400780c */ /* 0x000fe400037c1670 */
        /* <DEDUP_REMOVED lines=10> */
[----:B------:R-:W-:Y:S02]  /*b0f0*/  FSEL R32, R32, -INF , !P6 ;  /* 0xff80000020207808 */ /* 0x000fe40007000000 */
[C---:B------:R-:W-:Y:S02]  /*b100*/  ISETP.GT.AND P3, PT, R11.reuse, 0x11, P2 ;  /* 0x000000110b00780c */ /* 0x040fe40001764270 */
[C---:B------:R-:W-:Y:S02]  /*b110*/  ISETP.GT.AND P4, PT, R11.reuse, 0x18, P2 ;  /* 0x000000180b00780c */ /* 0x040fe40001784270 */
[----:B------:R-:W-:-:S02]  /*b120*/  ISETP.GT.AND P6, PT, R11, 0x19, P2 ;  /* 0x000000190b00780c */ /* 0x000fc400017c4270 */
        /* <DEDUP_REMOVED lines=40> */
[----:B------:R-:W-:Y:S01]  /*b3b0*/  FSEL R60, R60, -INF , !P4 ;  /* 0xff8000003c3c7808 */ /* 0x000fe20006000000 */
[----:B------:R-:W0:Y:S01]  /*b3c0*/  SHFL.IDX PT, R57, R141, 0x1, 0x1c1f ;  /* 0x003c1f008d397f89 */ /* 0x000e2200000e0000 */
        /* <DEDUP_REMOVED lines=11> */
[C---:B------:R-:W-:Y:S01]  /*b480*/  ISETP.GT.AND P4, PT, R11.reuse, 0x60, P2 ;  /* 0x000000600b00780c */ /* 0x040fe20001784270 */
[--C-:B0-----:R-:W-:Y:S01]  /*b490*/  IMAD.IADD R140, R140, 0x1, R57.reuse ;  /* 0x000000018c8c7824 */ /* 0x101fe200078e0239 */
[----:B------:R-:W-:Y:S01]  /*b4a0*/  ISETP.GT.AND P6, PT, R11, 0x61, P2 ;  /* 0x000000610b00780c */ /* 0x000fe200017c4270 */
[----:B------:R-:W-:Y:S01]  /*b4b0*/  IMAD.IADD R23, R23, 0x1, R57 ;  /* 0x0000000117177824 */ /* 0x000fe200078e0239 */
[----:B------:R-:W-:-:S02]  /*b4c0*/  ISETP.LT.OR P3, PT, R20, 0x5a, P3 ;  /* 0x0000005a1400780c */ /* 0x000fc40001f61670 */
[C---:B------:R-:W-:Y:S02]  /*b4d0*/  ISETP.LT.OR P4, PT, R20.reuse, 0x61, P4 ;  /* 0x000000611400780c */ /* 0x040fe40002781670 */
[----:B------:R-:W-:Y:S02]  /*b4e0*/  ISETP.LT.OR P6, PT, R20, 0x62, P6 ;  /* 0x000000621400780c */ /* 0x000fe400037c1670 */
[----:B------:R-:W-:Y:S02]  /*b4f0*/  FSEL R69, R69, -INF , !P3 ;  /* 0xff80000045457808 */ /* 0x000fe40005800000 */
[----:B------:R-:W-:Y:S02]  /*b500*/  FSEL R72, R72, -INF , !P4 ;  /* 0xff80000048487808 */ /* 0x000fe40006000000 */
[----:B------:R-:W-:Y:S02]  /*b510*/  FSEL R73, R73, -INF , !P6 ;  /* 0xff80000049497808 */ /* 0x000fe40007000000 */
[----:B------:R-:W-:-:S02]  /*b520*/  ISETP.GT.AND P3, PT, R11, 0x68, P2 ;  /* 0x000000680b00780c */ /* 0x000fc40001764270 */
[C---:B------:R-:W-:Y:S02]  /*b530*/  ISETP.GT.AND P4, PT, R11.reuse, 0x69, P2 ;  /* 0x000000690b00780c */ /* 0x040fe40001784270 */
[----:B------:R-:W-:Y:S02]  /*b540*/  ISETP.GT.AND P6, PT, R11, 0x70, P2 ;  /* 0x000000700b00780c */ /* 0x000fe400017c4270 */
[C---:B------:R-:W-:Y:S02]  /*b550*/  ISETP.LT.OR P3, PT, R20.reuse, 0x69, P3 ;  /* 0x000000691400780c */ /* 0x040fe40001f61670 */
[C---:B------:R-:W-:Y:S02]  /*b560*/  ISETP.LT.OR P4, PT, R20.reuse, 0x6a, P4 ;  /* 0x0000006a1400780c */ /* 0x040fe40002781670 */
[----:B------:R-:W-:Y:S02]  /*b570*/  ISETP.LT.OR P6, PT, R20, 0x71, P6 ;  /* 0x000000711400780c */ /* 0x000fe400037c1670 */
[----:B------:R-:W-:-:S02]  /*b580*/  FSEL R76, R76, -INF , !P3 ;  /* 0xff8000004c4c7808 */ /* 0x000fc40005800000 */
[----:B------:R-:W-:Y:S02]  /*b590*/  FSEL R77, R77, -INF , !P4 ;  /* 0xff8000004d4d7808 */ /* 0x000fe40006000000 */
[----:B------:R-:W-:Y:S02]  /*b5a0*/  FSEL R80, R80, -INF , !P6 ;  /* 0xff80000050507808 */ /* 0x000fe40007000000 */
[C---:B------:R-:W-:Y:S02]  /*b5b0*/  ISETP.GT.AND P3, PT, R11.reuse, 0x71, P2 ;  /* 0x000000710b00780c */ /* 0x040fe40001764270 */
[C---:B------:R-:W-:Y:S02]  /*b5c0*/  ISETP.GT.AND P4, PT, R11.reuse, 0x78, P2 ;  /* 0x000000780b00780c */ /* 0x040fe40001784270 */
[----:B------:R-:W-:Y:S02]  /*b5d0*/  ISETP.GT.AND P6, PT, R11, 0x79, P2 ;  /* 0x000000790b00780c */ /* 0x000fe400017c4270 */
[----:B------:R-:W-:-:S02]  /*b5e0*/  ISETP.LT.OR P3, PT, R20, 0x72, P3 ;  /* 0x000000721400780c */ /* 0x000fc40001f61670 */
[C---:B------:R-:W-:Y:S02]  /*b5f0*/  ISETP.LT.OR P4, PT, R20.reuse, 0x79, P4 ;  /* 0x000000791400780c */ /* 0x040fe40002781670 */
[----:B------:R-:W-:Y:S02]  /*b600*/  ISETP.LT.OR P6, PT, R20, 0x7a, P6 ;  /* 0x0000007a1400780c */ /* 0x000fe400037c1670 */
[----:B------:R-:W-:Y:S02]  /*b610*/  FSEL R81, R81, -INF , !P3 ;  /* 0xff80000051517808 */ /* 0x000fe40005800000 */
[----:B------:R-:W-:Y:S02]  /*b620*/  FSEL R84, R84, -INF , !P4 ;  /* 0xff80000054547808 */ /* 0x000fe40006000000 */
[----:B------:R-:W-:Y:S01]  /*b630*/  FSEL R85, R85, -INF , !P6 ;  /* 0xff80000055557808 */ /* 0x000fe20007000000 */
[----:B------:R-:W-:Y:S06]  /*b640*/  @!P5 BRA `(.L_x_918) ;  /* 0x000000000064d947 */ /* 0x000fec0003800000 */
        /* <DEDUP_REMOVED lines=15> */
.L_x_920:
[----:B------:R-:W-:-:S05]  /*b740*/  IMAD.U32 R141, RZ, RZ, UR61 ;  /* 0x0000003dff8d7e24 */ /* 0x000fca000f8e00ff */
[----:B------:R-:W-:-:S13]  /*b750*/  ISETP.NE.AND P3, PT, R141, 0x1, PT ;  /* 0x000000018d00780c */ /* 0x000fda0003f65270 */
[----:B------:R-:W0:Y:S02]  /*b760*/  @P3 LDC.64 R56, c[0x0][0x9e8] ;  /* 0x00027a00ff383b82 */ /* 0x000e240000000a00 */
[----:B0-----:R-:W-:-:S05]  /*b770*/  @P3 IMAD.HI.U32 R56, R11, R56, RZ ;  /* 0x000000380b383227 */ /* 0x001fca00078e00ff */
[----:B------:R-:W-:-:S07]  /*b780*/  @P3 SHF.R.U32.HI R11, RZ, R57, R56 ;  /* 0x00000039ff0b3219 */ /* 0x000fce0000011638 */
.L_x_921:
[----:B------:R-:W-:Y:S05]  /*b790*/  BSYNC B0 ;  /* 0x0000000000007941 */ /* 0x000fea0003800000 */
.L_x_919:
[----:B------:R-:W-:-:S04]  /*b7a0*/  IMAD R142, R11, R141, -R142 ;  /* 0x0000008d0b8e7224 */ /* 0x000fc800078e0a8e */
[----:B------:R-:W-:-:S05]  /*b7b0*/  IMAD R142, R3, -0x2, R142 ;  /* 0xfffffffe038e7824 */ /* 0x000fca00078e028e */
[----:B------:R-:W-:Y:S02]  /*b7c0*/  VIADDMNMX R140, R142, R141, R140, PT ;  /* 0x0000008d8e8c7246 */ /* 0x000fe4000380018c */
[----:B------:R-:W-:-:S07]  /*b7d0*/  VIMNMX R23, R23, R142, !PT ;  /* 0x0000008e17177248 */ /* 0x000fce0007fe0100 */
.L_x_918:
[----:B------:R-:W-:Y:S01]  /*b7e0*/  FMNMX.FTZ R20, R139, R12, !PT ;  /* 0x0000000c8b147209 */ /* 0x000fe20007810000 */
[----:B------:R-:W-:Y:S01]  /*b7f0*/  ULDC UR10, c[0x0][0x988] ;  /* 0x00026200000a7ab9 */ /* 0x000fe20000000800 */
        /* <DEDUP_REMOVED lines=11> */
[----:B------:R-:W-:-:S02]  /*b8b0*/  ISETP.GT.AND P4, PT, R23, 0x1, P2 ;  /* 0x000000011700780c */ /* 0x000fc40001784270 */
[----:B------:R-:W-:Y:S02]  /*b8c0*/  FMNMX.FTZ R20, R36, R11, !PT ;  /* 0x0000000b24147209 */ /* 0x000fe40007810000 */
[----:B------:R-:W-:Y:S02]  /*b8d0*/  ISETP.GT.AND P6, PT, R23, 0x8, P2 ;  /* 0x000000081700780c */ /* 0x000fe400017c4270 */
[----:B------:R-:W-:Y:S02]  /*b8e0*/  FMNMX.FTZ R11, R37, R20, !PT ;  /* 0x00000014250b7209 */ /* 0x000fe40007810000 */
[----:B------:R-:W-:Y:S02]  /*b8f0*/  ISETP.LT.OR P4, PT, R140, 0x2, P4 ;  /* 0x000000028c00780c */ /* 0x000fe40002781670 */
[----:B------:R-:W-:Y:S02]  /*b900*/  FMNMX.FTZ R20, R40, R11, !PT ;  /* 0x0000000b28147209 */ /* 0x000fe40007810000 */
[----:B------:R-:W-:-:S02]  /*b910*/  ISETP.LT.OR P6, PT, R140, 0x9, P6 ;  /* 0x000000098c00780c */ /* 0x000fc400037c1670 */
[----:B------:R-:W-:Y:S02]  /*b920*/  FMNMX.FTZ R11, R41, R20, !PT ;  /* 0x00000014290b7209 */ /* 0x000fe40007810000 */
[----:B------:R-:W-:Y:S02]  /*b930*/  FSEL R27, R27, -INF , !P4 ;  /* 0xff8000001b1b7808 */ /* 0x000fe40006000000 */
[----:B------:R-:W-:Y:S02]  /*b940*/  FMNMX.FTZ R20, R44, R11, !PT ;  /* 0x0000000b2c147209 */ /* 0x000fe40007810000 */
[----:B------:R-:W-:Y:S02]  /*b950*/  ISETP.GT.AND P4, PT, R23, 0x10, P2 ;  /* 0x000000101700780c */ /* 0x000fe40001784270 */
[----:B------:R-:W-:Y:S02]  /*b960*/  FMNMX.FTZ R11, R45, R20, !PT ;  /* 0x000000142d0b7209 */ /* 0x000fe40007810000 */
[----:B------:R-:W-:-:S02]  /*b970*/  FSEL R30, R30, -INF , !P6 ;  /* 0xff8000001e1e7808 */ /* 0x000fc40007000000 */
[----:B------:R-:W-:Y:S02]  /*b980*/  FMNMX.FTZ R20, R48, R11, !PT ;  /* 0x0000000b30147209 */ /* 0x000fe40007810000 */
[----:B------:R-:W-:Y:S02]  /*b990*/  ISETP.LT.OR P4, PT, R140, 0x11, P4 ;  /* 0x000000118c00780c */ /* 0x000fe40002781670 */
[----:B------:R-:W-:Y:S02]  /*b9a0*/  FMNMX.FTZ R11, R49, R20, !PT ;  /* 0x00000014310b7209 */ /* 0x000fe40007810000 */
[----:B------:R-:W-:Y:S02]  /*b9b0*/  FSEL R34, R34, -INF , !P4 ;  /* 0xff80000022227808 */ /* 0x000fe40006000000 */
[----:B------:R-:W-:Y:S02]  /*b9c0*/  FMNMX.FTZ R20, R52, R11, !PT ;  /* 0x0000000b34147209 */ /* 0x000fe40007810000 */
[----:B------:R-:W-:-:S02]  /*b9d0*/  ISETP.GT.AND P4, PT, R23, 0x18, P2 ;  /* 0x000000181700780c */ /* 0x000fc40001784270 */
        /* <DEDUP_REMOVED lines=31> */
[C---:B------:R-:W-:Y:S02]  /*bbd0*/  ISETP.LT.OR P4, PT, R140.reuse, 0x3a, P4 ;  /* 0x0000003a8c00780c */ /* 0x040fe40002781670 */
[----:B------:R-:W-:Y:S02]  /*bbe0*/  FMNMX.FTZ R20, R85, R20, !PT ;  /* 0x0000001455147209 */ /* 0x000fe40007810000 */
[----:B------:R-:W-:Y:S02]  /*bbf0*/  FSEL R55, R55, -INF , !P4 ;  /* 0xff80000037377808 */ /* 0x000fe40006000000 */
[----:B------:R-:W-:Y:S01]  /*bc00*/  ISETP.GT.AND P4, PT, R23, 0x41, P2 ;  /* 0x000000411700780c */ /* 0x000fe20001784270 */
[----:B------:R-:W0:Y:S03]  /*bc10*/  SHFL.BFLY PT, R11, R20, 0x2, 0x1f ;  /* 0x0c401f00140b7f89 */ /* 0x000e2600000e0000 */
[----:B------:R-:W-:-:S04]  /*bc20*/  ISETP.LT.OR P4, PT, R140, 0x42, P4 ;  /* 0x000000428c00780c */ /* 0x000fc80002781670 */
[----:B------:R-:W-:Y:S02]  /*bc30*/  FSEL R59, R59, -INF , !P4 ;  /* 0xff8000003b3b7808 */ /* 0x000fe40006000000 */
[----:B------:R-:W-:-:S04]  /*bc40*/  ISETP.GT.AND P4, PT, R23, 0x49, P2 ;  /* 0x000000491700780c */ /* 0x000fc80001784270 */
[----:B------:R-:W-:-:S04]  /*bc50*/  ISETP.LT.OR P4, PT, R140, 0x4a, P4 ;  /* 0x0000004a8c00780c */ /* 0x000fc80002781670 */
[----:B------:R-:W-:Y:S02]  /*bc60*/  FSEL R63, R63, -INF , !P4 ;  /* 0xff8000003f3f7808 */ /* 0x000fe40006000000 */
[----:B------:R-:W-:-:S04]  /*bc70*/  ISETP.GT.AND P4, PT, R23, 0x51, P2 ;  /* 0x000000511700780c */ /* 0x000fc80001784270 */
[----:B------:R-:W-:Y:S02]  /*bc80*/  ISETP.LT.OR P4, PT, R140, 0x52, P4 ;  /* 0x000000528c00780c */ /* 0x000fe40002781670 */
[----:B0-----:R-:W-:Y:S02]  /*bc90*/  FMNMX.FTZ R56, R20, R11, !PT ;  /* 0x0000000b14387209 */ /* 0x001fe40007810000 */
        /* <DEDUP_REMOVED lines=13> */
[C---:B------:R-:W-:Y:S01]  /*bd70*/  FMUL.FTZ R20, R11.reuse, UR10 ;  /* 0x0000000a0b147c20 */ /* 0x040fe20008410000 */
[----:B------:R-:W-:Y:S02]  /*bd80*/  FSETP.NEU.FTZ.AND P6, PT, R11, -INF , PT ;  /* 0xff8000000b00780b */ /* 0x000fe40003fdd000 */
[----:B------:R-:W-:-:S02]  /*bd90*/  ISETP.LT.OR P3, PT, R140, 0x1a, P3 ;  /* 0x0000001a8c00780c */ /* 0x000fc40001f61670 */
[----:B------:R-:W-:Y:S02]  /*bda0*/  FSEL R20, R20, RZ, P6 ;  /* 0x000000ff14147208 */ /* 0x000fe40003000000 */
[----:B------:R-:W-:Y:S02]  /*bdb0*/  FSEL R39, R39, -INF , !P3 ;  /* 0xff80000027277808 */ /* 0x000fe40005800000 */
[----:B------:R-:W-:Y:S01]  /*bdc0*/  ISETP.GT.AND P3, PT, R23, 0x21, P2 ;  /* 0x000000211700780c */ /* 0x000fe20001764270 */
[--C-:B------:R-:W-:Y:S01]  /*bdd0*/  FFMA.FTZ R142, R25, UR10, -R20.reuse ;  /* 0x0000000a198e7c23 */ /* 0x100fe20008010814 */
[--C-:B------:R-:W-:Y:S01]  /*bde0*/  FFMA.FTZ R25, R28, UR10, -R20.reuse ;  /* 0x0000000a1c197c23 */ /* 0x100fe20008010814 */
[--C-:B------:R-:W-:Y:S01]  /*bdf0*/  FFMA.FTZ R139, R139, UR10, -R20.reuse ;  /* 0x0000000a8b8b7c23 */ /* 0x100fe20008010814 */
[----:B------:R-:W-:Y:S01]  /*be00*/  ISETP.LT.OR P3, PT, R140, 0x22, P3 ;  /* 0x000000228c00780c */ /* 0x000fe20001f61670 */
[--C-:B------:R-:W-:Y:S01]  /*be10*/  FFMA.FTZ R28, R29, UR10, -R20.reuse ;  /* 0x0000000a1d1c7c23 */ /* 0x100fe20008010814 */
[--C-:B------:R-:W-:Y:S01]  /*be20*/  FFMA.FTZ R29, R32, UR10, -R20.reuse ;  /* 0x0000000a201d7c23 */ /* 0x100fe20008010814 */
[----:B------:R0:W-:Y:S01]  /*be30*/  MUFU.EX2 R35, R139 ;  /* 0x0000008b00237308 */ /* 0x0001e20000000800 */
[----:B------:R-:W-:Y:S01]  /*be40*/  FSEL R43, R43, -INF , !P3 ;  /* 0xff8000002b2b7808 */ /* 0x000fe20005800000 */
[--C-:B------:R-:W-:Y:S01]  /*be50*/  FFMA.FTZ R141, R49, UR10, -R20.reuse ;  /* 0x0000000a318d7c23 */ /* 0x100fe20008010814 */
[----:B------:R-:W-:Y:S01]  /*be60*/  ISETP.GT.AND P3, PT, R23, RZ, P2 ;  /* 0x000000ff1700720c */ /* 0x000fe20001764270 */
[----:B------:R-:W-:-:S03]  /*be70*/  FFMA.FTZ R85, R85, UR10, -R20 ;  /* 0x0000000a55557c23 */ /* 0x000fc60008010814 */
[----:B------:R-:W-:Y:S01]  /*be80*/  ISETP.LT.OR P3, PT, R140, 0x1, P3 ;  /* 0x000000018c00780c */ /* 0x000fe20001f61670 */
[----:B------:R-:W-:Y:S01]  /*be90*/  MUFU.EX2 R142, R142 ;  /* 0x0000008e008e7308 */ /* 0x000fe20000000800 */
[----:B0-----:R-:W-:Y:S02]  /*bea0*/  FFMA.FTZ R139, R33, UR10, -R20 ;  /* 0x0000000a218b7c23 */ /* 0x001fe40008010814 */
[----:B------:R-:W-:Y:S02]  /*beb0*/  FSEL R26, R26, -INF , !P3 ;  /* 0xff8000001a1a7808 */ /* 0x000fe40005800000 */
[----:B------:R-:W-:Y:S02]  /*bec0*/  ISETP.GT.AND P3, PT, R23, 0x30, P2 ;  /* 0x000000301700780c */ /* 0x000fe40001764270 */
[----:B------:R-:W-:Y:S01]  /*bed0*/  FMNMX.FTZ R32, R26, R21, !PT ;  /* 0x000000151a207209 */ /* 0x000fe20007810000 */
[----:B------:R-:W-:Y:S01]  /*bee0*/  MUFU.EX2 R25, R25 ;  /* 0x0000001900197308 */ /* 0x000fe20000000800 */
[----:B------:R-:W-:-:S02]  /*bef0*/  ISETP.LT.OR P3, PT, R140, 0x31, P3 ;  /* 0x000000318c00780c */ /* 0x000fc40001f61670 */
[----:B------:R-:W-:Y:S02]  /*bf00*/  FMNMX.FTZ R33, R27, R32, !PT ;  /* 0x000000201b217209 */ /* 0x000fe40007810000 */
[----:B------:R-:W-:Y:S02]  /*bf10*/  FSEL R50, R50, -INF , !P3 ;  /* 0xff80000032327808 */ /* 0x000fe40005800000 */
[----:B------:R-:W-:Y:S01]  /*bf20*/  FMNMX.FTZ R144, R30, R33, !PT ;  /* 0x000000211e907209 */ /* 0x000fe20007810000 */
[--C-:B------:R-:W-:Y:S01]  /*bf30*/  FFMA.FTZ R33, R36, UR10, -R20.reuse ;  /* 0x0000000a24217c23 */ /* 0x100fe20008010814 */
[--C-:B------:R-:W-:Y:S01]  /*bf40*/  FFMA.FTZ R36, R37, UR10, -R20.reuse ;  /* 0x0000000a25247c23 */ /* 0x100fe20008010814 */
[----:B------:R-:W-:Y:S01]  /*bf50*/  FFMA.FTZ R37, R40, UR10, -R20 ;  /* 0x0000000a28257c23 */ /* 0x000fe20008010814 */
[----:B------:R-:W-:Y:S01]  /*bf60*/  FMNMX.FTZ R57, R31, R144, !PT ;  /* 0x000000901f397209 */ /* 0x000fe20007810000 */
[----:B------:R0:W-:Y:S01]  /*bf70*/  MUFU.EX2 R32, R139 ;  /* 0x0000008b00207308 */ /* 0x0001e20000000800 */
[----:B------:R-:W-:-:S02]  /*bf80*/  ISETP.GT.AND P3, PT, R23, 0x38, P2 ;  /* 0x000000381700780c */ /* 0x000fc40001764270 */
[----:B------:R-:W-:Y:S02]  /*bf90*/  FMNMX.FTZ R57, R34, R57, !PT ;  /* 0x0000003922397209 */ /* 0x000fe40007810000 */
[----:B------:R-:W-:Y:S02]  /*bfa0*/  ISETP.LT.OR P3, PT, R140, 0x39, P3 ;  /* 0x000000398c00780c */ /* 0x000fe40001f61670 */
[----:B------:R-:W-:Y:S01]  /*bfb0*/  FMNMX.FTZ R57, R56, R57, !PT ;  /* 0x0000003938397209 */ /* 0x000fe20007810000 */
[----:B------:R-:W-:Y:S01]  /*bfc0*/  MUFU.EX2 R28, R28 ;  /* 0x0000001c001c7308 */ /* 0x000fe20000000800 */
[----:B0-----:R-:W-:Y:S01]  /*bfd0*/  FFMA.FTZ R139, R41, UR10, -R20 ;  /* 0x0000000a298b7c23 */ /* 0x001fe20008010814 */
[----:B------:R-:W-:Y:S02]  /*bfe0*/  FSEL R54, R54, -INF , !P3 ;  /* 0xff80000036367808 */ /* 0x000fe40005800000 */
[----:B------:R-:W-:Y:S02]  /*bff0*/  FMNMX.FTZ R144, R38, R57, !PT ;  /* 0x0000003926907209 */ /* 0x000fe40007810000 */
[----:B------:R-:W-:-:S02]  /*c000*/  ISETP.GT.AND P3, PT, R23, 0x40, P2 ;  /* 0x000000401700780c */ /* 0x000fc40001764270 */
[----:B------:R-:W-:Y:S01]  /*c010*/  FMNMX.FTZ R57, R39, R144, !PT ;  /* 0x0000009027397209 */ /* 0x000fe20007810000 */
[----:B------:R-:W-:Y:S01]  /*c020*/  MUFU.EX2 R29, R29 ;  /* 0x0000001d001d7308 */ /* 0x000fe20000000800 */
[----:B------:R-:W-:Y:S02]  /*c030*/  ISETP.LT.OR P3, PT, R140, 0x41, P3 ;  /* 0x000000418c00780c */ /* 0x000fe40001f61670 */
[----:B------:R-:W-:Y:S02]  /*c040*/  FMNMX.FTZ R40, R42, R57, !PT ;  /* 0x000000392a287209 */ /* 0x000fe40007810000 */
[----:B------:R-:W-:Y:S02]  /*c050*/  FSEL R58, R58, -INF , !P3 ;  /* 0xff8000003a3a7808 */ /* 0x000fe40005800000 */
[----:B------:R-:W-:Y:S01]  /*c060*/  FMNMX.FTZ R41, R43, R40, !PT ;  /* 0x000000282b297209 */ /* 0x000fe20007810000 */
[----:B------:R-:W-:Y:S01]  /*c070*/  MUFU.EX2 R33, R33 ;  /* 0x0000002100217308 */ /* 0x000fe20000000800 */
[----:B------:R-:W-:-:S02]  /*c080*/  ISETP.GT.AND P3, PT, R23, 0x48, P2 ;  /* 0x000000481700780c */ /* 0x000fc40001764270 */
[----:B------:R-:W-:Y:S01]  /*c090*/  FMNMX.FTZ R144, R46, R41, !PT ;  /* 0x000000292e907209 */ /* 0x000fe20007810000 */
[----:B------:R-:W-:Y:S01]  /*c0a0*/  FFMA.FTZ R41, R44, UR10, -R20 ;  /* 0x0000000a2c297c23 */ /* 0x000fe20008010814 */
[----:B------:R-:W-:Y:S02]  /*c0b0*/  ISETP.LT.OR P3, PT, R140, 0x49, P3 ;  /* 0x000000498c00780c */ /* 0x000fe40001f61670 */
[----:B------:R-:W-:Y:S01]  /*c0c0*/  FMNMX.FTZ R57, R47, R144, !PT ;  /* 0x000000902f397209 */ /* 0x000fe20007810000 */
[----:B------:R0:W-:Y:S01]  /*c0d0*/  MUFU.EX2 R40, R139 ;  /* 0x0000008b00287308 */ /* 0x0001e20000000800 */
[----:B------:R-:W-:Y:S02]  /*c0e0*/  FSEL R62, R62, -INF , !P3 ;  /* 0xff8000003e3e7808 */ /* 0x000fe40005800000 */
[----:B------:R-:W-:Y:S02]  /*c0f0*/  FMNMX.FTZ R44, R50, R57, !PT ;  /* 0x00000039322c7209 */ /* 0x000fe40007810000 */
[----:B------:R-:W-:-:S03]  /*c100*/  ISETP.GT.AND P3, PT, R23, 0x50, P2 ;  /* 0x000000501700780c */ /* 0x000fc60001764270 */
[----:B------:R-:W-:Y:S01]  /*c110*/  MUFU.EX2 R36, R36 ;  /* 0x0000002400247308 */ /* 0x000fe20000000800 */
[--C-:B0-----:R-:W-:Y:S01]  /*c120*/  FFMA.FTZ R139, R45, UR10, -R20.reuse ;  /* 0x0000000a2d8b7c23 */ /* 0x101fe20008010814 */
[----:B------:R-:W-:Y:S02]  /*c130*/  FMNMX.FTZ R45, R51, R44, !PT ;  /* 0x0000002c332d7209 */ /* 0x000fe40007810000 */
[----:B------:R-:W-:Y:S02]  /*c140*/  ISETP.LT.OR P3, PT, R140, 0x51, P3 ;  /* 0x000000518c00780c */ /* 0x000fe40001f61670 */
[----:B------:R-:W-:Y:S01]  /*c150*/  FMNMX.FTZ R144, R54, R45, !PT ;  /* 0x0000002d36907209 */ /* 0x000fe20007810000 */
[----:B------:R-:W-:Y:S01]  /*c160*/  FFMA.FTZ R45, R48, UR10, -R20 ;  /* 0x0000000a302d7c23 */ /* 0x000fe20008010814 */
[----:B------:R-:W-:Y:S01]  /*c170*/  FSEL R66, R66, -INF , !P3 ;  /* 0xff80000042427808 */ /* 0x000fe20005800000 */
[----:B------:R0:W-:Y:S01]  /*c180*/  MUFU.EX2 R44, R139 ;  /* 0x0000008b002c7308 */ /* 0x0001e20000000800 */
[----:B------:R-:W-:-:S02]  /*c190*/  FMNMX.FTZ R57, R55, R144, !PT ;  /* 0x0000009037397209 */ /* 0x000fc40007810000 */
[----:B------:R-:W-:Y:S02]  /*c1a0*/  ISETP.GT.AND P3, PT, R23, 0x58, P2 ;  /* 0x000000581700780c */ /* 0x000fe40001764270 */
[----:B------:R-:W-:Y:S02]  /*c1b0*/  FMNMX.FTZ R48, R58, R57, !PT ;  /* 0x000000393a307209 */ /* 0x000fe40007810000 */
[----:B------:R-:W-:Y:S01]  /*c1c0*/  ISETP.LT.OR P3, PT, R140, 0x59, P3 ;  /* 0x000000598c00780c */ /* 0x000fe20001f61670 */
[----:B------:R-:W-:Y:S01]  /*c1d0*/  MUFU.EX2 R37, R37 ;  /* 0x0000002500257308 */ /* 0x000fe20000000800 */
[----:B------:R-:W-:Y:S02]  /*c1e0*/  FMNMX.FTZ R49, R59, R48, !PT ;  /* 0x000000303b317209 */ /* 0x000fe40007810000 */
[----:B------:R-:W-:Y:S02]  /*c1f0*/  FSEL R70, R70, -INF , !P3 ;  /* 0xff80000046467808 */ /* 0x000fe40005800000 */
[----:B------:R-:W-:Y:S01]  /*c200*/  FMNMX.FTZ R144, R62, R49, !PT ;  /* 0x000000313e907209 */ /* 0x000fe20007810000 */
[----:B------:R-:W-:Y:S01]  /*c210*/  FFMA.FTZ R49, R52, UR10, -R20 ;  /* 0x0000000a34317c23 */ /* 0x000fe20008010814 */
[----:B------:R-:W-:Y:S01]  /*c220*/  ISETP.GT.AND P3, PT, R23, 0x60, P2 ;  /* 0x000000601700780c */ /* 0x000fe20001764270 */
[----:B------:R1:W-:Y:S01]  /*c230*/  MUFU.EX2 R48, R141 ;  /* 0x0000008d00307308 */ /* 0x0003e20000000800 */
[----:B0-----:R-:W-:-:S02]  /*c240*/  FMNMX.FTZ R139, R63, R144, !PT ;  /* 0x000000903f8b7209 */ /* 0x001fc40007810000 */
[----:B------:R-:W-:Y:S02]  /*c250*/  ISETP.LT.OR P3, PT, R140, 0x61, P3 ;  /* 0x000000618c00780c */ /* 0x000fe40001f61670 */
[----:B------:R-:W-:Y:S02]  /*c260*/  FMNMX.FTZ R52, R66, R139, !PT ;  /* 0x0000008b42347209 */ /* 0x000fe40007810000 */
[----:B------:R-:W-:Y:S01]  /*c270*/  FSEL R57, R74, -INF , !P3 ;  /* 0xff8000004a397808 */ /* 0x000fe20005800000 */
[----:B------:R-:W-:Y:S01]  /*c280*/  MUFU.EX2 R41, R41 ;  /* 0x0000002900297308 */ /* 0x000fe20000000800 */
[--C-:B-1----:R-:W-:Y:S01]  /*c290*/  FFMA.FTZ R141, R53, UR10, -R20.reuse ;  /* 0x0000000a358d7c23 */ /* 0x102fe20008010814 */
[----:B------:R-:W-:Y:S02]  /*c2a0*/  FMNMX.FTZ R53, R67, R52, !PT ;  /* 0x0000003443357209 */ /* 0x000fe40007810000 */
[----:B------:R-:W-:Y:S02]  /*c2b0*/  ISETP.GT.AND P3, PT, R23, 0x68, P2 ;  /* 0x000000681700780c */ /* 0x000fe40001764270 */
[----:B------:R-:W-:Y:S01]  /*c2c0*/  FMNMX.FTZ R74, R70, R53, !PT ;  /* 0x00000035464a7209 */ /* 0x000fe20007810000 */
[----:B------:R-:W-:Y:S01]  /*c2d0*/  FFMA.FTZ R53, R24, UR10, -R20 ;  /* 0x0000000a18357c23 */ /* 0x000fe20008010814 */
[----:B------:R-:W-:Y:S01]  /*c2e0*/  ISETP.LT.OR P3, PT, R140, 0x69, P3 ;  /* 0x000000698c00780c */ /* 0x000fe20001f61670 */
[----:B------:R0:W-:Y:S01]  /*c2f0*/  MUFU.EX2 R52, R141 ;  /* 0x0000008d00347308 */ /* 0x0001e20000000800 */
[----:B------:R-:W-:-:S02]  /*c300*/  FMNMX.FTZ R74, R71, R74, !PT ;  /* 0x0000004a474a7209 */ /* 0x000fc40007810000 */
[----:B------:R-:W-:Y:S02]  /*c310*/  FSEL R78, R78, -INF , !P3 ;  /* 0xff8000004e4e7808 */ /* 0x000fe40005800000 */
[----:B------:R-:W-:Y:S02]  /*c320*/  FMNMX.FTZ R74, R57, R74, !PT ;  /* 0x0000004a394a7209 */ /* 0x000fe40007810000 */
[----:B------:R-:W-:Y:S01]  /*c330*/  ISETP.GT.AND P3, PT, R23, 0x70, P2 ;  /* 0x000000701700780c */ /* 0x000fe20001764270 */
[----:B------:R-:W-:Y:S01]  /*c340*/  MUFU.EX2 R45, R45 ;  /* 0x0000002d002d7308 */ /* 0x000fe20000000800 */
[----:B------:R-:W-:Y:S01]  /*c350*/  FSEL R139, R79, -INF , !P4 ;  /* 0xff8000004f8b7808 */ /* 0x000fe20006000000 */
[----:B0-----:R-:W-:Y:S01]  /*c360*/  FFMA.FTZ R141, R138, UR10, -R20 ;  /* 0x0000000a8a8d7c23 */ /* 0x001fe20008010814 */
[----:B------:R-:W-:Y:S02]  /*c370*/  FMNMX.FTZ R79, R75, R74, !PT ;  /* 0x0000004a4b4f7209 */ /* 0x000fe40007810000 */
[----:B------:R-:W-:-:S02]  /*c380*/  ISETP.LT.OR P3, PT, R140, 0x71, P3 ;  /* 0x000000718c00780c */ /* 0x000fc40001f61670 */
[----:B------:R-:W-:Y:S01]  /*c390*/  ISETP.GT.AND P4, PT, R23, 0x71, P2 ;  /* 0x000000711700780c */ /* 0x000fe20001784270 */
[----:B------:R-:W-:Y:S01]  /*c3a0*/  MUFU.EX2 R74, R141 ;  /* 0x0000008d004a7308 */ /* 0x000fe20000000800 */
[----:B------:R-:W-:Y:S02]  /*c3b0*/  FMNMX.FTZ R24, R78, R79, !PT ;  /* 0x0000004f4e187209 */ /* 0x000fe40007810000 */
[----:B------:R-:W-:Y:S01]  /*c3c0*/  FSEL R138, R82, -INF , !P3 ;  /* 0xff800000528a7808 */ /* 0x000fe20005800000 */
[----:B------:R-:W-:Y:S01]  /*c3d0*/  FFMA.FTZ R82, R61, UR10, -R20 ;  /* 0x0000000a3d527c23 */ /* 0x000fe20008010814 */
[----:B------:R-:W-:Y:S02]  /*c3e0*/  ISETP.GT.AND P3, PT, R23, 0x78, P2 ;  /* 0x000000781700780c */ /* 0x000fe40001764270 */
[----:B------:R-:W-:Y:S01]  /*c3f0*/  ISETP.LT.OR P4, PT, R140, 0x72, P4 ;  /* 0x000000728c00780c */ /* 0x000fe20002781670 */
[----:B------:R-:W-:Y:S01]  /*c400*/  MUFU.EX2 R49, R49 ;  /* 0x0000003100317308 */ /* 0x000fe20000000800 */
[----:B------:R-:W-:-:S02]  /*c410*/  FMNMX.FTZ R79, R139, R24, !PT ;  /* 0x000000188b4f7209 */ /* 0x000fc40007810000 */
[----:B------:R-:W-:Y:S01]  /*c420*/  ISETP.GT.AND P2, PT, R23, 0x79, P2 ;  /* 0x000000791700780c */ /* 0x000fe20001744270 */
[--C-:B------:R-:W-:Y:S01]  /*c430*/  FFMA.FTZ R23, R60, UR10, -R20.reuse ;  /* 0x0000000a3c177c23 */ /* 0x100fe20008010814 */
[----:B------:R-:W-:Y:S01]  /*c440*/  ISETP.LT.OR P3, PT, R140, 0x79, P3 ;  /* 0x000000798c00780c */ /* 0x000fe20001f61670 */
[--C-:B------:R-:W-:Y:S01]  /*c450*/  FFMA.FTZ R60, R64, UR10, -R20.reuse ;  /* 0x0000000a403c7c23 */ /* 0x100fe20008010814 */
[----:B------:R-:W-:Y:S01]  /*c460*/  FSEL R83, R83, -INF , !P4 ;  /* 0xff80000053537808 */ /* 0x000fe20006000000 */
[--C-:B------:R-:W-:Y:S01]  /*c470*/  FFMA.FTZ R64, R68, UR10, -R20.reuse ;  /* 0x0000000a44407c23 */ /* 0x100fe20008010814 */
[----:B------:R-:W-:Y:S01]  /*c480*/  FMNMX.FTZ R24, R138, R79, !PT ;  /* 0x0000004f8a187209 */ /* 0x000fe20007810000 */
[--C-:B------:R-:W-:Y:S01]  /*c490*/  FFMA.FTZ R68, R72, UR10, -R20.reuse ;  /* 0x0000000a48447c23 */ /* 0x100fe20008010814 */
[----:B------:R-:W-:Y:S01]  /*c4a0*/  ISETP.LT.OR P2, PT, R140, 0x7a, P2 ;  /* 0x0000007a8c00780c */ /* 0x000fe20001741670 */
[--C-:B------:R-:W-:Y:S01]  /*c4b0*/  FFMA.FTZ R72, R76, UR10, -R20.reuse ;  /* 0x0000000a4c487c23 */ /* 0x100fe20008010814 */
[----:B------:R-:W-:Y:S01]  /*c4c0*/  FSEL R86, R86, -INF , !P3 ;  /* 0xff80000056567808 */ /* 0x000fe20005800000 */
[----:B------:R-:W-:Y:S01]  /*c4d0*/  FFMA.FTZ R76, R84, UR10, -R20 ;  /* 0x0000000a544c7c23 */ /* 0x000fe20008010814 */
[----:B------:R-:W-:Y:S01]  /*c4e0*/  FMNMX.FTZ R61, R83, R24, !PT ;  /* 0x00000018533d7209 */ /* 0x000fe20007810000 */
[----:B------:R-:W-:Y:S01]  /*c4f0*/  MUFU.EX2 R53, R53 ;  /* 0x0000003500357308 */ /* 0x000fe20000000800 */
        /* <DEDUP_REMOVED lines=40> */
[-C--:B------:R-:W-:Y:S01]  /*c780*/  FMUL.FTZ R121, R121, R12.reuse ;  /* 0x0000000c79797220 */ /* 0x080fe20000410000 */
[-C--:B------:R-:W-:Y:S01]  /*c790*/  FMUL.FTZ R124, R124, R12.reuse ;  /* 0x0000000c7c7c7220 */ /* 0x080fe20000410000 */
[-C--:B------:R-:W-:Y:S01]  /*c7a0*/  FMUL.FTZ R125, R125, R12.reuse ;  /* 0x0000000c7d7d7220 */ /* 0x080fe20000410000 */
[C---:B------:R-:W-:Y:S01]  /*c7b0*/  FSETP.NEU.FTZ.AND P2, PT, R20.reuse, -INF , PT ;  /* 0xff8000001400780b */ /* 0x040fe20003f5d000 */
[----:B------:R-:W-:Y:S01]  /*c7c0*/  FMUL.FTZ R24, R20, UR10 ;  /* 0x0000000a14187c20 */ /* 0x000fe20008410000 */
[----:B------:R0:W-:Y:S01]  /*c7d0*/  MUFU.EX2 R79, R85 ;  /* 0x00000055004f7308 */ /* 0x0001e20000000800 */
[-C--:B------:R-:W-:Y:S01]  /*c7e0*/  FMUL.FTZ R128, R128, R12.reuse ;  /* 0x0000000c80807220 */ /* 0x080fe20000410000 */
[-C--:B------:R-:W-:Y:S01]  /*c7f0*/  FMUL.FTZ R129, R129, R12.reuse ;  /* 0x0000000c81817220 */ /* 0x080fe20000410000 */
[-C--:B------:R-:W-:Y:S01]  /*c800*/  FMUL.FTZ R132, R132, R12.reuse ;  /* 0x0000000c84847220 */ /* 0x080fe20000410000 */
[----:B------:R-:W-:Y:S01]  /*c810*/  FSEL R81, R24, RZ, P2 ;  /* 0x000000ff18517208 */ /* 0x000fe20001000000 */
[----:B------:R-:W-:Y:S01]  /*c820*/  FMUL.FTZ R133, R133, R12 ;  /* 0x0000000c85857220 */ /* 0x000fe20000410000 */
[----:B------:R-:W-:-:S02]  /*c830*/  FSEL R24, R20, RZ, P2 ;  /* 0x000000ff14187208 */ /* 0x000fc40001000000 */
[----:B------:R-:W-:Y:S01]  /*c840*/  MUFU.EX2 R68, R68 ;  /* 0x0000004400447308 */ /* 0x000fe20000000800 */
[--C-:B------:R-:W-:Y:S01]  /*c850*/  FFMA.FTZ R143, R26, UR10, -R81.reuse ;  /* 0x0000000a1a8f7c23 */ /* 0x100fe20008010851 */
[----:B------:R-:W-:Y:S01]  /*c860*/  FFMA.FTZ R146, R27, UR10, -R81 ;  /* 0x0000000a1b927c23 */ /* 0x000fe20008010851 */
[----:B------:R-:W-:Y:S01]  /*c870*/  FADD.FTZ R24, -R24, R21 ;  /* 0x0000001518187221 */ /* 0x000fe20000010100 */
[--C-:B------:R-:W-:Y:S01]  /*c880*/  FFMA.FTZ R27, R30, UR10, -R81.reuse ;  /* 0x0000000a1e1b7c23 */ /* 0x100fe20008010851 */
[--C-:B------:R-:W-:Y:S01]  /*c890*/  FFMA.FTZ R148, R31, UR10, -R81.reuse ;  /* 0x0000000a1f947c23 */ /* 0x100fe20008010851 */
[--C-:B------:R-:W-:Y:S01]  /*c8a0*/  FFMA.FTZ R31, R34, UR10, -R81.reuse ;  /* 0x0000000a221f7c23 */ /* 0x100fe20008010851 */
[----:B------:R-:W-:Y:S01]  /*c8b0*/  FMUL.FTZ R24, R24, UR10 ;  /* 0x0000000a18187c20 */ /* 0x000fe20008410000 */
[----:B------:R-:W-:Y:S01]  /*c8c0*/  MUFU.EX2 R143, R143 ;  /* 0x0000008f008f7308 */ /* 0x000fe20000000800 */
[----:B------:R-:W-:Y:S01]  /*c8d0*/  FFMA.FTZ R144, R47, UR10, -R81 ;  /* 0x0000000a2f907c23 */ /* 0x000fe20008010851 */
[----:B------:R-:W-:Y:S01]  /*c8e0*/  FFMA.FTZ R47, R12, R6, R35 ;  /* 0x000000060c2f7223 */ /* 0x000fe20000010023 */
[--C-:B------:R-:W-:Y:S01]  /*c8f0*/  FFMA.FTZ R56, R56, UR10, -R81.reuse ;  /* 0x0000000a38387c23 */ /* 0x100fe20008010851 */
[--C-:B------:R-:W-:Y:S01]  /*c900*/  FFMA.FTZ R84, R38, UR10, -R81.reuse ;  /* 0x0000000a26547c23 */ /* 0x100fe20008010851 */
[--C-:B------:R-:W-:Y:S01]  /*c910*/  FFMA.FTZ R141, R46, UR10, -R81.reuse ;  /* 0x0000000a2e8d7c23 */ /* 0x100fe20008010851 */
[--C-:B------:R-:W-:Y:S01]  /*c920*/  FFMA.FTZ R46, R55, UR10, -R81.reuse ;  /* 0x0000000a372e7c23 */ /* 0x100fe20008010851 */
[--C-:B0-----:R-:W-:Y:S01]  /*c930*/  FFMA.FTZ R85, R39, UR10, -R81.reuse ;  /* 0x0000000a27557c23 */ /* 0x101fe20008010851 */
[----:B------:R0:W1:Y:S01]  /*c940*/  MUFU.EX2 R30, R24 ;  /* 0x00000018001e7308 */ /* 0x0000620000000800 */
[--C-:B------:R-:W-:Y:S01]  /*c950*/  FFMA.FTZ R140, R42, UR10, -R81.reuse ;  /* 0x0000000a2a8c7c23 */ /* 0x100fe20008010851 */
[--C-:B------:R-:W-:Y:S01]  /*c960*/  FFMA.FTZ R43, R43, UR10, -R81.reuse ;  /* 0x0000000a2b2b7c23 */ /* 0x100fe20008010851 */
[--C-:B------:R-:W-:Y:S01]  /*c970*/  FFMA.FTZ R38, R50, UR10, -R81.reuse ;  /* 0x0000000a32267c23 */ /* 0x100fe20008010851 */
[----:B------:R-:W-:Y:S01]  /*c980*/  FFMA.FTZ R39, R51, UR10, -R81 ;  /* 0x0000000a33277c23 */ /* 0x000fe20008010851 */
[----:B------:R-:W-:-:S02]  /*c990*/  IMAD.U32 R26, RZ, RZ, UR6 ;  /* 0x00000006ff1a7e24 */ /* 0x000fc4000f8e00ff */
[--C-:B------:R-:W-:Y:S01]  /*c9a0*/  FFMA.FTZ R51, R54, UR10, -R81.reuse ;  /* 0x0000000a36337c23 */ /* 0x100fe20008010851 */
[----:B------:R-:W-:Y:S01]  /*c9b0*/  FFMA.FTZ R21, R58, UR10, -R81 ;  /* 0x0000000a3a157c23 */ /* 0x000fe20008010851 */
[----:B------:R-:W2:Y:S01]  /*c9c0*/  MUFU.EX2 R146, R146 ;  /* 0x0000009200927308 */ /* 0x000ea20000000800 */
[----:B0-----:R-:W-:Y:S01]  /*c9d0*/  FADD.FTZ R24, R142, R47 ;  /* 0x0000002f8e187221 */ /* 0x001fe20000010000 */
[----:B------:R-:W-:Y:S01]  /*c9e0*/  @!P1 LEA R26, R26, UR36, 0x3 ;  /* 0x000000241a1a9c11 */ /* 0x000fe2000f8e18ff */
[--C-:B------:R-:W-:Y:S01]  /*c9f0*/  FFMA.FTZ R54, R59, UR10, -R81.reuse ;  /* 0x0000000a3b367c23 */ /* 0x100fe20008010851 */
[----:B------:R-:W-:Y:S01]  /*ca00*/  FFMA.FTZ R6, R62, UR10, -R81 ;  /* 0x0000000a3e067c23 */ /* 0x000fe20008010851 */
[----:B------:R-:W-:Y:S01]  /*ca10*/  FADD.FTZ R55, R25, R24 ;  /* 0x0000001819377221 */ /* 0x000fe20000010000 */
[----:B------:R-:W-:Y:S01]  /*ca20*/  F2FP.F16.F32.PACK_AB R24, R142, R35 ;  /* 0x000000238e18723e */ /* 0x000fe200000000ff */
[----:B------:R-:W-:Y:S01]  /*ca30*/  @!P1 VIADD R26, R26, 0x2d860 ;  /* 0x0002d8601a1a9836 */ /* 0x000fe20000000000 */
[----:B------:R-:W0:Y:S01]  /*ca40*/  MUFU.EX2 R27, R27 ;  /* 0x0000001b001b7308 */ /* 0x000e220000000800 */
[----:B-1----:R-:W-:Y:S01]  /*ca50*/  FFMA.FTZ R5, R30, R5, R143 ;  /* 0x000000051e057223 */ /* 0x002fe2000001008f */
[----:B------:R-:W-:Y:S01]  /*ca60*/  FADD.FTZ R42, R28, R55 ;  /* 0x000000371c2a7221 */ /* 0x000fe20000010000 */
[--C-:B------:R-:W-:Y:S01]  /*ca70*/  FFMA.FTZ R47, R63, UR10, -R81.reuse ;  /* 0x0000000a3f2f7c23 */ /* 0x100fe20008010851 */
[----:B------:R-:W-:Y:S01]  /*ca80*/  @!P1 PRMT R26, RZ, 0x654, R26 ;  /* 0x00000654ff1a9816 */ /* 0x000fe2000000001a */
[--C-:B------:R-:W-:Y:S01]  /*ca90*/  FFMA.FTZ R63, R70, UR10, -R81.reuse ;  /* 0x0000000a463f7c23 */ /* 0x100fe20008010851 */
[----:B------:R-:W-:Y:S01]  /*caa0*/  FADD.FTZ R55, R29, R42 ;  /* 0x0000002a1d377221 */ /* 0x000fe20000010000 */
[----:B------:R-:W-:Y:S01]  /*cab0*/  FFMA.FTZ R58, R71, UR10, -R81 ;  /* 0x0000000a473a7c23 */ /* 0x000fe20008010851 */
[----:B------:R-:W1:Y:S01]  /*cac0*/  MUFU.EX2 R148, R148 ;  /* 0x0000009400947308 */ /* 0x000e620000000800 */
[----:B--2---:R-:W-:Y:S01]  /*cad0*/  FADD.FTZ R34, R146, R5 ;  /* 0x0000000592227221 */ /* 0x004fe20000010000 */
[C---:B------:R-:W-:Y:S01]  /*cae0*/  FADD.FTZ R42, R32.reuse, R55 ;  /* 0x00000037202a7221 */ /* 0x040fe20000010000 */
[----:B------:R2:W-:Y:S01]  /*caf0*/  @!P1 SYNCS.ARRIVE.TRANS64.RED.A1T0 RZ, [R26+URZ], RZ ;  /* 0x000000ff1aff99a7 */ /* 0x0005e2000810043f */
[----:B------:R-:W-:Y:S01]  /*cb00*/  F2FP.F16.F32.PACK_AB R32, R32, R29 ;  /* 0x0000001d2020723e */ /* 0x000fe200000000ff */
[--C-:B------:R-:W-:Y:S01]  /*cb10*/  FFMA.FTZ R5, R66, UR10, -R81.reuse ;  /* 0x0000000a42057c23 */ /* 0x100fe20008010851 */
[----:B------:R-:W-:Y:S01]  /*cb20*/  FADD.FTZ R55, R33, R42 ;  /* 0x0000002a21377221 */ /* 0x000fe20000010000 */
[----:B------:R-:W-:Y:S01]  /*cb30*/  FFMA.FTZ R75, R75, UR10, -R81 ;  /* 0x0000000a4b4b7c23 */ /* 0x000fe20008010851 */
[----:B------:R-:W3:Y:S01]  /*cb40*/  MUFU.EX2 R31, R31 ;  /* 0x0000001f001f7308 */ /* 0x000ee20000000800 */
[----:B0-----:R-:W-:Y:S01]  /*cb50*/  FADD.FTZ R35, R27, R34 ;  /* 0x000000221b237221 */ /* 0x001fe20000010000 */
[----:B------:R-:W-:Y:S01]  /*cb60*/  FADD.FTZ R42, R36, R55 ;  /* 0x00000037242a7221 */ /* 0x000fe20000010000 */
[--C-:B------:R-:W-:Y:S01]  /*cb70*/  FFMA.FTZ R55, R57, UR10, -R81.reuse ;  /* 0x0000000a39377c23 */ /* 0x100fe20008010851 */
[----:B--2---:R-:W-:Y:S01]  /*cb80*/  F2FP.F16.F32.PACK_AB R26, R28, R25 ;  /* 0x000000191c1a723e */ /* 0x004fe200000000ff */
[----:B------:R-:W-:Y:S01]  /*cb90*/  FFMA.FTZ R28, R67, UR10, -R81 ;  /* 0x0000000a431c7c23 */ /* 0x000fe20008010851 */
[----:B------:R-:W-:Y:S01]  /*cba0*/  FADD.FTZ R57, R37, R42 ;  /* 0x0000002a25397221 */ /* 0x000fe20000010000 */
[----:B------:R-:W-:Y:S01]  /*cbb0*/  F2FP.F16.F32.PACK_AB R25, R146, R143 ;  /* 0x0000008f9219723e */ /* 0x000fe200000000ff */
[----:B------:R-:W0:Y:S01]  /*cbc0*/  MUFU.EX2 R56, R56 ;  /* 0x0000003800387308 */ /* 0x000e220000000800 */
[----:B-1----:R-:W-:Y:S01]  /*cbd0*/  FADD.FTZ R34, R148, R35 ;  /* 0x0000002394227221 */ /* 0x002fe20000010000 */
[----:B------:R-:W-:Y:S01]  /*cbe0*/  FADD.FTZ R42, R40, R57 ;  /* 0x00000039282a7221 */ /* 0x000fe20000010000 */
[----:B------:R-:W-:Y:S01]  /*cbf0*/  F2FP.F16.F32.PACK_AB R27, R148, R27 ;  /* 0x0000001b941b723e */ /* 0x000fe200000000ff */
[--C-:B------:R-:W-:Y:S01]  /*cc00*/  FFMA.FTZ R78, R78, UR10, -R81.reuse ;  /* 0x0000000a4e4e7c23 */ /* 0x100fe20008010851 */
[--C-:B------:R-:W-:Y:S01]  /*cc10*/  FFMA.FTZ R139, R139, UR10, -R81.reuse ;  /* 0x0000000a8b8b7c23 */ /* 0x100fe20008010851 */
[--C-:B------:R-:W-:Y:S01]  /*cc20*/  FFMA.FTZ R138, R138, UR10, -R81.reuse ;  /* 0x0000000a8a8a7c23 */ /* 0x100fe20008010851 */
[--C-:B------:R-:W-:Y:S01]  /*cc30*/  FFMA.FTZ R83, R83, UR10, -R81.reuse ;  /* 0x0000000a53537c23 */ /* 0x100fe20008010851 */
[----:B------:R-:W1:Y:S01]  /*cc40*/  MUFU.EX2 R84, R84 ;  /* 0x0000005400547308 */ /* 0x000e620000000800 */
[----:B---3--:R-:W-:Y:S01]  /*cc50*/  FADD.FTZ R35, R31, R34 ;  /* 0x000000221f237221 */ /* 0x008fe20000010000 */
[----:B------:R2:W-:Y:S01]  /*cc60*/  STSM.16.M88.4 [R10+0x21800], R24 ;  /* 0x021800180a007844 */ /* 0x0005e20000000200 */
[--C-:B------:R-:W-:Y:S01]  /*cc70*/  FFMA.FTZ R86, R86, UR10, -R81.reuse ;  /* 0x0000000a56567c23 */ /* 0x100fe20008010851 */
[----:B------:R-:W-:Y:S01]  /*cc80*/  FFMA.FTZ R81, R87, UR10, -R81 ;  /* 0x0000000a57517c23 */ /* 0x000fe20008010851 */
[----:B------:R-:W-:Y:S01]  /*cc90*/  F2FP.F16.F32.PACK_AB R40, R40, R37 ;  /* 0x000000252828723e */ /* 0x000fe200000000ff */
[----:B------:R-:W-:Y:S01]  /*cca0*/  UMOV UR6, UR4 ;  /* 0x0000000400067c82 */ /* 0x000fe20008000000 */
[C---:B------:R-:W-:Y:S01]  /*ccb0*/  ISETP.GT.AND P2, PT, R13.reuse, UR60, PT ;  /* 0x0000003c0d007c0c */ /* 0x040fe2000bf44270 */
[----:B------:R-:W3:Y:S01]  /*ccc0*/  MUFU.EX2 R85, R85 ;  /* 0x0000005500557308 */ /* 0x000ee20000000800 */
[----:B0-----:R-:W-:Y:S01]  /*ccd0*/  FADD.FTZ R35, R56, R35 ;  /* 0x0000002338237221 */ /* 0x001fe20000010000 */
[----:B------:R-:W-:-:S02]  /*cce0*/  VIADD R13, R13, 0xffffffff ;  /* 0xffffffff0d0d7836 */ /* 0x000fc40000000000 */
[-C--:B------:R-:W-:Y:S01]  /*ccf0*/  FMUL.FTZ R90, R90, R30.reuse ;  /* 0x0000001e5a5a7220 */ /* 0x080fe20000410000 */
[-C--:B------:R-:W-:Y:S01]  /*cd00*/  FMUL.FTZ R91, R91, R30.reuse ;  /* 0x0000001e5b5b7220 */ /* 0x080fe20000410000 */
[-C--:B------:R-:W-:Y:S01]  /*cd10*/  FMUL.FTZ R94, R94, R30.reuse ;  /* 0x0000001e5e5e7220 */ /* 0x080fe20000410000 */
[-C--:B------:R-:W-:Y:S01]  /*cd20*/  FMUL.FTZ R95, R95, R30.reuse ;  /* 0x0000001e5f5f7220 */ /* 0x080fe20000410000 */
[-C--:B------:R-:W-:Y:S01]  /*cd30*/  FMUL.FTZ R98, R98, R30.reuse ;  /* 0x0000001e62627220 */ /* 0x080fe20000410000 */
[----:B------:R-:W0:Y:S01]  /*cd40*/  MUFU.EX2 R140, R140 ;  /* 0x0000008c008c7308 */ /* 0x000e220000000800 */
[----:B-1----:R-:W-:Y:S01]  /*cd50*/  FADD.FTZ R34, R84, R35 ;  /* 0x0000002354227221 */ /* 0x002fe20000010000 */
[-C--:B------:R-:W-:Y:S01]  /*cd60*/  FMUL.FTZ R99, R99, R30.reuse ;  /* 0x0000001e63637220 */ /* 0x080fe20000410000 */
        /* <DEDUP_REMOVED lines=13> */
[----:B------:R-:W3:Y:S01]  /*ce40*/  MUFU.EX2 R141, R141 ;  /* 0x0000008d008d7308 */ /* 0x000ee20000000800 */
[----:B0-----:R-:W-:Y:S01]  /*ce50*/  FADD.FTZ R34, R140, R35 ;  /* 0x000000238c227221 */ /* 0x001fe20000010000 */
[----:B------:R-:W-:Y:S01]  /*ce60*/  FADD.FTZ R35, R41, R42 ;  /* 0x0000002a29237221 */ /* 0x000fe20000010000 */
[-C--:B------:R-:W-:Y:S01]  /*ce70*/  FMUL.FTZ R123, R123, R30.reuse ;  /* 0x0000001e7b7b7220 */ /* 0x080fe20000410000 */
[-C--:B------:R-:W-:Y:S01]  /*ce80*/  FMUL.FTZ R126, R126, R30.reuse ;  /* 0x0000001e7e7e7220 */ /* 0x080fe20000410000 */
[-C--:B------:R-:W-:Y:S01]  /*ce90*/  FMUL.FTZ R127, R127, R30.reuse ;  /* 0x0000001e7f7f7220 */ /* 0x080fe20000410000 */
[----:B------:R-:W-:Y:S01]  /*cea0*/  FADD.FTZ R42, R44, R35 ;  /* 0x000000232c2a7221 */ /* 0x000fe20000010000 */
[-C--:B------:R-:W-:Y:S01]  /*ceb0*/  FMUL.FTZ R130, R130, R30.reuse ;  /* 0x0000001e82827220 */ /* 0x080fe20000410000 */
[----:B------:R-:W0:Y:S01]  /*cec0*/  MUFU.EX2 R144, R144 ;  /* 0x0000009000907308 */ /* 0x000e220000000800 */
[----:B-1----:R-:W-:Y:S01]  /*ced0*/  FADD.FTZ R34, R43, R34 ;  /* 0x000000222b227221 */ /* 0x002fe20000010000 */
[----:B------:R-:W-:Y:S01]  /*cee0*/  FADD.FTZ R57, R45, R42 ;  /* 0x0000002a2d397221 */ /* 0x000fe20000010000 */
[-C--:B------:R-:W-:Y:S01]  /*cef0*/  FMUL.FTZ R131, R131, R30.reuse ;  /* 0x0000001e83837220 */ /* 0x080fe20000410000 */
[-C--:B------:R-:W-:Y:S01]  /*cf00*/  FMUL.FTZ R134, R134, R30.reuse ;  /* 0x0000001e86867220 */ /* 0x080fe20000410000 */
[----:B------:R-:W-:Y:S01]  /*cf10*/  FMUL.FTZ R135, R135, R30 ;  /* 0x0000001e87877220 */ /* 0x000fe20000410000 */
[----:B------:R-:W-:-:S02]  /*cf20*/  IMAD.MOV.U32 R12, RZ, RZ, R11 ;  /* 0x000000ffff0c7224 */ /* 0x000fc400078e000b */
[----:B------:R-:W1:Y:S01]  /*cf30*/  MUFU.EX2 R38, R38 ;  /* 0x0000002600267308 */ /* 0x000e620000000800 */
[----:B---3--:R-:W-:Y:S01]  /*cf40*/  FADD.FTZ R35, R141, R34 ;  /* 0x000000228d237221 */ /* 0x008fe20000010000 */
[C---:B------:R-:W-:Y:S01]  /*cf50*/  FADD.FTZ R34, R48.reuse, R57 ;  /* 0x0000003930227221 */ /* 0x040fe20000010000 */
[----:B------:R-:W-:-:S03]  /*cf60*/  F2FP.F16.F32.PACK_AB R48, R48, R45 ;  /* 0x0000002d3030723e */ /* 0x000fc600000000ff */
[----:B------:R-:W-:Y:S01]  /*cf70*/  FADD.FTZ R29, R49, R34 ;  /* 0x00000022311d7221 */ /* 0x000fe20000010000 */
[----:B------:R-:W-:Y:S01]  /*cf80*/  F2FP.F16.F32.PACK_AB R34, R36, R33 ;  /* 0x000000212422723e */ /* 0x000fe200000000ff */
[----:B------:R-:W3:Y:S01]  /*cf90*/  MUFU.EX2 R39, R39 ;  /* 0x0000002700277308 */ /* 0x000ee20000000800 */
[----:B0-----:R-:W-:Y:S01]  /*cfa0*/  FADD.FTZ R35, R144, R35 ;  /* 0x0000002390237221 */ /* 0x001fe20000010000 */
[----:B------:R-:W-:Y:S01]  /*cfb0*/  FADD.FTZ R62, R52, R29 ;  /* 0x0000001d343e7221 */ /* 0x000fe20000010000 */
[----:B------:R-:W-:-:S03]  /*cfc0*/  F2FP.F16.F32.PACK_AB R33, R56, R31 ;  /* 0x0000001f3821723e */ /* 0x000fc600000000ff */
[----:B--2---:R-:W-:Y:S01]  /*cfd0*/  FADD.FTZ R27, R53, R62 ;  /* 0x0000003e351b7221 */ /* 0x004fe20000010000 */
[----:B------:R-:W-:Y:S01]  /*cfe0*/  F2FP.F16.F32.PACK_AB R62, R65, R64 ;  /* 0x00000040413e723e */ /* 0x000fe200000000ff */
[----:B------:R-:W0:Y:S01]  /*cff0*/  MUFU.EX2 R51, R51 ;  /* 0x0000003300337308 */ /* 0x000e220000000800 */
[----:B-1----:R-:W-:Y:S01]  /*d000*/  FADD.FTZ R42, R38, R35 ;  /* 0x00000023262a7221 */ /* 0x002fe20000010000 */
[----:B------:R-:W-:Y:S01]  /*d010*/  FADD.FTZ R26, R74, R27 ;  /* 0x0000001b4a1a7221 */ /* 0x000fe20000010000 */
[----:B------:R-:W-:-:S03]  /*d020*/  F2FP.F16.F32.PACK_AB R35, R85, R84 ;  /* 0x000000545523723e */ /* 0x000fc600000000ff */
[----:B------:R-:W-:Y:S02]  /*d030*/  FADD.FTZ R27, R23, R26 ;  /* 0x0000001a171b7221 */ /* 0x000fe40000010000 */
[----:B------:R-:W1:Y:S01]  /*d040*/  MUFU.EX2 R46, R46 ;  /* 0x0000002e002e7308 */ /* 0x000e620000000800 */
[----:B---3--:R-:W-:Y:S01]  /*d050*/  FADD.FTZ R50, R39, R42 ;  /* 0x0000002a27327221 */ /* 0x008fe20000010000 */
[----:B------:R-:W-:Y:S01]  /*d060*/  FADD.FTZ R27, R82, R27 ;  /* 0x0000001b521b7221 */ /* 0x000fe20000010000 */
[----:B------:R-:W-:Y:S01]  /*d070*/  F2FP.F16.F32.PACK_AB R42, R44, R41 ;  /* 0x000000292c2a723e */ /* 0x000fe200000000ff */
[----:B------:R2:W-:Y:S01]  /*d080*/  STSM.16.M88.4 [R9], R32 ;  /* 0x0000002009007844 */ /* 0x0005e20000000200 */
[----:B------:R-:W-:Y:S01]  /*d090*/  F2FP.F16.F32.PACK_AB R41, R43, R140 ;  /* 0x0000008c2b29723e */ /* 0x000fe200000000ff */
[----:B------:R-:W-:Y:S01]  /*d0a0*/  FADD.FTZ R44, R60, R27 ;  /* 0x0000001b3c2c7221 */ /* 0x000fe20000010000 */
[----:B------:R-:W-:Y:S01]  /*d0b0*/  F2FP.F16.F32.PACK_AB R43, R144, R141 ;  /* 0x0000008d902b723e */ /* 0x000fe200000000ff */
[----:B------:R-:W3:Y:S01]  /*d0c0*/  MUFU.EX2 R21, R21 ;  /* 0x0000001500157308 */ /* 0x000ee20000000800 */
[----:B0-----:R-:W-:Y:S01]  /*d0d0*/  FADD.FTZ R25, R51, R50 ;  /* 0x0000003233197221 */ /* 0x001fe20000010000 */
[----:B------:R-:W-:Y:S01]  /*d0e0*/  FADD.FTZ R27, R61, R44 ;  /* 0x0000002c3d1b7221 */ /* 0x000fe20000010000 */
[----:B------:R-:W-:Y:S01]  /*d0f0*/  F2FP.F16.F32.PACK_AB R50, R52, R49 ;  /* 0x000000313432723e */ /* 0x000fe200000000ff */
[----:B------:R0:W-:Y:S01]  /*d100*/  STSM.16.M88.4 [R8], R40 ;  /* 0x0000002808007844 */ /* 0x0001e20000000200 */
[----:B------:R-:W-:-:S02]  /*d110*/  F2FP.F16.F32.PACK_AB R49, R39, R38 ;  /* 0x000000262731723e */ /* 0x000fc400000000ff */
[----:B------:R-:W-:Y:S01]  /*d120*/  F2FP.F16.F32.PACK_AB R60, R61, R60 ;  /* 0x0000003c3d3c723e */ /* 0x000fe200000000ff */
[----:B------:R-:W4:Y:S01]  /*d130*/  MUFU.EX2 R54, R54 ;  /* 0x0000003600367308 */ /* 0x000f220000000800 */
[C---:B-1----:R-:W-:Y:S01]  /*d140*/  FADD.FTZ R24, R46.reuse, R25 ;  /* 0x000000192e187221 */ /* 0x042fe20000010000 */
[----:B------:R-:W-:Y:S01]  /*d150*/  F2FP.F16.F32.PACK_AB R51, R46, R51 ;  /* 0x000000332e33723e */ /* 0x000fe200000000ff */
[----:B--2---:R-:W-:-:S04]  /*d160*/  FADD.FTZ R34, R64, R27 ;  /* 0x0000001b40227221 */ /* 0x004fc80000010000 */
[----:B------:R0:W-:Y:S01]  /*d170*/  STSM.16.M88.4 [R7], R48 ;  /* 0x0000003007007844 */ /* 0x0001e20000000200 */
[----:B------:R-:W1:Y:S01]  /*d180*/  MUFU.EX2 R6, R6 ;  /* 0x0000000600067308 */ /* 0x000e620000000800 */
[----:B---3--:R-:W-:-:S07]  /*d190*/  FADD.FTZ R25, R21, R24 ;  /* 0x0000001815197221 */ /* 0x008fce0000010000 */
[----:B------:R-:W2:Y:S01]  /*d1a0*/  MUFU.EX2 R47, R47 ;  /* 0x0000002f002f7308 */ /* 0x000ea20000000800 */
[----:B----4-:R-:W-:-:S07]  /*d1b0*/  FADD.FTZ R25, R54, R25 ;  /* 0x0000001936197221 */ /* 0x010fce0000010000 */
[----:B------:R-:W3:Y:S01]  /*d1c0*/  MUFU.EX2 R5, R5 ;  /* 0x0000000500057308 */ /* 0x000ee20000000800 */
[----:B-1----:R-:W-:-:S07]  /*d1d0*/  FADD.FTZ R24, R6, R25 ;  /* 0x0000001906187221 */ /* 0x002fce0000010000 */
[----:B------:R-:W1:Y:S01]  /*d1e0*/  MUFU.EX2 R28, R28 ;  /* 0x0000001c001c7308 */ /* 0x000e620000000800 */
[C---:B--2---:R-:W-:Y:S01]  /*d1f0*/  FADD.FTZ R26, R47.reuse, R24 ;  /* 0x000000182f1a7221 */ /* 0x044fe20000010000 */
[----:B------:R-:W-:Y:S02]  /*d200*/  F2FP.F16.F32.PACK_AB R27, R47, R6 ;  /* 0x000000062f1b723e */ /* 0x000fe400000000ff */
[----:B------:R-:W-:-:S04]  /*d210*/  F2FP.F16.F32.PACK_AB R24, R74, R53 ;  /* 0x000000354a18723e */ /* 0x000fc800000000ff */
[----:B------:R-:W2:Y:S01]  /*d220*/  MUFU.EX2 R63, R63 ;  /* 0x0000003f003f7308 */ /* 0x000ea20000000800 */
[----:B---3--:R-:W-:Y:S01]  /*d230*/  FADD.FTZ R25, R5, R26 ;  /* 0x0000001a05197221 */ /* 0x008fe20000010000 */
[----:B------:R-:W-:-:S06]  /*d240*/  F2FP.F16.F32.PACK_AB R26, R82, R23 ;  /* 0x00000017521a723e */ /* 0x000fcc00000000ff */
[----:B------:R-:W3:Y:S01]  /*d250*/  MUFU.EX2 R58, R58 ;  /* 0x0000003a003a7308 */ /* 0x000ee20000000800 */
[C---:B-1----:R-:W-:Y:S01]  /*d260*/  FADD.FTZ R32, R28.reuse, R25 ;  /* 0x000000191c207221 */ /* 0x042fe20000010000 */
[----:B------:R-:W-:Y:S01]  /*d270*/  FADD.FTZ R25, R65, R34 ;  /* 0x0000002241197221 */ /* 0x000fe20000010000 */
[----:B------:R-:W-:-:S05]  /*d280*/  F2FP.F16.F32.PACK_AB R61, R28, R5 ;  /* 0x000000051c3d723e */ /* 0x000fca00000000ff */
[----:B------:R-:W1:Y:S01]  /*d290*/  MUFU.EX2 R55, R55 ;  /* 0x0000003700377308 */ /* 0x000e620000000800 */
[----:B--2---:R-:W-:Y:S01]  /*d2a0*/  FADD.FTZ R23, R63, R32 ;  /* 0x000000203f177221 */ /* 0x004fe20000010000 */
[----:B------:R-:W-:Y:S01]  /*d2b0*/  FADD.FTZ R32, R68, R25 ;  /* 0x0000001944207221 */ /* 0x000fe20000010000 */
[----:B------:R-:W-:-:S05]  /*d2c0*/  F2FP.F16.F32.PACK_AB R25, R54, R21 ;  /* 0x000000153619723e */ /* 0x000fca00000000ff */
[----:B------:R-:W2:Y:S01]  /*d2d0*/  MUFU.EX2 R69, R69 ;  /* 0x0000004500457308 */ /* 0x000ea20000000800 */
[C---:B---3--:R-:W-:Y:S01]  /*d2e0*/  FADD.FTZ R6, R58.reuse, R23 ;  /* 0x000000173a067221 */ /* 0x048fe20000010000 */
[----:B------:R-:W-:Y:S01]  /*d2f0*/  F2FP.F16.F32.PACK_AB R63, R58, R63 ;  /* 0x0000003f3a3f723e */ /* 0x000fe200000000ff */
[----:B------:R0:W-:Y:S04]  /*d300*/  STSM.16.M88.4 [R10+0x27800], R24 ;  /* 0x027800180a007844 */ /* 0x0001e80000000200 */
[----:B------:R0:W-:Y:S01]  /*d310*/  STSM.16.M88.4 [R9+0x6000], R60 ;  /* 0x0060003c09007844 */ /* 0x0001e20000000200 */
[----:B------:R-:W3:Y:S01]  /*d320*/  MUFU.EX2 R36, R75 ;  /* 0x0000004b00247308 */ /* 0x000ee20000000800 */
[----:B-1----:R-:W-:-:S07]  /*d330*/  FADD.FTZ R21, R55, R6 ;  /* 0x0000000637157221 */ /* 0x002fce0000010000 */
[----:B------:R-:W1:Y:S01]  /*d340*/  MUFU.EX2 R72, R72 ;  /* 0x0000004800487308 */ /* 0x000e620000000800 */
[C---:B--2---:R-:W-:Y:S01]  /*d350*/  FADD.FTZ R23, R69.reuse, R32 ;  /* 0x0000002045177221 */ /* 0x044fe20000010000 */
[----:B------:R-:W-:-:S06]  /*d360*/  F2FP.F16.F32.PACK_AB R68, R69, R68 ;  /* 0x000000444544723e */ /* 0x000fcc00000000ff */
[----:B------:R-:W2:Y:S01]  /*d370*/  MUFU.EX2 R71, R78 ;  /* 0x0000004e00477308 */ /* 0x000ea20000000800 */
[C---:B---3--:R-:W-:Y:S01]  /*d380*/  FADD.FTZ R6, R36.reuse, R21 ;  /* 0x0000001524067221 */ /* 0x048fe20000010000 */
[----:B------:R-:W-:-:S06]  /*d390*/  F2FP.F16.F32.PACK_AB R69, R36, R55 ;  /* 0x000000372445723e */ /* 0x000fcc00000000ff */
[----:B------:R-:W3:Y:S01]  /*d3a0*/  MUFU.EX2 R73, R73 ;  /* 0x0000004900497308 */ /* 0x000ee20000000800 */
[----:B-1----:R-:W-:-:S07]  /*d3b0*/  FADD.FTZ R32, R72, R23 ;  /* 0x0000001748207221 */ /* 0x002fce0000010000 */
[----:B------:R-:W1:Y:S01]  /*d3c0*/  MUFU.EX2 R139, R139 ;  /* 0x0000008b008b7308 */ /* 0x000e620000000800 */
[----:B--2---:R-:W-:-:S07]  /*d3d0*/  FADD.FTZ R6, R71, R6 ;  /* 0x0000000647067221 */ /* 0x004fce0000010000 */
[----:B------:R-:W2:Y:S01]  /*d3e0*/  MUFU.EX2 R77, R77 ;  /* 0x0000004d004d7308 */ /* 0x000ea20000000800 */
[C---:B---3--:R-:W-:Y:S01]  /*d3f0*/  FADD.FTZ R32, R73.reuse, R32 ;  /* 0x0000002049207221 */ /* 0x048fe20000010000 */
[----:B------:R-:W-:-:S06]  /*d400*/  F2FP.F16.F32.PACK_AB R70, R73, R72 ;  /* 0x000000484946723e */ /* 0x000fcc00000000ff */
[----:B------:R-:W3:Y:S01]  /*d410*/  MUFU.EX2 R29, R138 ;  /* 0x0000008a001d7308 */ /* 0x000ee20000000800 */
[C---:B-1----:R-:W-:Y:S01]  /*d420*/  FADD.FTZ R6, R139.reuse, R6 ;  /* 0x000000068b067221 */ /* 0x042fe20000010000 */
[----:B------:R-:W-:-:S05]  /*d430*/  F2FP.F16.F32.PACK_AB R71, R139, R71 ;  /* 0x000000478b47723e */ /* 0x000fca00000000ff */
[----:B------:R0:W-:Y:S01]  /*d440*/  STSM.16.M88.4 [R8+0x6000], R68 ;  /* 0x0060004408007844 */ /* 0x0001e20000000200 */
[----:B------:R-:W1:Y:S01]  /*d450*/  MUFU.EX2 R80, R80 ;  /* 0x0000005000507308 */ /* 0x000e620000000800 */
[----:B--2---:R-:W-:-:S07]  /*d460*/  FADD.FTZ R21, R77, R32 ;  /* 0x000000204d157221 */ /* 0x004fce0000010000 */
[----:B------:R-:W2:Y:S01]  /*d470*/  MUFU.EX2 R83, R83 ;  /* 0x0000005300537308 */ /* 0x000ea20000000800 */
[----:B---3--:R-:W-:-:S07]  /*d480*/  FADD.FTZ R6, R29, R6 ;  /* 0x000000061d067221 */ /* 0x008fce0000010000 */
[----:B------:R-:W3:Y:S01]  /*d490*/  MUFU.EX2 R76, R76 ;  /* 0x0000004c004c7308 */ /* 0x000ee20000000800 */
[C---:B-1----:R-:W-:Y:S01]  /*d4a0*/  FADD.FTZ R21, R80.reuse, R21 ;  /* 0x0000001550157221 */ /* 0x042fe20000010000 */
[----:B------:R-:W-:-:S06]  /*d4b0*/  F2FP.F16.F32.PACK_AB R80, R80, R77 ;  /* 0x0000004d5050723e */ /* 0x000fcc00000000ff */
[----:B------:R-:W1:Y:S01]  /*d4c0*/  MUFU.EX2 R31, R86 ;  /* 0x00000056001f7308 */ /* 0x000e620000000800 */
[----:B--2---:R-:W-:-:S07]  /*d4d0*/  FADD.FTZ R6, R83, R6 ;  /* 0x0000000653067221 */ /* 0x004fce0000010000 */
[----:B------:R2:W4:Y:S01]  /*d4e0*/  MUFU.EX2 R34, R81 ;  /* 0x0000005100227308 */ /* 0x0005220000000800 */
[----:B---3--:R-:W-:Y:S01]  /*d4f0*/  F2FP.F16.F32.PACK_AB R82, R79, R76 ;  /* 0x0000004c4f52723e */ /* 0x008fe200000000ff */
[----:B------:R-:W-:Y:S01]  /*d500*/  FADD.FTZ R76, R76, R21 ;  /* 0x000000154c4c7221 */ /* 0x000fe20000010000 */
[----:B------:R-:W-:Y:S01]  /*d510*/  IMAD.MOV.U32 R21, RZ, RZ, R20 ;  /* 0x000000ffff157224 */ /* 0x000fe200078e0014 */
[----:B--2---:R-:W-:Y:S01]  /*d520*/  F2FP.F16.F32.PACK_AB R81, R83, R29 ;  /* 0x0000001d5351723e */ /* 0x004fe200000000ff */
[----:B-1----:R-:W-:Y:S01]  /*d530*/  FADD.FTZ R5, R31, R6 ;  /* 0x000000061f057221 */ /* 0x002fe20000010000 */
[----:B------:R-:W-:Y:S01]  /*d540*/  FADD.FTZ R6, R79, R76 ;  /* 0x0000004c4f067221 */ /* 0x000fe20000010000 */
[C---:B----4-:R-:W-:Y:S02]  /*d550*/  F2FP.F16.F32.PACK_AB R83, R34.reuse, R31 ;  /* 0x0000001f2253723e */ /* 0x050fe400000000ff */
[----:B------:R-:W-:-:S03]  /*d560*/  FADD.FTZ R5, R34, R5 ;  /* 0x0000000522057221 */ /* 0x000fc60000010000 */
[----:B------:R0:W-:Y:S01]  /*d570*/  STSM.16.M88.4 [R7+0x6000], R80 ;  /* 0x0060005007007844 */ /* 0x0001e20000000200 */
[----:B------:R1:W-:Y:S06]  /*d580*/  MEMBAR.ALL.CTA ;  /* 0x0000000000007992 */ /* 0x0003ec0000008000 */
[----:B-1----:R-:W1:Y:S02]  /*d590*/  FENCE.VIEW.ASYNC.S ;  /* 0x00000000000073c6 */ /* 0x002e640000000000 */
[----:B-1----:R-:W-:Y:S01]  /*d5a0*/  NOP ;  /* 0x0000000000007918 */ /* 0x002fe20000000000 */
[----:B------:R-:W-:Y:S05]  /*d5b0*/  @P2 BRA `(.L_x_922) ;  /* 0xffffffcc00f82947 */ /* 0x000fea000383ffff */
.L_x_905:
[----:B------:R-:W-:Y:S06]  /*d5c0*/  BAR.ARV 0x8, 0x200 ;  /* 0x0208000000007b1d */ /* 0x000fec0000002000 */
[----:B------:R-:W-:Y:S05]  /*d5d0*/  @!P0 BRA `(.L_x_923) ;  /* 0x0000000000048947 */ /* 0x000fea0003800000 */
[----:B------:R-:W-:Y:S01]  /*d5e0*/  BPT.TRAP 0x1 ;  /* 0x000000040000795c */ /* 0x000fe20000300000 */
.L_x_923:
[----:B------:R-:W-:Y:S01]  /*d5f0*/  ULEA UR9, UR4, UR36, 0x3 ;  /* 0x0000002404097291 */ /* 0x000fe2000f8e183f */
[----:B------:R-:W-:-:S05]  /*d600*/  IMAD.U32 R0, RZ, RZ, UR5 ;  /* 0x00000005ff007e24 */ /* 0x000fca000f8e00ff */
[----:B------:R-:W-:-:S04]  /*d610*/  SHF.L.U32 R0, R0, 0x1f, RZ ;  /* 0x0000001f00007819 */ /* 0x000fc800000006ff */
[----:B------:R1:W4:Y:S01]  /*d620*/  SYNCS.PHASECHK.TRANS64.TRYWAIT P2, [UR9+0x2d850], R0 ;  /* 0x02d85000ff0075a7 */ /* 0x0003220008040149 */
[----:B------:R-:W-:Y:S05]  /*d630*/  @!P0 BRA `(.L_x_924) ;  /* 0x0000000000048947 */ /* 0x000fea0003800000 */
[----:B------:R-:W-:Y:S01]  /*d640*/  BPT.TRAP 0x1 ;  /* 0x000000040000795c */ /* 0x000fe20000300000 */
.L_x_924:
[----:B----4-:R-:W-:Y:S05]  /*d650*/  @P2 BRA `(.L_x_925) ;  /* 0x0000000000082947 */ /* 0x010fea0003800000 */
[----:B------:R-:W4:Y:S02]  /*d660*/  SYNCS.PHASECHK.TRANS64.TRYWAIT P0, [UR9+0x2d850], R0 ;  /* 0x02d85000ff0075a7 */ /* 0x000f240008000149 */
[----:B----4-:R-:W-:Y:S05]  /*d670*/  @!P0 BRA `(.L_x_926) ;  /* 0x0000006400c08947 */ /* 0x010fea0003800000 */
.L_x_925:
[----:B------:R-:W-:Y:S01]  /*d680*/  UIADD3 UR36, UR36, 0x400, URZ ;  /* 0x0000040024247890 */ /* 0x000fe2000fffe03f */
[----:B------:R-:W-:Y:S01]  /*d690*/  WARPGROUP.ARRIVE ;  /* 0x00000000000079c5 */ /* 0x000fe20000000000 */
[----:B------:R-:W-:Y:S01]  /*d6a0*/  ULOP3.LUT UR39, UR39, 0x10000, URZ, 0xfc, !UPT ;  /* 0x0001000027277892 */ /* 0x000fe2000f8efc3f */
[----:B----4-:R-:W4:Y:S01]  /*d6b0*/  SHFL.BFLY PT, R3, R6, 0x2, 0x1f ;  /* 0x0c401f0006037f89 */ /* 0x010f2200000e0000 */
[----:B------:R-:W-:Y:S01]  /*d6c0*/  USHF.R.U32.HI UR36, URZ, 0x4, UR36 ;  /* 0x000000043f247899 */ /* 0x000fe20008011624 */
[----:B0-23--:R-:W-:Y:S01]  /*d6d0*/  IMAD.U32 R10, RZ, RZ, UR9 ;  /* 0x00000009ff0a7e24 */ /* 0x00dfe2000f8e00ff */
[----:B------:R-:W-:Y:S01]  /*d6e0*/  UMOV UR5, 0x40000040 ;  /* 0x4000004000057882 */ /* 0x000fe20000000000 */
[----:B------:R-:W-:Y:S01]  /*d6f0*/  UMOV UR7, 0x80000020 ;  /* 0x8000002000077882 */ /* 0x000fe20000000000 */
[----:B------:R-:W-:Y:S01]  /*d700*/  ULOP3.LUT UR36, UR36, 0x3fff, URZ, 0xc0, !UPT ;  /* 0x00003fff24247892 */ /* 0x000fe2000f8ec03f */
[----:B-1----:R-:W0:Y:S01]  /*d710*/  SHFL.BFLY PT, R0, R5, 0x2, 0x1f ;  /* 0x0c401f0005007f89 */ /* 0x002e2200000e0000 */
[----:B------:R-:W-:-:S02]  /*d720*/  @!P1 VIADD R10, R10, 0x2d860 ;  /* 0x0002d8600a0a9836 */ /* 0x000fc40000000000 */
[----:B------:R-:W-:Y:S01]  /*d730*/  ULOP3.LUT UR8, UR36, 0x2000000, URZ, 0xfc, !UPT ;  /* 0x0200000024087892 */ /* 0x000fe2000f8efc3f */
[----:B------:R-:W-:Y:S02]  /*d740*/  IMAD.U32 R13, RZ, RZ, UR10 ;  /* 0x0000000aff0d7e24 */ /* 0x000fe4000f8e00ff */
[----:B------:R-:W-:Y:S01]  /*d750*/  @!P1 PRMT R10, RZ, 0x654, R10 ;  /* 0x00000654ff0a9816 */ /* 0x000fe2000000000a */
[----:B------:R-:W-:Y:S01]  /*d760*/  UIMAD UR8, UR4, 0x600, UR8 ;  /* 0x00000600040878a4 */ /* 0x000fe2000f8e0208 */
[----:B------:R-:W-:Y:S02]  /*d770*/  IMAD.U32 R14, RZ, RZ, UR10 ;  /* 0x0000000aff0e7e24 */ /* 0x000fe4000f8e00ff */
[----:B------:R-:W-:-:S04]  /*d780*/  UMOV UR4, UR39 ;  /* 0x0000002700047c82 */ /* 0x000fc80008000000 */
[----:B------:R-:W-:Y:S02]  /*d790*/  UMOV UR6, UR8 ;  /* 0x0000000800067c82 */ /* 0x000fe40008000000 */
[----:B------:R-:W-:Y:S01]  /*d7a0*/  HGMMA.64x96x16.F32 R88, gdesc[UR4].tnspB, R88, gsb0 ;  /* 0x41600000045879f0 */ /* 0x000fe20008000858 */
[----:B------:R-:W-:Y:S01]  /*d7b0*/  UIADD3 UR4, UR39, 0x2, URZ ;  /* 0x0000000227047890 */ /* 0x000fe2000fffe03f */
[----:B----4-:R-:W-:Y:S01]  /*d7c0*/  FADD.FTZ R3, R3, R6 ;  /* 0x0000000603037221 */ /* 0x010fe20000010000 */
[----:B------:R-:W-:Y:S01]  /*d7d0*/  UIADD3 UR6, UR8, 0x40, URZ ;  /* 0x0000004008067890 */ /* 0x000fe2000fffe03f */
[----:B------:R-:W-:Y:S01]  /*d7e0*/  UMOV UR5, 0x40000040 ;  /* 0x4000004000057882 */ /* 0x000fe20000000000 */
[----:B------:R-:W-:Y:S01]  /*d7f0*/  UMOV UR7, 0x80000020 ;  /* 0x8000002000077882 */ /* 0x000fe20000000000 */
[----:B0-----:R-:W-:Y:S02]  /*d800*/  FADD.FTZ R4, R0, R5 ;  /* 0x0000000500047221 */ /* 0x001fe40000010000 */
[----:B------:R-:W0:Y:S04]  /*d810*/  SHFL.BFLY PT, R0, R3, 0x1, 0x1f ;  /* 0x0c201f0003007f89 */ /* 0x000e2800000e0000 */
[----:B------:R-:W1:Y:S01]  /*d820*/  SHFL.BFLY PT, R7, R4, 0x1, 0x1f ;  /* 0x0c201f0004077f89 */ /* 0x000e6200000e0000 */
[----:B0-----:R-:W-:Y:S01]  /*d830*/  FADD.FTZ R9, R3, R0 ;  /* 0x0000000003097221 */ /* 0x001fe20000010000 */
[----:B------:R-:W-:-:S02]  /*d840*/  IMAD.MOV.U32 R3, RZ, RZ, -0x800000 ;  /* 0xff800000ff037424 */ /* 0x000fc400078e00ff */
[----:B------:R-:W-:Y:S02]  /*d850*/  IMAD.MOV.U32 R0, RZ, RZ, -0x800000 ;  /* 0xff800000ff007424 */ /* 0x000fe400078e00ff */
[----:B-1----:R-:W-:Y:S01]  /*d860*/  FADD.FTZ R12, R4, R7 ;  /* 0x00000007040c7221 */ /* 0x002fe20000010000 */
[----:B------:R-:W-:Y:S02]  /*d870*/  FSETP.NE.FTZ.AND P0, PT, R9, RZ, PT ;  /* 0x000000ff0900720b */ /* 0x000fe40003f15000 */
[----:B------:R-:W-:Y:S02]  /*d880*/  CS2R R6, SRZ ;  /* 0x0000000000067805 */ /* 0x000fe4000001ff00 */
[----:B------:R-:W-:-:S09]  /*d890*/  FSETP.NE.FTZ.AND P2, PT, R12, RZ, PT ;  /* 0x000000ff0c00720b */ /* 0x000fd20003f55000 */
[----:B------:R-:W0:Y:S01]  /*d8a0*/  @P0 MUFU.LG2 R5, R9 ;  /* 0x0000000900050308 */ /* 0x000e220000000c00 */
[----:B------:R-:W-:-:S03]  /*d8b0*/  @P0 FMUL.FTZ R4, R13, 0.69314718246459960938 ;  /* 0x3f3172180d040820 */ /* 0x000fc60000410000 */
[----:B------:R-:W-:-:S04]  /*d8c0*/  @P2 FMUL.FTZ R14, R14, 0.69314718246459960938 ;  /* 0x3f3172180e0e2820 */ /* 0x000fc80000410000 */
[----:B------:R-:W1:Y:S08]  /*d8d0*/  @P2 MUFU.LG2 R8, R12 ;  /* 0x0000000c00082308 */ /* 0x000e700000000c00 */
[----:B------:R1:W2:Y:S01]  /*d8e0*/  @P0 MUFU.RCP R6, R9 ;  /* 0x0000000900060308 */ /* 0x0002a20000001000 */
        /* <DEDUP_REMOVED lines=52> */
[----:B------:R1:W-:Y:S01]  /*dc30*/  @!P1 SYNCS.ARRIVE.TRANS64.RED.A1T0 RZ, [R10+URZ], RZ ;  /* 0x000000ff0aff99a7 */ /* 0x0003e2000810043f */
        /* <DEDUP_REMOVED lines=47> */
[----:B-1----:R-:W-:-:S07]  /*df30*/  FMUL.FTZ R135, R135, R7 ;  /* 0x0000000787877220 */ /* 0x002fce0000410000 */
.L_x_856:
[----:B------:R-:W-:Y:S05]  /*df40*/  @P0 BRA `(.L_x_927) ;  /* 0x00000010009c0947 */ /* 0x000fea0003800000 */
[----:B------:R-:W-:Y:S01]  /*df50*/  VIADD R6, R2, 0xffffff80 ;  /* 0xffffff8002067836 */ /* 0x000fe20000000000 */
[----:B------:R-:W-:Y:S01]  /*df60*/  R2UR UR13, R17 ;  /* 0x00000000110d72ca */ /* 0x000fe200000e0000 */
[----:B------:R-:W0:Y:S01]  /*df70*/  S2UR UR12, SR_CTAID.Z ;  /* 0x00000000000c79c3 */ /* 0x000e220000002700 */
[----:B------:R-:W1:Y:S01]  /*df80*/  S2R R25, SR_CTAID.X ;  /* 0x0000000000197919 */ /* 0x000e620000002500 */
[----:B------:R-:W-:Y:S01]  /*df90*/  ULDC.64 UR8, c[0x0][0xbd0] ;  /* 0x0002f40000087ab9 */ /* 0x000fe20000000a00 */
[----:B------:R-:W-:Y:S01]  /*dfa0*/  SHF.R.S32.HI R7, RZ, 0x1f, R6 ;  /* 0x0000001fff077819 */ /* 0x000fe20000011406 */
[----:B------:R-:W-:Y:S01]  /*dfb0*/  ULDC.64 UR14, c[0x0][0x208] ;  /* 0x00008200000e7ab9 */ /* 0x000fe20000000a00 */
[----:B------:R-:W-:Y:S02]  /*dfc0*/  BSSY B0, `(.L_x_928) ;  /* 0x00000d1000007945 */ /* 0x000fe40003800000 */
[CC--:B------:R-:W-:Y:S01]  /*dfd0*/  LEA.HI R10, R7.reuse, R6.reuse, RZ, 0x7 ;  /* 0x00000006070a7211 */ /* 0x0c0fe200078f38ff */
[----:B------:R-:W2:Y:S01]  /*dfe0*/  S2UR UR11, SR_CTAID.Y ;  /* 0x00000000000b79c3 */ /* 0x000ea20000002600 */
[----:B------:R-:W-:-:S02]  /*dff0*/  LEA.HI R14, R7, R6, RZ, 0x2 ;  /* 0x00000006070e7211 */ /* 0x000fc400078f10ff */
[----:B------:R-:W-:Y:S01]  /*e000*/  LOP3.LUT R9, R10, 0xffffff80, RZ, 0xc0, !PT ;  /* 0xffffff800a097812 */ /* 0x000fe200078ec0ff */
[----:B------:R-:W-:Y:S01]  /*e010*/  USHF.R.S32.HI UR7, URZ, 0x1f, UR13 ;  /* 0x0000001f3f077899 */ /* 0x000fe2000801140d */
[----:B------:R-:W-:Y:S01]  /*e020*/  LOP3.LUT R19, R14, 0xfffffffc, RZ, 0xc0, !PT ;  /* 0xfffffffc0e137812 */ /* 0x000fe200078ec0ff */
[----:B------:R-:W-:Y:S01]  /*e030*/  UIMAD.WIDE.U32 UR4, UR13, UR8, URZ ;  /* 0x000000080d0472a5 */ /* 0x000fe2000f8e003f */
[----:B------:R-:W-:Y:S01]  /*e040*/  SHF.R.S32.HI R10, RZ, 0x7, R10 ;  /* 0x00000007ff0a7819 */ /* 0x000fe2000001140a */
[C---:B------:R-:W-:Y:S01]  /*e050*/  IMAD.IADD R2, R6.reuse, 0x1, -R9 ;  /* 0x0000000106027824 */ /* 0x040fe200078e0a09 */
[----:B------:R-:W-:Y:S01]  /*e060*/  UIMAD UR6, UR7, UR8, URZ ;  /* 0x00000008070672a4 */ /* 0x000fe2000f8e023f */
[----:B------:R-:W3:Y:S01]  /*e070*/  LDC R9, c[0x0][0xbe8] ;  /* 0x0002fa00ff097b82 */ /* 0x000ee20000000800 */
[----:B------:R-:W-:Y:S02]  /*e080*/  IMAD.IADD R14, R6, 0x1, -R19 ;  /* 0x00000001060e7824 */ /* 0x000fe400078e0a13 */
[----:B------:R-:W-:Y:S01]  /*e090*/  SHF.R.S32.HI R13, RZ, 0x1f, R2 ;  /* 0x0000001fff0d7819 */ /* 0x000fe20000011402 */
[----:B------:R-:W-:Y:S01]  /*e0a0*/  IMAD.HI R7, R10, 0x55555556, RZ ;  /* 0x555555560a077827 */ /* 0x000fe200078e02ff */
[----:B------:R-:W-:-:S02]  /*e0b0*/  UIMAD UR6, UR13, UR9, UR6 ;  /* 0x000000090d0672a4 */ /* 0x000fc4000f8e0206 */
[-C--:B------:R-:W-:Y:S01]  /*e0c0*/  LEA.HI R8, R13, R2.reuse, RZ, 0x2 ;  /* 0x000000020d087211 */ /* 0x080fe200078f10ff */
[----:B------:R-:W4:Y:S01]  /*e0d0*/  LDC.64 R18, c[0x0][0xbd8] ;  /* 0x0002f600ff127b82 */ /* 0x000f220000000a00 */
[----:B------:R-:W-:Y:S01]  /*e0e0*/  LEA.HI R7, R7, R7, RZ, 0x1 ;  /* 0x0000000707077211 */ /* 0x000fe200078f08ff */
[----:B------:R-:W-:Y:S01]  /*e0f0*/  UIADD3 UR6, UR5, UR6, URZ ;  /* 0x0000000605067290 */ /* 0x000fe2000fffe03f */
[--C-:B------:R-:W-:Y:S01]  /*e100*/  SHF.R.S32.HI R12, RZ, 0x2, R8.reuse ;  /* 0x00000002ff0c7819 */ /* 0x100fe20000011408 */
[----:B0-----:R-:W-:Y:S01]  /*e110*/  USHF.R.S32.HI UR10, URZ, 0x1f, UR12 ;  /* 0x0000001f3f0a7899 */ /* 0x001fe2000801140c */
[----:B------:R-:W-:Y:S01]  /*e120*/  SHF.R.S32.HI R11, RZ, 0x1f, R8 ;  /* 0x0000001fff0b7819 */ /* 0x000fe20000011408 */
[----:B------:R-:W-:Y:S01]  /*e130*/  ULDC.64 UR8, c[0x0][0xb38] ;  /* 0x0002ce0000087ab9 */ /* 0x000fe20000000a00 */
[----:B------:R-:W-:Y:S01]  /*e140*/  LEA.HI R13, R13, R2, RZ, 0x5 ;  /* 0x000000020d0d7211 */ /* 0x000fe200078f28ff */
[----:B------:R-:W2:Y:S01]  /*e150*/  LDC R24, c[0x0][0xc50] ;  /* 0x00031400ff187b82 */ /* 0x000ea20000000800 */
[----:B------:R-:W-:Y:S01]  /*e160*/  LEA.HI R11, R11, R12, RZ, 0x3 ;  /* 0x0000000c0b0b7211 */ /* 0x000fe200078f18ff */
[----:B------:R-:W-:Y:S01]  /*e170*/  UIMAD UR7, UR7, UR8, URZ ;  /* 0x00000008070772a4 */ /* 0x000fe2000f8e023f */
[----:B------:R-:W-:-:S02]  /*e180*/  SHF.R.S32.HI R13, RZ, 0x5, R13 ;  /* 0x00000005ff0d7819 */ /* 0x000fc4000001140d */
[----:B------:R-:W-:Y:S01]  /*e190*/  LOP3.LUT R15, R11, 0xfffffff8, RZ, 0xc0, !PT ;  /* 0xfffffff80b0f7812 */ /* 0x000fe200078ec0ff */
[----:B------:R-:W-:Y:S01]  /*e1a0*/  IMAD R11, R7, -0x3, R10 ;  /* 0xfffffffd070b7824 */ /* 0x000fe200078e020a */
[----:B------:R-:W-:Y:S01]  /*e1b0*/  LEA.HI R7, R14, R14, RZ, 0x1 ;  /* 0x0000000e0e077211 */ /* 0x000fe200078f08ff */
[----:B------:R-:W0:Y:S08]  /*e1c0*/  LDC.64 R22, c[0x0][0xb40] ;  /* 0x0002d000ff167b82 */ /* 0x000e300000000a00 */
[----:B------:R-:W-:Y:S01]  /*e1d0*/  BAR.SYNC.DEFER_BLOCKING 0x1, 0x180 ;  /* 0x0046000000007b1d */ /* 0x000fe20000010000 */
[----:B---3--:R-:W-:Y:S01]  /*e1e0*/  ISETP.NE.AND P0, PT, R9, 0x1, PT ;  /* 0x000000010900780c */ /* 0x008fe20003f05270 */
[----:B------:R-:W-:Y:S01]  /*e1f0*/  IMAD.IADD R6, R12, 0x1, -R15 ;  /* 0x000000010c067824 */ /* 0x000fe200078e0a0f */
[----:B------:R-:W-:-:S03]  /*e200*/  LOP3.LUT R7, R7, 0x1ffffffe, RZ, 0xc0, !PT ;  /* 0x1ffffffe07077812 */ /* 0x000fc600078ec0ff */
[----:B------:R-:W-:Y:S02]  /*e210*/  IMAD R10, R13, 0x10, R6 ;  /* 0x000000100d0a7824 */ /* 0x000fe400078e0206 */
[----:B------:R-:W-:Y:S02]  /*e220*/  IMAD.IADD R21, R14, 0x1, -R7 ;  /* 0x000000010e157824 */ /* 0x000fe400078e0a07 */
[----:B------:R-:W-:Y:S02]  /*e230*/  IMAD R12, R11, 0x40, R10 ;  /* 0x000000400b0c7824 */ /* 0x000fe400078e020a */
[----:B------:R-:W-:Y:S02]  /*e240*/  IMAD.U32 R7, RZ, RZ, UR5 ;  /* 0x00000005ff077e24 */ /* 0x000fe4000f8e00ff */
[----:B------:R-:W3:Y:S01]  /*e250*/  @P0 LDC R15, c[0x0][0xbec] ;  /* 0x0002fb00ff0f0b82 */ /* 0x000ee20000000800 */
[----:B------:R-:W-:Y:S01]  /*e260*/  IMAD.U32 R6, RZ, RZ, UR4 ;  /* 0x00000004ff067e24 */ /* 0x000fe2000f8e00ff */
[----:B------:R-:W-:Y:S01]  /*e270*/  UIMAD.WIDE.U32 UR4, UR13, UR8, URZ ;  /* 0x000000080d0472a5 */ /* 0x000fe2000f8e003f */
[----:B------:R-:W-:Y:S01]  /*e280*/  IMAD.U32 R7, RZ, RZ, UR6 ;  /* 0x00000006ff077e24 */ /* 0x000fe2000f8e00ff */
[----:B------:R-:W-:Y:S01]  /*e290*/  UIMAD UR6, UR13, UR9, UR7 ;  /* 0x000000090d0672a4 */ /* 0x000fe2000f8e0207 */
[----:B----4-:R-:W-:-:S02]  /*e2a0*/  IMAD R14, R18, UR10, RZ ;  /* 0x0000000a120e7c24 */ /* 0x010fc4000f8e02ff */
[----:B------:R-:W-:Y:S01]  /*e2b0*/  IMAD R10, R21, 0x8, R12 ;  /* 0x00000008150a7824 */ /* 0x000fe200078e020c */
[----:B------:R-:W4:Y:S01]  /*e2c0*/  @P0 LDC R20, c[0x0][0xbf0] ;  /* 0x0002fc00ff140b82 */ /* 0x000f220000000800 */
[----:B------:R-:W-:Y:S01]  /*e2d0*/  IMAD R19, R19, UR12, R14 ;  /* 0x0000000c13137c24 */ /* 0x000fe2000f8e020e */
[----:B------:R-:W-:Y:S01]  /*e2e0*/  UIADD3 UR6, UR5, UR6, URZ ;  /* 0x0000000605067290 */ /* 0x000fe2000fffe03f */
[----:B-1----:R-:W-:Y:S01]  /*e2f0*/  IMAD R14, R25, 0xc0, R10 ;  /* 0x000000c0190e7824 */ /* 0x002fe200078e020a */
[----:B------:R-:W-:Y:S01]  /*e300*/  ULDC.64 UR8, c[0x0][0xb28] ;  /* 0x0002ca0000087ab9 */ /* 0x000fe20000000a00 */
[----:B------:R-:W-:Y:S02]  /*e310*/  IMAD R21, RZ, RZ, -UR13 ;  /* 0x8000000dff157e24 */ /* 0x000fe4000f8e02ff */
[----:B------:R-:W-:Y:S01]  /*e320*/  IMAD.WIDE.U32 R6, R18, UR12, R6 ;  /* 0x0000000c12067c25 */ /* 0x000fe2000f8e0006 */
[----:B------:R-:W1:Y:S03]  /*e330*/  @P0 LDC R29, c[0x0][0xbec] ;  /* 0x0002fb00ff1d0b82 */ /* 0x000e660000000800 */
[----:B------:R-:W-:-:S02]  /*e340*/  IMAD.U32 R11, RZ, RZ, UR5 ;  /* 0x00000005ff0b7e24 */ /* 0x000fc4000f8e00ff */
[----:B--2---:R-:W-:Y:S02]  /*e350*/  IMAD R27, R24, R21, UR11 ;  /* 0x0000000b181b7e24 */ /* 0x004fe4000f8e0215 */
[----:B------:R-:W-:Y:S01]  /*e360*/  IMAD.U32 R10, RZ, RZ, UR4 ;  /* 0x00000004ff0a7e24 */ /* 0x000fe2000f8e00ff */
[----:B------:R-:W2:Y:S01]  /*e370*/  @P0 LDC R26, c[0x0][0xbf0] ;  /* 0x0002fc00ff1a0b82 */ /* 0x000ea20000000800 */
[----:B---3--:R-:W-:Y:S01]  /*e380*/  @P0 IMAD.HI.U32 R15, R14, R15, RZ ;  /* 0x0000000f0e0f0227 */ /* 0x008fe200078e00ff */
[----:B------:R-:W-:-:S03]  /*e390*/  ULDC.64 UR4, c[0x0][0xbe0] ;  /* 0x0002f80000047ab9 */ /* 0x000fc60000000a00 */
[----:B------:R-:W-:Y:S01]  /*e3a0*/  IMAD.U32 R11, RZ, RZ, UR6 ;  /* 0x00000006ff0b7e24 */ /* 0x000fe2000f8e00ff */
[----:B------:R-:W-:Y:S01]  /*e3b0*/  ULDC.64 UR6, c[0x0][0xb48] ;  /* 0x0002d20000067ab9 */ /* 0x000fe20000000a00 */
[C---:B0-----:R-:W-:Y:S02]  /*e3c0*/  IMAD R18, R22.reuse, UR10, RZ ;  /* 0x0000000a16127c24 */ /* 0x041fe4000f8e02ff */
[----:B------:R-:W-:Y:S01]  /*e3d0*/  IMAD.MOV.U32 R13, RZ, RZ, R14 ;  /* 0x000000ffff0d7224 */ /* 0x000fe200078e000e */
[----:B----4-:R-:W-:Y:S01]  /*e3e0*/  @P0 SHF.R.U32.HI R13, RZ, R20, R15 ;  /* 0x00000014ff0d0219 */ /* 0x010fe2000001160f */
[----:B------:R-:W-:Y:S01]  /*e3f0*/  IMAD.IADD R7, R7, 0x1, R19 ;  /* 0x0000000107077824 */ /* 0x000fe200078e0213 */
[----:B------:R-:W-:Y:S01]  /*e400*/  SHF.R.S32.HI R20, RZ, 0x1f, R27 ;  /* 0x0000001fff147819 */ /* 0x000fe2000001141b */
[----:B------:R-:W-:Y:S02]  /*e410*/  IMAD R19, R23, UR12, R18 ;  /* 0x0000000c17137c24 */ /* 0x000fe4000f8e0212 */
[----:B------:R-:W-:-:S04]  /*e420*/  IMAD.WIDE.U32 R10, R22, UR12, R10 ;  /* 0x0000000c160a7c25 */ /* 0x000fc8000f8e000a */
[----:B-1----:R-:W-:-:S04]  /*e430*/  @P0 IMAD.HI.U32 R29, R14, R29, RZ ;  /* 0x0000001d0e1d0227 */ /* 0x002fc800078e00ff */
[----:B------:R-:W-:Y:S02]  /*e440*/  IMAD.IADD R11, R11, 0x1, R19 ;  /* 0x000000010b0b7824 */ /* 0x000fe400078e0213 */
[----:B------:R-:W-:Y:S02]  /*e450*/  IMAD R19, R20, UR6, RZ ;  /* 0x0000000614137c24 */ /* 0x000fe4000f8e02ff */
[----:B------:R-:W-:-:S04]  /*e460*/  IMAD.WIDE.U32 R6, R27, UR4, R6 ;  /* 0x000000041b067c25 */ /* 0x000fc8000f8e0006 */
[----:B------:R-:W-:Y:S01]  /*e470*/  IMAD.MOV.U32 R15, RZ, RZ, R14 ;  /* 0x000000ffff0f7224 */ /* 0x000fe200078e000e */
[----:B--2---:R-:W-:Y:S01]  /*e480*/  @P0 SHF.R.U32.HI R15, RZ, R26, R29 ;  /* 0x0000001aff0f0219 */ /* 0x004fe2000001161d */
[----:B------:R-:W-:Y:S01]  /*e490*/  IMAD R18, R20, UR4, RZ ;  /* 0x0000000414127c24 */ /* 0x000fe2000f8e02ff */
[----:B------:R-:W-:Y:S01]  /*e4a0*/  IADD3 R6, P0, R13, R6, RZ ;  /* 0x000000060d067210 */ /* 0x000fe20007f1e0ff */
[C---:B------:R-:W-:Y:S01]  /*e4b0*/  IMAD R21, R27.reuse, UR7, R19 ;  /* 0x000000071b157c24 */ /* 0x040fe2000f8e0213 */
[--C-:B------:R-:W-:Y:S01]  /*e4c0*/  SHF.R.S32.HI R19, RZ, 0x1f, R13.reuse ;  /* 0x0000001fff137819 */ /* 0x100fe2000001140d */
[----:B------:R-:W-:Y:S02]  /*e4d0*/  IMAD.MOV R13, RZ, RZ, -R13 ;  /* 0x000000ffff0d7224 */ /* 0x000fe400078e0a0d */
[C---:B------:R-:W-:Y:S01]  /*e4e0*/  IMAD R20, R27.reuse, UR5, R18 ;  /* 0x000000051b147c24 */ /* 0x040fe2000f8e0212 */
[----:B------:R-:W-:Y:S01]  /*e4f0*/  SHF.R.S32.HI R18, RZ, 0x1f, R15 ;  /* 0x0000001fff127819 */ /* 0x000fe2000001140f */
[----:B------:R-:W-:Y:S01]  /*e500*/  IMAD.WIDE.U32 R10, R27, UR6, R10 ;  /* 0x000000061b0a7c25 */ /* 0x000fe2000f8e000a */
[----:B------:R-:W-:Y:S01]  /*e510*/  ULDC.64 UR4, c[0x0][0xb30] ;  /* 0x0002cc0000047ab9 */ /* 0x000fe20000000a00 */
[----:B------:R-:W-:Y:S01]  /*e520*/  ULDC.64 UR6, c[0x0][0xbc8] ;  /* 0x0002f20000067ab9 */ /* 0x000fe20000000a00 */
[----:B------:R-:W-:Y:S01]  /*e530*/  IADD3.X R7, R19, R7, R20, P0, !PT ;  /* 0x0000000713077210 */ /* 0x000fe200007fe414 */
[----:B------:R-:W-:-:S02]  /*e540*/  IMAD.MOV R22, RZ, RZ, -R15 ;  /* 0x000000ffff167224 */ /* 0x000fc400078e0a0f */
[--C-:B------:R-:W-:Y:S02]  /*e550*/  IMAD R13, R9, R13, R14.reuse ;  /* 0x0000000d090d7224 */ /* 0x100fe400078e020e */
[----:B------:R-:W-:Y:S02]  /*e560*/  IMAD.IADD R11, R11, 0x1, R21 ;  /* 0x000000010b0b7824 */ /* 0x000fe400078e0215 */
[----:B------:R-:W-:Y:S02]  /*e570*/  IMAD R18, R18, UR4, RZ ;  /* 0x0000000412127c24 */ /* 0x000fe4000f8e02ff */
[----:B------:R-:W-:Y:S01]  /*e580*/  IMAD R19, R9, R22, R14 ;  /* 0x0000001609137224 */ /* 0x000fe200078e020e */
[----:B------:R-:W-:Y:S01]  /*e590*/  SHF.R.S32.HI R14, RZ, 0x1f, R13 ;  /* 0x0000001fff0e7819 */ /* 0x000fe2000001140d */
[C---:B------:R-:W-:Y:S01]  /*e5a0*/  IMAD R21, R15.reuse, UR5, R18 ;  /* 0x000000050f157c24 */ /* 0x040fe2000f8e0212 */
[----:B------:R-:W0:Y:S01]  /*e5b0*/  S2UR UR5, SR_CgaCtaId ;  /* 0x00000000000579c3 */ /* 0x000e220000008800 */
[----:B------:R-:W-:Y:S01]  /*e5c0*/  IMAD.WIDE.U32 R10, R15, UR4, R10 ;  /* 0x000000040f0a7c25 */ /* 0x000fe2000f8e000a */
[----:B------:R-:W-:Y:S01]  /*e5d0*/  SHF.R.S32.HI R15, RZ, 0x1f, R19 ;  /* 0x0000001fff0f7819 */ /* 0x000fe20000011413 */
[----:B------:R-:W-:-:S02]  /*e5e0*/  UMOV UR4, 0x400 ;  /* 0x0000040000047882 */ /* 0x000fc40000000000 */
[----:B------:R-:W-:Y:S02]  /*e5f0*/  IMAD R14, R14, UR6, RZ ;  /* 0x000000060e0e7c24 */ /* 0x000fe4000f8e02ff */
[----:B------:R-:W-:Y:S02]  /*e600*/  IMAD R18, R15, UR8, RZ ;  /* 0x000000080f127c24 */ /* 0x000fe4000f8e02ff */
[----:B------:R-:W-:Y:S02]  /*e610*/  IMAD.IADD R11, R11, 0x1, R21 ;  /* 0x000000010b0b7824 */ /* 0x000fe400078e0215 */
[C---:B------:R-:W-:Y:S02]  /*e620*/  IMAD R15, R13.reuse, UR7, R14 ;  /* 0x000000070d0f7c24 */ /* 0x040fe4000f8e020e */
[----:B------:R-:W-:Y:S01]  /*e630*/  IMAD.WIDE.U32 R6, R13, UR6, R6 ;  /* 0x000000060d067c25 */ /* 0x000fe2000f8e0006 */
[----:B------:R-:W-:-:S03]  /*e640*/  ULDC.64 UR6, c[0x0][0xba8] ;  /* 0x0002ea0000067ab9 */ /* 0x000fc60000000a00 */
[C---:B------:R-:W-:Y:S01]  /*e650*/  IMAD R21, R19.reuse, UR9, R18 ;  /* 0x0000000913157c24 */ /* 0x040fe2000f8e0212 */
[----:B------:R-:W-:Y:S01]  /*e660*/  LEA R18, P0, R6, UR6, 0x2 ;  /* 0x0000000606127c11 */ /* 0x000fe2000f8010ff */
[----:B------:R-:W-:Y:S01]  /*e670*/  IMAD.WIDE.U32 R10, R19, UR8, R10 ;  /* 0x00000008130a7c25 */ /* 0x000fe2000f8e000a */
[----:B------:R-:W-:Y:S01]  /*e680*/  ULDC.64 UR8, c[0x0][0xb00] ;  /* 0x0002c00000087ab9 */ /* 0x000fe20000000a00 */
[----:B------:R-:W-:Y:S02]  /*e690*/  ULDC UR6, c[0x0][0xa88] ;  /* 0x0002a20000067ab9 */ /* 0x000fe40000000800 */
[----:B------:R-:W-:Y:S01]  /*e6a0*/  IMAD.IADD R13, R7, 0x1, R15 ;  /* 0x00000001070d7824 */ /* 0x000fe200078e020f */
[----:B------:R-:W-:Y:S01]  /*e6b0*/  LEA R24, P1, R10, UR8, 0x2 ;  /* 0x000000080a187c11 */ /* 0x000fe2000f8210ff */
[----:B------:R-:W-:Y:S01]  /*e6c0*/  IMAD.IADD R7, R11, 0x1, R21 ;  /* 0x000000010b077824 */ /* 0x000fe200078e0215 */
[----:B0-----:R-:W-:Y:S01]  /*e6d0*/  ULEA UR4, UR5, UR4, 0x18 ;  /* 0x0000000405047291 */ /* 0x001fe2000f8ec03f */
[----:B------:R-:W-:Y:S01]  /*e6e0*/  IMAD R14, R25, 0xc0, R12 ;  /* 0x000000c0190e7824 */ /* 0x000fe200078e020c */
[----:B------:R-:W-:Y:S01]  /*e6f0*/  LEA.HI.X R15, R6, UR7, R13, 0x2, P0 ;  /* 0x00000007060f7c11 */ /* 0x000fe200080f140d */
[----:B------:R-:W-:Y:S01]  /*e700*/  SHFL.IDX PT, R12, R18, 0x1, 0x1c1f ;  /* 0x003c1f00120c7f89 */ /* 0x000fe200000e0000 */
[----:B------:R-:W-:Y:S01]  /*e710*/  LEA.HI.X R25, R10, UR9, R7, 0x2, P1 ;  /* 0x000000090a197c11 */ /* 0x000fe200088f1407 */
[----:B------:R-:W-:Y:S01]  /*e720*/  IMAD R21, R9, UR6, RZ ;  /* 0x0000000609157c24 */ /* 0x000fe2000f8e02ff */
[----:B------:R-:W-:Y:S01]  /*e730*/  LOP3.LUT P0, RZ, R2, 0x3, RZ, 0xc0, !PT ;  /* 0x0000000302ff7812 */ /* 0x000fe2000780c0ff */
[----:B------:R-:W-:Y:S01]  /*e740*/  SHFL.IDX PT, R10, R18, RZ, 0x1c1f ;  /* 0x001c1fff120a7589 */ /* 0x000fe200000e0000 */
[C---:B------:R-:W-:Y:S01]  /*e750*/  VIADD R20, R14.reuse, 0x8 ;  /* 0x000000080e147836 */ /* 0x040fe20000000000 */
[----:B------:R-:W-:Y:S01]  /*e760*/  UIADD3 UR4, UR4, 0x2d820, URZ ;  /* 0x0002d82004047890 */ /* 0x000fe2000fffe03f */
[CC--:B------:R-:W-:Y:S01]  /*e770*/  ISETP.GE.OR P1, PT, R14.reuse, R21.reuse, P0 ;  /* 0x000000150e00720c */ /* 0x0c0fe20000726670 */
[----:B------:R-:W0:Y:S01]  /*e780*/  SHFL.IDX PT, R11, R15, RZ, 0x1c1f ;  /* 0x001c1fff0f0b7589 */ /* 0x000e2200000e0000 */
[-C--:B------:R-:W-:Y:S01]  /*e790*/  ISETP.GE.AND P2, PT, R14, R21.reuse, PT ;  /* 0x000000150e00720c */ /* 0x080fe20003f46270 */
[----:B------:R-:W-:Y:S01]  /*e7a0*/  UPRMT UR4, URZ, 0x654, UR4 ;  /* 0x000006543f047896 */ /* 0x000fe20008000004 */
[----:B------:R-:W-:Y:S01]  /*e7b0*/  ISETP.GE.OR P0, PT, R20, R21, P0 ;  /* 0x000000151400720c */ /* 0x000fe20000706670 */
[----:B------:R-:W1:Y:S01]  /*e7c0*/  SHFL.IDX PT, R13, R15, 0x1, 0x1c1f ;  /* 0x003c1f000f0d7f89 */ /* 0x000e6200000e0000 */
[----:B------:R-:W-:-:S03]  /*e7d0*/  LOP3.LUT R9, R8, 0x7ffffffc, RZ, 0xc0, !PT ;  /* 0x7ffffffc08097812 */ /* 0x000fc600078ec0ff */
[----:B------:R2:W3:Y:S02]  /*e7e0*/  SHFL.IDX PT, R6, R24, RZ, 0x1c1f ;  /* 0x001c1fff18067589 */ /* 0x0004e400000e0000 */
[----:B------:R-:W-:Y:S01]  /*e7f0*/  IMAD.IADD R9, R2, 0x1, -R9 ;  /* 0x0000000102097824 */ /* 0x000fe200078e0a09 */
[----:B------:R-:W-:Y:S01]  /*e800*/  SYNCS.ARRIVE.TRANS64.RED.A1T0 RZ, [UR4], RZ ;  /* 0x000000ffffff79a7 */ /* 0x000fe20008100404 */
[----:B------:R2:W4:Y:S02]  /*e810*/  SHFL.IDX PT, R7, R25, RZ, 0x1c1f ;  /* 0x001c1fff19077589 */ /* 0x00052400000e0000 */
[----:B------:R-:W-:Y:S02]  /*e820*/  IMAD.SHL.U32 R9, R9, 0x2, RZ ;  /* 0x0000000209097824 */ /* 0x000fe400078e00ff */
        /* <DEDUP_REMOVED lines=9> */
[----:B------:R-:W-:Y:S01]  /*e8c0*/  VIADD R10, R9, 0x20 ;  /* 0x00000020090a7836 */ /* 0x000fe20000000000 */
[----:B------:R-:W-:Y:S01]  /*e8d0*/  ISETP.GE.AND P2, PT, R2, UR4, PT ;  /* 0x0000000402007c0c */ /* 0x000fe2000bf46270 */
[----:B------:R-:W-:Y:S01]  /*e8e0*/  ULDC.64 UR6, c[0x0][0x208] ;  /* 0x0000820000067ab9 */ /* 0x000fe20000000a00 */
[----:B------:R-:W-:Y:S01]  /*e8f0*/  ISETP.GE.AND P3, PT, R3, UR4, PT ;  /* 0x0000000403007c0c */ /* 0x000fe2000bf66270 */
[C---:B------:R-:W-:Y:S01]  /*e900*/  VIADD R22, R9.reuse, 0x38 ;  /* 0x0000003809167836 */ /* 0x040fe20000000000 */
[----:B------:R-:W-:Y:S01]  /*e910*/  ISETP.GE.AND P4, PT, R10, UR4, PT ;  /* 0x000000040a007c0c */ /* 0x000fe2000bf86270 */
[----:B------:R-:W-:-:S06]  /*e920*/  VIADD R23, R9, 0x40 ;  /* 0x0000004009177836 */ /* 0x000fcc0000000000 */
[----:B------:R-:W-:Y:S02]  /*e930*/  @!P1 LEA.HI R0, R0, R0, RZ, 0x1 ;  /* 0x0000000000009211 */ /* 0x000fe400078f08ff */
[----:B------:R-:W-:Y:S02]  /*e940*/  @!P2 LEA.HI R2, R2, R2, RZ, 0x1 ;  /* 0x000000020202a211 */ /* 0x000fe400078f08ff */
[----:B------:R-:W-:Y:S02]  /*e950*/  @!P3 LEA.HI R8, R3, R3, RZ, 0x1 ;  /* 0x000000030308b211 */ /* 0x000fe400078f08ff */
[----:B------:R-:W-:Y:S02]  /*e960*/  @!P1 LOP3.LUT R11, R0, 0xfffffffe, RZ, 0xc0, !PT ;  /* 0xfffffffe000b9812 */ /* 0x000fe400078ec0ff */
[----:B------:R-:W-:Y:S02]  /*e970*/  @!P4 LEA.HI R0, R10, R10, RZ, 0x1 ;  /* 0x0000000a0a00c211 */ /* 0x000fe400078f08ff */
[----:B------:R-:W-:Y:S01]  /*e980*/  @!P2 LOP3.LUT R13, R2, 0xfffffffe, RZ, 0xc0, !PT ;  /* 0xfffffffe020da812 */ /* 0x000fe200078ec0ff */
[----:B---34-:R-:W-:Y:S01]  /*e990*/  @!P0 IMAD.WIDE R2, R9, 0x4, R6 ;  /* 0x0000000409028825 */ /* 0x018fe200078e0206 */
[----:B------:R-:W-:-:S02]  /*e9a0*/  @!P3 LOP3.LUT R15, R8, 0xfffffffe, RZ, 0xc0, !PT ;  /* 0xfffffffe080fb812 */ /* 0x000fc400078ec0ff */
[----:B------:R-:W-:Y:S01]  /*e9b0*/  @!P4 LOP3.LUT R19, R0, 0xfffffffe, RZ, 0xc0, !PT ;  /* 0xfffffffe0013c812 */ /* 0x000fe200078ec0ff */
[--C-:B------:R-:W-:Y:S01]  /*e9c0*/  @!P1 IMAD.WIDE R10, R11, 0x4, R6.reuse ;  /* 0x000000040b0a9825 */ /* 0x100fe200078e0206 */
[----:B------:R0:W-:Y:S03]  /*e9d0*/  @!P0 ST.E.64 desc[UR6][R2.64], R4 ;  /* 0x0000000402008985 */ /* 0x0001e6000c101b06 */
[----:B------:R-:W-:Y:S01]  /*e9e0*/  VIADD R0, R9, 0x28 ;  /* 0x0000002809007836 */ /* 0x000fe20000000000 */
[----:B------:R1:W-:Y:S01]  /*e9f0*/  @!P1 ST.E.64 desc[UR6][R10.64], R92 ;  /* 0x0000005c0a009985 */ /* 0x0003e2000c101b06 */
[----:B------:R-:W-:-:S03]  /*ea00*/  @!P2 IMAD.WIDE R12, R13, 0x4, R6 ;  /* 0x000000040d0ca825 */ /* 0x000fc600078e0206 */
[----:B------:R-:W-:Y:S01]  /*ea10*/  ISETP.GE.AND P0, PT, R0, UR4, PT ;  /* 0x0000000400007c0c */ /* 0x000fe2000bf06270 */
[----:B------:R-:W-:Y:S01]  /*ea20*/  VIADD R8, R9, 0x30 ;  /* 0x0000003009087836 */ /* 0x000fe20000000000 */
[----:B------:R2:W-:Y:S01]  /*ea30*/  @!P2 ST.E.64 desc[UR6][R12.64], R96 ;  /* 0x000000600c00a985 */ /* 0x0005e2000c101b06 */
[--C-:B------:R-:W-:Y:S01]  /*ea40*/  @!P3 IMAD.WIDE R14, R15, 0x4, R6.reuse ;  /* 0x000000040f0eb825 */ /* 0x100fe200078e0206 */
[----:B------:R-:W-:Y:S02]  /*ea50*/  ISETP.GE.AND P2, PT, R22, UR4, PT ;  /* 0x0000000416007c0c */ /* 0x000fe4000bf46270 */
        /* <DEDUP_REMOVED lines=8> */
[----:B------:R-:W-:Y:S01]  /*eae0*/  VIADD R5, R9, 0x58 ;  /* 0x0000005809057836 */ /* 0x000fe20000000000 */
[----:B------:R-:W-:-:S02]  /*eaf0*/  ISETP.GE.AND P5, PT, R3, UR4, PT ;  /* 0x0000000403007c0c */ /* 0x000fc4000bfa6270 */
[----:B------:R-:W-:Y:S02]  /*eb00*/  ISETP.GE.AND P4, PT, R2, UR4, PT ;  /* 0x0000000402007c0c */ /* 0x000fe4000bf86270 */
[----:B------:R-:W-:Y:S02]  /*eb10*/  ISETP.GE.AND P6, PT, R5, UR4, PT ;  /* 0x0000000405007c0c */ /* 0x000fe4000bfc6270 */
[----:B------:R-:W-:Y:S02]  /*eb20*/  @!P1 LEA.HI R8, R8, R8, RZ, 0x1 ;  /* 0x0000000808089211 */ /* 0x000fe400078f08ff */
[----:B------:R-:W-:Y:S02]  /*eb30*/  @!P2 LEA.HI R22, R22, R22, RZ, 0x1 ;  /* 0x000000161616a211 */ /* 0x000fe400078f08ff */
[----:B------:R-:W-:Y:S02]  /*eb40*/  @!P3 LEA.HI R23, R23, R23, RZ, 0x1 ;  /* 0x000000171717b211 */ /* 0x000fe400078f08ff */
[----:B-1----:R-:W-:-:S02]  /*eb50*/  @!P2 LOP3.LUT R11, R22, 0xfffffffe, RZ, 0xc0, !PT ;  /* 0xfffffffe160ba812 */ /* 0x002fc400078ec0ff */
[----:B------:R-:W-:Y:S02]  /*eb60*/  @!P5 LEA.HI R4, R3, R3, RZ, 0x1 ;  /* 0x000000030304d211 */ /* 0x000fe400078f08ff */
[----:B------:R-:W-:Y:S02]  /*eb70*/  @!P4 LEA.HI R2, R2, R2, RZ, 0x1 ;  /* 0x000000020202c211 */ /* 0x000fe400078f08ff */
[----:B------:R-:W-:Y:S02]  /*eb80*/  @!P6 LEA.HI R10, R5, R5, RZ, 0x1 ;  /* 0x00000005050ae211 */ /* 0x000fe400078f08ff */
[----:B------:R-:W-:Y:S02]  /*eb90*/  @!P0 LOP3.LUT R3, R0, 0xfffffffe, RZ, 0xc0, !PT ;  /* 0xfffffffe00038812 */ /* 0x000fe400078ec0ff */
[----:B------:R-:W-:Y:S02]  /*eba0*/  @!P1 LOP3.LUT R5, R8, 0xfffffffe, RZ, 0xc0, !PT ;  /* 0xfffffffe08059812 */ /* 0x000fe400078ec0ff */
[----:B--2---:R-:W-:-:S02]  /*ebb0*/  @!P3 LOP3.LUT R13, R23, 0xfffffffe, RZ, 0xc0, !PT ;  /* 0xfffffffe170db812 */ /* 0x004fc400078ec0ff */
[----:B---3--:R-:W-:Y:S01]  /*ebc0*/  @!P4 LOP3.LUT R15, R2, 0xfffffffe, RZ, 0xc0, !PT ;  /* 0xfffffffe020fc812 */ /* 0x008fe200078ec0ff */
[--C-:B------:R-:W-:Y:S01]  /*ebd0*/  @!P0 IMAD.WIDE R2, R3, 0x4, R6.reuse ;  /* 0x0000000403028825 */ /* 0x100fe200078e0206 */
[----:B0-----:R-:W-:Y:S02]  /*ebe0*/  @!P5 LOP3.LUT R19, R4, 0xfffffffe, RZ, 0xc0, !PT ;  /* 0xfffffffe0413d812 */ /* 0x001fe400078ec0ff */
[----:B------:R-:W-:Y:S01]  /*ebf0*/  @!P6 LOP3.LUT R23, R10, 0xfffffffe, RZ, 0xc0, !PT ;  /* 0xfffffffe0a17e812 */ /* 0x000fe200078ec0ff */
        /* <DEDUP_REMOVED lines=12> */
[----:B------:R0:W-:Y:S02]  /*ecc0*/  @!P6 ST.E.64 desc[UR6][R6.64], R132 ;  /* 0x000000840600e985 */ /* 0x0001e4000c101b06 */
.L_x_929:
[----:B------:R-:W-:Y:S05]  /*ecd0*/  BSYNC B0 ;  /* 0x0000000000007941 */ /* 0x000fea0003800000 */
.L_x_928:
[----:B------:R-:W-:Y:S01]  /*ece0*/  ISETP.GE.AND P0, PT, R20, R21, PT ;  /* 0x000000151400720c */ /* 0x000fe20003f06270 */
[----:B0-----:R0:W1:Y:S04]  /*ecf0*/  SHFL.IDX PT, R15, R25, 0x1, 0x1c1f ;  /* 0x003c1f00190f7f89 */ /* 0x00106800000e0000 */
[----:B------:R0:W0:Y:S08]  /*ed00*/  SHFL.IDX PT, R14, R24, 0x1, 0x1c1f ;  /* 0x003c1f00180e7f89 */ /* 0x00003000000e0000 */
        /* <DEDUP_REMOVED lines=13> */
[----:B------:R-:W-:Y:S01]  /*ede0*/  ULDC.64 UR6, c[0x0][0x208] ;  /* 0x0000820000067ab9 */ /* 0x000fe20000000a00 */
[----:B------:R-:W-:Y:S01]  /*edf0*/  ISETP.GE.AND P1, PT, R12, UR4, PT ;  /* 0x000000040c007c0c */ /* 0x000fe2000bf26270 */
[----:B------:R-:W-:-:S02]  /*ee00*/  VIADD R18, R9, 0x40 ;  /* 0x0000004009127836 */ /* 0x000fc40000000000 */
[C---:B------:R-:W-:Y:S02]  /*ee10*/  VIADD R19, R9.reuse, 0x48 ;  /* 0x0000004809137836 */ /* 0x040fe40000000000 */
[----:B------:R-:W-:Y:S01]  /*ee20*/  @!P3 LEA.HI R0, R0, R0, RZ, 0x1 ;  /* 0x000000000000b211 */ /* 0x000fe200078f08ff */
[----:B------:R-:W-:Y:S01]  /*ee30*/  VIADD R20, R9, 0x50 ;  /* 0x0000005009147836 */ /* 0x000fe20000000000 */
[----:B------:R-:W-:Y:S02]  /*ee40*/  @!P4 LEA.HI R2, R2, R2, RZ, 0x1 ;  /* 0x000000020202c211 */ /* 0x000fe400078f08ff */
[----:B------:R-:W-:Y:S02]  /*ee50*/  @!P5 LEA.HI R3, R3, R3, RZ, 0x1 ;  /* 0x000000030303d211 */ /* 0x000fe400078f08ff */
[----:B------:R-:W-:Y:S01]  /*ee60*/  @!P3 LOP3.LUT R5, R0, 0xfffffffe, RZ, 0xc0, !PT ;  /* 0xfffffffe0005b812 */ /* 0x000fe200078ec0ff */
[----:B------:R-:W-:Y:S01]  /*ee70*/  VIADD R0, R9, 0x30 ;  /* 0x0000003009007836 */ /* 0x000fe20000000000 */
[----:B----4-:R-:W-:-:S02]  /*ee80*/  @!P4 LOP3.LUT R7, R2, 0xfffffffe, RZ, 0xc0, !PT ;  /* 0xfffffffe0207c812 */ /* 0x010fc400078ec0ff */
[----:B------:R-:W-:Y:S01]  /*ee90*/  @!P5 LOP3.LUT R11, R3, 0xfffffffe, RZ, 0xc0, !PT ;  /* 0xfffffffe030bd812 */ /* 0x000fe200078ec0ff */
[--C-:B01----:R-:W-:Y:S01]  /*eea0*/  @!P2 IMAD.WIDE R2, R9, 0x4, R14.reuse ;  /* 0x000000040902a825 */ /* 0x103fe200078e020e */
[----:B------:R-:W-:Y:S02]  /*eeb0*/  @!P0 LEA.HI R8, R8, R8, RZ, 0x1 ;  /* 0x0000000808088211 */ /* 0x000fe400078f08ff */
[----:B------:R-:W-:Y:S01]  /*eec0*/  ISETP.GE.AND P6, PT, R20, UR4, PT ;  /* 0x0000000414007c0c */ /* 0x000fe2000bfc6270 */
[--C-:B------:R-:W-:Y:S01]  /*eed0*/  @!P3 IMAD.WIDE R4, R5, 0x4, R14.reuse ;  /* 0x000000040504b825 */ /* 0x100fe200078e020e */
[----:B------:R0:W-:Y:S01]  /*eee0*/  @!P2 ST.E.64 desc[UR6][R2.64], R90 ;  /* 0x0000005a0200a985 */ /* 0x0001e2000c101b06 */
[----:B------:R-:W-:Y:S02]  /*eef0*/  ISETP.GE.AND P2, PT, R0, UR4, PT ;  /* 0x0000000400007c0c */ /* 0x000fe4000bf46270 */
[----:B---3--:R-:W-:Y:S01]  /*ef00*/  @!P4 IMAD.WIDE R6, R7, 0x4, R14 ;  /* 0x000000040706c825 */ /* 0x008fe200078e020e */
        /* <DEDUP_REMOVED lines=21> */
[----:B------:R-:W-:-:S02]  /*f060*/  @!P3 LOP3.LUT R13, R13, 0xfffffffe, RZ, 0xc0, !PT ;  /* 0xfffffffe0d0db812 */ /* 0x000fc400078ec0ff */
[----:B---3--:R-:W-:Y:S02]  /*f070*/  @!P4 LOP3.LUT R11, R18, 0xfffffffe, RZ, 0xc0, !PT ;  /* 0xfffffffe120bc812 */ /* 0x008fe400078ec0ff */
[----:B------:R-:W-:Y:S02]  /*f080*/  ISETP.GE.AND P0, PT, R9, UR4, PT ;  /* 0x0000000409007c0c */ /* 0x000fe4000bf06270 */
[----:B------:R-:W-:Y:S02]  /*f090*/  @!P5 LOP3.LUT R19, R19, 0xfffffffe, RZ, 0xc0, !PT ;  /* 0xfffffffe1313d812 */ /* 0x000fe400078ec0ff */
[----:B------:R-:W-:Y:S01]  /*f0a0*/  @!P6 LOP3.LUT R21, R20, 0xfffffffe, RZ, 0xc0, !PT ;  /* 0xfffffffe1415e812 */ /* 0x000fe200078ec0ff */
        /* <DEDUP_REMOVED lines=11> */
[----:B------:R-:W-:Y:S01]  /*f160*/  LEA.HI R9, R9, R9, RZ, 0x1 ;  /* 0x0000000909097211 */ /* 0x000fe200078f08ff */
[----:B------:R-:W-:-:S03]  /*f170*/  ULDC.64 UR4, c[0x0][0x208] ;  /* 0x0000820000047ab9 */ /* 0x000fc60000000a00 */
[----:B0-----:R-:W-:-:S05]  /*f180*/  LOP3.LUT R3, R9, 0xfffffffe, RZ, 0xc0, !PT ;  /* 0xfffffffe09037812 */ /* 0x001fca00078ec0ff */
[----:B------:R-:W-:-:S05]  /*f190*/  IMAD.WIDE R2, R3, 0x4, R14 ;  /* 0x0000000403027825 */ /* 0x000fca00078e020e */
[----:B------:R0:W-:Y:S01]  /*f1a0*/  ST.E.64 desc[UR4][R2.64], R134 ;  /* 0x0000008602007985 */ /* 0x0001e2000c101b04 */
[----:B------:R-:W-:Y:S05]  /*f1b0*/  BRA `(.L_x_848) ;  /* 0x0000004800287947 */ /* 0x000fea0003800000 */
.L_x_927:
[----:B------:R-:W-:-:S05]  /*f1c0*/  VIADD R0, R2, 0xffffff80 ;  /* 0xffffff8002007836 */ /* 0x000fca0000000000 */
[----:B------:R-:W-:-:S13]  /*f1d0*/  ISETP.GT.AND P0, PT, R0, 0xbf, PT ;  /* 0x000000bf0000780c */ /* 0x000fda0003f04270 */
[----:B------:R-:W-:Y:S05]  /*f1e0*/  @P0 BRA `(.L_x_848) ;  /* 0x00000048001c0947 */ /* 0x000fea0003800000 */
[----:B------:R-:W0:Y:S01]  /*f1f0*/  S2R R3, SR_CTAID.X ;  /* 0x0000000000037919 */ /* 0x000e220000002500 */
[----:B------:R-:W1:Y:S01]  /*f200*/  LDC R6, c[0x0][0xbe8] ;  /* 0x0002fa00ff067b82 */ /* 0x000e620000000800 */
[----:B------:R-:W-:Y:S01]  /*f210*/  ULDC UR4, c[0x0][0xa88] ;  /* 0x0002a20000047ab9 */ /* 0x000fe20000000800 */
[----:B0-----:R-:W-:Y:S02]  /*f220*/  IMAD R2, R3, 0xc0, R2 ;  /* 0x000000c003027824 */ /* 0x001fe400078e0202 */
[----:B-1----:R-:W-:Y:S02]  /*f230*/  IMAD R3, R6, UR4, RZ ;  /* 0x0000000406037c24 */ /* 0x002fe4000f8e02ff */
[----:B------:R-:W-:-:S05]  /*f240*/  VIADD R0, R2, 0xffffff80 ;  /* 0xffffff8002007836 */ /* 0x000fca0000000000 */
[----:B------:R-:W-:-:S13]  /*f250*/  ISETP.GE.AND P0, PT, R0, R3, PT ;  /* 0x000000030000720c */ /* 0x000fda0003f06270 */
[----:B------:R-:W-:Y:S05]  /*f260*/  @P0 BRA `(.L_x_848) ;  /* 0x0000004400fc0947 */ /* 0x000fea0003800000 */
[----:B------:R-:W-:Y:S01]  /*f270*/  ISETP.NE.AND P0, PT, R6, 0x1, PT ;  /* 0x000000010600780c */ /* 0x000fe20003f05270 */
[----:B------:R-:W0:Y:S01]  /*f280*/  S2UR UR7, SR_CTAID.Z ;  /* 0x00000000000779c3 */ /* 0x000e220000002700 */
[----:B------:R-:W-:Y:S01]  /*f290*/  R2UR UR11, R17 ;  /* 0x00000000110b72ca */ /* 0x000fe200000e0000 */
[----:B------:R-:W-:Y:S01]  /*f2a0*/  ULDC.64 UR8, c[0x0][0xbd0] ;  /* 0x0002f40000087ab9 */ /* 0x000fe20000000a00 */
[----:B------:R-:W-:Y:S01]  /*f2b0*/  IMAD.MOV.U32 R5, RZ, RZ, R0 ;  /* 0x000000ffff057224 */ /* 0x000fe200078e0000 */
[----:B------:R-:W-:-:S04]  /*f2c0*/  ULDC.64 UR12, c[0x0][0x208] ;  /* 0x00008200000c7ab9 */ /* 0x000fc80000000a00 */
[----:B------:R-:W1:Y:S06]  /*f2d0*/  LDC.64 R10, c[0x0][0xbd8] ;  /* 0x0002f600ff0a7b82 */ /* 0x000e6c0000000a00 */
[----:B------:R-:W-:Y:S02]  /*f2e0*/  USHF.R.S32.HI UR6, URZ, 0x1f, UR11 ;  /* 0x0000001f3f067899 */ /* 0x000fe4000801140b */
[----:B------:R-:W2:Y:S01]  /*f2f0*/  @P0 LDC R7, c[0x0][0xbec] ;  /* 0x0002fb00ff070b82 */ /* 0x000ea20000000800 */
[----:B------:R-:W-:Y:S02]  /*f300*/  UIMAD.WIDE.U32 UR4, UR11, UR8, URZ ;  /* 0x000000080b0472a5 */ /* 0x000fe4000f8e003f */
[----:B------:R-:W-:-:S04]  /*f310*/  UIMAD UR6, UR6, UR8, URZ ;  /* 0x00000008060672a4 */ /* 0x000fc8000f8e023f */
[----:B------:R-:W-:Y:S01]  /*f320*/  UIMAD UR6, UR11, UR9, UR6 ;  /* 0x000000090b0672a4 */ /* 0x000fe2000f8e0206 */
[----:B------:R-:W3:Y:S01]  /*f330*/  @P0 LDC R9, c[0x0][0xbf0] ;  /* 0x0002fc00ff090b82 */ /* 0x000ee20000000800 */
[----:B0-----:R-:W-:Y:S01]  /*f340*/  USHF.R.S32.HI UR8, URZ, 0x1f, UR7 ;  /* 0x0000001f3f087899 */ /* 0x001fe20008011407 */
[----:B------:R-:W-:Y:S01]  /*f350*/  IMAD.U32 R3, RZ, RZ, UR5 ;  /* 0x00000005ff037e24 */ /* 0x000fe2000f8e00ff */
[----:B------:R-:W-:Y:S01]  /*f360*/  UIADD3 UR6, UR5, UR6, URZ ;  /* 0x0000000605067290 */ /* 0x000fe2000fffe03f */
[----:B------:R-:W-:Y:S02]  /*f370*/  IMAD.U32 R2, RZ, RZ, UR4 ;  /* 0x00000004ff027e24 */ /* 0x000fe4000f8e00ff */
[----:B------:R-:W-:Y:S02]  /*f380*/  ULDC.64 UR4, c[0x0][0xbe0] ;  /* 0x0002f80000047ab9 */ /* 0x000fe40000000a00 */
[----:B------:R-:W0:Y:S01]  /*f390*/  S2UR UR10, SR_CTAID.Y ;  /* 0x00000000000a79c3 */ /* 0x000e220000002600 */
[----:B------:R-:W-:-:S02]  /*f3a0*/  IMAD.U32 R3, RZ, RZ, UR6 ;  /* 0x00000006ff037e24 */ /* 0x000fc4000f8e00ff */
[C---:B-1----:R-:W-:Y:S02]  /*f3b0*/  IMAD R12, R10.reuse, UR8, RZ ;  /* 0x000000080a0c7c24 */ /* 0x042fe4000f8e02ff */
[----:B------:R-:W-:-:S03]  /*f3c0*/  IMAD.WIDE.U32 R2, R10, UR7, R2 ;  /* 0x000000070a027c25 */ /* 0x000fc6000f8e0002 */
[----:B------:R-:W0:Y:S01]  /*f3d0*/  LDC R8, c[0x0][0xc50] ;  /* 0x00031400ff087b82 */ /* 0x000e220000000800 */
[----:B--2---:R-:W-:-:S04]  /*f3e0*/  @P0 IMAD.HI.U32 R4, R0, R7, RZ ;  /* 0x0000000700040227 */ /* 0x004fc800078e00ff */
[----:B------:R-:W-:Y:S02]  /*f3f0*/  IMAD R7, RZ, RZ, -UR11 ;  /* 0x8000000bff077e24 */ /* 0x000fe4000f8e02ff */
[----:B------:R-:W-:Y:S01]  /*f400*/  IMAD R11, R11, UR7, R12 ;  /* 0x000000070b0b7c24 */ /* 0x000fe2000f8e020c */
[----:B---3--:R-:W-:-:S03]  /*f410*/  @P0 SHF.R.U32.HI R5, RZ, R9, R4 ;  /* 0x00000009ff050219 */ /* 0x008fc60000011604 */
[----:B------:R-:W-:Y:S02]  /*f420*/  IMAD.IADD R3, R11, 0x1, R3 ;  /* 0x000000010b037824 */ /* 0x000fe400078e0203 */
[----:B0-----:R-:W-:Y:S02]  /*f430*/  IMAD R9, R8, R7, UR10 ;  /* 0x0000000a08097e24 */ /* 0x001fe4000f8e0207 */
[----:B------:R-:W-:Y:S02]  /*f440*/  IMAD.MOV R7, RZ, RZ, -R5 ;  /* 0x000000ffff077224 */ /* 0x000fe400078e0a05 */
[----:B------:R-:W-:Y:S01]  /*f450*/  IMAD.WIDE.U32 R2, R9, UR4, R2 ;  /* 0x0000000409027c25 */ /* 0x000fe2000f8e0002 */
[----:B------:R-:W-:-:S03]  /*f460*/  SHF.R.S32.HI R4, RZ, 0x1f, R9 ;  /* 0x0000001fff047819 */ /* 0x000fc60000011409 */
[----:B------:R-:W-:Y:S01]  /*f470*/  IMAD R7, R6, R7, R0 ;  /* 0x0000000706077224 */ /* 0x000fe200078e0200 */
[----:B------:R-:W-:Y:S01]  /*f480*/  IADD3 R2, P0, R5, R2, RZ ;  /* 0x0000000205027210 */ /* 0x000fe20007f1e0ff */
[----:B------:R-:W-:-:S03]  /*f490*/  IMAD R4, R4, UR4, RZ ;  /* 0x0000000404047c24 */ /* 0x000fc6000f8e02ff */
[----:B------:R-:W-:Y:S01]  /*f4a0*/  SHF.R.S32.HI R0, RZ, 0x1f, R7 ;  /* 0x0000001fff007819 */ /* 0x000fe20000011407 */
[----:B------:R-:W-:Y:S01]  /*f4b0*/  IMAD R4, R9, UR5, R4 ;  /* 0x0000000509047c24 */ /* 0x000fe2000f8e0204 */
[----:B------:R-:W-:Y:S01]  /*f4c0*/  SHF.R.S32.HI R9, RZ, 0x1f, R5 ;  /* 0x0000001fff097819 */ /* 0x000fe20000011405 */
[----:B------:R-:W-:Y:S02]  /*f4d0*/  ULDC.64 UR4, c[0x0][0xbc8] ;  /* 0x0002f20000047ab9 */ /* 0x000fe40000000a00 */
[----:B------:R-:W-:Y:S01]  /*f4e0*/  IMAD R0, R0, UR4, RZ ;  /* 0x0000000400007c24 */ /* 0x000fe2000f8e02ff */
[----:B------:R-:W-:-:S03]  /*f4f0*/  IADD3.X R3, R9, R3, R4, P0, !PT ;  /* 0x0000000309037210 */ /* 0x000fc600007fe404 */
[C---:B------:R-:W-:Y:S02]  /*f500*/  IMAD R5, R7.reuse, UR5, R0 ;  /* 0x0000000507057c24 */ /* 0x040fe4000f8e0200 */
[----:B------:R-:W-:Y:S01]  /*f510*/  IMAD.WIDE.U32 R2, R7, UR4, R2 ;  /* 0x0000000407027c25 */ /* 0x000fe2000f8e0002 */
[----:B------:R-:W-:-:S03]  /*f520*/  ULDC.64 UR4, c[0x0][0xba8] ;  /* 0x0002ea0000047ab9 */ /* 0x000fc60000000a00 */
[----:B------:R-:W-:Y:S01]  /*f530*/  IMAD.IADD R3, R3, 0x1, R5 ;  /* 0x0000000103037824 */ /* 0x000fe200078e0205 */
[----:B------:R-:W-:-:S04]  /*f540*/  LEA R4, P0, R2, UR4, 0x2 ;  /* 0x0000000402047c11 */ /* 0x000fc8000f8010ff */
[----:B------:R-:W-:Y:S01]  /*f550*/  LEA.HI.X R5, R2, UR5, R3, 0x2, P0 ;  /* 0x0000000502057c11 */ /* 0x000fe200080f1403 */
[----:B------:R-:W-:-:S05]  /*f560*/  IMAD.MOV.U32 R3, RZ, RZ, -0x800000 ;  /* 0xff800000ff037424 */ /* 0x000fca00078e00ff */
[----:B------:R0:W-:Y:S01]  /*f570*/  STG.E desc[UR12][R4.64], R3 ;  /* 0x0000000304007986 */ /* 0x0001e2000c10190c */
[----:B------:R-:W-:Y:S05]  /*f580*/  BRA `(.L_x_848) ;  /* 0x0000004400347947 */ /* 0x000fea0003800000 */
.L_x_846:
        /* <DEDUP_REMOVED lines=18> */
.L_x_930:
[----:B------:R-:W-:Y:S01]  /*f6b0*/  ULDC UR7, c[0x0][0xc50] ;  /* 0x0003140000077ab9 */ /* 0x000fe20000000800 */
[----:B------:R-:W-:Y:S01]  /*f6c0*/  UMOV UR36, UR6 ;  /* 0x0000000600247c82 */ /* 0x000fe20008000000 */
[----:B------:R-:W-:-:S11]  /*f6d0*/  UISETP.NE.AND UP0, UPT, UR7, 0x1, UPT ;  /* 0x000000010700788c */ /* 0x000fd6000bf05270 */
[----:B------:R-:W-:Y:S01]  /*f6e0*/  @UP0 ULDC UR4, c[0x0][0xc54] ;  /* 0x0003150000040ab9 */ /* 0x000fe20000000800 */
[----:B------:R-:W-:Y:S01]  /*f6f0*/  @UP0 ULDC UR8, c[0x0][0xc58] ;  /* 0x0003160000080ab9 */ /* 0x000fe20000000800 */
[----:B------:R-:W-:-:S04]  /*f700*/  UIMAD.WIDE.U32 UR4, UR6, UR4, URZ ;  /* 0x00000004060472a5 */ /* 0x000fc8000f8e003f */
[----:B------:R-:W-:-:S12]  /*f710*/  @UP0 USHF.R.U32.HI UR36, URZ, UR8, UR5 ;  /* 0x000000083f240299 */ /* 0x000fd80008011605 */
.L_x_931:
[----:B------:R-:W-:Y:S01]  /*f720*/  ISETP.GE.AND P0, PT, R19, RZ, PT ;  /* 0x000000ff1300720c */ /* 0x000fe20003f06270 */
[----:B------:R-:W-:Y:S01]  /*f730*/  UIADD3 UR47, -UR36, URZ, URZ ;  /* 0x0000003f242f7290 */ /* 0x000fe2000fffe13f */
[----:B------:R-:W-:Y:S02]  /*f740*/  IMAD.MOV.U32 R3, RZ, RZ, 0x1 ;  /* 0x00000001ff037424 */ /* 0x000fe400078e00ff */
[----:B------:R-:W-:Y:S01]  /*f750*/  IMAD.MOV.U32 R0, RZ, RZ, RZ ;  /* 0x000000ffff007224 */ /* 0x000fe200078e00ff */
[----:B------:R-:W-:Y:S01]  /*f760*/  UIMAD UR47, UR7, UR47, UR6 ;  /* 0x0000002f072f72a4 */ /* 0x000fe2000f8e0206 */
[----:B------:R-:W-:-:S07]  /*f770*/  IMAD.MOV.U32 R4, RZ, RZ, 0x1 ;  /* 0x00000001ff047424 */ /* 0x000fce00078e00ff */
[----:B------:R-:W-:Y:S05]  /*f780*/  @!P0 BRA `(.L_x_932) ;  /* 0x0000003c00fc8947 */ /* 0x000fea0003800000 */
[----:B------:R-:W0:Y:S01]  /*f790*/  S2UR UR48, SR_CTAID.X ;  /* 0x00000000003079c3 */ /* 0x000e220000002500 */
[----:B------:R-:W-:Y:S01]  /*f7a0*/  ULDC.64 UR4, c[0x0][0x418] ;  /* 0x0001060000047ab9 */ /* 0x000fe20000000a00 */
[----:B------:R-:W-:Y:S01]  /*f7b0*/  ULDC UR6, c[0x0][0x448] ;  /* 0x0001120000067ab9 */ /* 0x000fe20000000800 */
[----:B------:R-:W-:Y:S02]  /*f7c0*/  UISETP.NE.U32.AND UP0, UPT, UR4, URZ, UPT ;  /* 0x0000003f0400728c */ /* 0x000fe4000bf05070 */
[----:B------:R-:W-:Y:S02]  /*f7d0*/  UISETP.NE.AND UP1, UPT, UR6, 0x1, UPT ;  /* 0x000000010600788c */ /* 0x000fe4000bf25270 */
[----:B------:R-:W-:Y:S01]  /*f7e0*/  UISETP.NE.AND.EX UP0, UPT, UR5, URZ, UPT, UP0 ;  /* 0x0000003f0500728c */ /* 0x000fe2000bf05300 */
[----:B------:R-:W-:Y:S02]  /*f7f0*/  ULDC UR6, c[0x0][0x424] ;  /* 0x0001090000067ab9 */ /* 0x000fe40000000800 */
[----:B------:R-:W-:Y:S01]  /*f800*/  ULDC.64 UR4, c[0x0][0x9e0] ;  /* 0x0002780000047ab9 */ /* 0x000fe20000000a00 */
[----:B------:R-:W-:-:S02]  /*f810*/  USEL UR9, UR6, 0x1, UP0 ;  /* 0x0000000106097887 */ /* 0x000fc40008000000 */
[----:B------:R-:W-:Y:S01]  /*f820*/  UISETP.GE.AND UP0, UPT, UR5, 0x1, UPT ;  /* 0x000000010500788c */ /* 0x000fe2000bf06270 */
[----:B------:R-:W-:Y:S02]  /*f830*/  ULDC UR10, c[0x0][0x288] ;  /* 0x0000a200000a7ab9 */ /* 0x000fe40000000800 */
[----:B------:R-:W-:Y:S01]  /*f840*/  @UP1 ULDC UR7, c[0x0][0x44c] ;  /* 0x0001130000071ab9 */ /* 0x000fe20000000800 */
[----:B------:R-:W-:Y:S01]  /*f850*/  ULDC UR12, c[0x0][0x2f0] ;  /* 0x0000bc00000c7ab9 */ /* 0x000fe20000000800 */
[----:B------:R-:W-:Y:S01]  /*f860*/  UIADD3 UR11, -UR10, 0x1, URZ ;  /* 0x000000010a0b7890 */ /* 0x000fe2000fffe13f */
[----:B------:R-:W-:Y:S01]  /*f870*/  PLOP3.LUT P1, PT, PT, PT, UP0, 0x80, 0x0 ;  /* 0x000000000000781c */ /* 0x000fe20003f2f008 */
[----:B------:R-:W-:Y:S01]  /*f880*/  UIMAD UR13, UR9, UR12, 0x7f ;  /* 0x0000007f090d74a4 */ /* 0x000fe2000f8e020c */
[----:B------:R-:W-:Y:S01]  /*f890*/  @UP1 ULDC UR14, c[0x0][0x450] ;  /* 0x00011400000e1ab9 */ /* 0x000fe20000000800 */
[----:B------:R-:W-:Y:S02]  /*f8a0*/  UIMAD UR11, UR9, UR12, UR11 ;  /* 0x0000000c090b72a4 */ /* 0x000fe4000f8e020b */
[----:B0-----:R-:W-:-:S04]  /*f8b0*/  UIMAD UR48, UR48, 0xc0, URZ ;  /* 0x000000c0303078a4 */ /* 0x001fc8000f8e023f */
[----:B------:R-:W-:-:S04]  /*f8c0*/  UIADD3 UR8, UR48, 0xbf, URZ ;  /* 0x000000bf30087890 */ /* 0x000fc8000fffe03f */
[----:B------:R-:W-:-:S04]  /*f8d0*/  UIMAD.WIDE.U32 UR6, UR8, UR7, URZ ;  /* 0x00000007080672a5 */ /* 0x000fc8000f8e003f */
[----:B------:R-:W-:Y:S02]  /*f8e0*/  @UP1 USHF.R.U32.HI UR8, URZ, UR14, UR7 ;  /* 0x0000000e3f081299 */ /* 0x000fe40008011607 */
[----:B------:R-:W-:Y:S02]  /*f8f0*/  USHF.R.S32.HI UR7, URZ, 0x1f, UR13 ;  /* 0x0000001f3f077899 */ /* 0x000fe4000801140d */
[----:B------:R-:W-:Y:S02]  /*f900*/  UIADD3 UR6, UR11, UR8, URZ ;  /* 0x000000080b067290 */ /* 0x000fe4000fffe03f */
[----:B------:R-:W-:Y:S02]  /*f910*/  ULEA.HI UR7, UR7, UR13, URZ, 0x7 ;  /* 0x0000000d07077291 */ /* 0x000fe4000f8f383f */
[----:B------:R-:W-:Y:S02]  /*f920*/  UIADD3 UR4, UR6, UR4, URZ ;  /* 0x0000000406047290 */ /* 0x000fe4000fffe03f */
[----:B------:R-:W-:Y:S01]  /*f930*/  USHF.R.S32.HI UR46, URZ, 0x7, UR7 ;  /* 0x000000073f2e7899 */ /* 0x000fe20008011407 */
[----:B------:R-:W-:Y:S11]  /*f940*/  @!P1 BRA `(.L_x_933) ;  /* 0x0000000000449947 */ /* 0x000ff60003800000 */
        /* <DEDUP_REMOVED lines=10> */
.L_x_934:
[----:B------:R-:W-:-:S11]  /*f9f0*/  UISETP.NE.AND UP0, UPT, UR5, 0x1, UPT ;  /* 0x000000010500788c */ /* 0x000fd6000bf05270 */
[----:B------:R-:W-:Y:S02]  /*fa00*/  @UP0 ULDC.64 UR14, c[0x0][0x9e8] ;  /* 0x00027a00000e0ab9 */ /* 0x000fe40000000a00 */
[----:B------:R-:W-:-:S04]  /*fa10*/  UIMAD.WIDE.U32 UR6, UR8, UR14, URZ ;  /* 0x0000000e080672a5 */ /* 0x000fc8000f8e003f */
[----:B------:R-:W-:-:S12]  /*fa20*/  @UP0 USHF.R.U32.HI UR8, URZ, UR15, UR7 ;  /* 0x0000000f3f080299 */ /* 0x000fd80008011607 */
.L_x_935:
[----:B------:R-:W-:-:S04]  /*fa30*/  UIMAD UR8, UR8, UR5, UR5 ;  /* 0x00000005080872a4 */ /* 0x000fc8000f8e0205 */
[----:B------:R-:W-:-:S04]  /*fa40*/  UISETP.LT.AND UP0, UPT, UR4, UR8, UPT ;  /* 0x000000080400728c */ /* 0x000fc8000bf01270 */
[----:B------:R-:W-:-:S12]  /*fa50*/  USEL UR4, UR4, UR8, UP0 ;  /* 0x0000000804047287 */ /* 0x000fd80008000000 */
.L_x_933:
[----:B------:R-:W-:Y:S01]  /*fa60*/  UIADD3 UR4, UR4, 0x7f, URZ ;  /* 0x0000007f04047890 */ /* 0x000fe2000fffe03f */
[----:B------:R-:W-:Y:S01]  /*fa70*/  @UP1 ULDC UR6, c[0x0][0x44c] ;  /* 0x0001130000061ab9 */ /* 0x000fe20000000800 */
[----:B------:R-:W-:Y:S02]  /*fa80*/  @UP1 ULDC UR11, c[0x0][0x450] ;  /* 0x00011400000b1ab9 */ /* 0x000fe40000000800 */
[----:B------:R-:W-:Y:S02]  /*fa90*/  USHF.R.S32.HI UR8, URZ, 0x1f, UR4 ;  /* 0x0000001f3f087899 */ /* 0x000fe40008011404 */
[----:B------:R-:W-:Y:S02]  /*faa0*/  UIMAD.WIDE.U32 UR6, UR48, UR6, URZ ;  /* 0x00000006300672a5 */ /* 0x000fe4000f8e003f */
[----:B------:R-:W-:Y:S02]  /*fab0*/  ULEA.HI UR8, UR8, UR4, URZ, 0x7 ;  /* 0x0000000408087291 */ /* 0x000fe4000f8f383f */
[----:B------:R-:W-:Y:S01]  /*fac0*/  UIMAD UR9, UR9, UR12, -UR10 ;  /* 0x0000000c090972a4 */ /* 0x000fe2000f8e0a0a */
[----:B------:R-:W-:Y:S01]  /*fad0*/  UMOV UR4, UR48 ;  /* 0x0000003000047c82 */ /* 0x000fe20008000000 */
[----:B------:R-:W-:-:S02]  /*fae0*/  USHF.R.S32.HI UR44, URZ, 0x7, UR8 ;  /* 0x000000073f2c7899 */ /* 0x000fc40008011408 */
[----:B------:R-:W-:Y:S02]  /*faf0*/  @UP1 USHF.R.U32.HI UR4, URZ, UR11, UR7 ;  /* 0x0000000b3f041299 */ /* 0x000fe40008011607 */
[----:B------:R-:W-:Y:S02]  /*fb00*/  UISETP.LT.AND UP0, UPT, UR46, UR44, UPT ;  /* 0x0000002c2e00728c */ /* 0x000fe4000bf01270 */
[----:B------:R-:W-:Y:S01]  /*fb10*/  UIADD3 UR4, UR9, UR4, URZ ;  /* 0x0000000409047290 */ /* 0x000fe2000fffe03f */
[----:B------:R-:W-:Y:S01]  /*fb20*/  ULDC UR8, c[0x0][0x9dc] ;  /* 0x0002770000087ab9 */ /* 0x000fe20000000800 */
[----:B------:R-:W-:Y:S02]  /*fb30*/  USEL UR12, UR46, UR44, UP0 ;  /* 0x0000002c2e0c7287 */ /* 0x000fe40008000000 */
        /* <DEDUP_REMOVED lines=12> */
.L_x_937:
[----:B------:R-:W-:-:S11]  /*fc00*/  UISETP.NE.AND UP0, UPT, UR5, 0x1, UPT ;  /* 0x000000010500788c */ /* 0x000fd6000bf05270 */
[----:B------:R-:W-:Y:S02]  /*fc10*/  @UP0 ULDC.64 UR10, c[0x0][0x9e8] ;  /* 0x00027a00000a0ab9 */ /* 0x000fe40000000a00 */
[----:B------:R-:W-:-:S04]  /*fc20*/  UIMAD.WIDE.U32 UR6, UR4, UR10, URZ ;  /* 0x0000000a040672a5 */ /* 0x000fc8000f8e003f */
[----:B------:R-:W-:-:S12]  /*fc30*/  @UP0 USHF.R.U32.HI UR4, URZ, UR11, UR7 ;  /* 0x0000000b3f040299 */ /* 0x000fd80008011607 */
.L_x_938:
[----:B------:R-:W-:-:S04]  /*fc40*/  UIMAD UR4, UR4, UR5, URZ ;  /* 0x00000005040472a4 */ /* 0x000fc8000f8e023f */
[----:B------:R-:W-:-:S04]  /*fc50*/  UISETP.LT.AND UP0, UPT, UR8, UR4, UPT ;  /* 0x000000040800728c */ /* 0x000fc8000bf01270 */
[----:B------:R-:W-:-:S12]  /*fc60*/  USEL UR8, UR8, UR4, !UP0 ;  /* 0x0000000408087287 */ /* 0x000fd8000c000000 */
.L_x_936:
[----:B------:R-:W-:Y:S02]  /*fc70*/  USHF.R.S32.HI UR4, URZ, 0x1f, UR8 ;  /* 0x0000001f3f047899 */ /* 0x000fe40008011408 */
[----:B------:R-:W-:Y:S02]  /*fc80*/  USHF.R.U32.HI UR9, URZ, 0x10, UR47 ;  /* 0x000000103f097899 */ /* 0x000fe4000801162f */
[----:B------:R-:W-:Y:S02]  /*fc90*/  ULEA.HI UR4, UR4, UR8, URZ, 0x7 ;  /* 0x0000000804047291 */ /* 0x000fe4000f8f383f */
[----:B------:R-:W-:Y:S02]  /*fca0*/  ULOP3.LUT UR47, UR47, 0xffff, URZ, 0xc0, !UPT ;  /* 0x0000ffff2f2f7892 */ /* 0x000fe4000f8ec03f */
[----:B------:R-:W-:Y:S01]  /*fcb0*/  USHF.R.S32.HI UR4, URZ, 0x7, UR4 ;  /* 0x000000073f047899 */ /* 0x000fe20008011404 */
[----:B------:R-:W-:-:S03]  /*fcc0*/  UMOV UR43, URZ ;  /* 0x0000003f002b7c82 */ /* 0x000fc60008000000 */
[----:B------:R-:W-:-:S04]  /*fcd0*/  UISETP.LT.AND UP0, UPT, URZ, UR4, UPT ;  /* 0x000000043f00728c */ /* 0x000fc8000bf01270 */
[----:B------:R-:W-:Y:S02]  /*fce0*/  USEL UR42, URZ, UR4, !UP0 ;  /* 0x000000043f2a7287 */ /* 0x000fe4000c000000 */
[----:B------:R-:W-:Y:S02]  /*fcf0*/  UISETP.NE.AND UP0, UPT, UR9, URZ, UPT ;  /* 0x0000003f0900728c */ /* 0x000fe4000bf05270 */
[----:B------:R-:W-:-:S06]  /*fd00*/  UISETP.GT.AND UP1, UPT, UR12, UR42, UPT ;  /* 0x0000002a0c00728c */ /* 0x000fcc000bf24270 */
[----:B------:R-:W-:-:S03]  /*fd10*/  PLOP3.LUT P0, PT, PT, PT, UP1, 0x80, 0x0 ;  /* 0x000000000000781c */ /* 0x000fc60003f0f018 */
[----:B------:R-:W-:-:S10]  /*fd20*/  @!UP0 ULDC UR9, c[0x0][0x9f0] ;  /* 0x00027c0000098ab9 */ /* 0x000fd40000000800 */
[----:B------:R-:W-:Y:S05]  /*fd30*/  @!P0 BRA `(.L_x_939) ;  /* 0x0000000000848947 */ /* 0x000fea0003800000 */
[----:B------:R-:W-:Y:S01]  /*fd40*/  IMAD.U32 R4, RZ, RZ, UR9 ;  /* 0x00000009ff047e24 */ /* 0x000fe2000f8e00ff */
[----:B------:R-:W-:-:S04]  /*fd50*/  UIADD3 UR4, UR9, -0x1, UR12 ;  /* 0xffffffff09047890 */ /* 0x000fc8000fffe00c */
[-C--:B------:R-:W-:Y:S01]  /*fd60*/  IABS R0, R4.reuse ;  /* 0x0000000400007213 */ /* 0x080fe20000000000 */
[----:B------:R-:W-:Y:S01]  /*fd70*/  UIADD3 UR6, -UR42, UR4, URZ ;  /* 0x000000042a067290 */ /* 0x000fe2000fffe13f */
[----:B------:R-:W-:Y:S02]  /*fd80*/  IABS R6, R4 ;  /* 0x0000000400067213 */ /* 0x000fe40000000000 */
[----:B------:R-:W-:Y:S01]  /*fd90*/  R2UR UR10, R0 ;  /* 0x00000000000a72ca */ /* 0x000fe200000e0000 */
[----:B------:R-:W-:Y:S02]  /*fda0*/  UMOV UR4, URZ ;  /* 0x0000003f00047c82 */ /* 0x000fe40008000000 */
[----:B------:R-:W-:Y:S01]  /*fdb0*/  IABS R5, UR6 ;  /* 0x0000000600057c13 */ /* 0x000fe20008000000 */
[----:B------:R-:W-:-:S04]  /*fdc0*/  ULOP3.LUT UR6, UR6, UR9, URZ, 0x3c, !UPT ;  /* 0x0000000906067292 */ /* 0x000fc8000f8e3c3f */
[----:B------:R-:W-:-:S05]  /*fdd0*/  IMAD.MOV.U32 R4, RZ, RZ, R5 ;  /* 0x000000ffff047224 */ /* 0x000fca00078e0005 */
[----:B------:R-:W0:Y:S01]  /*fde0*/  I2F.RP R0, UR10 ;  /* 0x0000000a00007d06 */ /* 0x000e220008209400 */
[----:B------:R-:W-:-:S07]  /*fdf0*/  R2UR UR8, R4 ;  /* 0x00000000040872ca */ /* 0x000fce00000e0000 */
[----:B0-----:R-:W0:Y:S02]  /*fe00*/  MUFU.RCP R0, R0 ;  /* 0x0000000000007308 */ /* 0x001e240000001000 */
[----:B0-----:R-:W-:Y:S02]  /*fe10*/  VIADD R3, R0, 0xffffffe ;  /* 0x0ffffffe00037836 */ /* 0x001fe40000000000 */
        /* <DEDUP_REMOVED lines=15> */
[----:B------:R-:W-:Y:S02]  /*ff10*/  UISETP.NE.AND UP0, UPT, UR9, URZ, UPT ;  /* 0x0000003f0900728c */ /* 0x000fe4000bf05270 */
[----:B------:R-:W-:-:S09]  /*ff20*/  @!UP1 UIADD3 UR5, -UR5, URZ, URZ ;  /* 0x0000003f05059290 */ /* 0x000fd2000fffe13f */
[----:B------:R-:W-:-:S07]  /*ff30*/  @!UP0 ULOP3.LUT UR5, URZ, UR9, URZ, 0x33, !UPT ;  /* 0x000000093f058292 */ /* 0x000fce000f8e333f */
[----:B------:R-:W-:-:S05]  /*ff40*/  UMOV UR43, UR5 ;  /* 0x00000005002b7c82 */ /* 0x000fca0008000000 */
.L_x_939:
[----:B------:R-:W-:Y:S01]  /*ff50*/  UIMAD UR39, UR47, UR43, UR42 ;  /* 0x0000002b2f2772a4 */ /* 0x000fe2000f8e022a */
[----:B------:R-:W-:Y:S02]  /*ff60*/  IMAD.U32 R18, RZ, RZ, UR12 ;  /* 0x0000000cff127e24 */ /* 0x000fe4000f8e00ff */
[----:B------:R-:W-:Y:S02]  /*ff70*/  IMAD.MOV.U32 R0, RZ, RZ, RZ ;  /* 0x000000ffff007224 */ /* 0x000fe400078e00ff */
[----:B------:R-:W-:Y:S02]  /*ff80*/  IMAD.MOV.U32 R4, RZ, RZ, 0x1 ;  /* 0x00000001ff047424 */ /* 0x000fe400078e00ff */
[----:B------:R-:W-:-:S05]  /*ff90*/  IMAD.U32 R3, RZ, RZ, UR39 ;  /* 0x00000027ff037e24 */ /* 0x000fca000f8e00ff */
[----:B------:R-:W-:Y:S01]  /*ffa0*/  VIADDMNMX R18, R3, UR43, R18, PT ;  /* 0x0000002b03127c46 */ /* 0x000fe2000b800112 */
[----:B------:R-:W-:-:S03]  /*ffb0*/  IMAD.MOV.U32 R3, RZ, RZ, 0x1 ;  /* 0x00000001ff037424 */ /* 0x000fc600078e00ff */
[----:B------:R-:W-:-:S13]  /*ffc0*/  ISETP.GT.AND P0, PT, R18, UR39, PT ;  /* 0x0000002712007c0c */ /* 0x000fda000bf04270 */
        /* <DEDUP_REMOVED lines=24> */
.L_x_940:
        /* <DEDUP_REMOVED lines=20> */
.L_x_942:
        /* <DEDUP_REMOVED lines=15> */
.L_x_941:
[----:B------:R-:W0:Y:S01]  /*10380*/  LDC.64 R4, c[0x0][0x9f8] ;  /* 0x00027e00ff047b82 */ /* 0x000e220000000a00 */
[----:B------:R-:W-:Y:S01]  /*10390*/  IMAD.MOV.U32 R17, RZ, RZ, R19 ;  /* 0x000000ffff117224 */ /* 0x000fe200078e0013 */
[----:B------:R-:W-:Y:S01]  /*103a0*/  ULDC.64 UR4, c[0x0][0x208] ;  /* 0x0000820000047ab9 */ /* 0x000fe20000000a00 */
[----:B0-----:R-:W-:-:S04]  /*103b0*/  ISETP.NE.U32.AND P0, PT, R4, RZ, PT ;  /* 0x000000ff0400720c */ /* 0x001fc80003f05070 */
[----:B------:R-:W-:-:S13]  /*103c0*/  ISETP.NE.AND.EX P0, PT, R5, RZ, PT, P0 ;  /* 0x000000ff0500720c */ /* 0x000fda0003f05300 */
[----:B------:R-:W0:Y:S02]  /*103d0*/  @P0 LDC.64 R4, c[0x0][0x9f8] ;  /* 0x00027e00ff040b82 */ /* 0x000e240000000a00 */
[----:B0-----:R-:W-:-:S06]  /*103e0*/  @P0 IMAD.WIDE R6, R19, 0x4, R4 ;  /* 0x0000000413060825 */ /* 0x001fcc00078e0204 */
[----:B------:R-:W0:Y:S01]  /*103f0*/  LDC.64 R4, c[0x0][0x418] ;  /* 0x00010600ff047b82 */ /* 0x000e220000000a00 */
[----:B------:R-:W2:Y:S01]  /*10400*/  @P0 LDG.E R17, desc[UR4][R6.64] ;  /* 0x0000000406110981 */ /* 0x000ea2000c1e1900 */
[----:B------:R-:W-:Y:S01]  /*10410*/  UMOV UR4, 0xffffffff ;  /* 0xffffffff00047882 */ /* 0x000fe20000000000 */
[----:B------:R-:W-:Y:S01]  /*10420*/  LOP3.LUT R22, R22, 0xfffffffe, RZ, 0xc0, !PT ;  /* 0xfffffffe16167812 */ /* 0x000fe200078ec0ff */
[----:B------:R-:W-:Y:S01]  /*10430*/  VIADD R27, R18, 0xffffffff ;  /* 0xffffffff121b7836 */ /* 0x000fe20000000000 */
[----:B0-----:R-:W-:-:S04]  /*10440*/  ISETP.NE.U32.AND P0, PT, R4, RZ, PT ;  /* 0x000000ff0400720c */ /* 0x001fc80003f05070 */
[----:B------:R-:W-:-:S13]  /*10450*/  ISETP.NE.AND.EX P1, PT, R5, RZ, PT, P0 ;  /* 0x000000ff0500720c */ /* 0x000fda0003f25300 */
[----:B------:R-:W-:Y:S02]  /*10460*/  @P1 LOP3.LUT R22, R22, 0x1, RZ, 0xfc, !PT ;  /* 0x0000000116161812 */ /* 0x000fe400078efcff */
[----:B--2---:R-:W-:Y:S02]  /*10470*/  SHF.R.S32.HI R24, RZ, 0x1f, R17 ;  /* 0x0000001fff187819 */ /* 0x004fe40000011411 */
[----:B------:R-:W-:Y:S01]  /*10480*/  SEL R25, R17, RZ, !P1 ;  /* 0x000000ff11197207 */ /* 0x000fe20004800000 */
[----:B------:R-:W-:Y:S06]  /*10490*/  BRA.DIV UR4, `(.L_x_943) ;  /* 0x0000003a04507947 */ /* 0x000fec000b800000 */
[----:B------:R0:W1:Y:S02]  /*104a0*/  SHFL.IDX PT, R14, R26, RZ, 0x1f ;  /* 0x00001fff1a0e7589 */ /* 0x00006400000e0000 */
.L_x_1027:
        /* <DEDUP_REMOVED lines=8> */
.L_x_1030:
[----:B------:R-:W-:Y:S05]  /*10530*/  @!P6 BRA `(.L_x_944) ;  /* 0x0000000000fce947 */ /* 0x000fea0003800000 */
[----:B------:R-:W-:Y:S02]  /*10540*/  IMAD.MOV.U32 R0, RZ, RZ, 0x1 ;  /* 0x00000001ff007424 */ /* 0x000fe400078e00ff */
[----:B------:R-:W-:-:S03]  /*10550*/  IMAD.MOV.U32 R25, RZ, RZ, R17 ;  /* 0x000000ffff197224 */ /* 0x000fc600078e0011 */
[----:B------:R-:W-:Y:S01]  /*10560*/  SHF.L.U32 R0, R0, 0x1f, RZ ;  /* 0x0000001f00007819 */ /* 0x000fe200000006ff */
[----:B------:R-:W-:Y:S06]  /*10570*/  @!P1 BRA `(.L_x_946) ;  /* 0x00000000004c9947 */ /* 0x000fec0003800000 */
[----:B------:R-:W1:Y:S01]  /*10580*/  LDC R10, c[0x0][0x43c] ;  /* 0x00010f00ff0a7b82 */ /* 0x000e620000000800 */
[----:B------:R-:W-:Y:S01]  /*10590*/  IMAD.MOV.U32 R3, RZ, RZ, R27 ;  /* 0x000000ffff037224 */ /* 0x000fe200078e001b */
[----:B------:R-:W-:Y:S01]  /*105a0*/  ULDC.64 UR4, c[0x0][0x428] ;  /* 0x00010a0000047ab9 */ /* 0x000fe20000000a00 */
[----:B------:R-:W-:Y:S01]  /*105b0*/  ULDC.64 UR6, c[0x0][0x208] ;  /* 0x0000820000067ab9 */ /* 0x000fe20000000a00 */
        /* <DEDUP_REMOVED lines=15> */
.L_x_946:
[----:B------:R-:W2:Y:S01]  /*106b0*/  SYNCS.PHASECHK.TRANS64.TRYWAIT P0, [UR38+0x2d840], R0 ;  /* 0x02d84000ff0075a7 */ /* 0x000ea20008000166 */
[----:B------:R-:W-:Y:S01]  /*106c0*/  ISETP.NE.AND P1, PT, R23, RZ, PT ;  /* 0x000000ff1700720c */ /* 0x000fe20003f25270 */
[----:B--2---:R-:W-:-:S12]  /*106d0*/  @!P0 BRA `(.L_x_947) ;  /* 0x0000003800008947 */ /* 0x004fd80003800000 */
.L_x_1031:
[----:B------:R-:W-:Y:S05]  /*106e0*/  @P1 BRA `(.L_x_948) ;  /* 0x0000000000141947 */ /* 0x000fea0003800000 */
[----:B------:R-:W-:Y:S01]  /*106f0*/  LOP3.LUT P0, RZ, R2, 0x1f, RZ, 0xc0, !PT ;  /* 0x0000001f02ff7812 */ /* 0x000fe2000780c0ff */
[----:B--2---:R-:W-:-:S04]  /*10700*/  IMAD.MOV.U32 R0, RZ, RZ, 0x6000 ;  /* 0x00006000ff007424 */ /* 0x004fc800078e00ff */
[----:B------:R3:W-:Y:S08]  /*10710*/  SYNCS.ARRIVE.TRANS64 RZ, [UR38+0x2d830], R0 ;  /* 0x02d83000ffff79a7 */ /* 0x0007f00008000026 */
[----:B---3--:R-:W-:Y:S05]  /*10720*/  @!P0 BRA `(.L_x_948) ;  /* 0x0000000000048947 */ /* 0x008fea0003800000 */
[----:B------:R-:W-:Y:S01]  /*10730*/  BPT.TRAP 0x1 ;  /* 0x000000040000795c */ /* 0x000fe20000300000 */
.L_x_948:
        /* <DEDUP_REMOVED lines=10> */
[----:B------:R-:W-:Y:S02]  /*107e0*/  USHF.L.U32 UR11, UR11, 0x7, URZ ;  /* 0x000000070b0b7899 */ /* 0x000fe4000800063f */
        /* <DEDUP_REMOVED lines=20> */
.L_x_944:
[----:B------:R-:W-:Y:S05]  /*10930*/  WARPSYNC.ALL ;  /* 0x0000000000007948 */ /* 0x000fea0003800000 */
[----:B------:R-:W-:Y:S01]  /*10940*/  UIADD3 UR5, UR38, 0xc400, URZ ;  /* 0x0000c40026057890 */ /* 0x000fe2000fffe03f */
[----:B------:R-:W-:Y:S01]  /*10950*/  BAR.SYNC.DEFER_BLOCKING 0x8, 0x200 ;  /* 0x0208000000007b1d */ /* 0x000fe20000010000 */
[----:B------:R-:W-:Y:S01]  /*10960*/  USHF.R.S32.HI UR4, URZ, 0x1f, UR36 ;  /* 0x0000001f3f047899 */ /* 0x000fe20008011424 */
[----:B------:R-:W-:Y:S01]  /*10970*/  SHF.R.S32.HI R29, RZ, 0x1f, R19 ;  /* 0x0000001fff1d7819 */ /* 0x000fe20000011413 */
[----:B------:R-:W-:-:S03]  /*10980*/  ULOP3.LUT UP0, URZ, UR5, 0x1bf, URZ, 0xc0, !UPT ;  /* 0x000001bf053f7892 */ /* 0x000fc6000f80c03f */
[----:B------:R-:W-:Y:S02]  /*10990*/  ULDC.64 UR6, c[0x0][0x2d8] ;  /* 0x0000b60000067ab9 */ /* 0x000fe40000000a00 */
[----:B------:R-:W-:Y:S01]  /*109a0*/  UIMAD UR4, UR4, UR6, URZ ;  /* 0x00000006040472a4 */ /* 0x000fe2000f8e023f */
[----:B------:R-:W-:Y:S01]  /*109b0*/  PLOP3.LUT P0, PT, PT, PT, UP0, 0x80, 0x0 ;  /* 0x000000000000781c */ /* 0x000fe20003f0f008 */
[----:B------:R-:W-:Y:S02]  /*109c0*/  UIMAD.WIDE.U32 UR40, UR36, UR6, URZ ;  /* 0x00000006242872a5 */ /* 0x000fe4000f8e003f */
[----:B------:R-:W-:-:S04]  /*109d0*/  UIMAD UR4, UR36, UR7, UR4 ;  /* 0x00000007240472a4 */ /* 0x000fc8000f8e0204 */
[----:B------:R-:W-:-:S06]  /*109e0*/  UIADD3 UR45, UR41, UR4, URZ ;  /* 0x00000004292d7290 */ /* 0x000fcc000fffe03f */
[----:B------:R-:W-:Y:S06]  /*109f0*/  @!P0 BRA `(.L_x_949) ;  /* 0x0000000000408947 */ /* 0x000fec0003800000 */
[----:B------:R-:W-:Y:S01]  /*10a00*/  MOV R14, 0x0 ;  /* 0x00000000000e7802 */ /* 0x000fe20000000f00 */
[----:B------:R-:W-:Y:S01]  /*10a10*/  ULDC.64 UR4, c[0x4][0xa8] ;  /* 0x01002a0000047ab9 */ /* 0x000fe20000000a00 */
[----:B------:R-:W-:Y:S01]  /*10a20*/  ULDC.64 UR6, c[0x4][0xb0] ;  /* 0x01002c0000067ab9 */ /* 0x000fe20000000a00 */
[----:B-1----:R-:W-:Y:S02]  /*10a30*/  IMAD.U32 R4, RZ, RZ, UR4 ;  /* 0x00000004ff047e24 */ /* 0x002fe4000f8e00ff */
[----:B------:R-:W-:Y:S01]  /*10a40*/  IMAD.U32 R5, RZ, RZ, UR5 ;  /* 0x00000005ff057e24 */ /* 0x000fe2000f8e00ff */
[----:B------:R-:W1:Y:S01]  /*10a50*/  LDC.64 R14, c[0x4][R14] ;  /* 0x010000000e0e7b82 */ /* 0x000e620000000a00 */
        /* <DEDUP_REMOVED lines=9> */
[----:B012---:R-:W-:Y:S05]  /*10af0*/  CALL.ABS.NOINC R14 ;  /* 0x000000000e007343 */ /* 0x007fea0003c00000 */
.L_x_949:
[----:B--2---:R-:W2:Y:S01]  /*10b00*/  LDC R0, c[0x0][0x448] ;  /* 0x00011200ff007b82 */ /* 0x004ea20000000800 */
[C---:B------:R-:W-:Y:S01]  /*10b10*/  IMAD.SHL.U32 R3, R2.reuse, 0x8, RZ ;  /* 0x0000000802037824 */ /* 0x040fe200078e00ff */
[----:B-1----:R-:W-:Y:S01]  /*10b20*/  SHF.R.U32.HI R4, RZ, 0x3, R2 ;  /* 0x00000003ff047819 */ /* 0x002fe20000011602 */
[----:B------:R-:W-:Y:S01]  /*10b30*/  IMAD.SHL.U32 R6, R23, 0x8, RZ ;  /* 0x0000000817067824 */ /* 0x000fe200078e00ff */
[----:B------:R-:W-:Y:S01]  /*10b40*/  UMOV UR4, UR40 ;  /* 0x0000002800047c82 */ /* 0x000fe20008000000 */
[----:B------:R-:W-:Y:S01]  /*10b50*/  IMAD.SHL.U32 R8, R2, 0x20, RZ ;  /* 0x0000002002087824 */ /* 0x000fe200078e00ff */
[C---:B------:R-:W-:Y:S01]  /*10b60*/  LOP3.LUT R7, R3.reuse, 0x18, RZ, 0xc0, !PT ;  /* 0x0000001803077812 */ /* 0x040fe200078ec0ff */
[----:B------:R-:W-:Y:S01]  /*10b70*/  UMOV UR5, UR45 ;  /* 0x0000002d00057c82 */ /* 0x000fe20008000000 */
[----:B------:R-:W-:Y:S01]  /*10b80*/  LOP3.LUT R3, R3, 0x20, RZ, 0xc0, !PT ;  /* 0x0000002003037812 */ /* 0x000fe200078ec0ff */
[----:B------:R-:W-:Y:S01]  /*10b90*/  ULDC.64 UR6, c[0x0][0x2c8] ;  /* 0x0000b20000067ab9 */ /* 0x000fe20000000a00 */
[----:B------:R-:W-:Y:S01]  /*10ba0*/  LOP3.LUT R4, R4, 0x3, RZ, 0xc0, !PT ;  /* 0x0000000304047812 */ /* 0x000fe200078ec0ff */
[----:B------:R-:W-:Y:S01]  /*10bb0*/  ULDC.64 UR8, c[0x0][0x280] ;  /* 0x0000a00000087ab9 */ /* 0x000fe20000000a00 */
[----:B------:R-:W-:-:S03]  /*10bc0*/  LOP3.LUT R6, R3, 0x300, R6, 0xf8, !PT ;  /* 0x0000030003067812 */ /* 0x000fc600078ef806 */
[C---:B------:R-:W-:Y:S02]  /*10bd0*/  IMAD R3, R4.reuse, 0x40, R7 ;  /* 0x0000004004037824 */ /* 0x040fe400078e0207 */
[----:B------:R-:W-:-:S05]  /*10be0*/  IMAD.SHL.U32 R4, R4, 0x8, RZ ;  /* 0x0000000804047824 */ /* 0x000fca00078e00ff */
[----:B------:R-:W-:Y:S02]  /*10bf0*/  LOP3.LUT R6, R6, R3, R4, 0xf6, !PT ;  /* 0x0000000306067212 */ /* 0x000fe400078ef604 */
[----:B--2---:R-:W-:Y:S01]  /*10c00*/  ISETP.NE.AND P0, PT, R0, 0x1, PT ;  /* 0x000000010000780c */ /* 0x004fe20003f05270 */
[----:B------:R-:W1:Y:S01]  /*10c10*/  LDC.64 R4, c[0x0][0x2e0] ;  /* 0x0000b800ff047b82 */ /* 0x000e620000000a00 */
[----:B------:R-:W-:-:S04]  /*10c20*/  SHF.R.U32.HI R3, RZ, 0x2, R23 ;  /* 0x00000002ff037819 */ /* 0x000fc80000011617 */
[----:B------:R-:W-:-:S05]  /*10c30*/  LOP3.LUT R8, R3, 0x60, R8, 0xf8, !PT ;  /* 0x0000006003087812 */ /* 0x000fca00078ef808 */
[----:B------:R-:W-:Y:S02]  /*10c40*/  VIADD R11, R8, UR48 ;  /* 0x00000030080b7c36 */ /* 0x000fe40008000000 */
[----:B------:R-:W2:Y:S02]  /*10c50*/  @P0 LDC R10, c[0x0][0x44c] ;  /* 0x00011300ff0a0b82 */ /* 0x000ea40000000800 */
[----:B------:R-:W-:-:S06]  /*10c60*/  IMAD.MOV.U32 R9, RZ, RZ, R11 ;  /* 0x000000ffff097224 */ /* 0x000fcc00078e000b */
[----:B------:R-:W3:Y:S08]  /*10c70*/  @P0 LDC R13, c[0x0][0x450] ;  /* 0x00011400ff0d0b82 */ /* 0x000ef00000000800 */
[----:B------:R-:W4:Y:S01]  /*10c80*/  @P0 LDC R12, c[0x0][0x44c] ;  /* 0x00011300ff0c0b82 */ /* 0x000f220000000800 */
[----:B--2---:R-:W-:-:S07]  /*10c90*/  @P0 IMAD.HI.U32 R8, R11, R10, RZ ;  /* 0x0000000a0b080227 */ /* 0x004fce00078e00ff */
[----:B------:R-:W2:Y:S01]  /*10ca0*/  @P0 LDC R10, c[0x0][0x450] ;  /* 0x00011400ff0a0b82 */ /* 0x000ea20000000800 */
[----:B---3--:R-:W-:Y:S01]  /*10cb0*/  @P0 SHF.R.U32.HI R9, RZ, R13, R8 ;  /* 0x0000000dff090219 */ /* 0x008fe20000011608 */
[----:B-1----:R-:W-:-:S04]  /*10cc0*/  IMAD R8, R29, R4, RZ ;  /* 0x000000041d087224 */ /* 0x002fc800078e02ff */
[C---:B------:R-:W-:Y:S01]  /*10cd0*/  IMAD R13, R19.reuse, R5, R8 ;  /* 0x00000005130d7224 */ /* 0x040fe200078e0208 */
[----:B------:R-:W-:Y:S01]  /*10ce0*/  SHF.R.S32.HI R8, RZ, 0x1f, R9 ;  /* 0x0000001fff087819 */ /* 0x000fe20000011409 */
[----:B------:R-:W-:Y:S01]  /*10cf0*/  IMAD.WIDE.U32 R4, R19, R4, UR4 ;  /* 0x0000000413047e25 */ /* 0x000fe2000f8e0004 */
[----:B------:R-:W-:-:S03]  /*10d00*/  ULDC.64 UR4, c[0x0][0x2d0] ;  /* 0x0000b40000047ab9 */ /* 0x000fc60000000a00 */
[----:B------:R-:W-:Y:S02]  /*10d10*/  IMAD R8, R8, UR4, RZ ;  /* 0x0000000408087c24 */ /* 0x000fe4000f8e02ff */
[----:B------:R-:W-:Y:S02]  /*10d20*/  IMAD.IADD R5, R5, 0x1, R13 ;  /* 0x0000000105057824 */ /* 0x000fe400078e020d */
[C---:B------:R-:W-:Y:S02]  /*10d30*/  IMAD R13, R9.reuse, UR5, R8 ;  /* 0x00000005090d7c24 */ /* 0x040fe4000f8e0208 */
[----:B------:R-:W-:Y:S02]  /*10d40*/  IMAD.MOV R14, RZ, RZ, -R9 ;  /* 0x000000ffff0e7224 */ /* 0x000fe400078e0a09 */
[----:B------:R-:W-:-:S04]  /*10d50*/  IMAD.WIDE.U32 R8, R9, UR4, R4 ;  /* 0x0000000409087c25 */ /* 0x000fc8000f8e0004 */
[----:B------:R-:W-:Y:S02]  /*10d60*/  IMAD.IADD R9, R9, 0x1, R13 ;  /* 0x0000000109097824 */ /* 0x000fe400078e020d */
[----:B------:R-:W-:Y:S02]  /*10d70*/  IMAD R13, R0, R14, R11 ;  /* 0x0000000e000d7224 */ /* 0x000fe400078e020b */
[----:B------:R-:W-:Y:S02]  /*10d80*/  VIADD R11, R11, 0x80 ;  /* 0x000000800b0b7836 */ /* 0x000fe40000000000 */
[----:B------:R-:W-:Y:S01]  /*10d90*/  IMAD.WIDE.U32 R8, R13, UR6, R8 ;  /* 0x000000060d087c25 */ /* 0x000fe2000f8e0008 */
[----:B------:R-:W-:-:S03]  /*10da0*/  SHF.R.S32.HI R14, RZ, 0x1f, R13 ;  /* 0x0000001fff0e7819 */ /* 0x000fc6000001140d */
[----:B----4-:R-:W-:-:S04]  /*10db0*/  @P0 IMAD.HI.U32 R15, R11, R12, RZ ;  /* 0x0000000c0b0f0227 */ /* 0x010fc800078e00ff */
[----:B------:R-:W-:-:S04]  /*10dc0*/  IMAD R14, R14, UR6, RZ ;  /* 0x000000060e0e7c24 */ /* 0x000fc8000f8e02ff */
[----:B------:R-:W-:Y:S02]  /*10dd0*/  IMAD R19, R13, UR7, R14 ;  /* 0x000000070d137c24 */ /* 0x000fe4000f8e020e */
[----:B------:R-:W-:Y:S01]  /*10de0*/  IMAD.MOV.U32 R13, RZ, RZ, R11 ;  /* 0x000000ffff0d7224 */ /* 0x000fe200078e000b */
[----:B--2---:R-:W-:Y:S01]  /*10df0*/  @P0 SHF.R.U32.HI R13, RZ, R10, R15 ;  /* 0x0000000aff0d0219 */ /* 0x004fe2000001160f */
[----:B------:R-:W-:Y:S01]  /*10e00*/  IMAD.IADD R19, R9, 0x1, R19 ;  /* 0x0000000109137824 */ /* 0x000fe200078e0213 */
[----:B------:R-:W-:-:S03]  /*10e10*/  LEA R10, P0, R8, UR8, 0x1 ;  /* 0x00000008080a7c11 */ /* 0x000fc6000f8008ff */
[----:B------:R-:W-:Y:S01]  /*10e20*/  IMAD.MOV R9, RZ, RZ, -R13 ;  /* 0x000000ffff097224 */ /* 0x000fe200078e0a0d */
[----:B------:R-:W-:Y:S01]  /*10e30*/  LEA.HI.X R19, R8, UR9, R19, 0x1, P0 ;  /* 0x0000000908137c11 */ /* 0x000fe200080f0c13 */
[----:B------:R-:W-:Y:S01]  /*10e40*/  IMAD.WIDE.U32 R4, R13, UR4, R4 ;  /* 0x000000040d047c25 */ /* 0x000fe2000f8e0004 */
[----:B------:R-:W-:-:S03]  /*10e50*/  SHF.R.S32.HI R8, RZ, 0x1f, R13 ;  /* 0x0000001fff087819 */ /* 0x000fc6000001140d */
[----:B------:R-:W-:Y:S02]  /*10e60*/  IMAD R9, R0, R9, R11 ;  /* 0x0000000900097224 */ /* 0x000fe400078e020b */
[----:B------:R-:W-:Y:S01]  /*10e70*/  IMAD R8, R8, UR4, RZ ;  /* 0x0000000408087c24 */ /* 0x000fe2000f8e02ff */
[----:B------:R-:W-:Y:S02]  /*10e80*/  ULDC UR4, c[0x0][0x2b8] ;  /* 0x0000ae0000047ab9 */ /* 0x000fe40000000800 */
[----:B------:R-:W-:Y:S01]  /*10e90*/  ISETP.GE.AND P2, PT, R7, UR4, PT ;  /* 0x0000000407007c0c */ /* 0x000fe2000bf46270 */
[----:B------:R-:W-:Y:S01]  /*10ea0*/  IMAD R13, R13, UR5, R8 ;  /* 0x000000050d0d7c24 */ /* 0x000fe2000f8e0208 */
[----:B------:R-:W-:-:S03]  /*10eb0*/  SHF.R.S32.HI R8, RZ, 0x1f, R9 ;  /* 0x0000001fff087819 */ /* 0x000fc60000011409 */
[----:B------:R-:W-:Y:S02]  /*10ec0*/  IMAD.IADD R5, R5, 0x1, R13 ;  /* 0x0000000105057824 */ /* 0x000fe400078e020d */
[----:B------:R-:W-:Y:S02]  /*10ed0*/  IMAD R8, R8, UR6, RZ ;  /* 0x0000000608087c24 */ /* 0x000fe4000f8e02ff */
[----:B------:R-:W-:-:S04]  /*10ee0*/  IMAD.WIDE.U32 R4, R9, UR6, R4 ;  /* 0x0000000609047c25 */ /* 0x000fc8000f8e0004 */
[----:B------:R-:W-:Y:S01]  /*10ef0*/  IMAD R11, R9, UR7, R8 ;  /* 0x00000007090b7c24 */ /* 0x000fe2000f8e0208 */
[----:B------:R-:W-:-:S03]  /*10f00*/  LOP3.LUT R8, R7, 0x20, RZ, 0xfc, !PT ;  /* 0x0000002007087812 */ /* 0x000fc600078efcff */
[----:B------:R-:W-:Y:S01]  /*10f10*/  IMAD.IADD R9, R5, 0x1, R11 ;  /* 0x0000000105097824 */ /* 0x000fe200078e020b */
[----:B------:R-:W-:Y:S02]  /*10f20*/  ISETP.GE.AND P0, PT, R8, UR4, PT ;  /* 0x0000000408007c0c */ /* 0x000fe4000bf06270 */
[----:B------:R-:W-:-:S04]  /*10f30*/  LOP3.LUT R8, R7, 0x40, RZ, 0xfc, !PT ;  /* 0x0000004007087812 */ /* 0x000fc800078efcff */
[----:B------:R-:W-:Y:S01]  /*10f40*/  ISETP.GE.AND P1, PT, R8, UR4, PT ;  /* 0x0000000408007c0c */ /* 0x000fe2000bf26270 */
[----:B------:R-:W-:Y:S01]  /*10f50*/  UMOV UR4, 0xffffffff ;  /* 0xffffffff00047882 */ /* 0x000fe20000000000 */
[----:B------:R-:W-:-:S04]  /*10f60*/  LEA R8, P3, R4, UR8, 0x1 ;  /* 0x0000000804087c11 */ /* 0x000fc8000f8608ff */
[----:B------:R-:W-:Y:S01]  /*10f70*/  LEA.HI.X R9, R4, UR9, R9, 0x1, P3 ;  /* 0x0000000904097c11 */ /* 0x000fe200098f0c09 */
[----:B------:R-:W-:Y:S08]  /*10f80*/  BRA.DIV UR4, `(.L_x_950) ;  /* 0x0000002e04ec7947 */ /* 0x000ff0000b800000 */
[----:B------:R-:W-:Y:S01]  /*10f90*/  SHFL.IDX PT, R5, R19, RZ, 0x1c1f ;  /* 0x001c1fff13057589 */ /* 0x000fe200000e0000 */
[----:B------:R-:W-:Y:S01]  /*10fa0*/  ULDC UR4, c[0x0][0x288] ;  /* 0x0000a20000047ab9 */ /* 0x000fe20000000800 */
[----:B------:R-:W-:Y:S01]  /*10fb0*/  VIADD R3, R3, UR48 ;  /* 0x0000003003037c36 */ /* 0x000fe20008000000 */
[----:B------:R-:W-:Y:S01]  /*10fc0*/  ULDC.64 UR6, c[0x0][0x208] ;  /* 0x0000820000067ab9 */ /* 0x000fe20000000a00 */
[----:B------:R-:W1:Y:S01]  /*10fd0*/  SHFL.IDX PT, R4, R10, RZ, 0x1c1f ;  /* 0x001c1fff0a047589 */ /* 0x000e6200000e0000 */
[----:B------:R-:W-:Y:S02]  /*10fe0*/  IMAD R0, R0, UR4, RZ ;  /* 0x0000000400007c24 */ /* 0x000fe4000f8e02ff */
[C---:B------:R-:W-:Y:S01]  /*10ff0*/  VIADD R11, R3.reuse, 0x20 ;  /* 0x00000020030b7836 */ /* 0x040fe20000000000 */
[----:B------:R-:W-:Y:S01]  /*11000*/  SHFL.IDX PT, R20, R19, 0x1, 0x1c1f ;  /* 0x003c1f0013147f89 */ /* 0x000fe200000e0000 */
[C---:B------:R-:W-:Y:S01]  /*11010*/  VIADD R13, R3.reuse, 0x40 ;  /* 0x00000040030d7836 */ /* 0x040fe20000000000 */
[----:B------:R-:W-:-:S02]  /*11020*/  ISETP.GE.AND P3, PT, R3, R0, PT ;  /* 0x000000000300720c */ /* 0x000fc40003f66270 */
[----:B------:R-:W2:Y:S02]  /*11030*/  SHFL.IDX PT, R14, R10, 0x1, 0x1c1f ;  /* 0x003c1f000a0e7f89 */ /* 0x000ea400000e0000 */
[----:B------:R-:W-:Y:S02]  /*11040*/  ISETP.GE.AND P4, PT, R13, R0, PT ;  /* 0x000000000d00720c */ /* 0x000fe40003f86270 */
[----:B------:R-:W3:Y:S04]  /*11050*/  SHFL.IDX PT, R28, R19, 0x2, 0x1c1f ;  /* 0x005c1f00131c7f89 */ /* 0x000ee800000e0000 */
[----:B------:R-:W-:Y:S03]  /*11060*/  SHFL.IDX PT, R19, R19, 0x3, 0x1c1f ;  /* 0x007c1f0013137f89 */ /* 0x000fe600000e0000 */
[----:B------:R-:W-:Y:S01]  /*11070*/  @!P3 LEA R29, R6, UR38, 0x1 ;  /* 0x00000026061dbc11 */ /* 0x000fe2000f8e08ff */
[----:B-1----:R-:W-:-:S05]  /*11080*/  @!P3 IMAD.WIDE.U32 R4, R7, 0x2, R4 ;  /* 0x000000020704b825 */ /* 0x002fca00078e0004 */
[----:B------:R-:W-:Y:S04]  /*11090*/  @!P3 LDGSTS.E.BYPASS.LTC128B.128 [R29+0xc400], desc[UR6][R4.64], !P2 ;  /* 0x0c400000041dbfae */ /* 0x000fe8000d101d46 */
[----:B------:R-:W-:Y:S04]  /*110a0*/  @!P3 LDGSTS.E.BYPASS.LTC128B.128 [R29+0xf400], desc[UR6][R4.64+0x40], !P0 ;  /* 0x0f400040041dbfae */ /* 0x000fe8000c101d46 */
[----:B------:R2:W-:Y:S01]  /*110b0*/  @!P3 LDGSTS.E.BYPASS.LTC128B.128 [R29+0x12400], desc[UR6][R4.64+0x80], !P1 ;  /* 0x12400080041dbfae */ /* 0x0005e2000c901d46 */
[----:B------:R-:W-:-:S03]  /*110c0*/  ISETP.GE.AND P3, PT, R11, R0, PT ;  /* 0x000000000b00720c */ /* 0x000fc60003f66270 */
[----:B------:R-:W1:Y:S01]  /*110d0*/  SHFL.IDX PT, R11, R10, 0x2, 0x1c1f ;  /* 0x005c1f000a0b7f89 */ /* 0x000e6200000e0000 */
[----:B--2---:R-:W-:Y:S02]  /*110e0*/  IMAD.MOV.U32 R4, RZ, RZ, R14 ;  /* 0x000000ffff047224 */ /* 0x004fe400078e000e */
[----:B------:R-:W-:-:S07]  /*110f0*/  IMAD.MOV.U32 R5, RZ, RZ, R20 ;  /* 0x000000ffff057224 */ /* 0x000fce00078e0014 */
[----:B------:R-:W-:Y:S01]  /*11100*/  @!P3 LEA R29, R6, UR38, 0x1 ;  /* 0x00000026061dbc11 */ /* 0x000fe2000f8e08ff */
[----:B------:R2:W4:Y:S01]  /*11110*/  SHFL.IDX PT, R14, R10, 0x3, 0x1c1f ;  /* 0x007c1f000a0e7f89 */ /* 0x00052200000e0000 */
[----:B------:R-:W-:-:S04]  /*11120*/  @!P3 IMAD.WIDE.U32 R20, R7, 0x2, R4 ;  /* 0x000000020714b825 */ /* 0x000fc800078e0004 */
[----:B---3--:R-:W-:Y:S01]  /*11130*/  IMAD.MOV.U32 R5, RZ, RZ, R28 ;  /* 0x000000ffff057224 */ /* 0x008fe200078e001c */
[----:B------:R-:W-:Y:S04]  /*11140*/  @!P3 LDGSTS.E.BYPASS.LTC128B.128 [R29+0xcc00], desc[UR6][R20.64], !P2 ;  /* 0x0cc00000141dbfae */ /* 0x000fe8000d101d46 */
[----:B------:R-:W-:Y:S01]  /*11150*/  @!P3 LDGSTS.E.BYPASS.LTC128B.128 [R29+0xfc00], desc[UR6][R20.64+0x40], !P0 ;  /* 0x0fc00040141dbfae */ /* 0x000fe2000c101d46 */
[----:B-1----:R-:W-:Y:S02]  /*11160*/  IMAD.MOV.U32 R4, RZ, RZ, R11 ;  /* 0x000000ffff047224 */ /* 0x002fe400078e000b */
[----:B------:R-:W-:Y:S01]  /*11170*/  VIADD R11, R3, 0x60 ;  /* 0x00000060030b7836 */ /* 0x000fe20000000000 */
[----:B------:R1:W-:Y:S01]  /*11180*/  @!P3 LDGSTS.E.BYPASS.LTC128B.128 [R29+0x12c00], desc[UR6][R20.64+0x80], !P1 ;  /* 0x12c00080141dbfae */ /* 0x0003e2000c901d46 */
[----:B------:R-:W-:-:S03]  /*11190*/  @!P4 IMAD.WIDE.U32 R4, R7, 0x2, R4 ;  /* 0x000000020704c825 */ /* 0x000fc600078e0004 */
[----:B------:R-:W-:Y:S01]  /*111a0*/  SHFL.IDX PT, R28, R9, RZ, 0x1c1f ;  /* 0x001c1fff091c7589 */ /* 0x000fe200000e0000 */
[----:B------:R-:W-:Y:S01]  /*111b0*/  ISETP.GE.AND P3, PT, R11, R0, PT ;  /* 0x000000000b00720c */ /* 0x000fe20003f66270 */
[----:B------:R-:W-:Y:S02]  /*111c0*/  VIADD R11, R3, 0x80 ;  /* 0x00000080030b7836 */ /* 0x000fe40000000000 */
[----:B------:R-:W-:Y:S04]  /*111d0*/  SHFL.IDX PT, R9, R9, 0x1, 0x1c1f ;  /* 0x003c1f0009097f89 */ /* 0x000fe800000e0000 */
[----:B-1----:R-:W1:Y:S01]  /*111e0*/  SHFL.IDX PT, R29, R8, RZ, 0x1c1f ;  /* 0x001c1fff081d7589 */ /* 0x002e6200000e0000 */
[----:B------:R-:W-:-:S05]  /*111f0*/  @!P4 LEA R21, R6, UR38, 0x1 ;  /* 0x000000260615cc11 */ /* 0x000fca000f8e08ff */
[----:B------:R-:W-:Y:S01]  /*11200*/  @!P4 LDGSTS.E.BYPASS.LTC128B.128 [R21+0xd400], desc[UR6][R4.64], !P2 ;  /* 0x0d4000000415cfae */ /* 0x000fe2000d101d46 */
[----:B--2---:R-:W-:-:S03]  /*11210*/  @!P3 LEA R10, R6, UR38, 0x1 ;  /* 0x00000026060abc11 */ /* 0x004fc6000f8e08ff */
[----:B------:R-:W-:Y:S04]  /*11220*/  @!P4 LDGSTS.E.BYPASS.LTC128B.128 [R21+0x10400], desc[UR6][R4.64+0x40], !P0 ;  /* 0x104000400415cfae */ /* 0x000fe8000c101d46 */
[----:B------:R4:W-:Y:S01]  /*11230*/  @!P4 LDGSTS.E.BYPASS.LTC128B.128 [R21+0x13400], desc[UR6][R4.64+0x80], !P1 ;  /* 0x134000800415cfae */ /* 0x0009e2000c901d46 */
[----:B------:R-:W-:Y:S01]  /*11240*/  ISETP.GE.AND P4, PT, R11, R0, PT ;  /* 0x000000000b00720c */ /* 0x000fe20003f86270 */
[----:B----4-:R-:W-:Y:S02]  /*11250*/  IMAD.MOV.U32 R4, RZ, RZ, R14 ;  /* 0x000000ffff047224 */ /* 0x010fe400078e000e */
[----:B------:R-:W-:Y:S01]  /*11260*/  IMAD.MOV.U32 R5, RZ, RZ, R19 ;  /* 0x000000ffff057224 */ /* 0x000fe200078e0013 */
[----:B------:R2:W3:Y:S01]  /*11270*/  SHFL.IDX PT, R14, R8, 0x1, 0x1c1f ;  /* 0x003c1f00080e7f89 */ /* 0x0004e200000e0000 */
[----:B------:R-:W-:-:S02]  /*11280*/  IMAD.MOV.U32 R19, RZ, RZ, 0x1 ;  /* 0x00000001ff137424 */ /* 0x000fc400078e00ff */
[----:B------:R-:W-:-:S04]  /*11290*/  @!P3 IMAD.WIDE.U32 R20, R7, 0x2, R4 ;  /* 0x000000020714b825 */ /* 0x000fc800078e0004 */
[----:B-1----:R-:W-:Y:S02]  /*112a0*/  IMAD.MOV.U32 R4, RZ, RZ, R29 ;  /* 0x000000ffff047224 */ /* 0x002fe400078e001d */
[----:B------:R-:W-:Y:S01]  /*112b0*/  @!P4 LEA R29, R6, UR38, 0x1 ;  /* 0x00000026061dcc11 */ /* 0x000fe2000f8e08ff */
[----:B------:R-:W-:Y:S01]  /*112c0*/  IMAD.MOV.U32 R5, RZ, RZ, R28 ;  /* 0x000000ffff057224 */ /* 0x000fe200078e001c */
[----:B------:R2:W-:Y:S01]  /*112d0*/  @!P3 LDGSTS.E.BYPASS.LTC128B.128 [R10+0xdc00], desc[UR6][R20.64], !P2 ;  /* 0x0dc00000140abfae */ /* 0x0005e2000d101d46 */
[----:B------:R-:W-:-:S03]  /*112e0*/  @!P4 IMAD.WIDE.U32 R4, R7, 0x2, R4 ;  /* 0x000000020704c825 */ /* 0x000fc600078e0004 */
[----:B------:R2:W-:Y:S04]  /*112f0*/  @!P3 LDGSTS.E.BYPASS.LTC128B.128 [R10+0x10c00], desc[UR6][R20.64+0x40], !P0 ;  /* 0x10c00040140abfae */ /* 0x0005e8000c101d46 */
[----:B------:R2:W-:Y:S04]  /*11300*/  @!P3 LDGSTS.E.BYPASS.LTC128B.128 [R10+0x13c00], desc[UR6][R20.64+0x80], !P1 ;  /* 0x13c00080140abfae */ /* 0x0005e8000c901d46 */
[----:B------:R2:W-:Y:S04]  /*11310*/  @!P4 LDGSTS.E.BYPASS.LTC128B.128 [R29+0xe400], desc[UR6][R4.64], !P2 ;  /* 0x0e400000041dcfae */ /* 0x0005e8000d101d46 */
[----:B------:R2:W-:Y:S04]  /*11320*/  @!P4 LDGSTS.E.BYPASS.LTC128B.128 [R29+0x11400], desc[UR6][R4.64+0x40], !P0 ;  /* 0x11400040041dcfae */ /* 0x0005e8000c101d46 */
[----:B---3--:R2:W-:Y:S02]  /*11330*/  @!P4 LDGSTS.E.BYPASS.LTC128B.128 [R29+0x14400], desc[UR6][R4.64+0x80], !P1 ;  /* 0x14400080041dcfae */ /* 0x0085e4000c901d46 */
.L_x_1044:
[----:B------:R-:W-:Y:S01]  /*11340*/  VIADD R3, R3, 0xa0 ;  /* 0x000000a003037836 */ /* 0x000fe20000000000 */
[----:B------:R-:W-:Y:S01]  /*11350*/  BSSY B0, `(.L_x_951) ;  /* 0x0000010000007945 */ /* 0x000fe20003800000 */
[----:B--2---:R-:W-:Y:S02]  /*11360*/  IMAD.MOV.U32 R4, RZ, RZ, R14 ;  /* 0x000000ffff047224 */ /* 0x004fe400078e000e */
[----:B------:R-:W-:Y:S01]  /*11370*/  IMAD.MOV.U32 R5, RZ, RZ, R9 ;  /* 0x000000ffff057224 */ /* 0x000fe200078e0009 */
[----:B------:R-:W-:Y:S01]  /*11380*/  ISETP.GE.AND P3, PT, R3, R0, PT ;  /* 0x000000000300720c */ /* 0x000fe20003f66270 */
[----:B------:R-:W-:-:S05]  /*11390*/  IMAD.MOV.U32 R0, RZ, RZ, 0x1 ;  /* 0x00000001ff007424 */ /* 0x000fca00078e00ff */
[----:B------:R-:W-:-:S07]  /*113a0*/  SHF.L.U32 R0, R0, 0x1f, RZ ;  /* 0x0000001f00007819 */ /* 0x000fce00000006ff */
[----:B------:R-:W-:Y:S05]  /*113b0*/  @P3 BRA `(.L_x_952) ;  /* 0x0000000000243947 */ /* 0x000fea0003800000 */
[----:B------:R-:W-:Y:S01]  /*113c0*/  IMAD.WIDE.U32 R4, R7, 0x2, R4 ;  /* 0x0000000207047825 */ /* 0x000fe200078e0004 */
[----:B------:R-:W-:Y:S01]  /*113d0*/  LEA R3, R6, UR38, 0x1 ;  /* 0x0000002606037c11 */ /* 0x000fe2000f8e08ff */
[----:B------:R-:W-:-:S04]  /*113e0*/  ULDC.64 UR4, c[0x0][0x208] ;  /* 0x0000820000047ab9 */ /* 0x000fc80000000a00 */
[----:B------:R-:W-:Y:S01]  /*113f0*/  @!PT LDS RZ, [RZ] ;  /* 0x00000000fffff984 */ /* 0x000fe20000000800 */
[----:B------:R-:W-:Y:S01]  /*11400*/  @!PT LDS RZ, [RZ] ;  /* 0x00000000fffff984 */ /* 0x000fe20000000800 */
[----:B------:R-:W-:Y:S01]  /*11410*/  @!PT LDS RZ, [RZ] ;  /* 0x00000000fffff984 */ /* 0x000fe20000000800 */
[----:B------:R1:W-:Y:S04]  /*11420*/  LDGSTS.E.BYPASS.LTC128B.128 [R3+0xec00], desc[UR4][R4.64], !P2 ;  /* 0x0ec0000004037fae */ /* 0x0003e8000d101d44 */
[----:B------:R1:W-:Y:S04]  /*11430*/  LDGSTS.E.BYPASS.LTC128B.128 [R3+0x11c00], desc[UR4][R4.64+0x40], !P0 ;  /* 0x11c0004004037fae */ /* 0x0003e8000c101d44 */
[----:B------:R1:W-:Y:S02]  /*11440*/  LDGSTS.E.BYPASS.LTC128B.128 [R3+0x14c00], desc[UR4][R4.64+0x80], !P1 ;  /* 0x14c0008004037fae */ /* 0x0003e4000c901d44 */
.L_x_952:
[----:B------:R-:W-:Y:S05]  /*11450*/  BSYNC B0 ;  /* 0x0000000000007941 */ /* 0x000fea0003800000 */
.L_x_951:
[----:B------:R-:W-:Y:S01]  /*11460*/  NOP ;  /* 0x0000000000007918 */ /* 0x000fe20000000000 */
[----:B------:R-:W-:Y:S01]  /*11470*/  SYNCS.ARRIVE.TRANS64.RED.A0T1 RZ, [UR38+0x2d800], RZ ;  /* 0x02d800ffffff79a7 */ /* 0x000fe20008200426 */
[----:B------:R-:W-:Y:S01]  /*11480*/  ARRIVES.LDGSTSBAR.64.TRANSCNT [UR38+0x2d800] ;  /* 0x02d80000ff0079b0 */ /* 0x000fe20008000aa6 */
[----:B------:R-:W-:Y:S01]  /*11490*/  NOP ;  /* 0x0000000000007918 */ /* 0x000fe20000000000 */
[----:B------:R-:W-:Y:S01]  /*114a0*/  SYNCS.ARRIVE.TRANS64.A1T0 RZ, [UR38+0x2d800], RZ ;  /* 0x02d800ffffff79a7 */ /* 0x000fe20008100026 */
[----:B-1----:R-:W-:-:S05]  /*114b0*/  VIADD R3, R18, 0xfffffffe ;  /* 0xfffffffe12037836 */ /* 0x002fca0000000000 */
[----:B------:R-:W-:Y:S01]  /*114c0*/  ISETP.GE.AND P1, PT, R3, UR39, PT ;  /* 0x0000002703007c0c */ /* 0x000fe2000bf26270 */
[----:B------:R-:W1:Y:S02]  /*114d0*/  SYNCS.PHASECHK.TRANS64.TRYWAIT P0, [UR38+0x2d820], R0 ;  /* 0x02d82000ff0075a7 */ /* 0x000e640008000166 */
[----:B-1----:R-:W-:Y:S10]  /*114e0*/  @!P0 BRA `(.L_x_953) ;  /* 0x0000003000ac8947 */ /* 0x002ff40003800000 */
.L_x_1045:
[----:B-1----:R-:W-:Y:S01]  /*114f0*/  IMAD.MOV.U32 R0, RZ, RZ, RZ ;  /* 0x000000ffff007224 */ /* 0x002fe200078e00ff */
[----:B------:R-:W-:Y:S06]  /*11500*/  @!P1 BRA `(.L_x_954) ;  /* 0x0000001c007c9947 */ /* 0x000fec0003800000 */
[----:B------:R-:W-:Y:S01]  /*11510*/  UIADD3 UR4, UR47, 0x1, URZ ;  /* 0x000000012f047890 */ /* 0x000fe2000fffe03f */
[----:B------:R-:W-:Y:S01]  /*11520*/  LOP3.LUT R8, R2, 0x1f, RZ, 0xc0, !PT ;  /* 0x0000001f02087812 */ /* 0x000fe200078ec0ff */
[----:B------:R-:W-:Y:S01]  /*11530*/  ULOP3.LUT UR5, URZ, UR44, URZ, 0x33, !UPT ;  /* 0x0000002c3f057292 */ /* 0x000fe2000f8e333f */
[----:B------:R-:W-:Y:S01]  /*11540*/  IMAD.MOV.U32 R19, RZ, RZ, 0x1 ;  /* 0x00000001ff137424 */ /* 0x000fe200078e00ff */
[----:B------:R-:W-:-:S04]  /*11550*/  UIMAD UR4, UR4, UR43, URZ ;  /* 0x0000002b040472a4 */ /* 0x000fc8000f8e023f */
[----:B------:R-:W-:Y:S01]  /*11560*/  IMAD.U32 R5, RZ, RZ, UR5 ;  /* 0x00000005ff057e24 */ /* 0x000fe2000f8e00ff */
[----:B------:R-:W-:Y:S01]  /*11570*/  ULOP3.LUT UR5, URZ, UR39, URZ, 0x33, !UPT ;  /* 0x000000273f057292 */ /* 0x000fe2000f8e333f */
[----:B------:R-:W-:Y:S01]  /*11580*/  LOP3.LUT R4, RZ, UR4, RZ, 0x33, !PT ;  /* 0x00000004ff047c12 */ /* 0x000fe2000f8e33ff */
[----:B------:R-:W-:-:S03]  /*11590*/  ULOP3.LUT UR4, URZ, UR46, URZ, 0x33, !UPT ;  /* 0x0000002e3f047292 */ /* 0x000fc6000f8e333f */
[----:B------:R-:W-:Y:S01]  /*115a0*/  VIADDMNMX R4, R4, -UR42, R5, !PT ;  /* 0x8000002a04047c46 */ /* 0x000fe2000f800105 */
[----:B------:R-:W-:-:S03]  /*115b0*/  IMAD.MOV.U32 R5, RZ, RZ, 0x2 ;  /* 0x00000002ff057424 */ /* 0x000fc600078e00ff */
[----:B------:R-:W-:-:S04]  /*115c0*/  VIMNMX R4, R4, UR4, !PT ;  /* 0x0000000404047c48 */ /* 0x000fc8000ffe0100 */
[----:B------:R-:W-:Y:S02]  /*115d0*/  VIADDMNMX R5, R4, R5, UR5, !PT ;  /* 0x0000000504057e46 */ /* 0x000fe4000f800105 */
[----:B------:R-:W-:-:S03]  /*115e0*/  LOP3.LUT R6, RZ, R4, RZ, 0x33, !PT ;  /* 0x00000004ff067212 */ /* 0x000fc600078e33ff */
[C---:B------:R-:W-:Y:S02]  /*115f0*/  VIADD R7, R5.reuse, 0xfffffffe ;  /* 0xfffffffe05077836 */ /* 0x040fe40000000000 */
[----:B------:R-:W-:Y:S02]  /*11600*/  IMAD.IADD R10, R5, 0x1, R6 ;  /* 0x00000001050a7824 */ /* 0x000fe400078e0206 */
[----:B------:R-:W-:Y:S01]  /*11610*/  IMAD.MOV.U32 R6, RZ, RZ, R25 ;  /* 0x000000ffff067224 */ /* 0x000fe200078e0019 */
[----:B------:R-:W-:Y:S02]  /*11620*/  ISETP.NE.AND P0, PT, R7, R4, PT ;  /* 0x000000040700720c */ /* 0x000fe40003f05270 */
[----:B------:R-:W-:-:S11]  /*11630*/  LOP3.LUT R9, R10, 0x1, RZ, 0xc0, !PT ;  /* 0x000000010a097812 */ /* 0x000fd600078ec0ff */
[----:B------:R-:W-:Y:S05]  /*11640*/  @!P0 BRA `(.L_x_955) ;  /* 0x0000001000d48947 */ /* 0x000fea0003800000 */
[----:B------:R-:W-:Y:S01]  /*11650*/  BSSY B0, `(.L_x_955) ;  /* 0x0000134000007945 */ /* 0x000fe20003800000 */
[----:B------:R-:W-:Y:S02]  /*11660*/  IMAD.IADD R10, R10, 0x1, -R9 ;  /* 0x000000010a0a7824 */ /* 0x000fe400078e0a09 */
[----:B------:R-:W-:Y:S02]  /*11670*/  IMAD.MOV.U32 R11, RZ, RZ, 0x1 ;  /* 0x00000001ff0b7424 */ /* 0x000fe400078e00ff */
[----:B------:R-:W-:-:S07]  /*11680*/  IMAD.MOV.U32 R6, RZ, RZ, R25 ;  /* 0x000000ffff067224 */ /* 0x000fce00078e0019 */
.L_x_990:
        /* <DEDUP_REMOVED lines=9> */
[----:B------:R-:W1:Y:S01]  /*11720*/  LDC R14, c[0x0][0x43c] ;  /* 0x00010f00ff0e7b82 */ /* 0x000e620000000800 */
[----:B------:R-:W-:Y:S01]  /*11730*/  IMAD.MOV.U32 R13, RZ, RZ, R3 ;  /* 0x000000ffff0d7224 */ /* 0x000fe200078e0003 */
[----:B------:R-:W-:Y:S01]  /*11740*/  ULDC.64 UR4, c[0x0][0x428] ;  /* 0x00010a0000047ab9 */ /* 0x000fe20000000a00 */
[----:B------:R-:W-:Y:S01]  /*11750*/  ULDC.64 UR6, c[0x0][0x208] ;  /* 0x0000820000067ab9 */ /* 0x000fe20000000a00 */
[----:B-1----:R-:W-:-:S13]  /*11760*/  ISETP.NE.AND P0, PT, R14, 0x1, PT ;  /* 0x000000010e00780c */ /* 0x002fda0003f05270 */
[----:B------:R-:W1:Y:S02]  /*11770*/  @P0 LDC.64 R4, c[0x0][0x440] ;  /* 0x00011000ff040b82 */ /* 0x000e640000000a00 */
[----:B-1----:R-:W-:-:S05]  /*11780*/  @P0 IMAD.HI.U32 R4, R3, R4, RZ ;  /* 0x0000000403040227 */ /* 0x002fca00078e00ff */
        /* <DEDUP_REMOVED lines=13> */
.L_x_958:
[----:B------:R-:W2:Y:S01]  /*11860*/  SYNCS.PHASECHK.TRANS64.TRYWAIT P0, [UR38+0x2d848], R12 ;  /* 0x02d8480cff0075a7 */ /* 0x000ea20008000166 */
[----:B------:R-:W-:Y:S01]  /*11870*/  BSSY B2, `(.L_x_959) ;  /* 0x0000003000027945 */ /* 0x000fe20003800000 */
[----:B------:R-:W-:-:S03]  /*11880*/  ISETP.NE.AND P2, PT, R23, RZ, PT ;  /* 0x000000ff1700720c */ /* 0x000fc60003f45270 */
[----:B--2---:R-:W-:Y:S10]  /*11890*/  @!P0 BRA `(.L_x_960) ;  /* 0x0000002c00d88947 */ /* 0x004ff40003800000 */
.L_x_1046:
[----:B------:R-:W-:Y:S05]  /*118a0*/  BSYNC B2 ;  /* 0x0000000000027941 */ /* 0x000fea0003800000 */
.L_x_959:
[----:B------:R-:W-:Y:S04]  /*118b0*/  BSSY B2, `(.L_x_961) ;  /* 0x0000007000027945 */ /* 0x000fe80003800000 */
[----:B------:R-:W-:Y:S05]  /*118c0*/  @P2 BRA `(.L_x_962) ;  /* 0x0000000000142947 */ /* 0x000fea0003800000 */
[----:B------:R-:W-:Y:S01]  /*118d0*/  ISETP.NE.AND P0, PT, R8, RZ, PT ;  /* 0x000000ff0800720c */ /* 0x000fe20003f05270 */
[----:B-1----:R-:W-:-:S04]  /*118e0*/  IMAD.MOV.U32 R4, RZ, RZ, 0x6000 ;  /* 0x00006000ff047424 */ /* 0x002fc800078e00ff */
[----:B------:R2:W-:Y:S08]  /*118f0*/  SYNCS.ARRIVE.TRANS64 RZ, [UR38+0x2d838], R4 ;  /* 0x02d83804ffff79a7 */ /* 0x0005f00008000026 */
[----:B--2---:R-:W-:Y:S05]  /*11900*/  @!P0 BRA `(.L_x_962) ;  /* 0x0000000000048947 */ /* 0x004fea0003800000 */
[----:B------:R-:W-:Y:S01]  /*11910*/  BPT.TRAP 0x1 ;  /* 0x000000040000795c */ /* 0x000fe20000300000 */
.L_x_962:
[----:B------:R-:W-:Y:S05]  /*11920*/  BSYNC B2 ;  /* 0x0000000000027941 */ /* 0x000fea0003800000 */
.L_x_961:
[----:B------:R-:W-:Y:S01]  /*11930*/  IMAD.MOV.U32 R7, RZ, RZ, RZ ;  /* 0x000000ffff077224 */ /* 0x000fe200078e00ff */
[----:B------:R-:W-:Y:S01]  /*11940*/  ULDC.64 UR4, c[0x0][0x198] ;  /* 0x0000660000047ab9 */ /* 0x000fe20000000a00 */
[----:B------:R-:W-:Y:S01]  /*11950*/  PLOP3.LUT P0, PT, PT, PT, PT, 0x80, 0x0 ;  /* 0x000000000000781c */ /* 0x000fe20003f0f070 */
[----:B------:R-:W-:Y:S01]  /*11960*/  UIADD3 UR4, UP0, UR4, 0x370, URZ ;  /* 0x0000037004047890 */ /* 0x000fe2000ff1e03f */
[----:B-1----:R-:W-:Y:S01]  /*11970*/  IMAD.SHL.U32 R4, R14, 0x80, RZ ;  /* 0x000000800e047824 */ /* 0x002fe200078e00ff */
[----:B------:R-:W-:Y:S01]  /*11980*/  R2UR UR34, R7 ;  /* 0x00000000072272ca */ /* 0x000fe200000e0000 */
[----:B------:R-:W-:Y:S02]  /*11990*/  UIADD3 UR32, UR38, 0x1b400, URZ ;  /* 0x0001b40026207890 */ /* 0x000fe4000fffe03f */
[----:B------:R-:W-:Y:S02]  /*119a0*/  UIADD3 UR33, UR38, 0x2d838, URZ ;  /* 0x0002d83826217890 */ /* 0x000fe4000fffe03f */
[----:B------:R-:W-:Y:S01]  /*119b0*/  UIADD3.X UR5, URZ, UR5, URZ, UP0, !UPT ;  /* 0x000000053f057290 */ /* 0x000fe200087fe43f */
[----:B------:R-:W-:Y:S01]  /*119c0*/  UMOV UR6, 0x0 ;  /* 0x0000000000067882 */ /* 0x000fe20000000000 */
[----:B------:R-:W-:-:S10]  /*119d0*/  UMOV UR7, 0x14f00000 ;  /* 0x14f0000000077882 */ /* 0x000fd40000000000 */
.L_x_963:
[----:B------:R-:W-:-:S13]  /*119e0*/  @P0 ELECT P3, URZ, PT ;  /* 0x00000000003f082f */ /* 0x000fda0003860000 */
[----:B-----5:R-:W-:Y:S02]  /*119f0*/  @P3 R2UR UR37, R6 ;  /* 0x00000000062532ca */ /* 0x020fe400000e0000 */
[----:B------:R-:W-:Y:S02]  /*11a00*/  @P3 R2UR UR35, R4 ;  /* 0x00000000042332ca */ /* 0x000fe400000e0000 */
[----:B------:R-:W-:Y:S02]  /*11a10*/  @P3 PLOP3.LUT P0, PT, P3, PT, PT, 0x8, 0x0 ;  /* 0x000000000000381c */ /* 0x000fe40001f0e170 */
[----:B------:R-:W-:-:S09]  /*11a20*/  PLOP3.LUT P3, PT, PT, PT, PT, 0x8, 0x0 ;  /* 0x000000000000781c */ /* 0x000fd20003f6e170 */
[----:B------:R1:W-:Y:S02]  /*11a30*/  UTMALDG.4D [UR32], [UR4], desc[UR6] ;  /* 0x00000620040075b4 */ /* 0x0003e40008019000 */
[----:B-1----:R-:W-:Y:S05]  /*11a40*/  @P0 BRA.U.ANY `(.L_x_963) ;  /* 0xfffffffd00e40947 */ /* 0x002fea000393ffff */
[----:B------:R-:W-:Y:S01]  /*11a50*/  IMAD.MOV.U32 R13, RZ, RZ, 0x20 ;  /* 0x00000020ff0d7424 */ /* 0x000fe200078e00ff */
[----:B------:R-:W-:Y:S01]  /*11a60*/  PLOP3.LUT P0, PT, PT, PT, PT, 0x80, 0x0 ;  /* 0x000000000000781c */ /* 0x000fe20003f0f070 */
[----:B------:R-:W-:Y:S01]  /*11a70*/  UIADD3 UR8, UR38, 0x1d400, URZ ;  /* 0x0001d40026087890 */ /* 0x000fe2000fffe03f */
[----:B------:R-:W-:Y:S02]  /*11a80*/  UMOV UR6, 0x0 ;  /* 0x0000000000067882 */ /* 0x000fe40000000000 */
[----:B------:R-:W-:Y:S01]  /*11a90*/  R2UR UR10, R13 ;  /* 0x000000000d0a72ca */ /* 0x000fe200000e0000 */
[----:B------:R-:W-:-:S14]  /*11aa0*/  UMOV UR7, 0x14f00000 ;  /* 0x14f0000000077882 */ /* 0x000fdc0000000000 */
.L_x_964:
        /* <DEDUP_REMOVED lines=15> */
.L_x_965:
        /* <DEDUP_REMOVED lines=9> */
[----:B------:R-:W1:Y:S01]  /*11c30*/  SYNCS.PHASECHK.TRANS64.TRYWAIT P0, [UR38+0x2d860], R12 ;  /* 0x02d8600cff0075a7 */ /* 0x000e620008000166 */
[----:B------:R-:W-:Y:S04]  /*11c40*/  BSSY B2, `(.L_x_966) ;  /* 0x0000002000027945 */ /* 0x000fe80003800000 */
[----:B-1----:R-:W-:Y:S05]  /*11c50*/  @!P0 BRA `(.L_x_967) ;  /* 0x0000002c00008947 */ /* 0x002fea0003800000 */
.L_x_1047:
[----:B------:R-:W-:Y:S05]  /*11c60*/  BSYNC B2 ;  /* 0x0000000000027941 */ /* 0x000fea0003800000 */
.L_x_966:
[----:B------:R-:W-:Y:S01]  /*11c70*/  BSSY B2, `(.L_x_968) ;  /* 0x0000009000027945 */ /* 0x000fe20003800000 */
[----:B------:R-:W-:Y:S02]  /*11c80*/  IMAD.MOV.U32 R4, RZ, RZ, 0x0 ;  /* 0x00000000ff047424 */ /* 0x000fe400078e00ff */
[----:B-1----:R-:W-:Y:S01]  /*11c90*/  IMAD.MOV.U32 R5, RZ, RZ, 0x14f00000 ;  /* 0x14f00000ff057424 */ /* 0x002fe200078e00ff */
[----:B------:R-:W-:Y:S06]  /*11ca0*/  @P2 BRA `(.L_x_969) ;  /* 0x0000000000142947 */ /* 0x000fec0003800000 */
[----:B------:R-:W-:Y:S01]  /*11cb0*/  ISETP.NE.AND P0, PT, R8, RZ, PT ;  /* 0x000000ff0800720c */ /* 0x000fe20003f05270 */
[----:B------:R-:W-:-:S04]  /*11cc0*/  IMAD.MOV.U32 R12, RZ, RZ, 0x6000 ;  /* 0x00006000ff0c7424 */ /* 0x000fc800078e00ff */
[----:B------:R1:W-:Y:S08]  /*11cd0*/  SYNCS.ARRIVE.TRANS64 RZ, [UR38+0x2d850], R12 ;  /* 0x02d8500cffff79a7 */ /* 0x0003f00008000026 */
[----:B-1----:R-:W-:Y:S05]  /*11ce0*/  @!P0 BRA `(.L_x_969) ;  /* 0x0000000000048947 */ /* 0x002fea0003800000 */
[----:B------:R-:W-:Y:S01]  /*11cf0*/  BPT.TRAP 0x1 ;  /* 0x000000040000795c */ /* 0x000fe20000300000 */
.L_x_969:
[----:B------:R-:W-:Y:S05]  /*11d00*/  BSYNC B2 ;  /* 0x0000000000027941 */ /* 0x000fea0003800000 */
.L_x_968:
[----:B------:R-:W-:Y:S01]  /*11d10*/  R2UR UR6, R4 ;  /* 0x00000000040672ca */ /* 0x000fe200000e0000 */
[----:B------:R-:W-:Y:S01]  /*11d20*/  ULDC.64 UR4, c[0x0][0x198] ;  /* 0x0000660000047ab9 */ /* 0x000fe20000000a00 */
[----:B------:R-:W-:Y:S01]  /*11d30*/  R2UR UR7, R5 ;  /* 0x00000000050772ca */ /* 0x000fe200000e0000 */
[----:B------:R-:W-:Y:S01]  /*11d40*/  UIADD3 UR4, UP0, UR4, 0x470, URZ ;  /* 0x0000047004047890 */ /* 0x000fe2000ff1e03f */
[----:B------:R-:W-:Y:S01]  /*11d50*/  R2UR UR10, R7 ;  /* 0x00000000070a72ca */ /* 0x000fe200000e0000 */
[----:B------:R-:W-:Y:S01]  /*11d60*/  IMAD.SHL.U32 R7, R27, 0x80, RZ ;  /* 0x000000801b077824 */ /* 0x000fe200078e00ff */
[----:B------:R-:W-:Y:S01]  /*11d70*/  PLOP3.LUT P0, PT, PT, PT, PT, 0x80, 0x0 ;  /* 0x000000000000781c */ /* 0x000fe20003f0f070 */
[----:B------:R-:W-:Y:S02]  /*11d80*/  UIADD3 UR8, UR38, 0x400, URZ ;  /* 0x0000040026087890 */ /* 0x000fe4000fffe03f */
[----:B------:R-:W-:Y:S02]  /*11d90*/  UIADD3 UR9, UR38, 0x2d850, URZ ;  /* 0x0002d85026097890 */ /* 0x000fe4000fffe03f */
[----:B------:R-:W-:-:S12]  /*11da0*/  UIADD3.X UR5, URZ, UR5, URZ, UP0, !UPT ;  /* 0x000000053f057290 */ /* 0x000fd800087fe43f */
.L_x_970:
        /* <DEDUP_REMOVED lines=8> */
[----:B------:R-:W-:Y:S01]  /*11e30*/  R2UR UR10, R13 ;  /* 0x000000000d0a72ca */ /* 0x000fe200000e0000 */
[----:B------:R-:W-:Y:S01]  /*11e40*/  UIADD3 UR8, UR38, 0x2400, URZ ;  /* 0x0000240026087890 */ /* 0x000fe2000fffe03f */
[----:B------:R-:W-:Y:S02]  /*11e50*/  R2UR UR6, R4 ;  /* 0x00000000040672ca */ /* 0x000fe400000e0000 */
[----:B------:R-:W-:Y:S02]  /*11e60*/  R2UR UR7, R5 ;  /* 0x00000000050772ca */ /* 0x000fe400000e0000 */
[----:B------:R-:W-:-:S13]  /*11e70*/  PLOP3.LUT P0, PT, PT, PT, PT, 0x80, 0x0 ;  /* 0x000000000000781c */ /* 0x000fda0003f0f070 */
.L_x_971:
        /* <DEDUP_REMOVED lines=13> */
.L_x_972:
        /* <DEDUP_REMOVED lines=8> */
[----:B------:R-:W-:Y:S02]  /*11fd0*/  IMAD.MOV.U32 R27, RZ, RZ, R14 ;  /* 0x000000ffff1b7224 */ /* 0x000fe400078e000e */
[----:B------:R-:W-:-:S07]  /*11fe0*/  IMAD.MOV.U32 R25, RZ, RZ, R6 ;  /* 0x000000ffff197224 */ /* 0x000fce00078e0006 */
.L_x_957:
[----:B------:R-:W-:Y:S05]  /*11ff0*/  BSYNC B1 ;  /* 0x0000000000017941 */ /* 0x000fea0003800000 */
.L_x_956:
        /* <DEDUP_REMOVED lines=28> */
.L_x_975:
[----:B------:R-:W2:Y:S01]  /*121c0*/  SYNCS.PHASECHK.TRANS64.TRYWAIT P0, [UR38+0x2d840], R12 ;  /* 0x02d8400cff0075a7 */ /* 0x000ea20008000166 */
[----:B------:R-:W-:Y:S01]  /*121d0*/  BSSY B2, `(.L_x_976) ;  /* 0x0000003000027945 */ /* 0x000fe20003800000 */
[----:B------:R-:W-:-:S03]  /*121e0*/  ISETP.NE.AND P2, PT, R23, RZ, PT ;  /* 0x000000ff1700720c */ /* 0x000fc60003f45270 */
[----:B--2---:R-:W-:Y:S10]  /*121f0*/  @!P0 BRA `(.L_x_977) ;  /* 0x0000002400b08947 */ /* 0x004ff40003800000 */
.L_x_1048:
[----:B------:R-:W-:Y:S05]  /*12200*/  BSYNC B2 ;  /* 0x0000000000027941 */ /* 0x000fea0003800000 */
.L_x_976:
[----:B------:R-:W-:Y:S04]  /*12210*/  BSSY B2, `(.L_x_978) ;  /* 0x0000007000027945 */ /* 0x000fe80003800000 */
[----:B------:R-:W-:Y:S05]  /*12220*/  @P2 BRA `(.L_x_979) ;  /* 0x0000000000142947 */ /* 0x000fea0003800000 */
[----:B------:R-:W-:Y:S01]  /*12230*/  ISETP.NE.AND P0, PT, R8, RZ, PT ;  /* 0x000000ff0800720c */ /* 0x000fe20003f05270 */
[----:B-1----:R-:W-:-:S04]  /*12240*/  IMAD.MOV.U32 R4, RZ, RZ, 0x6000 ;  /* 0x00006000ff047424 */ /* 0x002fc800078e00ff */
[----:B------:R2:W-:Y:S08]  /*12250*/  SYNCS.ARRIVE.TRANS64 RZ, [UR38+0x2d830], R4 ;  /* 0x02d83004ffff79a7 */ /* 0x0005f00008000026 */
[----:B--2---:R-:W-:Y:S05]  /*12260*/  @!P0 BRA `(.L_x_979) ;  /* 0x0000000000048947 */ /* 0x004fea0003800000 */
[----:B------:R-:W-:Y:S01]  /*12270*/  BPT.TRAP 0x1 ;  /* 0x000000040000795c */ /* 0x000fe20000300000 */
.L_x_979:
[----:B------:R-:W-:Y:S05]  /*12280*/  BSYNC B2 ;  /* 0x0000000000027941 */ /* 0x000fea0003800000 */
.L_x_978:
        /* <DEDUP_REMOVED lines=11> */
.L_x_980:
[----:B------:R-:W-:-:S13]  /*12340*/  @P0 ELECT P3, URZ, PT ;  /* 0x00000000003f082f */ /* 0x000fda0003860000 */
[----:B-----5:R-:W-:Y:S01]  /*12350*/  @P3 R2UR UR13, R6 ;  /* 0x00000000060d32ca */ /* 0x020fe200000e0000 */
[----:B------:R-:W-:Y:S01]  /*12360*/  UMOV UR12, UR36 ;  /* 0x00000024000c7c82 */ /* 0x000fe20008000000 */
        /* <DEDUP_REMOVED lines=11> */
.L_x_981:
        /* <DEDUP_REMOVED lines=14> */
.L_x_982:
        /* <DEDUP_REMOVED lines=8> */
[----:B------:R-:W-:Y:S01]  /*12580*/  SHF.L.U32 R4, R11, 0x1f, RZ ;  /* 0x0000001f0b047819 */ /* 0x000fe200000006ff */
[----:B------:R-:W-:Y:S03]  /*12590*/  BSSY B2, `(.L_x_983) ;  /* 0x0000003000027945 */ /* 0x000fe60003800000 */
[----:B------:R-:W1:Y:S02]  /*125a0*/  SYNCS.PHASECHK.TRANS64.TRYWAIT P0, [UR38+0x2d868], R4 ;  /* 0x02d86804ff0075a7 */ /* 0x000e640008000166 */
[----:B-1----:R-:W-:Y:S05]  /*125b0*/  @!P0 BRA `(.L_x_984) ;  /* 0x0000002000d88947 */ /* 0x002fea0003800000 */
.L_x_1049:
[----:B------:R-:W-:Y:S05]  /*125c0*/  BSYNC B2 ;  /* 0x0000000000027941 */ /* 0x000fea0003800000 */
.L_x_983:
[----:B------:R-:W-:Y:S01]  /*125d0*/  BSSY B2, `(.L_x_985) ;  /* 0x0000009000027945 */ /* 0x000fe20003800000 */
[----:B-1----:R-:W-:Y:S02]  /*125e0*/  IMAD.MOV.U32 R4, RZ, RZ, 0x0 ;  /* 0x00000000ff047424 */ /* 0x002fe400078e00ff */
[----:B------:R-:W-:Y:S01]  /*125f0*/  IMAD.MOV.U32 R5, RZ, RZ, 0x14f00000 ;  /* 0x14f00000ff057424 */ /* 0x000fe200078e00ff */
[----:B------:R-:W-:Y:S06]  /*12600*/  @P2 BRA `(.L_x_986) ;  /* 0x0000000000142947 */ /* 0x000fec0003800000 */
[----:B------:R-:W-:Y:S01]  /*12610*/  ISETP.NE.AND P0, PT, R8, RZ, PT ;  /* 0x000000ff0800720c */ /* 0x000fe20003f05270 */
[----:B------:R-:W-:-:S04]  /*12620*/  IMAD.MOV.U32 R11, RZ, RZ, 0x6000 ;  /* 0x00006000ff0b7424 */ /* 0x000fc800078e00ff */
[----:B------:R1:W-:Y:S08]  /*12630*/  SYNCS.ARRIVE.TRANS64 RZ, [UR38+0x2d858], R11 ;  /* 0x02d8580bffff79a7 */ /* 0x0003f00008000026 */
[----:B-1----:R-:W-:Y:S05]  /*12640*/  @!P0 BRA `(.L_x_986) ;  /* 0x0000000000048947 */ /* 0x002fea0003800000 */
[----:B------:R-:W-:Y:S01]  /*12650*/  BPT.TRAP 0x1 ;  /* 0x000000040000795c */ /* 0x000fe20000300000 */
.L_x_986:
[----:B------:R-:W-:Y:S05]  /*12660*/  BSYNC B2 ;  /* 0x0000000000027941 */ /* 0x000fea0003800000 */
.L_x_985:
        /* <DEDUP_REMOVED lines=10> */
.L_x_987:
        /* <DEDUP_REMOVED lines=13> */
.L_x_988:
        /* <DEDUP_REMOVED lines=13> */
.L_x_989:
        /* <DEDUP_REMOVED lines=10> */
.L_x_974:
[----:B------:R-:W-:Y:S05]  /*12950*/  BSYNC B1 ;  /* 0x0000000000017941 */ /* 0x000fea0003800000 */
.L_x_973:
[----:B------:R-:W-:Y:S02]  /*12960*/  VIADD R3, R3, 0xfffffffe ;  /* 0xfffffffe03037836 */ /* 0x000fe40000000000 */
[----:B------:R-:W-:Y:S01]  /*12970*/  IMAD.MOV.U32 R11, RZ, RZ, R19 ;  /* 0x000000ffff0b7224 */ /* 0x000fe200078e0013 */
[----:B------:R-:W-:Y:S06]  /*12980*/  @P1 BRA `(.L_x_990) ;  /* 0xffffffec00401947 */ /* 0x000fec000383ffff */
[----:B------:R-:W-:Y:S05]  /*12990*/  BSYNC B0 ;  /* 0x0000000000007941 */ /* 0x000fea0003800000 */
.L_x_955:
        /* <DEDUP_REMOVED lines=29> */
.L_x_992:
[----:B------:R-:W2:Y:S01]  /*12b70*/  SYNCS.PHASECHK.TRANS64.TRYWAIT P0, [UR38+0x2d848], R9 ;  /* 0x02d84809ff0075a7 */ /* 0x000ea20008000166 */
[----:B------:R-:W-:Y:S01]  /*12b80*/  BSSY B1, `(.L_x_993) ;  /* 0x0000003000017945 */ /* 0x000fe20003800000 */
[----:B------:R-:W-:-:S03]  /*12b90*/  ISETP.NE.AND P1, PT, R23, RZ, PT ;  /* 0x000000ff1700720c */ /* 0x000fc60003f25270 */
[----:B--2---:R-:W-:Y:S10]  /*12ba0*/  @!P0 BRA `(.L_x_994) ;  /* 0x0000001c00748947 */ /* 0x004ff40003800000 */
.L_x_1050:
[----:B------:R-:W-:Y:S05]  /*12bb0*/  BSYNC B1 ;  /* 0x0000000000017941 */ /* 0x000fea0003800000 */
.L_x_993:
[----:B------:R-:W-:Y:S04]  /*12bc0*/  BSSY B1, `(.L_x_995) ;  /* 0x0000007000017945 */ /* 0x000fe80003800000 */
[----:B------:R-:W-:Y:S05]  /*12bd0*/  @P1 BRA `(.L_x_996) ;  /* 0x0000000000141947 */ /* 0x000fea0003800000 */
[----:B------:R-:W-:Y:S01]  /*12be0*/  ISETP.NE.AND P0, PT, R8, RZ, PT ;  /* 0x000000ff0800720c */ /* 0x000fe20003f05270 */
[----:B-1----:R-:W-:-:S04]  /*12bf0*/  IMAD.MOV.U32 R4, RZ, RZ, 0x6000 ;  /* 0x00006000ff047424 */ /* 0x002fc800078e00ff */
[----:B------:R2:W-:Y:S08]  /*12c00*/  SYNCS.ARRIVE.TRANS64 RZ, [UR38+0x2d838], R4 ;  /* 0x02d83804ffff79a7 */ /* 0x0005f00008000026 */
[----:B--2---:R-:W-:Y:S05]  /*12c10*/  @!P0 BRA `(.L_x_996) ;  /* 0x0000000000048947 */ /* 0x004fea0003800000 */
[----:B------:R-:W-:Y:S01]  /*12c20*/  BPT.TRAP 0x1 ;  /* 0x000000040000795c */ /* 0x000fe20000300000 */
.L_x_996:
[----:B------:R-:W-:Y:S05]  /*12c30*/  BSYNC B1 ;  /* 0x0000000000017941 */ /* 0x000fea0003800000 */
.L_x_995:
        /* <DEDUP_REMOVED lines=11> */
.L_x_997:
        /* <DEDUP_REMOVED lines=14> */
.L_x_998:
        /* <DEDUP_REMOVED lines=14> */
.L_x_999:
        /* <DEDUP_REMOVED lines=8> */
[----:B------:R-:W1:Y:S01]  /*12f30*/  SYNCS.PHASECHK.TRANS64.TRYWAIT P0, [UR38+0x2d860], R9 ;  /* 0x02d86009ff0075a7 */ /* 0x000e620008000166 */
[----:B------:R-:W-:Y:S04]  /*12f40*/  BSSY B1, `(.L_x_1000) ;  /* 0x0000002000017945 */ /* 0x000fe80003800000 */
[----:B-1----:R-:W-:Y:S05]  /*12f50*/  @!P0 BRA `(.L_x_1001) ;  /* 0x0000001800a08947 */ /* 0x002fea0003800000 */
.L_x_1051:
[----:B------:R-:W-:Y:S05]  /*12f60*/  BSYNC B1 ;  /* 0x0000000000017941 */ /* 0x000fea0003800000 */
.L_x_1000:
        /* <DEDUP_REMOVED lines=9> */
.L_x_1003:
[----:B------:R-:W-:Y:S05]  /*13000*/  BSYNC B1 ;  /* 0x0000000000017941 */ /* 0x000fea0003800000 */
.L_x_1002:
        /* <DEDUP_REMOVED lines=10> */
.L_x_1004:
        /* <DEDUP_REMOVED lines=13> */
.L_x_1005:
        /* <DEDUP_REMOVED lines=13> */
.L_x_1006:
        /* <DEDUP_REMOVED lines=10> */
.L_x_991:
[----:B------:R-:W-:Y:S05]  /*132f0*/  BSYNC B0 ;  /* 0x0000000000007941 */ /* 0x000fea0003800000 */
.L_x_954:
[----:B------:R-:W-:Y:S01]  /*13300*/  LOP3.LUT P0, RZ, R22, 0x2, RZ, 0xc0, !PT ;  /* 0x0000000216ff7812 */ /* 0x000fe2000780c0ff */
[----:B------:R-:W-:-:S12]  /*13310*/  BSSY B0, `(.L_x_1007) ;  /* 0x0000040000007945 */ /* 0x000fd80003800000 */
[----:B------:R-:W-:Y:S05]  /*13320*/  @!P0 BRA `(.L_x_1008) ;  /* 0x0000000000f88947 */ /* 0x000fea0003800000 */
[----:B------:R-:W-:Y:S01]  /*13330*/  LEA R4, R0, UR38, 0x3 ;  /* 0x0000002600047c11 */ /* 0x000fe2000f8e18ff */
[----:B------:R-:W-:Y:S01]  /*13340*/  BSSY B1, `(.L_x_1009) ;  /* 0x0000005000017945 */ /* 0x000fe20003800000 */
[----:B------:R-:W-:Y:S02]  /*13350*/  SHF.L.U32 R3, R19, 0x1f, RZ ;  /* 0x0000001f13037819 */ /* 0x000fe400000006ff */
[----:B------:R-:W-:Y:S02]  /*13360*/  ISETP.NE.AND P1, PT, R23, RZ, PT ;  /* 0x000000ff1700720c */ /* 0x000fe40003f25270 */
[----:B------:R-:W1:Y:S02]  /*13370*/  SYNCS.PHASECHK.TRANS64.TRYWAIT P0, [R4+URZ+0x2d860], R3 ;  /* 0x02d86003040075a7 */ /* 0x000e64000800017f */
[----:B-1----:R-:W-:Y:S09]  /*13380*/  @!P0 BRA `(.L_x_1010) ;  /* 0x0000001400ac8947 */ /* 0x002ff20003800000 */
.L_x_1052:
[----:B------:R-:W-:Y:S05]  /*13390*/  BSYNC B1 ;  /* 0x0000000000017941 */ /* 0x000fea0003800000 */
.L_x_1009:
[----:B------:R-:W-:Y:S04]  /*133a0*/  BSSY B1, `(.L_x_1011) ;  /* 0x0000007000017945 */ /* 0x000fe80003800000 */
[----:B------:R-:W-:Y:S05]  /*133b0*/  @P1 BRA `(.L_x_1012) ;  /* 0x0000000000141947 */ /* 0x000fea0003800000 */
[----:B------:R-:W-:Y:S01]  /*133c0*/  LOP3.LUT P0, RZ, R2, 0x1f, RZ, 0xc0, !PT ;  /* 0x0000001f02ff7812 */ /* 0x000fe2000780c0ff */
[----:B-1----:R-:W-:-:S04]  /*133d0*/  IMAD.MOV.U32 R3, RZ, RZ, 0x6000 ;  /* 0x00006000ff037424 */ /* 0x002fc800078e00ff */
[----:B------:R2:W-:Y:S08]  /*133e0*/  SYNCS.ARRIVE.TRANS64 RZ, [R4+URZ+0x2d850], R3 ;  /* 0x02d8500304ff79a7 */ /* 0x0005f0000800003f */
[----:B------:R-:W-:Y:S05]  /*133f0*/  @!P0 BRA `(.L_x_1012) ;  /* 0x0000000000048947 */ /* 0x000fea0003800000 */
[----:B------:R-:W-:Y:S01]  /*13400*/  BPT.TRAP 0x1 ;  /* 0x000000040000795c */ /* 0x000fe20000300000 */
.L_x_1012:
[----:B------:R-:W-:Y:S05]  /*13410*/  BSYNC B1 ;  /* 0x0000000000017941 */ /* 0x000fea0003800000 */
.L_x_1011:
[----:B------:R-:W-:Y:S01]  /*13420*/  R2UR UR4, R0 ;  /* 0x00000000000472ca */ /* 0x000fe200000e0000 */
[----:B------:R-:W-:Y:S01]  /*13430*/  ULDC.64 UR6, c[0x0][0x198] ;  /* 0x0000660000067ab9 */ /* 0x000fe20000000a00 */
[----:B------:R-:W-:Y:S01]  /*13440*/  R2UR UR9, R4 ;  /* 0x00000000040972ca */ /* 0x000fe200000e0000 */
[----:B------:R-:W-:Y:S01]  /*13450*/  UIADD3 UR6, UP0, UR6, 0x470, URZ ;  /* 0x0000047006067890 */ /* 0x000fe2000ff1e03f */
[----:B------:R-:W-:Y:S01]  /*13460*/  PLOP3.LUT P0, PT, PT, PT, PT, 0x80, 0x0 ;  /* 0x000000000000781c */ /* 0x000fe20003f0f070 */
[----:B------:R-:W-:Y:S01]  /*13470*/  IMAD.SHL.U32 R27, R27, 0x80, RZ ;  /* 0x000000801b1b7824 */ /* 0x000fe200078e00ff */
[----:B------:R-:W-:Y:S01]  /*13480*/  UMOV UR14, 0x0 ;  /* 0x00000000000e7882 */ /* 0x000fe20000000000 */
[----:B------:R-:W-:Y:S01]  /*13490*/  UIADD3.X UR7, URZ, UR7, URZ, UP0, !UPT ;  /* 0x000000073f077290 */ /* 0x000fe200087fe43f */
[----:B------:R-:W-:Y:S01]  /*134a0*/  UMOV UR15, 0x14f00000 ;  /* 0x14f00000000f7882 */ /* 0x000fe20000000000 */
[----:B------:R-:W-:-:S04]  /*134b0*/  UMOV UR10, URZ ;  /* 0x0000003f000a7c82 */ /* 0x000fc80008000000 */
[----:B------:R-:W-:Y:S02]  /*134c0*/  UIMAD UR4, UR4, 0x6000, UR38 ;  /* 0x00006000040478a4 */ /* 0x000fe4000f8e0226 */
[----:B------:R-:W-:Y:S02]  /*134d0*/  UIADD3 UR9, UR9, 0x2d850, URZ ;  /* 0x0002d85009097890 */ /* 0x000fe4000fffe03f */
[----:B------:R-:W-:-:S12]  /*134e0*/  UIADD3 UR8, UR4, 0x400, URZ ;  /* 0x0000040004087890 */ /* 0x000fd8000fffe03f */
.L_x_1013:
[----:B------:R-:W-:-:S13]  /*134f0*/  @P0 ELECT P1, URZ, PT ;  /* 0x00000000003f082f */ /* 0x000fda0003820000 */
[----:B------:R-:W-:Y:S01]  /*13500*/  @P1 R2UR UR13, R25 ;  /* 0x00000000190d12ca */ /* 0x000fe200000e0000 */
[----:B------:R-:W-:Y:S01]  /*13510*/  UMOV UR12, UR36 ;  /* 0x00000024000c7c82 */ /* 0x000fe20008000000 */
[----:B------:R-:W-:Y:S02]  /*13520*/  @P1 R2UR UR11, R27 ;  /* 0x000000001b0b12ca */ /* 0x000fe400000e0000 */
[----:B------:R-:W-:Y:S02]  /*13530*/  @P1 PLOP3.LUT P0, PT, P1, PT, PT, 0x8, 0x0 ;  /* 0x000000000000181c */ /* 0x000fe40000f0e170 */
[----:B------:R-:W-:-:S09]  /*13540*/  PLOP3.LUT P1, PT, PT, PT, PT, 0x8, 0x0 ;  /* 0x000000000000781c */ /* 0x000fd20003f2e170 */
[----:B------:R3:W-:Y:S02]  /*13550*/  UTMALDG.4D [UR8], [UR6], desc[UR14] ;  /* 0x00000e08060075b4 */ /* 0x0007e40008019000 */
[----:B---3--:R-:W-:Y:S05]  /*13560*/  @P0 BRA.U.ANY `(.L_x_1013) ;  /* 0xfffffffd00e00947 */ /* 0x008fea000393ffff */
[----:B------:R-:W-:Y:S01]  /*13570*/  PLOP3.LUT P0, PT, PT, PT, PT, 0x80, 0x0 ;  /* 0x000000000000781c */ /* 0x000fe20003f0f070 */
[----:B------:R-:W-:Y:S01]  /*13580*/  UIADD3 UR8, UR4, 0x2400, URZ ;  /* 0x0000240004087890 */ /* 0x000fe2000fffe03f */
[----:B------:R-:W-:Y:S01]  /*13590*/  UMOV UR14, 0x0 ;  /* 0x00000000000e7882 */ /* 0x000fe20000000000 */
[----:B------:R-:W-:Y:S01]  /*135a0*/  UMOV UR15, 0x14f00000 ;  /* 0x14f00000000f7882 */ /* 0x000fe20000000000 */
[----:B------:R-:W-:-:S09]  /*135b0*/  UMOV UR10, 0x20 ;  /* 0x00000020000a7882 */ /* 0x000fd20000000000 */
.L_x_1014:
        /* <DEDUP_REMOVED lines=10> */
[----:B------:R-:W-:Y:S02]  /*13660*/  UMOV UR5, 0x14f00000 ;  /* 0x14f0000000057882 */ /* 0x000fe40000000000 */
[----:B------:R-:W-:Y:S01]  /*13670*/  UMOV UR4, 0x0 ;  /* 0x0000000000047882 */ /* 0x000fe20000000000 */
[----:B------:R-:W-:-:S08]  /*13680*/  UMOV UR10, 0x40 ;  /* 0x00000040000a7882 */ /* 0x000fd00000000000 */
.L_x_1015:
        /* <DEDUP_REMOVED lines=8> */
.L_x_1008:
[----:B------:R-:W-:Y:S05]  /*13710*/  BSYNC B0 ;  /* 0x0000000000007941 */ /* 0x000fea0003800000 */
.L_x_1007:
[----:B------:R-:W-:Y:S02]  /*13720*/  VIADD R0, R0, 0x1 ;  /* 0x0000000100007836 */ /* 0x000fe40000000000 */
[----:B-12---:R-:W-:-:S03]  /*13730*/  IMAD.MOV.U32 R4, RZ, RZ, RZ ;  /* 0x000000ffff047224 */ /* 0x006fc600078e00ff */
[----:B------:R-:W-:-:S04]  /*13740*/  ISETP.NE.AND P0, PT, R0, 0x2, PT ;  /* 0x000000020000780c */ /* 0x000fc80003f05270 */
[----:B------:R-:W-:Y:S02]  /*13750*/  SEL R2, RZ, 0x1, P0 ;  /* 0x00000001ff027807 */ /* 0x000fe40000000000 */
[----:B------:R-:W-:Y:S02]  /*13760*/  SEL R0, R0, RZ, P0 ;  /* 0x000000ff00007207 */ /* 0x000fe40000000000 */
[----:B------:R-:W-:-:S07]  /*13770*/  LOP3.LUT R3, R19, R2, RZ, 0x3c, !PT ;  /* 0x0000000213037212 */ /* 0x000fce00078e3cff */
.L_x_932:
[----:B------:R-:W1:Y:S01]  /*13780*/  S2R R5, SR_CgaCtaId ;  /* 0x0000000000057919 */ /* 0x000e620000008800 */
[----:B------:R-:W-:Y:S02]  /*13790*/  MOV R2, 0x400 ;  /* 0x0000040000027802 */ /* 0x000fe40000000f00 */
[----:B------:R-:W-:Y:S02]  /*137a0*/  SHF.L.U32 R4, R4, 0x1f, RZ ;  /* 0x0000001f04047819 */ /* 0x000fe400000006ff */
[----:B-1----:R-:W-:-:S04]  /*137b0*/  LEA R7, R5, R2, 0x18 ;  /* 0x0000000205077211 */ /* 0x002fc800078ec0ff */
[----:B------:R-:W1:Y:S02]  /*137c0*/  SYNCS.PHASECHK.TRANS64.TRYWAIT P0, [R7+URZ+0x2d820], R4 ;  /* 0x02d82004070075a7 */ /* 0x000e64000800017f */
[----:B-1----:R-:W-:Y:S05]  /*137d0*/  @!P0 BRA `(.L_x_1016) ;  /* 0x0000001000ac8947 */ /* 0x002fea0003800000 */
.L_x_1053:
[----:B------:R-:W-:-:S03]  /*137e0*/  UMOV UR4, 0xffffffff ;  /* 0xffffffff00047882 */ /* 0x000fc60000000000 */
[----:B------:R-:W-:Y:S05]  /*137f0*/  BRA.DIV UR4, `(.L_x_1017) ;  /* 0x0000001204b87947 */ /* 0x000fea000b800000 */
[----:B------:R2:W3:Y:S02]  /*13800*/  SHFL.IDX PT, R14, R26, RZ, 0x1f ;  /* 0x00001fff1a0e7589 */ /* 0x0004e400000e0000 */
.L_x_1056:
[----:B---3--:R-:W-:-:S13]  /*13810*/  ISETP.NE.AND P0, PT, R14, RZ, PT ;  /* 0x000000ff0e00720c */ /* 0x008fda0003f05270 */
[----:B------:R-:W-:Y:S05]  /*13820*/  @P0 BRA `(.L_x_848) ;  /* 0x00000000008c0947 */ /* 0x000fea0003800000 */
[----:B------:R-:W-:-:S03]  /*13830*/  UMOV UR4, 0xffffffff ;  /* 0xffffffff00047882 */ /* 0x000fc60000000000 */
[----:B------:R-:W-:Y:S05]  /*13840*/  BRA.DIV UR4, `(.L_x_1018) ;  /* 0x0000001204cc7947 */ /* 0x000fea000b800000 */
[----:B------:R-:W-:-:S13]  /*13850*/  ELECT P6, URZ, PT ;  /* 0x00000000003f782f */ /* 0x000fda00038c0000 */
.L_x_1059:
[----:B------:R-:W-:Y:S05]  /*13860*/  @!P6 BRA `(.L_x_848) ;  /* 0x00000000007ce947 */ /* 0x000fea0003800000 */
[----:B------:R-:W-:-:S13]  /*13870*/  R2UR UR4, R16 ;  /* 0x00000000100472ca */ /* 0x000fda00000e0000 */
[----:B------:R-:W-:-:S06]  /*13880*/  ULOP3.LUT UR4, UR4, 0x2, URZ, 0xfc, !UPT ;  /* 0x0000000204047892 */ /* 0x000fcc000f8efc3f */
[----:B------:R-:W-:-:S05]  /*13890*/  IMAD.U32 R2, RZ, RZ, UR4 ;  /* 0x00000004ff027e24 */ /* 0x000fca000f8e00ff */
[----:B------:R-:W-:-:S13]  /*138a0*/  ISETP.NE.AND P2, PT, R2, 0x3, PT ;  /* 0x000000030200780c */ /* 0x000fda0003f45270 */
[----:B------:R-:W-:Y:S05]  /*138b0*/  @!P2 BRA `(.L_x_1019) ;  /* 0x000000000004a947 */ /* 0x000fea0003800000 */
[----:B------:R-:W-:Y:S01]  /*138c0*/  BPT.TRAP 0x1 ;  /* 0x000000040000795c */ /* 0x000fe20000300000 */
.L_x_1019:
[----:B------:R-:W-:Y:S01]  /*138d0*/  VIADD R9, R7, 0x2d840 ;  /* 0x0002d84007097836 */ /* 0x000fe20000000000 */
[----:B------:R-:W-:Y:S01]  /*138e0*/  SHF.L.U32 R5, R3, 0x1f, RZ ;  /* 0x0000001f03057819 */ /* 0x000fe200000006ff */
[C---:B------:R-:W-:Y:S02]  /*138f0*/  VIADD R2, R0.reuse, 0x1 ;  /* 0x0000000100027836 */ /* 0x040fe40000000000 */
[----:B------:R-:W-:-:S03]  /*13900*/  IMAD R6, R0, 0x8, R9 ;  /* 0x0000000800067824 */ /* 0x000fc600078e0209 */
[C---:B------:R-:W-:Y:S01]  /*13910*/  ISETP.NE.AND P1, PT, R2.reuse, 0x2, PT ;  /* 0x000000020200780c */ /* 0x040fe20003f25270 */
[----:B------:R-:W3:Y:S03]  /*13920*/  SYNCS.PHASECHK.TRANS64.TRYWAIT P0, [R6+URZ], R5 ;  /* 0x00000005060075a7 */ /* 0x000ee6000800017f */
[----:B-1----:R-:W-:Y:S02]  /*13930*/  SEL R4, RZ, 0x1, P1 ;  /* 0x00000001ff047807 */ /* 0x002fe40000800000 */
[----:B------:R-:W-:Y:S02]  /*13940*/  SEL R8, R2, RZ, P1 ;  /* 0x000000ff02087207 */ /* 0x000fe40000800000 */
[----:B------:R-:W-:-:S03]  /*13950*/  LOP3.LUT R2, R3, R4, RZ, 0x3c, !PT ;  /* 0x0000000403027212 */ /* 0x000fc600078e3cff */
[----:B------:R-:W-:Y:S01]  /*13960*/  IMAD R3, R8, 0x8, R9 ;  /* 0x0000000808037824 */ /* 0x000fe200078e0209 */
[----:B------:R-:W-:Y:S01]  /*13970*/  SHF.L.U32 R2, R2, 0x1f, RZ ;  /* 0x0000001f02027819 */ /* 0x000fe200000006ff */
[----:B---3--:R-:W-:Y:S06]  /*13980*/  @!P0 BRA `(.L_x_1020) ;  /* 0x00000010009c8947 */ /* 0x008fec0003800000 */
.L_x_1060:
[----:B------:R-:W3:Y:S02]  /*13990*/  SYNCS.PHASECHK.TRANS64.TRYWAIT P0, [R3+URZ], R2 ;  /* 0x00000002030075a7 */ /* 0x000ee4000800017f */
[----:B---3--:R-:W-:Y:S05]  /*139a0*/  @!P0 BRA `(.L_x_1021) ;  /* 0x0000001000a88947 */ /* 0x008fea0003800000 */
.L_x_1061:
[----:B------:R-:W-:Y:S05]  /*139b0*/  @!P2 BRA `(.L_x_1022) ;  /* 0x000000000004a947 */ /* 0x000fea0003800000 */
[----:B------:R-:W-:Y:S01]  /*139c0*/  BPT.TRAP 0x1 ;  /* 0x000000040000795c */ /* 0x000fe20000300000 */
.L_x_1022:
[----:B---3--:R-:W-:-:S04]  /*139d0*/  VIADD R3, R7, 0x2d860 ;  /* 0x0002d86007037836 */ /* 0x008fc80000000000 */
[----:B------:R-:W-:-:S04]  /*139e0*/  IMAD R0, R0, 0x8, R3 ;  /* 0x0000000800007824 */ /* 0x000fc800078e0203 */
[----:B------:R-:W3:Y:S02]  /*139f0*/  SYNCS.PHASECHK.TRANS64.TRYWAIT P0, [R0+URZ], R5 ;  /* 0x00000005000075a7 */ /* 0x000ee4000800017f */
[----:B---3--:R-:W-:Y:S05]  /*13a00*/  @!P0 BRA `(.L_x_1023) ;  /* 0x0000001000a48947 */ /* 0x008fea0003800000 */
.L_x_1062:
[----:B------:R-:W-:-:S07]  /*13a10*/  IMAD R3, R8, 0x8, R3 ;  /* 0x0000000808037824 */ /* 0x000fce00078e0203 */
.L_x_1024:
[----:B----4-:R4:W0:Y:S02]  /*13a20*/  SYNCS.PHASECHK.TRANS64.TRYWAIT P0, [R3+URZ], R2 ;  /* 0x00000002030075a7 */ /* 0x010824000800017f */
[----:B0-----:R-:W-:Y:S05]  /*13a30*/  @!P0 NANOSLEEP.SYNCS 0x989680 ;  /* 0x009896800000895d */ /* 0x001fea0003900000 */
[----:B------:R-:W0:Y:S02]  /*13a40*/  @!P0 SYNCS.PHASECHK.TRANS64 P0, [R3+URZ], R2 ;  /* 0x00000002030085a7 */ /* 0x000e24000800007f */
[----:B0-----:R-:W-:Y:S05]  /*13a50*/  @!P0 BRA `(.L_x_1024) ;  /* 0xfffffffc00f08947 */ /* 0x001fea000383ffff */
.L_x_848:
[----:B------:R-:W-:Y:S05]  /*13a60*/  BSYNC B6 ;  /* 0x0000000000067941 */ /* 0x000fea0003800000 */
.L_x_845:
[----:B------:R-:W-:Y:S05]  /*13a70*/  EXIT ;  /* 0x000000000000794d */ /* 0x000fea0003800000 */
.L_x_858:
[----:B0-----:R-:W-:-:S04]  /*13a80*/  IMAD.U32 R6, RZ, RZ, UR36 ;  /* 0x00000024ff067e24 */ /* 0x001fc8000f8e00ff */
[----:B------:R0:W1:Y:S03]  /*13a90*/  SYNCS.PHASECHK.TRANS64.TRYWAIT P0, [R6+URZ+0x2d800], R5 ;  /* 0x02d80005060075a7 */ /* 0x000066000800017f */
[----:B-1----:R-:W-:Y:S05]  /*13aa0*/  @!P0 NANOSLEEP.SYNCS 0x989680 ;  /* 0x009896800000895d */ /* 0x002fea0003900000 */
[----:B------:R-:W1:Y:S02]  /*13ab0*/  @!P0 SYNCS.PHASECHK.TRANS64 P0, [R6+URZ+0x2d800], R5 ;  /* 0x02d80005060085a7 */ /* 0x000e64000800007f */
[----:B-1----:R-:W-:Y:S05]  /*13ac0*/  @!P0 BRA `(.L_x_858) ;  /* 0xfffffffc00ec8947 */ /* 0x002fea000383ffff */
[----:B------:R-:W-:Y:S05]  /*13ad0*/  BRA `(.L_x_1025) ;  /* 0xfffffedc00387947 */ /* 0x000fea000383ffff */
.L_x_862:
[----:B-1----:R-:W-:-:S04]  /*13ae0*/  IMAD.U32 R10, RZ, RZ, UR36 ;  /* 0x00000024ff0a7e24 */ /* 0x002fc8000f8e00ff */
[----:B------:R1:W2:Y:S03]  /*13af0*/  SYNCS.PHASECHK.TRANS64.TRYWAIT P2, [R10+URZ+0x2d830], R5 ;  /* 0x02d830050a0075a7 */ /* 0x0002a6000804017f */
[----:B--2---:R-:W-:Y:S05]  /*13b00*/  @!P2 NANOSLEEP.SYNCS 0x989680 ;  /* 0x009896800000a95d */ /* 0x004fea0003900000 */
[----:B------:R-:W2:Y:S02]  /*13b10*/  @!P2 SYNCS.PHASECHK.TRANS64 P2, [R10+URZ+0x2d830], R5 ;  /* 0x02d830050a00a5a7 */ /* 0x000ea4000804007f */
[----:B--2---:R-:W-:Y:S05]  /*13b20*/  @!P2 BRA `(.L_x_862) ;  /* 0xfffffffc00eca947 */ /* 0x004fea000383ffff */
[----:B------:R-:W-:Y:S05]  /*13b30*/  BRA `(.L_x_861) ;  /* 0xfffffedc00707947 */ /* 0x000fea000383ffff */
.L_x_878:
[----:B-1----:R-:W-:-:S04]  /*13b40*/  IMAD.U32 R21, RZ, RZ, UR10 ;  /* 0x0000000aff157e24 */ /* 0x002fc8000f8e00ff */
[----:B------:R1:W3:Y:S03]  /*13b50*/  SYNCS.PHASECHK.TRANS64.TRYWAIT P2, [R21+URZ+0x2d830], R12 ;  /* 0x02d8300c150075a7 */ /* 0x0002e6000804017f */
[----:B---3--:R-:W-:Y:S05]  /*13b60*/  @!P2 NANOSLEEP.SYNCS 0x989680 ;  /* 0x009896800000a95d */ /* 0x008fea0003900000 */
[----:B------:R-:W3:Y:S02]  /*13b70*/  @!P2 SYNCS.PHASECHK.TRANS64 P2, [R21+URZ+0x2d830], R12 ;  /* 0x02d8300c1500a5a7 */ /* 0x000ee4000804007f */
[----:B---3--:R-:W-:Y:S05]  /*13b80*/  @!P2 BRA `(.L_x_878) ;  /* 0xfffffffc00eca947 */ /* 0x008fea000383ffff */
[----:B------:R-:W-:Y:S05]  /*13b90*/  BRA `(.L_x_875) ;  /* 0xffffff1400407947 */ /* 0x000fea000383ffff */
.L_x_882:
[----:B-1----:R-:W-:-:S04]  /*13ba0*/  IMAD.U32 R21, RZ, RZ, UR10 ;  /* 0x0000000aff157e24 */ /* 0x002fc8000f8e00ff */
[----:B------:R1:W2:Y:S03]  /*13bb0*/  SYNCS.PHASECHK.TRANS64.TRYWAIT P2, [R21+URZ+0x2d850], R12 ;  /* 0x02d8500c150075a7 */ /* 0x0002a6000804017f */
[----:B--2---:R-:W-:Y:S05]  /*13bc0*/  @!P2 NANOSLEEP.SYNCS 0x989680 ;  /* 0x009896800000a95d */ /* 0x004fea0003900000 */
[----:B------:R-:W2:Y:S02]  /*13bd0*/  @!P2 SYNCS.PHASECHK.TRANS64 P2, [R21+URZ+0x2d850], R12 ;  /* 0x02d8500c1500a5a7 */ /* 0x000ea4000804007f */
[----:B--2---:R-:W-:Y:S05]  /*13be0*/  @!P2 BRA `(.L_x_882) ;  /* 0xfffffffc00eca947 */ /* 0x004fea000383ffff */
[----:B------:R-:W-:Y:S05]  /*13bf0*/  BRA `(.L_x_879) ;  /* 0xffffff1400e07947 */ /* 0x000fea000383ffff */
.L_x_899:
[----:B-1----:R-:W-:-:S04]  /*13c00*/  IMAD.U32 R20, RZ, RZ, UR14 ;  /* 0x0000000eff147e24 */ /* 0x002fc8000f8e00ff */
[----:B------:R1:W4:Y:S03]  /*13c10*/  SYNCS.PHASECHK.TRANS64.TRYWAIT P2, [R20+URZ+0x2d830], R11 ;  /* 0x02d8300b140075a7 */ /* 0x000326000804017f */
[----:B----4-:R-:W-:Y:S05]  /*13c20*/  @!P2 NANOSLEEP.SYNCS 0x989680 ;  /* 0x009896800000a95d */ /* 0x010fea0003900000 */
[----:B------:R-:W4:Y:S02]  /*13c30*/  @!P2 SYNCS.PHASECHK.TRANS64 P2, [R20+URZ+0x2d830], R11 ;  /* 0x02d8300b1400a5a7 */ /* 0x000f24000804007f */
[----:B----4-:R-:W-:Y:S05]  /*13c40*/  @!P2 BRA `(.L_x_899) ;  /* 0xfffffffc00eca947 */ /* 0x010fea000383ffff */
[----:B------:R-:W-:Y:S05]  /*13c50*/  BRA `(.L_x_896) ;  /* 0xffffff4800147947 */ /* 0x000fea000383ffff */
.L_x_903:
[----:B-1----:R-:W-:-:S04]  /*13c60*/  IMAD.U32 R20, RZ, RZ, UR14 ;  /* 0x0000000eff147e24 */ /* 0x002fc8000f8e00ff */
[----:B------:R1:W2:Y:S03]  /*13c70*/  SYNCS.PHASECHK.TRANS64.TRYWAIT P2, [R20+URZ+0x2d850], R11 ;  /* 0x02d8500b140075a7 */ /* 0x0002a6000804017f */
[----:B--2---:R-:W-:Y:S05]  /*13c80*/  @!P2 NANOSLEEP.SYNCS 0x989680 ;  /* 0x009896800000a95d */ /* 0x004fea0003900000 */
[----:B------:R-:W2:Y:S02]  /*13c90*/  @!P2 SYNCS.PHASECHK.TRANS64 P2, [R20+URZ+0x2d850], R11 ;  /* 0x02d8500b1400a5a7 */ /* 0x000ea4000804007f */
[----:B--2---:R-:W-:Y:S05]  /*13ca0*/  @!P2 BRA `(.L_x_903) ;  /* 0xfffffffc00eca947 */ /* 0x004fea000383ffff */
[----:B------:R-:W-:Y:S05]  /*13cb0*/  BRA `(.L_x_900) ;  /* 0xffffff4800c07947 */ /* 0x000fea000383ffff */
.L_x_909:
[----:B-1----:R-:W-:-:S04]  /*13cc0*/  IMAD.U32 R20, RZ, RZ, UR10 ;  /* 0x0000000aff147e24 */ /* 0x002fc8000f8e00ff */
[----:B------:R1:W4:Y:S03]  /*13cd0*/  SYNCS.PHASECHK.TRANS64.TRYWAIT P2, [R20+URZ+0x2d830], R11 ;  /* 0x02d8300b140075a7 */ /* 0x000326000804017f */
[----:B----4-:R-:W-:Y:S05]  /*13ce0*/  @!P2 NANOSLEEP.SYNCS 0x989680 ;  /* 0x009896800000a95d */ /* 0x010fea0003900000 */
[----:B------:R-:W4:Y:S02]  /*13cf0*/  @!P2 SYNCS.PHASECHK.TRANS64 P2, [R20+URZ+0x2d830], R11 ;  /* 0x02d8300b1400a5a7 */ /* 0x000f24000804007f */
[----:B----4-:R-:W-:Y:S05]  /*13d00*/  @!P2 BRA `(.L_x_909) ;  /* 0xfffffffc00eca947 */ /* 0x010fea000383ffff */
[----:B------:R-:W-:Y:S05]  /*13d10*/  BRA `(.L_x_906) ;  /* 0xffffff6800687947 */ /* 0x000fea000383ffff */
.L_x_913:
[----:B-1----:R-:W-:-:S04]  /*13d20*/  IMAD.U32 R20, RZ, RZ, UR10 ;  /* 0x0000000aff147e24 */ /* 0x002fc8000f8e00ff */
[----:B------:R1:W2:Y:S03]  /*13d30*/  SYNCS.PHASECHK.TRANS64.TRYWAIT P2, [R20+URZ+0x2d850], R11 ;  /* 0x02d8500b140075a7 */ /* 0x0002a6000804017f */
[----:B--2---:R-:W-:Y:S05]  /*13d40*/  @!P2 NANOSLEEP.SYNCS 0x989680 ;  /* 0x009896800000a95d */ /* 0x004fea0003900000 */
[----:B------:R-:W2:Y:S02]  /*13d50*/  @!P2 SYNCS.PHASECHK.TRANS64 P2, [R20+URZ+0x2d850], R11 ;  /* 0x02d8500b1400a5a7 */ /* 0x000ea4000804007f */
[----:B--2---:R-:W-:Y:S05]  /*13d60*/  @!P2 BRA `(.L_x_913) ;  /* 0xfffffffc00eca947 */ /* 0x004fea000383ffff */
[----:B------:R-:W-:Y:S05]  /*13d70*/  BRA `(.L_x_910) ;  /* 0xffffff6c00087947 */ /* 0x000fea000383ffff */
.L_x_926:
[----:B----4-:R-:W-:-:S04]  /*13d80*/  IMAD.U32 R3, RZ, RZ, UR9 ;  /* 0x00000009ff037e24 */ /* 0x010fc8000f8e00ff */
[----:B------:R4:W0:Y:S03]  /*13d90*/  SYNCS.PHASECHK.TRANS64.TRYWAIT P0, [R3+URZ+0x2d850], R0 ;  /* 0x02d85000030075a7 */ /* 0x000826000800017f */
[----:B0-----:R-:W-:Y:S05]  /*13da0*/  @!P0 NANOSLEEP.SYNCS 0x989680 ;  /* 0x009896800000895d */ /* 0x001fea0003900000 */
[----:B------:R-:W0:Y:S02]  /*13db0*/  @!P0 SYNCS.PHASECHK.TRANS64 P0, [R3+URZ+0x2d850], R0 ;  /* 0x02d85000030085a7 */ /* 0x000e24000800007f */
[----:B0-----:R-:W-:Y:S05]  /*13dc0*/  @!P0 BRA `(.L_x_926) ;  /* 0xfffffffc00ec8947 */ /* 0x001fea000383ffff */
[----:B------:R-:W-:Y:S05]  /*13dd0*/  BRA `(.L_x_925) ;  /* 0xffffff9800287947 */ /* 0x000fea000383ffff */
.L_x_943:
[----:B------:R-:W-:Y:S02]  /*13de0*/  IMAD.MOV.U32 R13, RZ, RZ, R26 ;  /* 0x000000ffff0d7224 */ /* 0x000fe400078e001a */
[----:B------:R-:W-:Y:S02]  /*13df0*/  IMAD.MOV.U32 R12, RZ, RZ, RZ ;  /* 0x000000ffff0c7224 */ /* 0x000fe400078e00ff */
[----:B------:R-:W-:Y:S02]  /*13e00*/  IMAD.MOV.U32 R11, RZ, RZ, 0x1f ;  /* 0x0000001fff0b7424 */ /* 0x000fe400078e00ff */
[----:B------:R-:W-:-:S07]  /*13e10*/  IMAD.MOV.U32 R15, RZ, RZ, -0x1 ;  /* 0xffffffffff0f7424 */ /* 0x000fce00078e00ff */
[----:B------:R-:W-:Y:S05]  /*13e20*/  WARPSYNC.COLLECTIVE R15, `(.L_x_1026) ;  /* 0x000000000f087348 */ /* 0x000fea0003c00000 */
[----:B------:R0:W1:Y:S02]  /*13e30*/  SHFL.IDX P6, R14, R13, R12, R11 ;  /* 0x0000000c0d0e7389 */ /* 0x00006400000c000b */
[----:B01----:R-:W-:Y:S01]  /*13e40*/  ENDCOLLECTIVE ;  /* 0x000000000000791b */ /* 0x003fe20003800000 */
.L_x_1026:
[----:B------:R-:W-:Y:S05]  /*13e50*/  BRA `(.L_x_1027) ;  /* 0xffffffc400947947 */ /* 0x000fea000383ffff */
.L_x_945:
[----:B------:R-:W-:Y:S01]  /*13e60*/  BSSY B0, `(.L_x_1028) ;  /* 0x0000006000007945 */ /* 0x000fe20003800000 */
[----:B------:R-:W-:-:S07]  /*13e70*/  IMAD.MOV.U32 R15, RZ, RZ, -0x1 ;  /* 0xffffffffff0f7424 */ /* 0x000fce00078e00ff */
[----:B0-----:R-:W-:Y:S05]  /*13e80*/  WARPSYNC.COLLECTIVE R15, `(.L_x_1029) ;  /* 0x000000000f0c7348 */ /* 0x001fea0003c00000 */
[----:B------:R-:W-:Y:S02]  /*13e90*/  ELECT P6, UR62, PT ;  /* 0x00000000003e782f */ /* 0x000fe400038c0000 */
[----:B------:R-:W-:Y:S01]  /*13ea0*/  MOV R14, UR62 ;  /* 0x0000003e000e7c02 */ /* 0x000fe20008000f00 */
[----:B0-----:R-:W-:Y:S10]  /*13eb0*/  ENDCOLLECTIVE ;  /* 0x000000000000791b */ /* 0x001ff40003800000 */
.L_x_1029:
[----:B------:R-:W-:Y:S05]  /*13ec0*/  BSYNC B0 ;  /* 0x0000000000007941 */ /* 0x000fea0003800000 */
.L_x_1028:
[----:B------:R-:W-:Y:S05]  /*13ed0*/  BRA `(.L_x_1030) ;  /* 0xffffffc400947947 */ /* 0x000fea000383ffff */
.L_x_947:
[----:B--2---:R-:W-:-:S04]  /*13ee0*/  IMAD.U32 R3, RZ, RZ, UR38 ;  /* 0x00000026ff037e24 */ /* 0x004fc8000f8e00ff */
[----:B------:R2:W3:Y:S03]  /*13ef0*/  SYNCS.PHASECHK.TRANS64.TRYWAIT P0, [R3+URZ+0x2d840], R0 ;  /* 0x02d84000030075a7 */ /* 0x0004e6000800017f */
[----:B---3--:R-:W-:Y:S05]  /*13f00*/  @!P0 NANOSLEEP.SYNCS 0x989680 ;  /* 0x009896800000895d */ /* 0x008fea0003900000 */
[----:B------:R-:W3:Y:S02]  /*13f10*/  @!P0 SYNCS.PHASECHK.TRANS64 P0, [R3+URZ+0x2d840], R0 ;  /* 0x02d84000030085a7 */ /* 0x000ee4000800007f */
[----:B---3--:R-:W-:Y:S05]  /*13f20*/  @!P0 BRA `(.L_x_947) ;  /* 0xfffffffc00ec8947 */ /* 0x008fea000383ffff */
[----:B------:R-:W-:Y:S05]  /*13f30*/  BRA `(.L_x_1031) ;  /* 0xffffffc400e87947 */ /* 0x000fea000383ffff */
.L_x_950:
[----:B------:R-:W-:Y:S02]  /*13f40*/  IMAD.MOV.U32 R13, RZ, RZ, R19 ;  /* 0x000000ffff0d7224 */ /* 0x000fe400078e0013 */
[----:B------:R-:W-:Y:S02]  /*13f50*/  IMAD.MOV.U32 R12, RZ, RZ, RZ ;  /* 0x000000ffff0c7224 */ /* 0x000fe400078e00ff */
[----:B------:R-:W-:Y:S02]  /*13f60*/  IMAD.MOV.U32 R11, RZ, RZ, 0x1c1f ;  /* 0x00001c1fff0b7424 */ /* 0x000fe400078e00ff */
[----:B------:R-:W-:Y:S02]  /*13f70*/  IMAD.MOV.U32 R15, RZ, RZ, -0x1 ;  /* 0xffffffffff0f7424 */ /* 0x000fe400078e00ff */
[----:B------:R-:W-:-:S07]  /*13f80*/  VIADD R3, R3, UR48 ;  /* 0x0000003003037c36 */ /* 0x000fce0008000000 */
[----:B0-----:R-:W-:Y:S05]  /*13f90*/  WARPSYNC.COLLECTIVE R15, `(.L_x_1032) ;  /* 0x000000000f087348 */ /* 0x001fea0003c00000 */
[----:B------:R1:W2:Y:S02]  /*13fa0*/  SHFL.IDX P6, R14, R13, R12, R11 ;  /* 0x0000000c0d0e7389 */ /* 0x0002a400000c000b */
[----:B012---:R-:W-:Y:S01]  /*13fb0*/  ENDCOLLECTIVE ;  /* 0x000000000000791b */ /* 0x007fe20003800000 */
.L_x_1032:
[----:B------:R-:W-:Y:S02]  /*13fc0*/  IMAD.MOV.U32 R13, RZ, RZ, R10 ;  /* 0x000000ffff0d7224 */ /* 0x000fe400078e000a */
[----:B------:R-:W-:-:S07]  /*13fd0*/  IMAD.MOV.U32 R5, RZ, RZ, R14 ;  /* 0x000000ffff057224 */ /* 0x000fce00078e000e */
[----:B------:R-:W-:Y:S05]  /*13fe0*/  WARPSYNC.COLLECTIVE R15, `(.L_x_1033) ;  /* 0x000000000f087348 */ /* 0x000fea0003c00000 */
[----:B------:R0:W1:Y:S02]  /*13ff0*/  SHFL.IDX P6, R14, R13, R12, R11 ;  /* 0x0000000c0d0e7389 */ /* 0x00006400000c000b */
[----:B01----:R-:W-:Y:S01]  /*14000*/  ENDCOLLECTIVE ;  /* 0x000000000000791b */ /* 0x003fe20003800000 */
.L_x_1033:
[----:B------:R-:W-:Y:S01]  /*14010*/  ULDC UR4, c[0x0][0x288] ;  /* 0x0000a20000047ab9 */ /* 0x000fe20000000800 */
[----:B------:R-:W-:Y:S01]  /*14020*/  ULDC.64 UR6, c[0x0][0x208] ;  /* 0x0000820000067ab9 */ /* 0x000fe20000000a00 */
[----:B------:R-:W-:-:S05]  /*14030*/  IMAD R0, R0, UR4, RZ ;  /* 0x0000000400007c24 */ /* 0x000fca000f8e02ff */
[C---:B------:R-:W-:Y:S01]  /*14040*/  ISETP.GE.AND P3, PT, R3.reuse, R0, PT ;  /* 0x000000000300720c */ /* 0x040fe20003f66270 */
[----:B------:R-:W-:Y:S02]  /*14050*/  VIADD R11, R3, 0x20 ;  /* 0x00000020030b7836 */ /* 0x000fe40000000000 */
[----:B------:R-:W-:Y:S02]  /*14060*/  IMAD.MOV.U32 R13, RZ, RZ, R19 ;  /* 0x000000ffff0d7224 */ /* 0x000fe400078e0013 */
[----:B------:R-:W-:-:S08]  /*14070*/  IMAD.MOV.U32 R12, RZ, RZ, 0x1 ;  /* 0x00000001ff0c7424 */ /* 0x000fd000078e00ff */
[----:B------:R-:W-:Y:S01]  /*14080*/  @!P3 LEA R29, R6, UR38, 0x1 ;  /* 0x00000026061dbc11 */ /* 0x000fe2000f8e08ff */
[----:B------:R-:W-:-:S04]  /*14090*/  IMAD.MOV.U32 R4, RZ, RZ, R14 ;  /* 0x000000ffff047224 */ /* 0x000fc800078e000e */
[----:B------:R-:W-:-:S05]  /*140a0*/  @!P3 IMAD.WIDE.U32 R4, R7, 0x2, R4 ;  /* 0x000000020704b825 */ /* 0x000fca00078e0004 */
[----:B------:R-:W-:Y:S01]  /*140b0*/  @!PT LDS RZ, [RZ] ;  /* 0x00000000fffff984 */ /* 0x000fe20000000800 */
[----:B------:R-:W-:Y:S01]  /*140c0*/  @!PT LDS RZ, [RZ] ;  /* 0x00000000fffff984 */ /* 0x000fe20000000800 */
[----:B------:R-:W-:Y:S01]  /*140d0*/  @!PT LDS RZ, [RZ] ;  /* 0x00000000fffff984 */ /* 0x000fe20000000800 */
[----:B------:R0:W-:Y:S04]  /*140e0*/  @!P3 LDGSTS.E.BYPASS.LTC128B.128 [R29+0xc400], desc[UR6][R4.64], !P2 ;  /* 0x0c400000041dbfae */ /* 0x0001e8000d101d46 */
[----:B------:R0:W-:Y:S04]  /*140f0*/  @!P3 LDGSTS.E.BYPASS.LTC128B.128 [R29+0xf400], desc[UR6][R4.64+0x40], !P0 ;  /* 0x0f400040041dbfae */ /* 0x0001e8000c101d46 */
[----:B------:R0:W-:Y:S01]  /*14100*/  @!P3 LDGSTS.E.BYPASS.LTC128B.128 [R29+0x12400], desc[UR6][R4.64+0x80], !P1 ;  /* 0x12400080041dbfae */ /* 0x0001e2000c901d46 */
[----:B------:R-:W-:Y:S01]  /*14110*/  ISETP.GE.AND P3, PT, R11, R0, PT ;  /* 0x000000000b00720c */ /* 0x000fe20003f66270 */
[----:B------:R-:W-:-:S12]  /*14120*/  IMAD.MOV.U32 R11, RZ, RZ, 0x1c1f ;  /* 0x00001c1fff0b7424 */ /* 0x000fd800078e00ff */
[----:B0-----:R-:W-:Y:S05]  /*14130*/  WARPSYNC.COLLECTIVE R15, `(.L_x_1034) ;  /* 0x000000000f087348 */ /* 0x001fea0003c00000 */
[----:B------:R1:W2:Y:S02]  /*14140*/  SHFL.IDX P6, R14, R13, R12, R11 ;  /* 0x0000000c0d0e7389 */ /* 0x0002a400000c000b */
[----:B012---:R-:W-:Y:S01]  /*14150*/  ENDCOLLECTIVE ;  /* 0x000000000000791b */ /* 0x007fe20003800000 */
.L_x_1034:
[----:B------:R-:W-:Y:S01]  /*14160*/  @!P3 LEA R29, R6, UR38, 0x1 ;  /* 0x00000026061dbc11 */ /* 0x000fe2000f8e08ff */
[----:B------:R-:W-:Y:S02]  /*14170*/  IMAD.MOV.U32 R13, RZ, RZ, R10 ;  /* 0x000000ffff0d7224 */ /* 0x000fe400078e000a */
[----:B------:R-:W-:-:S07]  /*14180*/  IMAD.MOV.U32 R20, RZ, RZ, R14 ;  /* 0x000000ffff147224 */ /* 0x000fce00078e000e */
[----:B------:R-:W-:Y:S05]  /*14190*/  WARPSYNC.COLLECTIVE R15, `(.L_x_1035) ;  /* 0x000000000f087348 */ /* 0x000fea0003c00000 */
[----:B------:R0:W1:Y:S02]  /*141a0*/  SHFL.IDX P6, R14, R13, R12, R11 ;  /* 0x0000000c0d0e7389 */ /* 0x00006400000c000b */
[----:B01----:R-:W-:Y:S01]  /*141b0*/  ENDCOLLECTIVE ;  /* 0x000000000000791b */ /* 0x003fe20003800000 */
.L_x_1035:
[----:B------:R-:W-:Y:S01]  /*141c0*/  ULDC.64 UR4, c[0x0][0x208] ;  /* 0x0000820000047ab9 */ /* 0x000fe20000000a00 */
[----:B------:R-:W-:Y:S02]  /*141d0*/  IMAD.MOV.U32 R5, RZ, RZ, R20 ;  /* 0x000000ffff057224 */ /* 0x000fe400078e0014 */
[----:B------:R-:W-:Y:S02]  /*141e0*/  IMAD.MOV.U32 R13, RZ, RZ, R19 ;  /* 0x000000ffff0d7224 */ /* 0x000fe400078e0013 */
[----:B------:R-:W-:Y:S02]  /*141f0*/  IMAD.MOV.U32 R12, RZ, RZ, 0x2 ;  /* 0x00000002ff0c7424 */ /* 0x000fe400078e00ff */
[----:B------:R-:W-:-:S04]  /*14200*/  IMAD.MOV.U32 R4, RZ, RZ, R14 ;  /* 0x000000ffff047224 */ /* 0x000fc800078e000e */
[----:B------:R-:W-:-:S04]  /*14210*/  @!P3 IMAD.WIDE.U32 R20, R7, 0x2, R4 ;  /* 0x000000020714b825 */ /* 0x000fc800078e0004 */
[----:B------:R-:W-:Y:S01]  /*14220*/  VIADD R5, R3, 0x40 ;  /* 0x0000004003057836 */ /* 0x000fe20000000000 */
[----:B------:R-:W-:Y:S01]  /*14230*/  @!PT LDS RZ, [RZ] ;  /* 0x00000000fffff984 */ /* 0x000fe20000000800 */
[----:B------:R-:W-:Y:S01]  /*14240*/  @!PT LDS RZ, [RZ] ;  /* 0x00000000fffff984 */ /* 0x000fe20000000800 */
[----:B------:R-:W-:Y:S01]  /*14250*/  @!PT LDS RZ, [RZ] ;  /* 0x00000000fffff984 */ /* 0x000fe20000000800 */
[----:B------:R0:W-:Y:S04]  /*14260*/  @!P3 LDGSTS.E.BYPASS.LTC128B.128 [R29+0xcc00], desc[UR4][R20.64], !P2 ;  /* 0x0cc00000141dbfae */ /* 0x0001e8000d101d44 */
[----:B------:R0:W-:Y:S04]  /*14270*/  @!P3 LDGSTS.E.BYPASS.LTC128B.128 [R29+0xfc00], desc[UR4][R20.64+0x40], !P0 ;  /* 0x0fc00040141dbfae */ /* 0x0001e8000c101d44 */
[----:B------:R0:W-:Y:S01]  /*14280*/  @!P3 LDGSTS.E.BYPASS.LTC128B.128 [R29+0x12c00], desc[UR4][R20.64+0x80], !P1 ;  /* 0x12c00080141dbfae */ /* 0x0001e2000c901d44 */
[----:B------:R-:W-:-:S13]  /*14290*/  ISETP.GE.AND P3, PT, R5, R0, PT ;  /* 0x000000000500720c */ /* 0x000fda0003f66270 */
[----:B0-----:R-:W-:Y:S05]  /*142a0*/  WARPSYNC.COLLECTIVE R15, `(.L_x_1036) ;  /* 0x000000000f087348 */ /* 0x001fea0003c00000 */
[----:B------:R1:W2:Y:S02]  /*142b0*/  SHFL.IDX P6, R14, R13, R12, R11 ;  /* 0x0000000c0d0e7389 */ /* 0x0002a400000c000b */
[----:B012---:R-:W-:Y:S01]  /*142c0*/  ENDCOLLECTIVE ;  /* 0x000000000000791b */ /* 0x007fe20003800000 */
.L_x_1036:
[----:B------:R-:W-:Y:S01]  /*142d0*/  @!P3 LEA R21, R6, UR38, 0x1 ;  /* 0x000000260615bc11 */ /* 0x000fe2000f8e08ff */
[----:B------:R-:W-:Y:S02]  /*142e0*/  IMAD.MOV.U32 R13, RZ, RZ, R10 ;  /* 0x000000ffff0d7224 */ /* 0x000fe400078e000a */
[----:B------:R-:W-:-:S07]  /*142f0*/  IMAD.MOV.U32 R28, RZ, RZ, R14 ;  /* 0x000000ffff1c7224 */ /* 0x000fce00078e000e */
[----:B------:R-:W-:Y:S05]  /*14300*/  WARPSYNC.COLLECTIVE R15, `(.L_x_1037) ;  /* 0x000000000f087348 */ /* 0x000fea0003c00000 */
[----:B------:R0:W1:Y:S02]  /*14310*/  SHFL.IDX P6, R14, R13, R12, R11 ;  /* 0x0000000c0d0e7389 */ /* 0x00006400000c000b */
[----:B01----:R-:W-:Y:S01]  /*14320*/  ENDCOLLECTIVE ;  /* 0x000000000000791b */ /* 0x003fe20003800000 */
.L_x_1037:
[----:B------:R-:W-:Y:S01]  /*14330*/  ULDC.64 UR4, c[0x0][0x208] ;  /* 0x0000820000047ab9 */ /* 0x000fe20000000a00 */
[----:B------:R-:W-:Y:S02]  /*14340*/  IMAD.MOV.U32 R5, RZ, RZ, R28 ;  /* 0x000000ffff057224 */ /* 0x000fe400078e001c */
[----:B------:R-:W-:Y:S02]  /*14350*/  IMAD.MOV.U32 R13, RZ, RZ, R19 ;  /* 0x000000ffff0d7224 */ /* 0x000fe400078e0013 */
[----:B------:R-:W-:Y:S02]  /*14360*/  IMAD.MOV.U32 R12, RZ, RZ, 0x3 ;  /* 0x00000003ff0c7424 */ /* 0x000fe400078e00ff */
[----:B------:R-:W-:-:S04]  /*14370*/  IMAD.MOV.U32 R11, RZ, RZ, R14 ;  /* 0x000000ffff0b7224 */ /* 0x000fc800078e000e */
[----:B------:R-:W-:Y:S02]  /*14380*/  IMAD.MOV.U32 R4, RZ, RZ, R11 ;  /* 0x000000ffff047224 */ /* 0x000fe400078e000b */
[----:B------:R-:W-:Y:S02]  /*14390*/  IMAD.MOV.U32 R11, RZ, RZ, 0x1c1f ;  /* 0x00001c1fff0b7424 */ /* 0x000fe400078e00ff */
[----:B------:R-:W-:-:S05]  /*143a0*/  @!P3 IMAD.WIDE.U32 R4, R7, 0x2, R4 ;  /* 0x000000020704b825 */ /* 0x000fca00078e0004 */
        /* <DEDUP_REMOVED lines=9> */
.L_x_1038:
[----:B------:R-:W-:-:S05]  /*14440*/  VIADD R5, R3, 0x60 ;  /* 0x0000006003057836 */ /* 0x000fca0000000000 */
[----:B------:R-:W-:Y:S01]  /*14450*/  ISETP.GE.AND P3, PT, R5, R0, PT ;  /* 0x000000000500720c */ /* 0x000fe20003f66270 */
[----:B------:R-:W-:Y:S02]  /*14460*/  IMAD.MOV.U32 R13, RZ, RZ, R10 ;  /* 0x000000ffff0d7224 */ /* 0x000fe400078e000a */
[----:B------:R-:W-:-:S10]  /*14470*/  IMAD.MOV.U32 R19, RZ, RZ, R14 ;  /* 0x000000ffff137224 */ /* 0x000fd400078e000e */
[----:B------:R-:W-:Y:S05]  /*14480*/  WARPSYNC.COLLECTIVE R15, `(.L_x_1039) ;  /* 0x000000000f087348 */ /* 0x000fea0003c00000 */
[----:B------:R0:W1:Y:S02]  /*14490*/  SHFL.IDX P6, R14, R13, R12, R11 ;  /* 0x0000000c0d0e7389 */ /* 0x00006400000c000b */
[----:B01----:R-:W-:Y:S01]  /*144a0*/  ENDCOLLECTIVE ;  /* 0x000000000000791b */ /* 0x003fe20003800000 */
.L_x_1039:
[----:B------:R-:W-:Y:S01]  /*144b0*/  @!P3 LEA R10, R6, UR38, 0x1 ;  /* 0x00000026060abc11 */ /* 0x000fe2000f8e08ff */
[----:B------:R-:W-:Y:S01]  /*144c0*/  IMAD.MOV.U32 R5, RZ, RZ, R19 ;  /* 0x000000ffff057224 */ /* 0x000fe200078e0013 */
[----:B------:R-:W-:Y:S01]  /*144d0*/  ULDC.64 UR4, c[0x0][0x208] ;  /* 0x0000820000047ab9 */ /* 0x000fe20000000a00 */
[----:B------:R-:W-:Y:S02]  /*144e0*/  IMAD.MOV.U32 R19, RZ, RZ, 0x1 ;  /* 0x00000001ff137424 */ /* 0x000fe400078e00ff */
[----:B------:R-:W-:Y:S02]  /*144f0*/  IMAD.MOV.U32 R13, RZ, RZ, R9 ;  /* 0x000000ffff0d7224 */ /* 0x000fe400078e0009 */
[----:B------:R-:W-:Y:S02]  /*14500*/  IMAD.MOV.U32 R12, RZ, RZ, RZ ;  /* 0x000000ffff0c7224 */ /* 0x000fe400078e00ff */
        /* <DEDUP_REMOVED lines=13> */
.L_x_1040:
[----:B------:R-:W-:Y:S02]  /*145e0*/  IMAD.MOV.U32 R13, RZ, RZ, R8 ;  /* 0x000000ffff0d7224 */ /* 0x000fe400078e0008 */
[----:B------:R-:W-:-:S07]  /*145f0*/  IMAD.MOV.U32 R28, RZ, RZ, R14 ;  /* 0x000000ffff1c7224 */ /* 0x000fce00078e000e */
[----:B------:R-:W-:Y:S05]  /*14600*/  WARPSYNC.COLLECTIVE R15, `(.L_x_1041) ;  /* 0x000000000f087348 */ /* 0x000fea0003c00000 */
[----:B------:R0:W1:Y:S02]  /*14610*/  SHFL.IDX P6, R14, R13, R12, R11 ;  /* 0x0000000c0d0e7389 */ /* 0x00006400000c000b */
[----:B01----:R-:W-:Y:S01]  /*14620*/  ENDCOLLECTIVE ;  /* 0x000000000000791b */ /* 0x003fe20003800000 */
.L_x_1041:
[----:B------:R-:W-:Y:S01]  /*14630*/  ULDC.64 UR4, c[0x0][0x208] ;  /* 0x0000820000047ab9 */ /* 0x000fe20000000a00 */
[----:B------:R-:W-:Y:S02]  /*14640*/  IMAD.MOV.U32 R5, RZ, RZ, R28 ;  /* 0x000000ffff057224 */ /* 0x000fe400078e001c */
[----:B------:R-:W-:Y:S02]  /*14650*/  IMAD.MOV.U32 R13, RZ, RZ, R9 ;  /* 0x000000ffff0d7224 */ /* 0x000fe400078e0009 */
[----:B------:R-:W-:Y:S02]  /*14660*/  IMAD.MOV.U32 R12, RZ, RZ, 0x1 ;  /* 0x00000001ff0c7424 */ /* 0x000fe400078e00ff */
[----:B------:R-:W-:-:S04]  /*14670*/  IMAD.MOV.U32 R29, RZ, RZ, R14 ;  /* 0x000000ffff1d7224 */ /* 0x000fc800078e000e */
[----:B------:R-:W-:Y:S01]  /*14680*/  IMAD.MOV.U32 R4, RZ, RZ, R29 ;  /* 0x000000ffff047224 */ /* 0x000fe200078e001d */
[----:B------:R-:W-:-:S03]  /*14690*/  @!P3 LEA R29, R6, UR38, 0x1 ;  /* 0x00000026061dbc11 */ /* 0x000fc6000f8e08ff */
        /* <DEDUP_REMOVED lines=10> */
.L_x_1042:
[----:B------:R-:W-:Y:S02]  /*14740*/  IMAD.MOV.U32 R13, RZ, RZ, R8 ;  /* 0x000000ffff0d7224 */ /* 0x000fe400078e0008 */
[----:B------:R-:W-:-:S07]  /*14750*/  IMAD.MOV.U32 R9, RZ, RZ, R14 ;  /* 0x000000ffff097224 */ /* 0x000fce00078e000e */
[----:B------:R-:W-:Y:S05]  /*14760*/  WARPSYNC.COLLECTIVE R15, `(.L_x_1043) ;  /* 0x000000000f087348 */ /* 0x000fea0003c00000 */
[----:B------:R0:W1:Y:S02]  /*14770*/  SHFL.IDX P6, R14, R13, R12, R11 ;  /* 0x0000000c0d0e7389 */ /* 0x00006400000c000b */
[----:B01----:R-:W-:Y:S01]  /*14780*/  ENDCOLLECTIVE ;  /* 0x000000000000791b */ /* 0x003fe20003800000 */
.L_x_1043:
[----:B------:R-:W-:Y:S05]  /*14790*/  BRA `(.L_x_1044) ;  /* 0xffffffc800e87947 */ /* 0x000fea000383ffff */
.L_x_953:
[----:B-1----:R-:W-:-:S04]  /*147a0*/  IMAD.U32 R5, RZ, RZ, UR38 ;  /* 0x00000026ff057e24 */ /* 0x002fc8000f8e00ff */
[----:B------:R1:W2:Y:S03]  /*147b0*/  SYNCS.PHASECHK.TRANS64.TRYWAIT P0, [R5+URZ+0x2d820], R0 ;  /* 0x02d82000050075a7 */ /* 0x0002a6000800017f */
[----:B--2---:R-:W-:Y:S05]  /*147c0*/  @!P0 NANOSLEEP.SYNCS 0x989680 ;  /* 0x009896800000895d */ /* 0x004fea0003900000 */
[----:B------:R-:W2:Y:S02]  /*147d0*/  @!P0 SYNCS.PHASECHK.TRANS64 P0, [R5+URZ+0x2d820], R0 ;  /* 0x02d82000050085a7 */ /* 0x000ea4000800007f */
[----:B--2---:R-:W-:Y:S05]  /*147e0*/  @!P0 BRA `(.L_x_953) ;  /* 0xfffffffc00ec8947 */ /* 0x004fea000383ffff */
[----:B------:R-:W-:Y:S05]  /*147f0*/  BRA `(.L_x_1045) ;  /* 0xffffffcc003c7947 */ /* 0x000fea000383ffff */
.L_x_960:
[----:B-1----:R-:W-:-:S04]  /*14800*/  IMAD.U32 R5, RZ, RZ, UR38 ;  /* 0x00000026ff057e24 */ /* 0x002fc8000f8e00ff */
[----:B------:R1:W2:Y:S03]  /*14810*/  SYNCS.PHASECHK.TRANS64.TRYWAIT P0, [R5+URZ+0x2d848], R12 ;  /* 0x02d8480c050075a7 */ /* 0x0002a6000800017f */
[----:B--2---:R-:W-:Y:S05]  /*14820*/  @!P0 NANOSLEEP.SYNCS 0x989680 ;  /* 0x009896800000895d */ /* 0x004fea0003900000 */
[----:B------:R-:W2:Y:S02]  /*14830*/  @!P0 SYNCS.PHASECHK.TRANS64 P0, [R5+URZ+0x2d848], R12 ;  /* 0x02d8480c050085a7 */ /* 0x000ea4000800007f */
[----:B--2---:R-:W-:Y:S05]  /*14840*/  @!P0 BRA `(.L_x_960) ;  /* 0xfffffffc00ec8947 */ /* 0x004fea000383ffff */
[----:B------:R-:W-:Y:S05]  /*14850*/  BRA `(.L_x_1046) ;  /* 0xffffffd000107947 */ /* 0x000fea000383ffff */
.L_x_967:
[----:B-1----:R-:W-:-:S04]  /*14860*/  IMAD.U32 R5, RZ, RZ, UR38 ;  /* 0x00000026ff057e24 */ /* 0x002fc8000f8e00ff */
[----:B------:R1:W2:Y:S03]  /*14870*/  SYNCS.PHASECHK.TRANS64.TRYWAIT P0, [R5+URZ+0x2d860], R12 ;  /* 0x02d8600c050075a7 */ /* 0x0002a6000800017f */
[----:B--2---:R-:W-:Y:S05]  /*14880*/  @!P0 NANOSLEEP.SYNCS 0x989680 ;  /* 0x009896800000895d */ /* 0x004fea0003900000 */
[----:B------:R-:W2:Y:S02]  /*14890*/  @!P0 SYNCS.PHASECHK.TRANS64 P0, [R5+URZ+0x2d860], R12 ;  /* 0x02d8600c050085a7 */ /* 0x000ea4000800007f */
[----:B--2---:R-:W-:Y:S05]  /*148a0*/  @!P0 BRA `(.L_x_967) ;  /* 0xfffffffc00ec8947 */ /* 0x004fea000383ffff */
[----:B------:R-:W-:Y:S05]  /*148b0*/  BRA `(.L_x_1047) ;  /* 0xffffffd000e87947 */ /* 0x000fea000383ffff */
.L_x_977:
[----:B-1----:R-:W-:-:S04]  /*148c0*/  IMAD.U32 R5, RZ, RZ, UR38 ;  /* 0x00000026ff057e24 */ /* 0x002fc8000f8e00ff */
[----:B------:R1:W2:Y:S03]  /*148d0*/  SYNCS.PHASECHK.TRANS64.TRYWAIT P0, [R5+URZ+0x2d840], R12 ;  /* 0x02d8400c050075a7 */ /* 0x0002a6000800017f */
[----:B--2---:R-:W-:Y:S05]  /*148e0*/  @!P0 NANOSLEEP.SYNCS 0x989680 ;  /* 0x009896800000895d */ /* 0x004fea0003900000 */
[----:B------:R-:W2:Y:S02]  /*148f0*/  @!P0 SYNCS.PHASECHK.TRANS64 P0, [R5+URZ+0x2d840], R12 ;  /* 0x02d8400c050085a7 */ /* 0x000ea4000800007f */
[----:B--2---:R-:W-:Y:S05]  /*14900*/  @!P0 BRA `(.L_x_977) ;  /* 0xfffffffc00ec8947 */ /* 0x004fea000383ffff */
[----:B------:R-:W-:Y:S05]  /*14910*/  BRA `(.L_x_1048) ;  /* 0xffffffd800387947 */ /* 0x000fea000383ffff */
.L_x_984:
[----:B-1----:R-:W-:-:S04]  /*14920*/  IMAD.U32 R5, RZ, RZ, UR38 ;  /* 0x00000026ff057e24 */ /* 0x002fc8000f8e00ff */
[----:B------:R1:W2:Y:S03]  /*14930*/  SYNCS.PHASECHK.TRANS64.TRYWAIT P0, [R5+URZ+0x2d868], R4 ;  /* 0x02d86804050075a7 */ /* 0x0002a6000800017f */
[----:B--2---:R-:W-:Y:S05]  /*14940*/  @!P0 NANOSLEEP.SYNCS 0x989680 ;  /* 0x009896800000895d */ /* 0x004fea0003900000 */
[----:B------:R-:W2:Y:S02]  /*14950*/  @!P0 SYNCS.PHASECHK.TRANS64 P0, [R5+URZ+0x2d868], R4 ;  /* 0x02d86804050085a7 */ /* 0x000ea4000800007f */
[----:B--2---:R-:W-:Y:S05]  /*14960*/  @!P0 BRA `(.L_x_984) ;  /* 0xfffffffc00ec8947 */ /* 0x004fea000383ffff */
[----:B------:R-:W-:Y:S05]  /*14970*/  BRA `(.L_x_1049) ;  /* 0xffffffdc00107947 */ /* 0x000fea000383ffff */
.L_x_994:
[----:B-1----:R-:W-:-:S04]  /*14980*/  IMAD.U32 R4, RZ, RZ, UR38 ;  /* 0x00000026ff047e24 */ /* 0x002fc8000f8e00ff */
[----:B------:R1:W2:Y:S03]  /*14990*/  SYNCS.PHASECHK.TRANS64.TRYWAIT P0, [R4+URZ+0x2d848], R9 ;  /* 0x02d84809040075a7 */ /* 0x0002a6000800017f */
[----:B--2---:R-:W-:Y:S05]  /*149a0*/  @!P0 NANOSLEEP.SYNCS 0x989680 ;  /* 0x009896800000895d */ /* 0x004fea0003900000 */
[----:B------:R-:W2:Y:S02]  /*149b0*/  @!P0 SYNCS.PHASECHK.TRANS64 P0, [R4+URZ+0x2d848], R9 ;  /* 0x02d84809040085a7 */ /* 0x000ea4000800007f */
[----:B--2---:R-:W-:Y:S05]  /*149c0*/  @!P0 BRA `(.L_x_994) ;  /* 0xfffffffc00ec8947 */ /* 0x004fea000383ffff */
[----:B------:R-:W-:Y:S05]  /*149d0*/  BRA `(.L_x_1050) ;  /* 0xffffffe000747947 */ /* 0x000fea000383ffff */
.L_x_1001:
[----:B-1----:R-:W-:-:S04]  /*149e0*/  IMAD.U32 R4, RZ, RZ, UR38 ;  /* 0x00000026ff047e24 */ /* 0x002fc8000f8e00ff */
[----:B------:R1:W2:Y:S03]  /*149f0*/  SYNCS.PHASECHK.TRANS64.TRYWAIT P0, [R4+URZ+0x2d860], R9 ;  /* 0x02d86009040075a7 */ /* 0x0002a6000800017f */
[----:B--2---:R-:W-:Y:S05]  /*14a00*/  @!P0 NANOSLEEP.SYNCS 0x989680 ;  /* 0x009896800000895d */ /* 0x004fea0003900000 */
[----:B------:R-:W2:Y:S02]  /*14a10*/  @!P0 SYNCS.PHASECHK.TRANS64 P0, [R4+URZ+0x2d860], R9 ;  /* 0x02d86009040085a7 */ /* 0x000ea4000800007f */
[----:B--2---:R-:W-:Y:S05]  /*14a20*/  @!P0 BRA `(.L_x_1001) ;  /* 0xfffffffc00ec8947 */ /* 0x004fea000383ffff */
[----:B------:R-:W-:Y:S05]  /*14a30*/  BRA `(.L_x_1051) ;  /* 0xffffffe400487947 */ /* 0x000fea000383ffff */
.L_x_1010:
[----:B-1----:R1:W2:Y:S02]  /*14a40*/  SYNCS.PHASECHK.TRANS64.TRYWAIT P0, [R4+URZ+0x2d860], R3 ;  /* 0x02d86003040075a7 */ /* 0x0022a4000800017f */
[----:B--2---:R-:W-:Y:S05]  /*14a50*/  @!P0 NANOSLEEP.SYNCS 0x989680 ;  /* 0x009896800000895d */ /* 0x004fea0003900000 */
[----:B------:R-:W2:Y:S02]  /*14a60*/  @!P0 SYNCS.PHASECHK.TRANS64 P0, [R4+URZ+0x2d860], R3 ;  /* 0x02d86003040085a7 */ /* 0x000ea4000800007f */
[----:B--2---:R-:W-:Y:S05]  /*14a70*/  @!P0 BRA `(.L_x_1010) ;  /* 0xfffffffc00f08947 */ /* 0x004fea000383ffff */
[----:B------:R-:W-:Y:S05]  /*14a80*/  BRA `(.L_x_1052) ;  /* 0xffffffe800407947 */ /* 0x000fea000383ffff */
.L_x_1016:
[----:B-1----:R1:W2:Y:S02]  /*14a90*/  SYNCS.PHASECHK.TRANS64.TRYWAIT P0, [R7+URZ+0x2d820], R4 ;  /* 0x02d82004070075a7 */ /* 0x0022a4000800017f */
[----:B--2---:R-:W-:Y:S05]  /*14aa0*/  @!P0 NANOSLEEP.SYNCS 0x989680 ;  /* 0x009896800000895d */ /* 0x004fea0003900000 */
[----:B------:R-:W2:Y:S02]  /*14ab0*/  @!P0 SYNCS.PHASECHK.TRANS64 P0, [R7+URZ+0x2d820], R4 ;  /* 0x02d82004070085a7 */ /* 0x000ea4000800007f */
[----:B--2---:R-:W-:Y:S05]  /*14ac0*/  @!P0 BRA `(.L_x_1016) ;  /* 0xfffffffc00f08947 */ /* 0x004fea000383ffff */
[----:B------:R-:W-:Y:S05]  /*14ad0*/  BRA `(.L_x_1053) ;  /* 0xffffffec00407947 */ /* 0x000fea000383ffff */
.L_x_1017:
[----:B------:R-:W-:Y:S01]  /*14ae0*/  BSSY B0, `(.L_x_1054) ;  /* 0x0000008000007945 */ /* 0x000fe20003800000 */
[----:B------:R-:W-:Y:S02]  /*14af0*/  IMAD.MOV.U32 R13, RZ, RZ, R26 ;  /* 0x000000ffff0d7224 */ /* 0x000fe400078e001a */
[----:B------:R-:W-:Y:S02]  /*14b00*/  IMAD.MOV.U32 R12, RZ, RZ, RZ ;  /* 0x000000ffff0c7224 */ /* 0x000fe400078e00ff */
[----:B------:R-:W-:Y:S02]  /*14b10*/  IMAD.MOV.U32 R11, RZ, RZ, 0x1f ;  /* 0x0000001fff0b7424 */ /* 0x000fe400078e00ff */
[----:B------:R-:W-:-:S07]  /*14b20*/  IMAD.MOV.U32 R15, RZ, RZ, -0x1 ;  /* 0xffffffffff0f7424 */ /* 0x000fce00078e00ff */
[----:B01----:R-:W-:Y:S05]  /*14b30*/  WARPSYNC.COLLECTIVE R15, `(.L_x_1055) ;  /* 0x000000000f087348 */ /* 0x003fea0003c00000 */
[----:B------:R2:W3:Y:S02]  /*14b40*/  SHFL.IDX P6, R14, R13, R12, R11 ;  /* 0x0000000c0d0e7389 */ /* 0x0004e400000c000b */
[----:B0123--:R-:W-:Y:S01]  /*14b50*/  ENDCOLLECTIVE ;  /* 0x000000000000791b */ /* 0x00ffe20003800000 */
.L_x_1055:
[----:B------:R-:W-:Y:S05]  /*14b60*/  BSYNC B0 ;  /* 0x0000000000007941 */ /* 0x000fea0003800000 */
.L_x_1054:
[----:B------:R-:W-:Y:S05]  /*14b70*/  BRA `(.L_x_1056) ;  /* 0xffffffec00247947 */ /* 0x000fea000383ffff */
.L_x_1018:
[----:B------:R-:W-:Y:S01]  /*14b80*/  BSSY B0, `(.L_x_1057) ;  /* 0x0000006000007945 */ /* 0x000fe20003800000 */
[----:B------:R-:W-:-:S07]  /*14b90*/  IMAD.MOV.U32 R15, RZ, RZ, -0x1 ;  /* 0xffffffffff0f7424 */ /* 0x000fce00078e00ff */
[----:B012---:R-:W-:Y:S05]  /*14ba0*/  WARPSYNC.COLLECTIVE R15, `(.L_x_1058) ;  /* 0x000000000f0c7348 */ /* 0x007fea0003c00000 */
[----:B------:R-:W-:Y:S02]  /*14bb0*/  ELECT P6, UR62, PT ;  /* 0x00000000003e782f */ /* 0x000fe400038c0000 */
[----:B------:R-:W-:Y:S01]  /*14bc0*/  MOV R14, UR62 ;  /* 0x0000003e000e7c02 */ /* 0x000fe20008000f00 */
[----:B012---:R-:W-:Y:S10]  /*14bd0*/  ENDCOLLECTIVE ;  /* 0x000000000000791b */ /* 0x007ff40003800000 */
.L_x_1058:
[----:B------:R-:W-:Y:S05]  /*14be0*/  BSYNC B0 ;  /* 0x0000000000007941 */ /* 0x000fea0003800000 */
.L_x_1057:
[----:B------:R-:W-:Y:S05]  /*14bf0*/  BRA `(.L_x_1059) ;  /* 0xffffffec00187947 */ /* 0x000fea000383ffff */
.L_x_1020:
[----:B-1----:R1:W3:Y:S02]  /*14c00*/  SYNCS.PHASECHK.TRANS64.TRYWAIT P0, [R6+URZ], R5 ;  /* 0x00000005060075a7 */ /* 0x0022e4000800017f */
[----:B---3--:R-:W-:Y:S05]  /*14c10*/  @!P0 NANOSLEEP.SYNCS 0x989680 ;  /* 0x009896800000895d */ /* 0x008fea0003900000 */
[----:B------:R-:W3:Y:S02]  /*14c20*/  @!P0 SYNCS.PHASECHK.TRANS64 P0, [R6+URZ], R5 ;  /* 0x00000005060085a7 */ /* 0x000ee4000800007f */
[----:B---3--:R-:W-:Y:S05]  /*14c30*/  @!P0 BRA `(.L_x_1020) ;  /* 0xfffffffc00f08947 */ /* 0x008fea000383ffff */
[----:B------:R-:W-:Y:S05]  /*14c40*/  BRA `(.L_x_1060) ;  /* 0xffffffec00507947 */ /* 0x000fea000383ffff */
.L_x_1021:
[----:B---3--:R3:W4:Y:S02]  /*14c50*/  SYNCS.PHASECHK.TRANS64.TRYWAIT P0, [R3+URZ], R2 ;  /* 0x00000002030075a7 */ /* 0x008724000800017f */
[----:B----4-:R-:W-:Y:S05]  /*14c60*/  @!P0 NANOSLEEP.SYNCS 0x989680 ;  /* 0x009896800000895d */ /* 0x010fea0003900000 */
[----:B------:R-:W4:Y:S02]  /*14c70*/  @!P0 SYNCS.PHASECHK.TRANS64 P0, [R3+URZ], R2 ;  /* 0x00000002030085a7 */ /* 0x000f24000800007f */
[----:B----4-:R-:W-:Y:S05]  /*14c80*/  @!P0 BRA `(.L_x_1021) ;  /* 0xfffffffc00f08947 */ /* 0x010fea000383ffff */
[----:B------:R-:W-:Y:S05]  /*14c90*/  BRA `(.L_x_1061) ;  /* 0xffffffec00447947 */ /* 0x000fea000383ffff */
.L_x_1023:
[----:B---3--:R3:W4:Y:S02]  /*14ca0*/  SYNCS.PHASECHK.TRANS64.TRYWAIT P0, [R0+URZ], R5 ;  /* 0x00000005000075a7 */ /* 0x008724000800017f */
[----:B----4-:R-:W-:Y:S05]  /*14cb0*/  @!P0 NANOSLEEP.SYNCS 0x989680 ;  /* 0x009896800000895d */ /* 0x010fea0003900000 */
[----:B------:R-:W4:Y:S02]  /*14cc0*/  @!P0 SYNCS.PHASECHK.TRANS64 P0, [R0+URZ], R5 ;  /* 0x00000005000085a7 */ /* 0x000f24000800007f */
[----:B----4-:R-:W-:Y:S05]  /*14cd0*/  @!P0 BRA `(.L_x_1023) ;  /* 0xfffffffc00f08947 */ /* 0x010fea000383ffff */
[----:B------:R-:W-:Y:S05]  /*14ce0*/  BRA `(.L_x_1062) ;  /* 0xffffffec00487947 */ /* 0x000fea000383ffff */
.L_x_1063:
        /* <DEDUP_REMOVED lines=9> */
.L_x_2779:


//--------------------- .text._ZN7cutlass13device_kernelIN5flash11enable_sm90INS1_16FlashAttnFwdSm90INS1_25CollectiveMainloopFwdSm90ILi2EN4cute5tupleIJNS5_1CILi1EEES8_S8_EEENS6_IJNS7_ILi192EEENS7_ILi128EEENS7_ILi96EEEEEELi96ENS_6half_tEfNS_4arch4Sm90ELb0ELb1ELb0ELb1ELb0ELb0ELb0ELb0ELb1ELb1ELb1ELb0EEENS1_21CollectiveEpilogueFwdINS6_IJSA_SC_SB_EEES9_SE_SG_Li384ELb1ELb1ELb1ELb0EEENS1_36VarlenDynamicPersistentTileSchedulerILi192ELi128ELi384ELi128ELb1ELb1ELb1ELb1ELb0ELb1EEEEEEEEEvNT_6ParamsE --------------------------
	.section	.text._ZN7cutlass13device_kernelIN5flash11enable_sm90INS1_16FlashAttnFwdSm90INS1_25CollectiveMainloopFwdSm90ILi2EN4cute5tupleIJNS5_1CILi1EEES8_S8_EEENS6_IJNS7_ILi192EEENS7_ILi128EEENS7_ILi96EEEEEELi96ENS_6half_tEfNS_4arch4Sm90ELb0ELb1ELb0ELb1ELb0ELb0ELb0ELb0ELb1ELb1ELb1ELb0EEENS1_21CollectiveEpilogueFwdINS6_IJSA_SC_SB_EEES9_SE_SG_Li384ELb1ELb1ELb1ELb0EEENS1_36VarlenDynamicPersistentTileSchedulerILi192ELi128ELi384ELi128ELb1ELb1ELb1ELb1ELb0ELb1EEEEEEEEEvNT_6ParamsE,"ax",@progbits
	.align	128
.text._ZN7cutlass13device_kernelIN5flash11enable_sm90INS1_16FlashAttnFwdSm90INS1_25CollectiveMainloopFwdSm90ILi2EN4cute5tupleIJNS5_1CILi1EEES8_S8_EEENS6_IJNS7_ILi192EEENS7_ILi128EEENS7_ILi96EEEEEELi96ENS_6half_tEfNS_4arch4Sm90ELb0ELb1ELb0ELb1ELb0ELb0ELb0ELb0ELb1ELb1ELb1ELb0EEENS1_21CollectiveEpilogueFwdINS6_IJSA_SC_SB_EEES9_SE_SG_Li384ELb1ELb1ELb1ELb0EEENS1_36VarlenDynamicPersistentTileSchedulerILi192ELi128ELi384ELi128ELb1ELb1ELb1ELb1ELb0ELb1EEEEEEEEEvNT_6ParamsE:
        .type           _ZN7cutlass13device_kernelIN5flash11enable_sm90INS1_16FlashAttnFwdSm90INS1_25CollectiveMainloopFwdSm90ILi2EN4cute5tupleIJNS5_1CILi1EEES8_S8_EEENS6_IJNS7_ILi192EEENS7_ILi128EEENS7_ILi96EEEEEELi96ENS_6half_tEfNS_4arch4Sm90ELb0ELb1ELb0ELb1ELb0ELb0ELb0ELb0ELb1ELb1ELb1ELb0EEENS1_21CollectiveEpilogueFwdINS6_IJSA_SC_SB_EEES9_SE_SG_Li384ELb1ELb1ELb1ELb0EEENS1_36VarlenDynamicPersistentTileSchedulerILi192ELi128ELi384ELi128ELb1ELb1ELb1ELb1ELb0ELb1EEEEEEEEEvNT_6ParamsE,@function
        .size           _ZN7cutlass13device_kernelIN5flash11enable_sm90INS1_16FlashAttnFwdSm90INS1_25CollectiveMainloopFwdSm90ILi2EN4cute5tupleIJNS5_1CILi1EEES8_S8_EEENS6_IJNS7_ILi192EEENS7_ILi128EEENS7_ILi96EEEEEELi96ENS_6half_tEfNS_4arch4Sm90ELb0ELb1ELb0ELb1ELb0ELb0ELb0ELb0ELb1ELb1ELb1ELb0EEENS1_21CollectiveEpilogueFwdINS6_IJSA_SC_SB_EEES9_SE_SG_Li384ELb1ELb1ELb1ELb0EEENS1_36VarlenDynamicPersistentTileSchedulerILi192ELi128ELi384ELi128ELb1ELb1ELb1ELb1ELb0ELb1EEEEEEEEEvNT_6ParamsE,(.L_x_2780 - _ZN7cutlass13device_kernelIN5flash11enable_sm90INS1_16FlashAttnFwdSm90INS1_25CollectiveMainloopFwdSm90ILi2EN4cute5tupleIJNS5_1CILi1EEES8_S8_EEENS6_IJNS7_ILi192EEENS7_ILi128EEENS7_ILi96EEEEEELi96ENS_6half_tEfNS_4arch4Sm90ELb0ELb1ELb0ELb1ELb0ELb0ELb0ELb0ELb1ELb1ELb1ELb0EEENS1_21CollectiveEpilogueFwdINS6_IJSA_SC_SB_EEES9_SE_SG_Li384ELb1ELb1ELb1ELb0EEENS1_36VarlenDynamicPersistentTileSchedulerILi192ELi128ELi384ELi128ELb1ELb1ELb1ELb1ELb0ELb1EEEEEEEEEvNT_6ParamsE)
        .other          _ZN7cutlass13device_kernelIN5flash11enable_sm90INS1_16FlashAttnFwdSm90INS1_25CollectiveMainloopFwdSm90ILi2EN4cute5tupleIJNS5_1CILi1EEES8_S8_EEENS6_IJNS7_ILi192EEENS7_ILi128EEENS7_ILi96EEEEEELi96ENS_6half_tEfNS_4arch4Sm90ELb0ELb1ELb0ELb1ELb0ELb0ELb0ELb0ELb1ELb1ELb1ELb0EEENS1_21CollectiveEpilogueFwdINS6_IJSA_SC_SB_EEES9_SE_SG_Li384ELb1ELb1ELb1ELb0EEENS1_36VarlenDynamicPersistentTileSchedulerILi192ELi128ELi384ELi128ELb1ELb1ELb1ELb1ELb0ELb1EEEEEEEEEvNT_6ParamsE,@"STO_CUDA_ENTRY STV_DEFAULT"
_ZN7cutlass13device_kernelIN5flash11enable_sm90INS1_16FlashAttnFwdSm90INS1_25CollectiveMainloopFwdSm90ILi2EN4cute5tupleIJNS5_1CILi1EEES8_S8_EEENS6_IJNS7_ILi192EEENS7_ILi128EEENS7_ILi96EEEEEELi96ENS_6half_tEfNS_4arch4Sm90ELb0ELb1ELb0ELb1ELb0ELb0ELb0ELb0ELb1ELb1ELb1ELb0EEENS1_21CollectiveEpilogueFwdINS6_IJSA_SC_SB_EEES9_SE_SG_Li384ELb1ELb1ELb1ELb0EEENS1_36VarlenDynamicPersistentTileSchedulerILi192ELi128ELi384ELi128ELb1ELb1ELb1ELb1ELb0ELb1EEEEEEEEEvNT_6ParamsE:
        /* <DEDUP_REMOVED lines=18> */
.L_x_1065:
[----:B------:R-:W-:Y:S05]  /*0120*/  BSYNC B0 ;  /* 0x0000000000007941 */ /* 0x000fea0003800000 */
.L_x_1064:
        /* <DEDUP_REMOVED lines=41> */
.L_x_1066:
        /* <DEDUP_REMOVED lines=22> */
.L_x_1067:
        /* <DEDUP_REMOVED lines=18> */
.L_x_1068:
        /* <DEDUP_REMOVED lines=22> */
.L_x_1069:
        /* <DEDUP_REMOVED lines=22> */
.L_x_1070:
[----:B------:R-:W-:Y:S01]  /*0900*/  PLOP3.LUT P0, PT, PT, PT, UP0, 0x80, 0x0 ;  /* 0x000000000000781c */ /* 0x000fe20003f0f008 */
[----:B------:R-:W-:Y:S01]  /*0910*/  UMOV UR36, 0x1 ;  /* 0x0000000100247882 */ /* 0x000fe20000000000 */
[----:B------:R-:W-:Y:S01]  /*0920*/  NOP ;  /* 0x0000000000007918 */ /* 0x000fe20000000000 */
[----:B------:R-:W-:Y:S01]  /*0930*/  USEL UR36, UR36, 0x2, !UP0 ;  /* 0x0000000224247887 */ /* 0x000fe2000c000000 */
[----:B------:R-:W-:Y:S01]  /*0940*/  ULDC.64 UR52, c[0x0][0x208] ;  /* 0x0000820000347ab9 */ /* 0x000fe20000000a00 */
[----:B012-4-:R-:W-:Y:S08]  /*0950*/  BAR.SYNC.DEFER_BLOCKING 0x0 ;  /* 0x0000000000007b1d */ /* 0x017ff00000010000 */
[----:B------:R-:W-:Y:S05]  /*0960*/  @!P0 BRA `(.L_x_1071) ;  /* 0x0000010400088947 */ /* 0x000fea0003800000 */
.L_x_1072:
[----:B------:R-:W-:-:S08]  /*0970*/  NOP ;  /* 0x0000000000007918 */ /* 0x000fd00000000000 */
[----:B------:R-:W0:Y:S02]  /*0980*/  USETMAXREG.TRY_ALLOC.CTAPOOL UP0, 0xa0 ;  /* 0x000000a0000079c8 */ /* 0x000e240008000600 */
[----:B0-----:R-:W-:-:S13]  /*0990*/  PLOP3.LUT P0, PT, PT, PT, UP0, 0x80, 0x0 ;  /* 0x000000000000781c */ /* 0x001fda0003f0f008 */
[----:B------:R-:W-:Y:S05]  /*09a0*/  @!P0 BRA `(.L_x_1072) ;  /* 0xfffffffc00f08947 */ /* 0x000fea000383ffff */
[----:B------:R-:W0:Y:S01]  /*09b0*/  S2R R2, SR_TID.X ;  /* 0x0000000000027919 */ /* 0x000e220000002100 */
[----:B------:R-:W1:Y:S01]  /*09c0*/  S2UR UR4, SR_CgaCtaId ;  /* 0x00000000000479c3 */ /* 0x000e620000008800 */
[----:B------:R-:W-:-:S07]  /*09d0*/  UMOV UR42, 0x400 ;  /* 0x00000400002a7882 */ /* 0x000fce0000000000 */
[----:B------:R-:W-:Y:S06]  /*09e0*/  BAR.ARV 0x8, 0x200 ;  /* 0x0208000000007b1d */ /* 0x000fec0000002000 */
[----:B-1----:R-:W-:-:S03]  /*09f0*/  ULEA UR42, UR4, UR42, 0x18 ;  /* 0x0000002a042a7291 */ /* 0x002fc6000f8ec03f */
[----:B------:R-:W-:Y:S01]  /*0a00*/  ULDC UR4, c[0x0][0xc3c] ;  /* 0x00030f0000047ab9 */ /* 0x000fe20000000800 */
[----:B0-----:R-:W-:-:S04]  /*0a10*/  LOP3.LUT R0, R2, 0xffffff80, RZ, 0xc0, !PT ;  /* 0xffffff8002007812 */ /* 0x001fc800078ec0ff */
[----:B------:R-:W-:-:S13]  /*0a20*/  ISETP.NE.AND P0, PT, R0, 0x80, PT ;  /* 0x000000800000780c */ /* 0x000fda0003f05270 */
[----:B------:R-:W-:Y:S08]  /*0a30*/  @!P0 BAR.ARV 0x9, 0x100 ;  /* 0x0244000000008b1d */ /* 0x000ff00000002000 */
[----:B------:R-:W-:Y:S06]  /*0a40*/  BAR.SYNC.DEFER_BLOCKING 0x5, 0x200 ;  /* 0x0148000000007b1d */ /* 0x000fec0000010000 */
[----:B------:R-:W0:Y:S02]  /*0a50*/  LDS.128 R8, [UR42+0x2d8d0] ;  /* 0x02d8d02aff087984 */ /* 0x000e240008000c00 */
[----:B------:R-:W-:Y:S06]  /*0a60*/  BAR.ARV 0x4, 0x200 ;  /* 0x0108000000007b1d */ /* 0x000fec0000002000 */
[----:B0-----:R-:W-:-:S13]  /*0a70*/  ISETP.GE.AND P0, PT, R11, UR4, PT ;  /* 0x000000040b007c0c */ /* 0x001fda000bf06270 */
[----:B------:R-:W-:Y:S05]  /*0a80*/  @P0 EXIT ;  /* 0x000000000000094d */ /* 0x000fea0003800000 */
[----:B------:R-:W-:Y:S01]  /*0a90*/  VIADD R13, R2, 0xffffff80 ;  /* 0xffffff80020d7836 */ /* 0x000fe20000000000 */
[----:B------:R-:W-:Y:S01]  /*0aa0*/  R2UR UR5, R9 ;  /* 0x00000000090572ca */ /* 0x000fe200000e0000 */
[----:B------:R-:W-:Y:S01]  /*0ab0*/  IMAD.MOV.U32 R18, RZ, RZ, 0x40 ;  /* 0x00000040ff127424 */ /* 0x000fe200078e00ff */
[----:B------:R-:W-:Y:S01]  /*0ac0*/  R2UR UR7, R10 ;  /* 0x000000000a0772ca */ /* 0x000fe200000e0000 */
[----:B------:R-:W-:Y:S01]  /*0ad0*/  ULOP3.LUT UR50, UR36, 0x1, URZ, 0xfc, !UPT ;  /* 0x0000000124327892 */ /* 0x000fe2000f8efc3f */
[----:B------:R-:W-:Y:S01]  /*0ae0*/  SHF.R.S32.HI R0, RZ, 0x1f, R13 ;  /* 0x0000001fff007819 */ /* 0x000fe2000001140d */
[----:B------:R-:W-:Y:S01]  /*0af0*/  UMOV UR49, URZ ;  /* 0x0000003f00317c82 */ /* 0x000fe20008000000 */
[----:B------:R-:W-:Y:S01]  /*0b00*/  R2UR UR6, R11 ;  /* 0x000000000b0672ca */ /* 0x000fe200000e0000 */
[----:B------:R-:W-:Y:S01]  /*0b10*/  UMOV UR51, URZ ;  /* 0x0000003f00337c82 */ /* 0x000fe20008000000 */
[CC--:B------:R-:W-:Y:S01]  /*0b20*/  LEA.HI R3, R0.reuse, R13.reuse, RZ, 0x4 ;  /* 0x0000000d00037211 */ /* 0x0c0fe200078f20ff */
[----:B------:R-:W-:Y:S01]  /*0b30*/  UMOV UR48, URZ ;  /* 0x0000003f00307c82 */ /* 0x000fe20008000000 */
[----:B------:R-:W-:-:S02]  /*0b40*/  LEA.HI R2, R0, R13, RZ, 0x7 ;  /* 0x0000000d00027211 */ /* 0x000fc400078f38ff */
[----:B------:R-:W-:Y:S02]  /*0b50*/  LOP3.LUT R4, R3, 0xfffffff0, RZ, 0xc0, !PT ;  /* 0xfffffff003047812 */ /* 0x000fe400078ec0ff */
[----:B------:R-:W-:Y:S02]  /*0b60*/  SHF.R.S32.HI R6, RZ, 0x4, R3 ;  /* 0x00000004ff067819 */ /* 0x000fe40000011403 */
[----:B------:R-:W-:Y:S01]  /*0b70*/  LOP3.LUT R151, R2, 0xffffff80, RZ, 0xc0, !PT ;  /* 0xffffff8002977812 */ /* 0x000fe200078ec0ff */
[----:B------:R-:W-:Y:S01]  /*0b80*/  IMAD.IADD R4, R13, 0x1, -R4 ;  /* 0x000000010d047824 */ /* 0x000fe200078e0a04 */
[----:B------:R-:W-:Y:S02]  /*0b90*/  LEA.HI R3, R3, R6, RZ, 0x1 ;  /* 0x0000000603037211 */ /* 0x000fe400078f08ff */
[----:B------:R-:W-:Y:S01]  /*0ba0*/  LEA.HI R7, R0, R13, RZ, 0x5 ;  /* 0x0000000d00077211 */ /* 0x000fe200078f28ff */
[----:B------:R-:W-:Y:S01]  /*0bb0*/  IMAD.IADD R151, R13, 0x1, -R151 ;  /* 0x000000010d977824 */ /* 0x000fe200078e0a97 */
[----:B------:R-:W-:-:S02]  /*0bc0*/  LOP3.LUT R5, R3, 0x1ffffffe, RZ, 0xc0, !PT ;  /* 0x1ffffffe03057812 */ /* 0x000fc400078ec0ff */
[----:B------:R-:W-:Y:S02]  /*0bd0*/  SHF.R.S32.HI R3, RZ, 0x1f, R4 ;  /* 0x0000001fff037819 */ /* 0x000fe40000011404 */
[----:B------:R-:W-:Y:S01]  /*0be0*/  SHF.R.S32.HI R8, RZ, 0x1f, R151 ;  /* 0x0000001fff087819 */ /* 0x000fe20000011497 */
[----:B------:R-:W-:Y:S01]  /*0bf0*/  IMAD.IADD R5, R6, 0x1, -R5 ;  /* 0x0000000106057824 */ /* 0x000fe200078e0a05 */
[----:B------:R-:W-:Y:S02]  /*0c00*/  LEA.HI R3, R3, R4, RZ, 0x3 ;  /* 0x0000000403037211 */ /* 0x000fe400078f18ff */
[----:B------:R-:W-:Y:S01]  /*0c10*/  LEA.HI R9, R8, R151, RZ, 0x2 ;  /* 0x0000009708097211 */ /* 0x000fe200078f10ff */
[----:B------:R-:W-:Y:S01]  /*0c20*/  IMAD.SHL.U32 R5, R5, 0x8, RZ ;  /* 0x0000000805057824 */ /* 0x000fe200078e00ff */
[----:B------:R-:W-:Y:S01]  /*0c30*/  SHF.R.S32.HI R7, RZ, 0x5, R7 ;  /* 0x00000005ff077819 */ /* 0x000fe20000011407 */
[----:B------:R-:W-:Y:S01]  /*0c40*/  IMAD.SHL.U32 R6, R3, 0x40, RZ ;  /* 0x0000004003067824 */ /* 0x000fe200078e00ff */
[----:B------:R-:W-:-:S02]  /*0c50*/  SHF.R.S32.HI R10, RZ, 0x2, R9 ;  /* 0x00000002ff0a7819 */ /* 0x000fc40000011409 */
[----:B------:R-:W-:Y:S01]  /*0c60*/  SHF.R.S32.HI R11, RZ, 0x1f, R9 ;  /* 0x0000001fff0b7819 */ /* 0x000fe20000011409 */
[----:B------:R-:W-:Y:S01]  /*0c70*/  IMAD R12, R7, 0x10, R4 ;  /* 0x00000010070c7824 */ /* 0x000fe200078e0204 */
[----:B------:R-:W-:Y:S02]  /*0c80*/  LOP3.LUT R3, R3, 0xfffffff8, RZ, 0xc0, !PT ;  /* 0xfffffff803037812 */ /* 0x000fe400078ec0ff */
[----:B------:R-:W-:Y:S02]  /*0c90*/  SHF.R.S32.HI R14, RZ, 0x7, R2 ;  /* 0x00000007ff0e7819 */ /* 0x000fe40000011402 */
[----:B------:R-:W-:Y:S01]  /*0ca0*/  LEA.HI R11, R11, R10, RZ, 0x3 ;  /* 0x0000000a0b0b7211 */ /* 0x000fe200078f18ff */
[----:B------:R-:W-:Y:S01]  /*0cb0*/  IMAD.IADD R3, R4, 0x1, -R3 ;  /* 0x0000000104037824 */ /* 0x000fe200078e0a03 */
[----:B------:R-:W-:Y:S01]  /*0cc0*/  LEA.HI R8, R8, R151, RZ, 0x5 ;  /* 0x0000009708087211 */ /* 0x000fe200078f28ff */
[----:B------:R-:W-:Y:S01]  /*0cd0*/  IMAD.HI R4, R14, 0x55555556, RZ ;  /* 0x555555560e047827 */ /* 0x000fe200078e02ff */
[----:B------:R-:W-:-:S02]  /*0ce0*/  LOP3.LUT R11, R11, 0xfffffff8, RZ, 0xc0, !PT ;  /* 0xfffffff80b0b7812 */ /* 0x000fc400078ec0ff */
[----:B------:R-:W-:Y:S01]  /*0cf0*/  LOP3.LUT R6, R6, 0x7ffffe00, RZ, 0xc0, !PT ;  /* 0x7ffffe0006067812 */ /* 0x000fe200078ec0ff */
[----:B------:R-:W-:Y:S01]  /*0d00*/  IMAD.SHL.U32 R2, R3, 0x40, RZ ;  /* 0x0000004003027824 */ /* 0x000fe200078e00ff */
[----:B------:R-:W-:Y:S01]  /*0d10*/  LEA.HI R4, R4, R4, RZ, 0x1 ;  /* 0x0000000404047211 */ /* 0x000fe200078f08ff */
[----:B------:R-:W-:Y:S01]  /*0d20*/  IMAD.IADD R11, R10, 0x1, -R11 ;  /* 0x000000010a0b7824 */ /* 0x000fe200078e0a0b */
[----:B------:R-:W-:Y:S01]  /*0d30*/  SHF.R.S32.HI R8, RZ, 0x5, R8 ;  /* 0x00000005ff087819 */ /* 0x000fe20000011408 */
[----:B------:R-:W-:Y:S01]  /*0d40*/  IMAD R6, R7, 0x400, R6 ;  /* 0x0000040007067824 */ /* 0x000fe200078e0206 */
[----:B------:R-:W-:Y:S01]  /*0d50*/  LOP3.LUT R2, R2, 0x1c0, RZ, 0xc0, !PT ;  /* 0x000001c002027812 */ /* 0x000fe200078ec0ff */
[--C-:B------:R-:W-:Y:S01]  /*0d60*/  IMAD.U32 R7, R12, 0x20, R5.reuse ;  /* 0x000000200c077824 */ /* 0x100fe200078e0005 */
[----:B------:R-:W-:Y:S01]  /*0d70*/  LEA.HI R0, R0, R13, RZ, 0x2 ;  /* 0x0000000d00007211 */ /* 0x000fe200078f10ff */
[----:B------:R-:W-:Y:S01]  /*0d80*/  IMAD R4, R4, -0x3, R14 ;  /* 0xfffffffd04047824 */ /* 0x000fe200078e020e */
[----:B------:R-:W-:Y:S01]  /*0d90*/  LOP3.LUT R5, R2, 0x8, R5, 0xf8, !PT ;  /* 0x0000000802057812 */ /* 0x000fe200078ef805 */
[----:B------:R-:W-:Y:S01]  /*0da0*/  IMAD R11, R8, 0x10, R11 ;  /* 0x00000010080b7824 */ /* 0x000fe200078e020b */
[----:B------:R-:W-:Y:S01]  /*0db0*/  SHF.R.U32.HI R2, RZ, 0x3, R2 ;  /* 0x00000003ff027819 */ /* 0x000fe20000011602 */
[----:B------:R0:W-:Y:S01]  /*0dc0*/  STL [R1+0x1c], R7 ;  /* 0x00001c0701007387 */ /* 0x0001e20000100800 */
[----:B------:R-:W-:-:S02]  /*0dd0*/  LOP3.LUT R149, R0, 0xfffffffc, RZ, 0xc0, !PT ;  /* 0xfffffffc00957812 */ /* 0x000fc400078ec0ff */
[----:B------:R-:W-:Y:S02]  /*0de0*/  LOP3.LUT R5, R5, R2, RZ, 0x3c, !PT ;  /* 0x0000000205057212 */ /* 0x000fe400078e3cff */
[----:B------:R-:W-:Y:S01]  /*0df0*/  R2P PR, R3, 0x6 ;  /* 0x0000000603007804 */ /* 0x000fe20000000000 */
[----:B------:R-:W-:Y:S01]  /*0e00*/  IMAD.IADD R149, R13, 0x1, -R149 ;  /* 0x000000010d957824 */ /* 0x000fe200078e0a95 */
[----:B------:R-:W-:Y:S01]  /*0e10*/  SHF.R.S32.HI R150, RZ, 0x2, R0 ;  /* 0x00000002ff967819 */ /* 0x000fe20000011400 */
[----:B------:R-:W-:Y:S02]  /*0e20*/  IMAD.IADD R5, R6, 0x1, R5 ;  /* 0x0000000106057824 */ /* 0x000fe400078e0205 */
[----:B0-----:R-:W-:Y:S01]  /*0e30*/  IMAD R7, R4, 0x40, R11 ;  /* 0x0000004004077824 */ /* 0x001fe200078e020b */
[----:B------:R-:W-:Y:S01]  /*0e40*/  LOP3.LUT R4, R9, 0x7ffffffc, RZ, 0xc0, !PT ;  /* 0x7ffffffc09047812 */ /* 0x000fe200078ec0ff */
[C---:B------:R-:W-:Y:S01]  /*0e50*/  IMAD.SHL.U32 R137, R149.reuse, 0x8, RZ ;  /* 0x0000000895897824 */ /* 0x040fe200078e00ff */
[----:B------:R-:W-:-:S02]  /*0e60*/  LEA.HI R2, R149, R149, RZ, 0x1 ;  /* 0x0000009595027211 */ /* 0x000fc400078f08ff */
[----:B------:R0:W-:Y:S01]  /*0e70*/  STL [R1+0x18], R7 ;  /* 0x0000180701007387 */ /* 0x0001e20000100800 */
[----:B------:R-:W-:Y:S01]  /*0e80*/  IMAD.IADD R4, R151, 0x1, -R4 ;  /* 0x0000000197047824 */ /* 0x000fe200078e0a04 */
[----:B------:R-:W-:Y:S01]  /*0e90*/  LEA R17, R5, UR42, 0x1 ;  /* 0x0000002a05117c11 */ /* 0x000fe2000f8e08ff */
[----:B------:R-:W-:Y:S01]  /*0ea0*/  VIADD R138, R137, 0x20 ;  /* 0x00000020898a7836 */ /* 0x000fe20000000000 */
[----:B------:R-:W-:Y:S01]  /*0eb0*/  LOP3.LUT R2, R2, 0x1ffffffe, RZ, 0xc0, !PT ;  /* 0x1ffffffe02027812 */ /* 0x000fe200078ec0ff */
[----:B------:R-:W-:Y:S01]  /*0ec0*/  IMAD.SHL.U32 R16, R4, 0x2, RZ ;  /* 0x0000000204107824 */ /* 0x000fe200078e00ff */
[----:B------:R-:W-:Y:S01]  /*0ed0*/  SEL R18, R18, 0xffffffc0, !P2 ;  /* 0xffffffc012127807 */ /* 0x000fe20005000000 */
[----:B------:R-:W-:Y:S01]  /*0ee0*/  VIADD R19, R17, 0x21800 ;  /* 0x0002180011137836 */ /* 0x000fe20000000000 */
[----:B------:R-:W-:Y:S01]  /*0ef0*/  SHF.R.S32.HI R3, RZ, 0x1f, R138 ;  /* 0x0000001fff037819 */ /* 0x000fe2000001148a */
[----:B------:R-:W-:Y:S02]  /*0f00*/  VIADD R140, R137, 0x40 ;  /* 0x00000040898c7836 */ /* 0x000fe40000000000 */
[----:B------:R-:W-:-:S02]  /*0f10*/  VIADD R148, R16, 0x20 ;  /* 0x0000002010947836 */ /* 0x000fc40000000000 */
[C---:B------:R-:W-:Y:S01]  /*0f20*/  VIADD R147, R16.reuse, 0x28 ;  /* 0x0000002810937836 */ /* 0x040fe20000000000 */
[----:B------:R-:W-:Y:S01]  /*0f30*/  SHF.R.S32.HI R0, RZ, 0x1f, R140 ;  /* 0x0000001fff007819 */ /* 0x000fe2000001148c */
        /* <DEDUP_REMOVED lines=10> */
[----:B------:R-:W-:Y:S01]  /*0fe0*/  VIADD R141, R16, 0x58 ;  /* 0x00000058108d7836 */ /* 0x000fe20000000000 */
[----:B------:R-:W-:Y:S01]  /*0ff0*/  SHF.R.S32.HI R154, RZ, 0x1f, R143 ;  /* 0x0000001fff9a7819 */ /* 0x000fe2000001148f */
[----:B------:R-:W-:Y:S01]  /*1000*/  VIADD R22, R17, 0x21820 ;  /* 0x0002182011167836 */ /* 0x000fe20000000000 */
[----:B------:R-:W-:Y:S01]  /*1010*/  SHF.R.S32.HI R153, RZ, 0x1f, R142 ;  /* 0x0000001fff997819 */ /* 0x000fe2000001148e */
[----:B------:R-:W-:Y:S01]  /*1020*/  IMAD.IADD R2, R149, 0x1, -R2 ;  /* 0x0000000195027824 */ /* 0x000fe200078e0a02 */
[----:B------:R-:W-:Y:S01]  /*1030*/  SHF.R.S32.HI R152, RZ, 0x1f, R141 ;  /* 0x0000001fff987819 */ /* 0x000fe2000001148d */
[----:B------:R-:W-:-:S02]  /*1040*/  @P1 VIADD R22, R19, 0xffffffe0 ;  /* 0xffffffe013161836 */ /* 0x000fc40000000000 */
[----:B------:R-:W-:Y:S02]  /*1050*/  IMAD.IADD R19, R19, 0x1, R18 ;  /* 0x0000000113137824 */ /* 0x000fe400078e0212 */
[----:B------:R-:W-:Y:S02]  /*1060*/  VIADD R139, R16, 0x18 ;  /* 0x00000018108b7836 */ /* 0x000fe40000000000 */
[----:B------:R-:W-:Y:S02]  /*1070*/  IMAD R136, R2, 0x8, R7 ;  /* 0x0000000802887824 */ /* 0x000fe400078e0207 */
[----:B------:R-:W-:Y:S02]  /*1080*/  IMAD.IADD R18, R18, 0x1, R22 ;  /* 0x0000000112127824 */ /* 0x000fe400078e0216 */
[----:B0-----:R-:W-:-:S07]  /*1090*/  VIADD R23, R22, 0x6000 ;  /* 0x0000600016177836 */ /* 0x001fce0000000000 */
.L_x_1168:
[----:B------:R-:W-:Y:S02]  /*10a0*/  ULDC.64 UR8, c[0x0][0xa28] ;  /* 0x00028a0000087ab9 */ /* 0x000fe40000000a00 */
[----:B------:R-:W-:-:S04]  /*10b0*/  UISETP.NE.U32.AND UP0, UPT, UR8, URZ, UPT ;  /* 0x0000003f0800728c */ /* 0x000fc8000bf05070 */
[----:B------:R-:W-:-:S03]  /*10c0*/  UISETP.NE.AND.EX UP0, UPT, UR9, URZ, UPT, UP0 ;  /* 0x0000003f0900728c */ /* 0x000fc6000bf05300 */
[----:B------:R-:W-:Y:S02]  /*10d0*/  ULDC.64 UR8, c[0x0][0xa18] ;  /* 0x0002860000087ab9 */ /* 0x000fe40000000a00 */
[----:B------:R-:W-:Y:S01]  /*10e0*/  UISETP.NE.U32.AND UP1, UPT, UR8, URZ, UPT ;  /* 0x0000003f0800728c */ /* 0x000fe2000bf25070 */
[----:B------:R-:W-:-:S03]  /*10f0*/  PLOP3.LUT P0, PT, PT, PT, UP0, 0x80, 0x0 ;  /* 0x000000000000781c */ /* 0x000fc60003f0f008 */
[----:B------:R-:W-:-:S03]  /*1100*/  UISETP.NE.AND.EX UP1, UPT, UR9, URZ, UPT, UP1 ;  /* 0x0000003f0900728c */ /* 0x000fc6000bf25310 */
[----:B------:R-:W-:Y:S02]  /*1110*/  @UP0 ULDC.64 UR8, c[0x0][0xa28] ;  /* 0x00028a0000080ab9 */ /* 0x000fe40000000a00 */
[----:B------:R-:W-:Y:S01]  /*1120*/  @UP0 UIMAD.WIDE UR8, UR6, 0x4, UR8 ;  /* 0x00000004060808a5 */ /* 0x000fe2000f8e0208 */
[----:B------:R-:W-:-:S05]  /*1130*/  PLOP3.LUT P2, PT, PT, PT, UP1, 0x80, 0x0 ;  /* 0x000000000000781c */ /* 0x000fca0003f4f018 */
[----:B------:R-:W-:Y:S01]  /*1140*/  @UP1 ULDC.64 UR10, c[0x0][0xa18] ;  /* 0x00028600000a1ab9 */ /* 0x000fe20000000a00 */
[----:B01----:R-:W-:Y:S02]  /*1150*/  IMAD.U32 R2, RZ, RZ, UR8 ;  /* 0x00000008ff027e24 */ /* 0x003fe4000f8e00ff */
[----:B----4-:R-:W-:Y:S01]  /*1160*/  IMAD.U32 R3, RZ, RZ, UR9 ;  /* 0x00000009ff037e24 */ /* 0x010fe2000f8e00ff */
[----:B------:R-:W-:Y:S02]  /*1170*/  @UP1 UIMAD.WIDE UR8, UR6, 0x4, UR10 ;  /* 0x00000004060818a5 */ /* 0x000fe4000f8e020a */
[----:B------:R-:W-:Y:S02]  /*1180*/  ULOP3.LUT UR4, UR7, 0xff000000, URZ, 0xc0, !UPT ;  /* 0xff00000007047892 */ /* 0x000fe4000f8ec03f */
[----:B--2---:R-:W2:Y:S01]  /*1190*/  @P0 LDG.E R2, desc[UR52][R2.64] ;  /* 0x0000003402020981 */ /* 0x004ea2000c1e1900 */
[----:B------:R-:W-:Y:S01]  /*11a0*/  ULDC.64 UR10, c[0x0][0xa20] ;  /* 0x00028800000a7ab9 */ /* 0x000fe20000000a00 */
[----:B------:R-:W-:-:S02]  /*11b0*/  IMAD.U32 R4, RZ, RZ, UR8 ;  /* 0x00000008ff047e24 */ /* 0x000fc4000f8e00ff */
[----:B------:R-:W-:Y:S01]  /*11c0*/  IMAD.U32 R5, RZ, RZ, UR9 ;  /* 0x00000009ff057e24 */ /* 0x000fe2000f8e00ff */
[----:B------:R-:W-:-:S04]  /*11d0*/  ULDC.64 UR8, c[0x0][0x418] ;  /* 0x0001060000087ab9 */ /* 0x000fc80000000a00 */
[----:B---3--:R-:W3:Y:S01]  /*11e0*/  @P2 LDG.E R4, desc[UR52][R4.64] ;  /* 0x0000003404042981 */ /* 0x008ee2000c1e1900 */
[----:B------:R-:W-:Y:S01]  /*11f0*/  UISETP.NE.U32.AND UP0, UPT, UR8, URZ, UPT ;  /* 0x0000003f0800728c */ /* 0x000fe2000bf05070 */
[----:B------:R-:W-:Y:S01]  /*1200*/  ISETP.NE.U32.AND P1, PT, RZ, UR10, PT ;  /* 0x0000000aff007c0c */ /* 0x000fe2000bf25070 */
[----:B------:R-:W-:Y:S02]  /*1210*/  ULOP3.LUT UR46, UR7, 0xff0000, URZ, 0xc0, !UPT ;  /* 0x00ff0000072e7892 */ /* 0x000fe4000f8ec03f */
[----:B------:R-:W-:Y:S01]  /*1220*/  UISETP.NE.AND.EX UP0, UPT, UR9, URZ, UPT, UP0 ;  /* 0x0000003f0900728c */ /* 0x000fe2000bf05300 */
[----:B------:R-:W-:Y:S01]  /*1230*/  ISETP.NE.AND.EX P1, PT, RZ, UR11, PT, P1 ;  /* 0x0000000bff007c0c */ /* 0x000fe2000bf25310 */
[----:B------:R-:W-:Y:S01]  /*1240*/  ULDC UR8, c[0x0][0x424] ;  /* 0x0001090000087ab9 */ /* 0x000fe20000000800 */
[----:B------:R-:W-:Y:S02]  /*1250*/  USHF.R.U32.HI UR4, URZ, 0x8, UR4 ;  /* 0x000000083f047899 */ /* 0x000fe40008011604 */
[----:B------:R-:W-:Y:S01]  /*1260*/  USEL UR8, UR8, 0x1, UP0 ;  /* 0x0000000108087887 */ /* 0x000fe20008000000 */
[----:B------:R-:W-:Y:S01]  /*1270*/  ULDC UR9, c[0x0][0x2f0] ;  /* 0x0000bc0000097ab9 */ /* 0x000fe20000000800 */
[----:B------:R-:W-:Y:S01]  /*1280*/  UMOV UR39, URZ ;  /* 0x0000003f00277c82 */ /* 0x000fe20008000000 */
[----:B------:R-:W-:Y:S01]  /*1290*/  ULEA.HI UR46, UR46, UR4, URZ, 0x10 ;  /* 0x000000042e2e7291 */ /* 0x000fe2000f8f803f */
[----:B------:R-:W-:Y:S01]  /*12a0*/  ULDC UR47, c[0x0][0x288] ;  /* 0x0000a200002f7ab9 */ /* 0x000fe20000000800 */
[----:B------:R-:W-:-:S02]  /*12b0*/  UIMAD UR4, UR8, UR9, URZ ;  /* 0x00000009080472a4 */ /* 0x000fc4000f8e023f */
[----:B------:R-:W-:Y:S01]  /*12c0*/  ULOP3.LUT UR41, UR7, 0xffff, URZ, 0xc0, !UPT ;  /* 0x0000ffff07297892 */ /* 0x000fe2000f8ec03f */
[----:B--2---:R-:W-:Y:S02]  /*12d0*/  @P0 R2UR UR39, R2 ;  /* 0x00000000022702ca */ /* 0x004fe400000e0000 */
[----:B---3--:R-:W-:Y:S01]  /*12e0*/  @P2 R2UR UR47, R4 ;  /* 0x00000000042f22ca */ /* 0x008fe200000e0000 */
[----:B-----5:R-:W-:-:S14]  /*12f0*/  @P2 BRA `(.L_x_1073) ;  /* 0x0000000000342947 */ /* 0x020fdc0003800000 */
[----:B------:R-:W-:Y:S02]  /*1300*/  ULDC.64 UR8, c[0x0][0xa00] ;  /* 0x0002800000087ab9 */ /* 0x000fe40000000a00 */
[----:B------:R-:W-:-:S04]  /*1310*/  ISETP.NE.U32.AND P0, PT, RZ, UR8, PT ;  /* 0x00000008ff007c0c */ /* 0x000fc8000bf05070 */
[----:B------:R-:W-:-:S13]  /*1320*/  ISETP.NE.AND.EX P0, PT, RZ, UR9, PT, P0 ;  /* 0x00000009ff007c0c */ /* 0x000fda000bf05300 */
[----:B------:R-:W-:Y:S05]  /*1330*/  @!P0 BRA `(.L_x_1073) ;  /* 0x0000000000248947 */ /* 0x000fea0003800000 */
[----:B------:R-:W-:Y:S02]  /*1340*/  ULDC.64 UR8, c[0x0][0xa00] ;  /* 0x0002800000087ab9 */ /* 0x000fe40000000a00 */
        /* <DEDUP_REMOVED lines=8> */
.L_x_1073:
[----:B------:R-:W-:Y:S01]  /*13d0*/  UMOV UR43, UR6 ;  /* 0x00000006002b7c82 */ /* 0x000fe20008000000 */
[----:B------:R-:W-:Y:S05]  /*13e0*/  @!P1 BRA `(.L_x_1074) ;  /* 0x00000000001c9947 */ /* 0x000fea0003800000 */
[----:B------:R-:W-:Y:S02]  /*13f0*/  ULDC.64 UR8, c[0x0][0xa20] ;  /* 0x0002880000087ab9 */ /* 0x000fe40000000a00 */
[----:B------:R-:W-:-:S06]  /*1400*/  UIMAD.WIDE UR6, UR6, 0x4, UR8 ;  /* 0x00000004060678a5 */ /* 0x000fcc000f8e0208 */
[----:B------:R-:W-:Y:S02]  /*1410*/  IMAD.U32 R2, RZ, RZ, UR6 ;  /* 0x00000006ff027e24 */ /* 0x000fe4000f8e00ff */
[----:B------:R-:W-:-:S05]  /*1420*/  IMAD.U32 R3, RZ, RZ, UR7 ;  /* 0x00000007ff037e24 */ /* 0x000fca000f8e00ff */
[----:B------:R-:W2:Y:S02]  /*1430*/  LDG.E R2, desc[UR52][R2.64] ;  /* 0x0000003402027981 */ /* 0x000ea4000c1e1900 */
[----:B--2---:R-:W-:Y:S01]  /*1440*/  R2UR UR4, R2 ;  /* 0x00000000020472ca */ /* 0x004fe200000e0000 */
[----:B------:R-:W-:-:S14]  /*1450*/  BRA `(.L_x_1075) ;  /* 0x0000000000347947 */ /* 0x000fdc0003800000 */
.L_x_1074:
        /* <DEDUP_REMOVED lines=13> */
.L_x_1075:
[----:B------:R-:W-:Y:S01]  /*1530*/  ULDC UR6, c[0x0][0x448] ;  /* 0x0001120000067ab9 */ /* 0x000fe20000000800 */
[----:B------:R-:W-:Y:S02]  /*1540*/  UIMAD UR40, UR5, 0xc0, URZ ;  /* 0x000000c0052878a4 */ /* 0x000fe4000f8e023f */
[----:B------:R-:W-:Y:S02]  /*1550*/  UISETP.NE.AND UP0, UPT, UR6, 0x1, UPT ;  /* 0x000000010600788c */ /* 0x000fe4000bf05270 */
[----:B------:R-:W-:Y:S02]  /*1560*/  UIADD3 UR39, -UR39, UR4, URZ ;  /* 0x0000000427277290 */ /* 0x000fe4000fffe13f */
[----:B------:R-:W-:Y:S01]  /*1570*/  UIADD3 UR8, UR40, 0xbf, URZ ;  /* 0x000000bf28087890 */ /* 0x000fe2000fffe03f */
[----:B------:R-:W-:Y:S01]  /*1580*/  ULDC.64 UR4, c[0x0][0x9e0] ;  /* 0x0002780000047ab9 */ /* 0x000fe20000000a00 */
[----:B------:R-:W-:Y:S02]  /*1590*/  UIADD3 UR9, UR39, 0x1, -UR47 ;  /* 0x0000000127097890 */ /* 0x000fe4000fffe82f */
[----:B------:R-:W-:-:S03]  /*15a0*/  UISETP.GE.AND UP1, UPT, UR5, 0x1, UPT ;  /* 0x000000010500788c */ /* 0x000fc6000bf26270 */
[----:B------:R-:W-:Y:S01]  /*15b0*/  @UP0 ULDC UR6, c[0x0][0x44c] ;  /* 0x0001130000060ab9 */ /* 0x000fe20000000800 */
[----:B------:R-:W-:Y:S01]  /*15c0*/  @UP0 ULDC UR10, c[0x0][0x450] ;  /* 0x00011400000a0ab9 */ /* 0x000fe20000000800 */
[----:B------:R-:W-:Y:S01]  /*15d0*/  UIMAD.WIDE.U32 UR6, UR8, UR6, URZ ;  /* 0x00000006080672a5 */ /* 0x000fe2000f8e003f */
[----:B------:R-:W-:-:S03]  /*15e0*/  PLOP3.LUT P1, PT, PT, PT, UP1, 0x80, 0x0 ;  /* 0x000000000000781c */ /* 0x000fc60003f2f018 */
[----:B------:R-:W-:-:S04]  /*15f0*/  @UP0 USHF.R.U32.HI UR8, URZ, UR10, UR7 ;  /* 0x0000000a3f080299 */ /* 0x000fc80008011607 */
[----:B------:R-:W-:-:S04]  /*1600*/  UIADD3 UR9, UR9, UR8, URZ ;  /* 0x0000000809097290 */ /* 0x000fc8000fffe03f */
[----:B------:R-:W-:Y:S02]  /*1610*/  UIADD3 UR4, UR9, UR4, URZ ;  /* 0x0000000409047290 */ /* 0x000fe4000fffe03f */
[----:B------:R-:W-:Y:S10]  /*1620*/  @!P1 BRA `(.L_x_1076) ;  /* 0x0000000000449947 */ /* 0x000ff40003800000 */
        /* <DEDUP_REMOVED lines=10> */
.L_x_1077:
[----:B------:R-:W-:-:S11]  /*16d0*/  UISETP.NE.AND UP1, UPT, UR5, 0x1, UPT ;  /* 0x000000010500788c */ /* 0x000fd6000bf25270 */
[----:B------:R-:W-:Y:S02]  /*16e0*/  @UP1 ULDC.64 UR10, c[0x0][0x9e8] ;  /* 0x00027a00000a1ab9 */ /* 0x000fe40000000a00 */
[----:B------:R-:W-:-:S04]  /*16f0*/  UIMAD.WIDE.U32 UR6, UR8, UR10, URZ ;  /* 0x0000000a080672a5 */ /* 0x000fc8000f8e003f */
[----:B------:R-:W-:-:S12]  /*1700*/  @UP1 USHF.R.U32.HI UR8, URZ, UR11, UR7 ;  /* 0x0000000b3f081299 */ /* 0x000fd80008011607 */
.L_x_1078:
[----:B------:R-:W-:-:S04]  /*1710*/  UIMAD UR8, UR8, UR5, UR5 ;  /* 0x00000005080872a4 */ /* 0x000fc8000f8e0205 */
[----:B------:R-:W-:-:S04]  /*1720*/  UISETP.LT.AND UP1, UPT, UR4, UR8, UPT ;  /* 0x000000080400728c */ /* 0x000fc8000bf21270 */
[----:B------:R-:W-:-:S12]  /*1730*/  USEL UR4, UR4, UR8, UP1 ;  /* 0x0000000804047287 */ /* 0x000fd80008800000 */
.L_x_1076:
[----:B------:R-:W-:Y:S02]  /*1740*/  UIADD3 UR8, UR39, 0x7f, URZ ;  /* 0x0000007f27087890 */ /* 0x000fe4000fffe03f */
[----:B------:R-:W-:Y:S02]  /*1750*/  UIADD3 UR9, UR4, 0x7f, URZ ;  /* 0x0000007f04097890 */ /* 0x000fe4000fffe03f */
[----:B------:R-:W-:Y:S02]  /*1760*/  USHF.R.S32.HI UR4, URZ, 0x1f, UR8 ;  /* 0x0000001f3f047899 */ /* 0x000fe40008011408 */
[----:B------:R-:W-:Y:S01]  /*1770*/  USHF.R.S32.HI UR10, URZ, 0x1f, UR9 ;  /* 0x0000001f3f0a7899 */ /* 0x000fe20008011409 */
[----:B------:R-:W-:Y:S01]  /*1780*/  @UP0 ULDC UR6, c[0x0][0x44c] ;  /* 0x0001130000060ab9 */ /* 0x000fe20000000800 */
[----:B------:R-:W-:Y:S02]  /*1790*/  ULEA.HI UR4, UR4, UR8, URZ, 0x7 ;  /* 0x0000000804047291 */ /* 0x000fe4000f8f383f */
[----:B------:R-:W-:-:S02]  /*17a0*/  ULEA.HI UR10, UR10, UR9, URZ, 0x7 ;  /* 0x000000090a0a7291 */ /* 0x000fc4000f8f383f */
[----:B------:R-:W-:Y:S01]  /*17b0*/  UIMAD.WIDE.U32 UR6, UR40, UR6, URZ ;  /* 0x00000006280672a5 */ /* 0x000fe2000f8e003f */
[----:B------:R-:W-:Y:S01]  /*17c0*/  @UP0 ULDC UR12, c[0x0][0x450] ;  /* 0x00011400000c0ab9 */ /* 0x000fe20000000800 */
[----:B------:R-:W-:Y:S01]  /*17d0*/  UMOV UR11, UR40 ;  /* 0x00000028000b7c82 */ /* 0x000fe20008000000 */
[----:B------:R-:W-:Y:S02]  /*17e0*/  USHF.R.S32.HI UR4, URZ, 0x7, UR4 ;  /* 0x000000073f047899 */ /* 0x000fe40008011404 */
[----:B------:R-:W-:Y:S02]  /*17f0*/  USHF.R.S32.HI UR10, URZ, 0x7, UR10 ;  /* 0x000000073f0a7899 */ /* 0x000fe4000801140a */
[----:B------:R-:W-:Y:S02]  /*1800*/  UIADD3 UR55, UR39, -UR47, URZ ;  /* 0x8000002f27377290 */ /* 0x000fe4000fffe03f */
[----:B------:R-:W-:Y:S02]  /*1810*/  @UP0 USHF.R.U32.HI UR11, URZ, UR12, UR7 ;  /* 0x0000000c3f0b0299 */ /* 0x000fe40008011607 */
[----:B------:R-:W-:-:S02]  /*1820*/  UISETP.LT.AND UP0, UPT, UR4, UR10, UPT ;  /* 0x0000000a0400728c */ /* 0x000fc4000bf01270 */
        /* <DEDUP_REMOVED lines=15> */
.L_x_1080:
[----:B------:R-:W-:-:S11]  /*1920*/  UISETP.NE.AND UP0, UPT, UR5, 0x1, UPT ;  /* 0x000000010500788c */ /* 0x000fd6000bf05270 */
[----:B------:R-:W-:Y:S02]  /*1930*/  @UP0 ULDC.64 UR10, c[0x0][0x9e8] ;  /* 0x00027a00000a0ab9 */ /* 0x000fe40000000a00 */
[----:B------:R-:W-:-:S04]  /*1940*/  UIMAD.WIDE.U32 UR8, UR7, UR10, URZ ;  /* 0x0000000a070872a5 */ /* 0x000fc8000f8e003f */
[----:B------:R-:W-:-:S12]  /*1950*/  @UP0 USHF.R.U32.HI UR7, URZ, UR11, UR9 ;  /* 0x0000000b3f070299 */ /* 0x000fd80008011609 */
.L_x_1081:
[----:B------:R-:W-:-:S04]  /*1960*/  UIMAD UR5, UR7, UR5, URZ ;  /* 0x00000005070572a4 */ /* 0x000fc8000f8e023f */
[----:B------:R-:W-:-:S04]  /*1970*/  UISETP.LT.AND UP0, UPT, UR4, UR5, UPT ;  /* 0x000000050400728c */ /* 0x000fc8000bf01270 */
[----:B------:R-:W-:-:S12]  /*1980*/  USEL UR4, UR4, UR5, !UP0 ;  /* 0x0000000504047287 */ /* 0x000fd8000c000000 */
.L_x_1079:
[----:B------:R-:W-:Y:S02]  /*1990*/  USHF.R.S32.HI UR5, URZ, 0x1f, UR4 ;  /* 0x0000001f3f057899 */ /* 0x000fe40008011404 */
[----:B------:R-:W-:Y:S02]  /*19a0*/  ULOP3.LUT UR38, UR46, 0xff, URZ, 0xc0, !UPT ;  /* 0x000000ff2e267892 */ /* 0x000fe4000f8ec03f */
[----:B------:R-:W-:Y:S02]  /*19b0*/  ULEA.HI UR5, UR5, UR4, URZ, 0x7 ;  /* 0x0000000405057291 */ /* 0x000fe4000f8f383f */
[----:B------:R-:W-:Y:S02]  /*19c0*/  USHF.R.U32.HI UR46, URZ, 0x10, UR46 ;  /* 0x000000103f2e7899 */ /* 0x000fe4000801162e */
[----:B------:R-:W-:Y:S01]  /*19d0*/  USHF.R.S32.HI UR5, URZ, 0x7, UR5 ;  /* 0x000000073f057899 */ /* 0x000fe20008011405 */
[----:B------:R-:W-:-:S03]  /*19e0*/  UMOV UR4, URZ ;  /* 0x0000003f00047c82 */ /* 0x000fc60008000000 */
[----:B------:R-:W-:-:S04]  /*19f0*/  UISETP.LT.AND UP0, UPT, URZ, UR5, UPT ;  /* 0x000000053f00728c */ /* 0x000fc8000bf01270 */
[----:B------:R-:W-:-:S04]  /*1a00*/  USEL UR37, URZ, UR5, !UP0 ;  /* 0x000000053f257287 */ /* 0x000fc8000c000000 */
[----:B------:R-:W-:-:S06]  /*1a10*/  UISETP.GT.AND UP0, UPT, UR6, UR37, UPT ;  /* 0x000000250600728c */ /* 0x000fcc000bf04270 */
[----:B------:R-:W-:-:S13]  /*1a20*/  PLOP3.LUT P0, PT, PT, PT, UP0, 0x80, 0x0 ;  /* 0x000000000000781c */ /* 0x000fda0003f0f008 */
[----:B------:R-:W-:Y:S05]  /*1a30*/  @!P0 BRA `(.L_x_1082) ;  /* 0x0000000000948947 */ /* 0x000fea0003800000 */
[----:B------:R-:W-:Y:S01]  /*1a40*/  UISETP.NE.AND UP0, UPT, UR46, URZ, UPT ;  /* 0x0000003f2e00728c */ /* 0x000fe2000bf05270 */
[----:B------:R-:W-:-:S03]  /*1a50*/  ULDC UR4, c[0x0][0x9f0] ;  /* 0x00027c0000047ab9 */ /* 0x000fc60000000800 */
[----:B------:R-:W-:-:S04]  /*1a60*/  USEL UR10, UR46, UR4, UP0 ;  /* 0x000000042e0a7287 */ /* 0x000fc80008000000 */
[----:B------:R-:W-:Y:S02]  /*1a70*/  UIADD3 UR4, UR10, -0x1, UR6 ;  /* 0xffffffff0a047890 */ /* 0x000fe4000fffe006 */
[----:B------:R-:W-:Y:S02]  /*1a80*/  IMAD.U32 R3, RZ, RZ, UR10 ;  /* 0x0000000aff037e24 */ /* 0x000fe4000f8e00ff */
[----:B------:R-:W-:-:S03]  /*1a90*/  UIADD3 UR7, -UR37, UR4, URZ ;  /* 0x0000000425077290 */ /* 0x000fc6000fffe13f */
[-C--:B------:R-:W-:Y:S01]  /*1aa0*/  IABS R0, R3.reuse ;  /* 0x0000000300007213 */ /* 0x080fe20000000000 */
[----:B------:R-:W-:Y:S01]  /*1ab0*/  UMOV UR4, URZ ;  /* 0x0000003f00047c82 */ /* 0x000fe20008000000 */
[----:B------:R-:W-:Y:S01]  /*1ac0*/  IABS R5, R3 ;  /* 0x0000000300057213 */ /* 0x000fe20000000000 */
[----:B------:R-:W-:Y:S01]  /*1ad0*/  IMAD.U32 R4, RZ, RZ, UR7 ;  /* 0x00000007ff047e24 */ /* 0x000fe2000f8e00ff */
[----:B------:R-:W-:Y:S01]  /*1ae0*/  R2UR UR11, R0 ;  /* 0x00000000000b72ca */ /* 0x000fe200000e0000 */
[----:B------:R-:W-:-:S03]  /*1af0*/  ULOP3.LUT UR7, UR7, UR10, URZ, 0x3c, !UPT ;  /* 0x0000000a07077292 */ /* 0x000fc6000f8e3c3f */
[----:B------:R-:W-:-:S05]  /*1b00*/  IABS R4, R4 ;  /* 0x0000000400047213 */ /* 0x000fca0000000000 */
[----:B------:R-:W-:-:S04]  /*1b10*/  IMAD.MOV.U32 R3, RZ, RZ, R4 ;  /* 0x000000ffff037224 */ /* 0x000fc800078e0004 */
        /* <DEDUP_REMOVED lines=23> */
.L_x_1082:
[----:B------:R-:W-:Y:S01]  /*1c90*/  UIMAD UR37, UR38, UR4, UR37 ;  /* 0x00000004262572a4 */ /* 0x000fe2000f8e0225 */
[----:B------:R-:W-:Y:S01]  /*1ca0*/  IMAD.U32 R2, RZ, RZ, UR6 ;  /* 0x00000006ff027e24 */ /* 0x000fe2000f8e00ff */
[----:B------:R-:W-:Y:S01]  /*1cb0*/  PLOP3.LUT P0, PT, PT, PT, PT, 0x80, 0x0 ;  /* 0x000000000000781c */ /* 0x000fe20003f0f070 */
[----:B------:R-:W-:Y:S01]  /*1cc0*/  IMAD.U32 R3, RZ, RZ, UR4 ;  /* 0x00000004ff037e24 */ /* 0x000fe2000f8e00ff */
[----:B------:R-:W-:Y:S01]  /*1cd0*/  CS2R R134, SRZ ;  /* 0x0000000000867805 */ /* 0x000fe2000001ff00 */
        /* <DEDUP_REMOVED lines=27> */
[----:B------:R-:W-:Y:S06]  /*1e90*/  @!P1 BRA `(.L_x_1083) ;  /* 0x000000c400889947 */ /* 0x000fec0003800000 */
[----:B------:R-:W0:Y:S02]  /*1ea0*/  S2R R0, SR_TID.X ;  /* 0x0000000000007919 */ /* 0x000e240000002100 */
[----:B0-----:R-:W-:-:S05]  /*1eb0*/  VIADD R4, R0, 0xffffff80 ;  /* 0xffffff8000047836 */ /* 0x001fca0000000000 */
[----:B------:R-:W-:-:S04]  /*1ec0*/  SHF.R.S32.HI R0, RZ, 0x1f, R4 ;  /* 0x0000001fff007819 */ /* 0x000fc80000011404 */
[----:B------:R-:W-:-:S04]  /*1ed0*/  LEA.HI R0, R0, R4, RZ, 0x7 ;  /* 0x0000000400007211 */ /* 0x000fc800078f38ff */
[----:B------:R-:W-:-:S06]  /*1ee0*/  SHF.R.S32.HI R0, RZ, 0x7, R0 ;  /* 0x00000007ff007819 */ /* 0x000fcc0000011400 */
[----:B------:R-:W0:Y:S02]  /*1ef0*/  SHFL.IDX PT, R0, R0, RZ, 0x1f ;  /* 0x00001fff00007589 */ /* 0x000e2400000e0000 */
[----:B0-----:R-:W-:-:S13]  /*1f00*/  R2UR UR45, R0 ;  /* 0x00000000002d72ca */ /* 0x001fda00000e0000 */
[----:B------:R-:W-:-:S04]  /*1f10*/  UIMAD.WIDE UR4, UR45, 0x55555556, URZ ;  /* 0x555555562d0478a5 */ /* 0x000fc8000f8e023f */
[----:B------:R-:W-:Y:S02]  /*1f20*/  ULEA.HI UR54, UR5, UR5, URZ, 0x1 ;  /* 0x0000000505367291 */ /* 0x000fe4000f8f083f */
[----:B------:R-:W-:Y:S02]  /*1f30*/  UIADD3 UR5, UR42, 0x21800, URZ ;  /* 0x000218002a057890 */ /* 0x000fe4000fffe03f */
[----:B------:R-:W-:Y:S02]  /*1f40*/  UIMAD UR54, UR54, -0x3, UR45 ;  /* 0xfffffffd363678a4 */ /* 0x000fe4000f8e022d */
[----:B------:R-:W-:Y:S02]  /*1f50*/  ULOP3.LUT UP0, URZ, UR5, 0x3ff, URZ, 0xc0, !UPT ;  /* 0x000003ff053f7892 */ /* 0x000fe4000f80c03f */
[----:B------:R-:W-:Y:S02]  /*1f60*/  ULEA UR4, UR54, UR42, 0xc ;  /* 0x0000002a36047291 */ /* 0x000fe4000f8e603f */
[----:B------:R-:W-:-:S02]  /*1f70*/  ULEA UR5, UR54, UR5, 0xd ;  /* 0x0000000536057291 */ /* 0x000fc4000f8e683f */
[----:B------:R-:W-:Y:S01]  /*1f80*/  PLOP3.LUT P0, PT, PT, PT, UP0, 0x80, 0x0 ;  /* 0x000000000000781c */ /* 0x000fe20003f0f008 */
[----:B------:R-:W-:Y:S02]  /*1f90*/  UIADD3 UR4, UR4, 0xc400, URZ ;  /* 0x0000c40004047890 */ /* 0x000fe4000fffe03f */
[----:B------:R-:W-:Y:S02]  /*1fa0*/  USHF.R.U32.HI UR5, URZ, 0x4, UR5 ;  /* 0x000000043f057899 */ /* 0x000fe40008011605 */
[----:B------:R-:W-:Y:S02]  /*1fb0*/  USHF.R.U32.HI UR4, URZ, 0x4, UR4 ;  /* 0x000000043f047899 */ /* 0x000fe40008011604 */
[----:B------:R-:W-:Y:S02]  /*1fc0*/  ULOP3.LUT UR44, UR5, 0x3fff, URZ, 0xc0, !UPT ;  /* 0x00003fff052c7892 */ /* 0x000fe4000f8ec03f */
[----:B------:R-:W-:-:S04]  /*1fd0*/  ULOP3.LUT UR56, UR4, 0x3fff, URZ, 0xc0, !UPT ;  /* 0x00003fff04387892 */ /* 0x000fc8000f8ec03f */
[----:B------:R-:W-:Y:S08]  /*1fe0*/  @!P0 BRA `(.L_x_1084) ;  /* 0x0000000000408947 */ /* 0x000ff00003800000 */
        /* <DEDUP_REMOVED lines=16> */
.L_x_1084:
[----:B------:R-:W-:Y:S01]  /*20f0*/  ULEA.HI UR4, UR49, UR49, URZ, 0x1 ;  /* 0x0000003131047291 */ /* 0x000fe2000f8f083f */
[----:B------:R-:W-:-:S03]  /*2100*/  IMAD.U32 R3, RZ, RZ, UR50 ;  /* 0x00000032ff037e24 */ /* 0x000fc6000f8e00ff */
[----:B------:R-:W-:Y:S02]  /*2110*/  ULOP3.LUT UR4, UR4, 0xfffffffe, URZ, 0xc0, !UPT ;  /* 0xfffffffe04047892 */ /* 0x000fe4000f8ec03f */
[----:B------:R-:W-:Y:S02]  /*2120*/  ISETP.NE.AND P0, PT, R3, 0x3, PT ;  /* 0x000000030300780c */ /* 0x000fe40003f05270 */
[----:B------:R-:W-:-:S06]  /*2130*/  UIADD3 UR4, UR49, -UR4, URZ ;  /* 0x8000000431047290 */ /* 0x000fcc000fffe03f */
[----:B------:R-:W-:-:S05]  /*2140*/  IMAD.U32 R0, RZ, RZ, UR4 ;  /* 0x00000004ff007e24 */ /* 0x000fca000f8e00ff */
[----:B------:R-:W-:-:S04]  /*2150*/  SHF.L.U32 R0, R0, 0x1f, RZ ;  /* 0x0000001f00007819 */ /* 0x000fc800000006ff */
[----:B------:R-:W0:Y:S02]  /*2160*/  SYNCS.PHASECHK.TRANS64.TRYWAIT P1, [UR42+0x2d800], R0 ;  /* 0x02d80000ff0075a7 */ /* 0x000e24000802016a */
[----:B0-----:R-:W-:Y:S05]  /*2170*/  @!P1 BRA `(.L_x_1085) ;  /* 0x0000015c00bc9947 */ /* 0x001fea0003800000 */
.L_x_1305:
[----:B------:R-:W-:Y:S05]  /*2180*/  @!P0 BRA `(.L_x_1086) ;  /* 0x0000000000048947 */ /* 0x000fea0003800000 */
[----:B------:R-:W-:Y:S01]  /*2190*/  BPT.TRAP 0x1 ;  /* 0x000000040000795c */ /* 0x000fe20000300000 */
.L_x_1086:
[----:B0-----:R-:W-:Y:S02]  /*21a0*/  IMAD.U32 R3, RZ, RZ, UR48 ;  /* 0x00000030ff037e24 */ /* 0x001fe4000f8e00ff */
[----:B------:R-:W-:-:S03]  /*21b0*/  IMAD.U32 R0, RZ, RZ, UR51 ;  /* 0x00000033ff007e24 */ /* 0x000fc6000f8e00ff */
[----:B------:R-:W-:Y:S02]  /*21c0*/  LEA R3, R3, UR42, 0x3 ;  /* 0x0000002a03037c11 */ /* 0x000fe4000f8e18ff */
[----:B------:R-:W-:-:S04]  /*21d0*/  SHF.L.U32 R0, R0, 0x1f, RZ ;  /* 0x0000001f00007819 */ /* 0x000fc800000006ff */
[----:B------:R0:W1:Y:S01]  /*21e0*/  SYNCS.PHASECHK.TRANS64.TRYWAIT P2, [R3+URZ+0x2d830], R0 ;  /* 0x02d83000030075a7 */ /* 0x000062000804017f */
[----:B------:R-:W-:Y:S05]  /*21f0*/  @!P0 BRA `(.L_x_1087) ;  /* 0x0000000000048947 */ /* 0x000fea0003800000 */
[----:B------:R-:W-:Y:S01]  /*2200*/  BPT.TRAP 0x1 ;  /* 0x000000040000795c */ /* 0x000fe20000300000 */
.L_x_1087:
[----:B------:R-:W2:Y:S02]  /*2210*/  S2R R4, SR_TID.X ;  /* 0x0000000000047919 */ /* 0x000ea40000002100 */
[----:B--2---:R-:W-:Y:S01]  /*2220*/  LOP3.LUT P1, RZ, R4, 0x7f, RZ, 0xc0, !PT ;  /* 0x0000007f04ff7812 */ /* 0x004fe2000782c0ff */
[----:B-1----:R-:W-:-:S12]  /*2230*/  @P2 BRA `(.L_x_1088) ;  /* 0x0000000000082947 */ /* 0x002fd80003800000 */
[----:B------:R-:W1:Y:S02]  /*2240*/  SYNCS.PHASECHK.TRANS64.TRYWAIT P2, [R3+URZ+0x2d830], R0 ;  /* 0x02d83000030075a7 */ /* 0x000e64000804017f */
[----:B-1----:R-:W-:Y:S05]  /*2250*/  @!P2 BRA `(.L_x_1089) ;  /* 0x0000015c009ca947 */ /* 0x002fea0003800000 */
.L_x_1088:
[----:B------:R-:W-:Y:S05]  /*2260*/  WARPSYNC.ALL ;  /* 0x0000000000007948 */ /* 0x000fea0003800000 */
[----:B------:R-:W-:Y:S01]  /*2270*/  UIADD3 UR4, UR42, 0x15400, URZ ;  /* 0x000154002a047890 */ /* 0x000fe2000fffe03f */
[----:B------:R-:W-:Y:S01]  /*2280*/  WARPGROUP.ARRIVE ;  /* 0x00000000000079c5 */ /* 0x000fe20000000000 */
[----:B------:R-:W-:Y:S01]  /*2290*/  UMOV UR5, 0x80000020 ;  /* 0x8000002000057882 */ /* 0x000fe20000000000 */
[----:B------:R-:W-:Y:S01]  /*22a0*/  UMOV UR7, 0x80000020 ;  /* 0x8000002000077882 */ /* 0x000fe20000000000 */
[----:B------:R-:W-:Y:S01]  /*22b0*/  USHF.R.U32.HI UR4, URZ, 0x4, UR4 ;  /* 0x000000043f047899 */ /* 0x000fe20008011604 */
[----:B01----:R-:W-:Y:S01]  /*22c0*/  VIADD R0, R136, UR40 ;  /* 0x0000002888007c36 */ /* 0x003fe20008000000 */
[----:B------:R-:W-:Y:S01]  /*22d0*/  UMOV UR9, 0x80000020 ;  /* 0x8000002000097882 */ /* 0x000fe20000000000 */
[----:B------:R-:W-:Y:S01]  /*22e0*/  UMOV UR11, 0x80000020 ;  /* 0x80000020000b7882 */ /* 0x000fe20000000000 */
[----:B------:R-:W-:Y:S01]  /*22f0*/  ULOP3.LUT UR4, UR4, 0x3fff, URZ, 0xc0, !UPT ;  /* 0x00003fff04047892 */ /* 0x000fe2000f8ec03f */
[----:B------:R-:W-:Y:S01]  /*2300*/  @!P1 VIADD R3, R3, 0x2d840 ;  /* 0x0002d84003039836 */ /* 0x000fe20000000000 */
[----:B------:R-:W-:Y:S01]  /*2310*/  UMOV UR13, 0x80000020 ;  /* 0x80000020000d7882 */ /* 0x000fe20000000000 */
[----:B------:R-:W-:Y:S01]  /*2320*/  UMOV UR15, 0x80000020 ;  /* 0x80000020000f7882 */ /* 0x000fe20000000000 */
[----:B------:R-:W-:Y:S01]  /*2330*/  ULOP3.LUT UR32, UR4, 0x10000, URZ, 0xfc, !UPT ;  /* 0x0001000004207892 */ /* 0x000fe2000f8efc3f */
[----:B------:R-:W-:Y:S01]  /*2340*/  IMAD.MOV.U32 R5, RZ, RZ, -0x80 ;  /* 0xffffff80ff057424 */ /* 0x000fe200078e00ff */
[----:B------:R-:W-:Y:S01]  /*2350*/  ULOP3.LUT UR4, UR56, 0x10000, URZ, 0xfc, !UPT ;  /* 0x0001000038047892 */ /* 0x000fe2000f8efc3f */
[----:B------:R-:W-:Y:S01]  /*2360*/  @!P1 PRMT R3, RZ, 0x654, R3 ;  /* 0x00000654ff039816 */ /* 0x000fe20000000003 */
[----:B------:R-:W-:Y:S01]  /*2370*/  UIMAD UR6, UR48, 0x600, UR32 ;  /* 0x00000600300678a4 */ /* 0x000fe2000f8e0220 */
[----:B------:R-:W-:Y:S01]  /*2380*/  IMAD R7, R2, R5, 0x80 ;  /* 0x0000008002077424 */ /* 0x000fe200078e0205 */
[----:B------:R-:W-:-:S02]  /*2390*/  UIADD3 UR8, UR4, 0x2, URZ ;  /* 0x0000000204087890 */ /* 0x000fc4000fffe03f */
[----:B------:R-:W-:Y:S02]  /*23a0*/  UIADD3 UR10, UR6, 0x2, URZ ;  /* 0x00000002060a7890 */ /* 0x000fe4000fffe03f */
[----:B------:R-:W-:Y:S01]  /*23b0*/  UIADD3 UR12, UR4, 0x300, URZ ;  /* 0x00000300040c7890 */ /* 0x000fe2000fffe03f */
[----:B------:R-:W-:Y:S01]  /*23c0*/  IADD3 R8, -R16, UR39, R7 ;  /* 0x0000002710087c10 */ /* 0x000fe2000fffe107 */
[----:B------:R-:W-:Y:S02]  /*23d0*/  UIADD3 UR14, UR6, 0x200, URZ ;  /* 0x00000200060e7890 */ /* 0x000fe4000fffe03f */
[----:B------:R-:W-:Y:S01]  /*23e0*/  HGMMA.64x128x16.F32 R24, gdesc[UR4], RZ, !UPT, gsb0 ;  /* 0x01e00000041879f0 */ /* 0x000fe2000c0008ff */
[----:B------:R-:W-:Y:S02]  /*23f0*/  UIADD3 UR16, UR4, 0x302, URZ ;  /* 0x0000030204107890 */ /* 0x000fe4000fffe03f */
        /* <DEDUP_REMOVED lines=11> */
[----:B------:R-:W-:Y:S01]  /*24b0*/  ULDC UR6, c[0x0][0x448] ;  /* 0x0001120000067ab9 */ /* 0x000fe20000000800 */
[----:B------:R-:W-:Y:S01]  /*24c0*/  ULDC UR35, c[0x0][0x9dc] ;  /* 0x0002770000237ab9 */ /* 0x000fe20000000800 */
[----:B------:R-:W-:-:S06]  /*24d0*/  UISETP.NE.AND UP0, UPT, UR6, 0x1, UPT ;  /* 0x000000010600788c */ /* 0x000fcc000bf05270 */
[----:B------:R-:W-:Y:S02]  /*24e0*/  PLOP3.LUT P2, PT, PT, PT, UP0, 0x80, 0x0 ;  /* 0x000000000000781c */ /* 0x000fe40003f4f008 */
[----:B------:R-:W-:-:S03]  /*24f0*/  PLOP3.LUT P3, PT, PT, PT, UP0, 0x80, 0x0 ;  /* 0x000000000000781c */ /* 0x000fc60003f6f008 */
[----:B------:R-:W-:-:S08]  /*2500*/  @UP0 ULDC UR6, c[0x0][0x44c] ;  /* 0x0001130000060ab9 */ /* 0x000fd00000000800 */
[----:B------:R-:W-:Y:S01]  /*2510*/  @P2 IMAD.HI.U32 R4, R0, UR6, RZ ;  /* 0x0000000600042c27 */ /* 0x000fe2000f8e00ff */
[----:B------:R-:W-:-:S04]  /*2520*/  @UP0 ULDC UR6, c[0x0][0x450] ;  /* 0x0001140000060ab9 */ /* 0x000fc80000000800 */
[----:B------:R-:W-:Y:S01]  /*2530*/  @P3 SHF.R.U32.HI R0, RZ, UR6, R4 ;  /* 0x00000006ff003c19 */ /* 0x000fe20008011604 */
[----:B------:R-:W-:Y:S01]  /*2540*/  ULDC.64 UR6, c[0x0][0x9e0] ;  /* 0x0002780000067ab9 */ /* 0x000fe20000000a00 */
[----:B------:R-:W-:Y:S01]  /*2550*/  IMAD.U32 R4, RZ, RZ, UR47 ;  /* 0x0000002fff047e24 */ /* 0x000fe2000f8e00ff */
[----:B------:R-:W-:Y:S02]  /*2560*/  UISETP.GE.AND UP1, UPT, UR7, 0x1, UPT ;  /* 0x000000010700788c */ /* 0x000fe4000bf26270 */
[----:B------:R-:W0:Y:S04]  /*2570*/  SHFL.IDX PT, R11, R0, RZ, 0x1c1f ;  /* 0x001c1fff000b7589 */ /* 0x000e2800000e0000 */
[----:B------:R-:W-:Y:S01]  /*2580*/  PLOP3.LUT P2, PT, PT, PT, UP1, 0x40, 0x0 ;  /* 0x000000000000781c */ /* 0x000fe20003f4e818 */
[----:B------:R-:W-:-:S02]  /*2590*/  WARPGROUP.DEPBAR.LE gsb0, 0x0 ;  /* 0x00008000000079c5 */ /* 0x000fc40000010000 */
[----:B------:R-:W-:-:S06]  /*25a0*/  WARPGROUP.ARRIVE ;  /* 0x00000000000079c5 */ /* 0x000fcc0000000000 */
[----:B------:R-:W-:Y:S01]  /*25b0*/  HGMMA.64x128x16.F32 R24, gdesc[UR8], R24, gsb0 ;  /* 0x01e00000081879f0 */ /* 0x000fe20008000818 */
[----:B------:R-:W-:Y:S02]  /*25c0*/  ULOP3.LUT UR10, URZ, UR35, URZ, 0x33, !UPT ;  /* 0x000000233f0a7292 */ /* 0x000fe4000f8e333f */
        /* <DEDUP_REMOVED lines=14> */
[----:B-1----:R-:W-:-:S04]  /*26b0*/  IADD3 R3, -R16, 0x1, R7 ;  /* 0x0000000110037810 */ /* 0x002fc80007ffe107 */
[----:B------:R-:W-:Y:S02]  /*26c0*/  IADD3 R3, -R4, UR39, R3 ;  /* 0x0000002704037c10 */ /* 0x000fe4000fffe103 */
[----:B------:R-:W-:-:S03]  /*26d0*/  LEA R4, R2, 0xffffff80, 0x7 ;  /* 0xffffff8002047811 */ /* 0x000fc600078e38ff */
[C---:B------:R-:W-:Y:S02]  /*26e0*/  VIADD R9, R3.reuse, UR6 ;  /* 0x0000000603097c36 */ /* 0x040fe40008000000 */
[----:B------:R-:W-:-:S03]  /*26f0*/  VIADD R20, R3, UR10 ;  /* 0x0000000a03147c36 */ /* 0x000fc60008000000 */
[----:B0-----:R-:W-:Y:S01]  /*2700*/  VIADDMNMX R5, R11, R9, R8, PT ;  /* 0x000000090b057246 */ /* 0x001fe20003800108 */
[----:B------:R-:W-:Y:S01]  /*2710*/  IMAD.IADD R6, R20, 0x1, R11 ;  /* 0x0000000114067824 */ /* 0x000fe200078e020b */
[----:B------:R-:W-:Y:S06]  /*2720*/  @P2 BRA `(.L_x_1090) ;  /* 0x00000000005c2947 */ /* 0x000fec0003800000 */
[----:B------:R-:W-:Y:S01]  /*2730*/  IMAD.U32 R10, RZ, RZ, UR47 ;  /* 0x0000002fff0a7e24 */ /* 0x000fe2000f8e00ff */
[----:B------:R-:W-:Y:S04]  /*2740*/  BSSY B0, `(.L_x_1091) ;  /* 0x0000011000007945 */ /* 0x000fe80003800000 */
[----:B------:R-:W-:-:S04]  /*2750*/  IADD3 R3, -R10, UR39, R11 ;  /* 0x000000270a037c10 */ /* 0x000fc8000fffe10b */
        /* <DEDUP_REMOVED lines=10> */
.L_x_1092:
[----:B------:R-:W-:-:S06]  /*2800*/  UISETP.NE.AND UP2, UPT, UR7, 0x1, UPT ;  /* 0x000000010700788c */ /* 0x000fcc000bf45270 */
[----:B------:R-:W-:-:S05]  /*2810*/  PLOP3.LUT P2, PT, PT, PT, UP2, 0x80, 0x0 ;  /* 0x000000000000781c */ /* 0x000fca0003f4f028 */
[----:B------:R-:W-:-:S08]  /*2820*/  @UP2 ULDC.64 UR10, c[0x0][0x9e8] ;  /* 0x00027a00000a2ab9 */ /* 0x000fd00000000a00 */
[----:B------:R-:W-:-:S05]  /*2830*/  @P2 IMAD.HI.U32 R10, R3, UR10, RZ ;  /* 0x0000000a030a2c27 */ /* 0x000fca000f8e00ff */
[----:B------:R-:W-:-:S07]  /*2840*/  @P2 SHF.R.U32.HI R3, RZ, UR11, R10 ;  /* 0x0000000bff032c19 */ /* 0x000fce000801160a */
.L_x_1093:
[----:B------:R-:W-:Y:S05]  /*2850*/  BSYNC B0 ;  /* 0x0000000000007941 */ /* 0x000fea0003800000 */
.L_x_1091:
[----:B------:R-:W-:-:S04]  /*2860*/  IMAD R3, R3, UR7, -R4 ;  /* 0x0000000703037c24 */ /* 0x000fc8000f8e0a04 */
[----:B------:R-:W-:-:S05]  /*2870*/  IMAD.IADD R3, R3, 0x1, -R16 ;  /* 0x0000000103037824 */ /* 0x000fca00078e0a10 */
[----:B------:R-:W-:Y:S02]  /*2880*/  VIMNMX R6, R6, R3, !PT ;  /* 0x0000000306067248 */ /* 0x000fe40007fe0100 */
[----:B------:R-:W-:-:S07]  /*2890*/  VIADDMNMX R5, R3, UR7, R5, PT ;  /* 0x0000000703057c46 */ /* 0x000fce000b800105 */
.L_x_1090:
[----:B------:R-:W2:Y:S01]  /*28a0*/  LDL.LU R10, [R1] ;  /* 0x00000000010a7983 */ /* 0x000ea20000300800 */
[C---:B------:R-:W-:Y:S02]  /*28b0*/  ISETP.GE.AND P4, PT, R7.reuse, 0x9, PT ;  /* 0x000000090700780c */ /* 0x040fe40003f86270 */
[C---:B------:R-:W-:Y:S02]  /*28c0*/  ISETP.GE.AND P2, PT, R7.reuse, 0x2, PT ;  /* 0x000000020700780c */ /* 0x040fe40003f46270 */
[----:B------:R-:W-:Y:S02]  /*28d0*/  ISETP.GE.AND P5, PT, R7, 0xa, PT ;  /* 0x0000000a0700780c */ /* 0x000fe40003fa6270 */
[----:B------:R-:W-:-:S04]  /*28e0*/  ISETP.GT.AND P3, PT, R6, 0x1, !P2 ;  /* 0x000000010600780c */ /* 0x000fc80005764270 */
[----:B------:R-:W-:-:S04]  /*28f0*/  ISETP.LT.OR P3, PT, R5, 0x2, P3 ;  /* 0x000000020500780c */ /* 0x000fc80001f61670 */
[----:B------:R-:W-:Y:S02]  /*2900*/  FSEL R25, R25, -INF , !P3 ;  /* 0xff80000019197808 */ /* 0x000fe40005800000 */
[----:B------:R-:W-:-:S04]  /*2910*/  ISETP.GT.AND P3, PT, R6, 0x9, !P5 ;  /* 0x000000090600780c */ /* 0x000fc80006f64270 */
[----:B------:R-:W-:-:S04]  /*2920*/  ISETP.LT.OR P3, PT, R5, 0xa, P3 ;  /* 0x0000000a0500780c */ /* 0x000fc80001f61670 */
[----:B------:R-:W-:Y:S02]  /*2930*/  FSEL R29, R29, -INF , !P3 ;  /* 0xff8000001d1d7808 */ /* 0x000fe40005800000 */
[----:B--2---:R-:W-:-:S04]  /*2940*/  LOP3.LUT R10, R10, 0xfffffffd, RZ, 0xc0, !PT ;  /* 0xfffffffd0a0a7812 */ /* 0x004fc800078ec0ff */
[----:B------:R-:W-:Y:S02]  /*2950*/  @P4 LOP3.LUT R10, R10, 0x2, RZ, 0xfc, !PT ;  /* 0x000000020a0a4812 */ /* 0x000fe400078efcff */
[----:B------:R-:W-:Y:S02]  /*2960*/  ISETP.GT.AND P4, PT, R6, 0x8, !P4 ;  /* 0x000000080600780c */ /* 0x000fe40006784270 */
[----:B------:R-:W-:Y:S02]  /*2970*/  LOP3.LUT R10, R10, 0xfffffffb, RZ, 0xc0, !PT ;  /* 0xfffffffb0a0a7812 */ /* 0x000fe400078ec0ff */
[----:B------:R-:W-:Y:S02]  /*2980*/  ISETP.LT.OR P4, PT, R5, 0x9, P4 ;  /* 0x000000090500780c */ /* 0x000fe40002781670 */
[----:B------:R-:W-:Y:S02]  /*2990*/  @P5 LOP3.LUT R10, R10, 0x4, RZ, 0xfc, !PT ;  /* 0x000000040a0a5812 */ /* 0x000fe400078efcff */
[----:B------:R-:W-:-:S02]  /*29a0*/  ISETP.GE.AND P5, PT, R7, 0x11, PT ;  /* 0x000000110700780c */ /* 0x000fc40003fa6270 */
[----:B------:R-:W-:Y:S02]  /*29b0*/  FSEL R28, R28, -INF , !P4 ;  /* 0xff8000001c1c7808 */ /* 0x000fe40006000000 */
        /* <DEDUP_REMOVED lines=9> */
[----:B------:R-:W-:Y:S02]  /*2a50*/  ISETP.GE.AND P4, PT, R7, 0x19, PT ;  /* 0x000000190700780c */ /* 0x000fe40003f86270 */
[----:B------:R-:W-:Y:S02]  /*2a60*/  ISETP.LT.OR P3, PT, R5, 0x12, P3 ;  /* 0x000000120500780c */ /* 0x000fe40001f61670 */
[----:B------:R-:W-:Y:S02]  /*2a70*/  LOP3.LUT R10, R10, 0xfeffffff, RZ, 0xc0, !PT ;  /* 0xfeffffff0a0a7812 */ /* 0x000fe400078ec0ff */
        /* <DEDUP_REMOVED lines=150> */
[----:B------:R-:W-:Y:S02]  /*33e0*/  ISETP.GE.AND P6, PT, R7, 0x7a, PT ;  /* 0x0000007a0700780c */ /* 0x000fe40003fc6270 */
[----:B------:R-:W0:Y:S11]  /*33f0*/  SHFL.IDX PT, R7, R0, 0x1, 0x1c1f ;  /* 0x003c1f0000077f89 */ /* 0x000e3600000e0000 */
[----:B------:R-:W-:-:S02]  /*3400*/  @P6 LOP3.LUT R10, R10, 0x8000000, RZ, 0xfc, !PT ;  /* 0x080000000a0a6812 */ /* 0x000fc400078efcff */
[----:B------:R-:W-:-:S03]  /*3410*/  ISETP.GT.AND P6, PT, R6, 0x79, !P6 ;  /* 0x000000790600780c */ /* 0x000fc600077c4270 */
[----:B------:R1:W-:Y:S01]  /*3420*/  STL [R1], R10 ;  /* 0x0000000a01007387 */ /* 0x0003e20000100800 */
[----:B------:R-:W-:-:S04]  /*3430*/  ISETP.LT.OR P6, PT, R5, 0x7a, P6 ;  /* 0x0000007a0500780c */ /* 0x000fc800037c1670 */
[----:B------:R-:W-:Y:S02]  /*3440*/  FSEL R85, R85, -INF , !P6 ;  /* 0xff80000055557808 */ /* 0x000fe40007000000 */
[----:B------:R-:W-:Y:S01]  /*3450*/  PLOP3.LUT P6, PT, PT, PT, UP1, 0x40, 0x0 ;  /* 0x000000000000781c */ /* 0x000fe20003fce818 */
[----:B0-----:R-:W-:Y:S01]  /*3460*/  IMAD.IADD R20, R20, 0x1, R7 ;  /* 0x0000000114147824 */ /* 0x001fe200078e0207 */
[----:B------:R-:W-:-:S11]  /*3470*/  VIADDMNMX R5, R7, R9, R8, PT ;  /* 0x0000000907057246 */ /* 0x000fd60003800108 */
[----:B-1----:R-:W-:Y:S05]  /*3480*/  @P6 BRA `(.L_x_1094) ;  /* 0x0000000000646947 */ /* 0x002fea0003800000 */
        /* <DEDUP_REMOVED lines=14> */
.L_x_1096:
[----:B------:R-:W-:-:S06]  /*3570*/  UISETP.NE.AND UP2, UPT, UR7, 0x1, UPT ;  /* 0x000000010700788c */ /* 0x000fcc000bf45270 */
[----:B------:R-:W-:-:S05]  /*3580*/  PLOP3.LUT P6, PT, PT, PT, UP2, 0x80, 0x0 ;  /* 0x000000000000781c */ /* 0x000fca0003fcf028 */
[----:B------:R-:W-:-:S08]  /*3590*/  @UP2 ULDC.64 UR10, c[0x0][0x9e8] ;  /* 0x00027a00000a2ab9 */ /* 0x000fd00000000a00 */
[----:B------:R-:W-:Y:S01]  /*35a0*/  @P6 IMAD.HI.U32 R0, R7, UR10, RZ ;  /* 0x0000000a07006c27 */ /* 0x000fe2000f8e00ff */
[----:B------:R-:W-:-:S13]  /*35b0*/  PLOP3.LUT P6, PT, PT, PT, UP2, 0x80, 0x0 ;  /* 0x000000000000781c */ /* 0x000fda0003fcf028 */
[----:B------:R-:W-:-:S07]  /*35c0*/  @P6 SHF.R.U32.HI R7, RZ, UR11, R0 ;  /* 0x0000000bff076c19 */ /* 0x000fce0008011600 */
.L_x_1097:
[----:B------:R-:W-:Y:S05]  /*35d0*/  BSYNC B0 ;  /* 0x0000000000007941 */ /* 0x000fea0003800000 */
.L_x_1095:
[----:B------:R-:W-:-:S04]  /*35e0*/  IMAD R7, R7, UR7, -R4 ;  /* 0x0000000707077c24 */ /* 0x000fc8000f8e0a04 */
[----:B------:R-:W-:-:S05]  /*35f0*/  IMAD.IADD R7, R7, 0x1, -R16 ;  /* 0x0000000107077824 */ /* 0x000fca00078e0a10 */
[----:B------:R-:W-:Y:S02]  /*3600*/  VIMNMX R20, R20, R7, !PT ;  /* 0x0000000714147248 */ /* 0x000fe40007fe0100 */
[----:B------:R-:W-:-:S07]  /*3610*/  VIADDMNMX R5, R7, UR7, R5, PT ;  /* 0x0000000707057c46 */ /* 0x000fce000b800105 */
.L_x_1094:
        /* <DEDUP_REMOVED lines=9> */
[----:B------:R-:W-:Y:S01]  /*36b0*/  UMOV UR14, UR40 ;  /* 0x00000028000e7c82 */ /* 0x000fe20008000000 */
[----:B------:R-:W-:Y:S01]  /*36c0*/  LOP3.LUT P2, RZ, R10, 0x2, RZ, 0xc0, !PT ;  /* 0x000000020aff7812 */ /* 0x000fe2000784c0ff */
[----:B------:R-:W-:Y:S01]  /*36d0*/  @UP0 USHF.R.U32.HI UR14, URZ, UR15, UR11 ;  /* 0x0000000f3f0e0299 */ /* 0x000fe2000801160b */
[----:B------:R-:W-:Y:S01]  /*36e0*/  FMNMX.FTZ R0, R28, R7, !PT ;  /* 0x000000071c007209 */ /* 0x000fe20007810000 */
[----:B------:R-:W-:Y:S01]  /*36f0*/  VIADD R2, R2, 0xfffffffe ;  /* 0xfffffffe02027836 */ /* 0x000fe20000000000 */
[----:B------:R-:W-:Y:S01]  /*3700*/  ISETP.GT.AND P2, PT, R20, 0x8, !P2 ;  /* 0x000000081400780c */ /* 0x000fe20005744270 */
[----:B------:R-:W-:Y:S01]  /*3710*/  UIADD3 UR55, UR55, UR14, URZ ;  /* 0x0000000e37377290 */ /* 0x000fe2000fffe03f */
[----:B------:R-:W-:-:S02]  /*3720*/  FMNMX.FTZ R7, R29, R0, !PT ;  /* 0x000000001d077209 */ /* 0x000fc40007810000 */
[----:B------:R-:W-:Y:S01]  /*3730*/  ISETP.LT.OR P2, PT, R5, 0x9, P2 ;  /* 0x000000090500780c */ /* 0x000fe20001741670 */
[----:B------:R-:W-:Y:S01]  /*3740*/  UIADD3 UR6, UR55, UR6, URZ ;  /* 0x0000000637067290 */ /* 0x000fe2000fffe03f */
        /* <DEDUP_REMOVED lines=9> */
[----:B------:R-:W-:Y:S02]  /*37e0*/  ISETP.GT.AND P2, PT, R20, 0x10, !P6 ;  /* 0x000000101400780c */ /* 0x000fe40007744270 */
[----:B------:R-:W-:-:S02]  /*37f0*/  FMNMX.FTZ R0, R40, R7, !PT ;  /* 0x0000000728007209 */ /* 0x000fc40007810000 */
[----:B------:R-:W-:Y:S02]  /*3800*/  ISETP.LT.OR P2, PT, R5, 0x11, P2 ;  /* 0x000000110500780c */ /* 0x000fe40001741670 */
[----:B------:R-:W-:Y:S02]  /*3810*/  LOP3.LUT P6, RZ, R10, 0x8000, RZ, 0xc0, !PT ;  /* 0x000080000aff7812 */ /* 0x000fe400078cc0ff */
        /* <DEDUP_REMOVED lines=52> */
[C---:B------:R-:W-:Y:S02]  /*3b60*/  ISETP.GT.AND P2, PT, R20.reuse, 0x30, !P2 ;  /* 0x000000301400780c */ /* 0x040fe40005744270 */
[----:B------:R-:W-:Y:S02]  /*3b70*/  FMNMX.FTZ R4, R85, R0, !PT ;  /* 0x0000000055047209 */ /* 0x000fe40007810000 */
[----:B------:R-:W-:Y:S02]  /*3b80*/  ISETP.LT.OR P2, PT, R5, 0x31, P2 ;  /* 0x000000310500780c */ /* 0x000fe40001741670 */
[----:B------:R-:W-:Y:S01]  /*3b90*/  ISETP.GT.AND P3, PT, R20, 0x70, !P3 ;  /* 0x000000701400780c */ /* 0x000fe20005f64270 */
[----:B------:R-:W0:Y:S01]  /*3ba0*/  SHFL.BFLY PT, R7, R4, 0x2, 0x1f ;  /* 0x0c401f0004077f89 */ /* 0x000e2200000e0000 */
[----:B------:R-:W-:Y:S02]  /*3bb0*/  FSEL R50, R50, -INF , !P2 ;  /* 0xff80000032327808 */ /* 0x000fe40005000000 */
[----:B------:R-:W-:-:S02]  /*3bc0*/  LOP3.LUT P2, RZ, R10, 0x20000, RZ, 0xc0, !PT ;  /* 0x000200000aff7812 */ /* 0x000fc4000784c0ff */
[C---:B------:R-:W-:Y:S02]  /*3bd0*/  ISETP.GT.AND P4, PT, R20.reuse, 0x71, !P4 ;  /* 0x000000711400780c */ /* 0x040fe40006784270 */
[C---:B------:R-:W-:Y:S02]  /*3be0*/  ISETP.GT.AND P2, PT, R20.reuse, 0x31, !P2 ;  /* 0x000000311400780c */ /* 0x040fe40005744270 */
[----:B------:R-:W-:Y:S02]  /*3bf0*/  ISETP.GT.AND P5, PT, R20, 0x78, !P5 ;  /* 0x000000781400780c */ /* 0x000fe40006fa4270 */
[C---:B------:R-:W-:Y:S02]  /*3c00*/  ISETP.LT.OR P2, PT, R5.reuse, 0x32, P2 ;  /* 0x000000320500780c */ /* 0x040fe40001741670 */
[----:B------:R-:W-:Y:S02]  /*3c10*/  ISETP.LT.OR P3, PT, R5, 0x71, P3 ;  /* 0x000000710500780c */ /* 0x000fe40001f61670 */
[----:B------:R-:W-:-:S02]  /*3c20*/  FSEL R51, R51, -INF , !P2 ;  /* 0xff80000033337808 */ /* 0x000fc40005000000 */
[----:B------:R-:W-:Y:S02]  /*3c30*/  LOP3.LUT P2, RZ, R10, 0x10000, RZ, 0xc0, !PT ;  /* 0x000100000aff7812 */ /* 0x000fe4000784c0ff */
[C---:B------:R-:W-:Y:S02]  /*3c40*/  ISETP.LT.OR P4, PT, R5.reuse, 0x72, P4 ;  /* 0x000000720500780c */ /* 0x040fe40002781670 */
[----:B------:R-:W-:Y:S02]  /*3c50*/  ISETP.GT.AND P2, PT, R20, 0x38, !P2 ;  /* 0x000000381400780c */ /* 0x000fe40005744270 */
[----:B------:R-:W-:Y:S02]  /*3c60*/  FSEL R82, R82, -INF , !P3 ;  /* 0xff80000052527808 */ /* 0x000fe40005800000 */
[----:B------:R-:W-:Y:S02]  /*3c70*/  ISETP.LT.OR P2, PT, R5, 0x39, P2 ;  /* 0x000000390500780c */ /* 0x000fe40001741670 */
[----:B0-----:R-:W-:-:S02]  /*3c80*/  FMNMX.FTZ R7, R4, R7, !PT ;  /* 0x0000000704077209 */ /* 0x001fc40007810000 */
[----:B------:R-:W-:Y:S02]  /*3c90*/  FSEL R54, R54, -INF , !P2 ;  /* 0xff80000036367808 */ /* 0x000fe40005000000 */
[----:B------:R-:W-:Y:S01]  /*3ca0*/  ISETP.GT.AND P2, PT, R20, 0x39, !P6 ;  /* 0x000000391400780c */ /* 0x000fe20007744270 */
[----:B------:R-:W0:Y:S01]  /*3cb0*/  SHFL.BFLY PT, R0, R7, 0x1, 0x1f ;  /* 0x0c201f0007007f89 */ /* 0x000e2200000e0000 */
[----:B------:R-:W-:Y:S02]  /*3cc0*/  LOP3.LUT P6, RZ, R10, 0x10, RZ, 0xc0, !PT ;  /* 0x000000100aff7812 */ /* 0x000fe400078cc0ff */
[C---:B------:R-:W-:Y:S02]  /*3cd0*/  ISETP.LT.OR P2, PT, R5.reuse, 0x3a, P2 ;  /* 0x0000003a0500780c */ /* 0x040fe40001741670 */
[----:B------:R-:W-:Y:S02]  /*3ce0*/  ISETP.LT.OR P5, PT, R5, 0x79, P5 ;  /* 0x000000790500780c */ /* 0x000fe40002fa1670 */
[----:B------:R-:W-:-:S02]  /*3cf0*/  FSEL R55, R55, -INF , !P2 ;  /* 0xff80000037377808 */ /* 0x000fc40005000000 */
[----:B------:R-:W-:Y:S02]  /*3d00*/  LOP3.LUT P2, RZ, R10, 0x4000, RZ, 0xc0, !PT ;  /* 0x000040000aff7812 */ /* 0x000fe4000784c0ff */
[----:B------:R-:W-:Y:S02]  /*3d10*/  FSEL R83, R83, -INF , !P4 ;  /* 0xff80000053537808 */ /* 0x000fe40006000000 */
[----:B------:R-:W-:Y:S02]  /*3d20*/  ISETP.GT.AND P2, PT, R20, 0x40, !P2 ;  /* 0x000000401400780c */ /* 0x000fe40005744270 */
[----:B------:R-:W-:Y:S02]  /*3d30*/  FSEL R86, R86, -INF , !P5 ;  /* 0xff80000056567808 */ /* 0x000fe40006800000 */
[----:B------:R-:W-:-:S04]  /*3d40*/  ISETP.LT.OR P2, PT, R5, 0x41, P2 ;  /* 0x000000410500780c */ /* 0x000fc80001741670 */
[----:B------:R-:W-:Y:S02]  /*3d50*/  FSEL R58, R58, -INF , !P2 ;  /* 0xff8000003a3a7808 */ /* 0x000fe40005000000 */
[----:B------:R-:W-:Y:S02]  /*3d60*/  LOP3.LUT P2, RZ, R10, 0x2000, RZ, 0xc0, !PT ;  /* 0x000020000aff7812 */ /* 0x000fe4000784c0ff */
[----:B0-----:R-:W-:Y:S02]  /*3d70*/  FMNMX.FTZ R0, R7, R0, !PT ;  /* 0x0000000007007209 */ /* 0x001fe40007810000 */
[----:B------:R-:W-:-:S03]  /*3d80*/  ISETP.GT.AND P2, PT, R20, 0x41, !P2 ;  /* 0x000000411400780c */ /* 0x000fc60005744270 */
[----:B------:R-:W-:Y:S01]  /*3d90*/  FMUL.FTZ R90, R0, UR33 ;  /* 0x00000021005a7c20 */ /* 0x000fe20008410000 */
        /* <DEDUP_REMOVED lines=52> */
[----:B------:R-:W-:Y:S01]  /*40e0*/  MUFU.EX2 R8, R8 ;  /* 0x0000000800087308 */ /* 0x000fe20000000800 */
[----:B------:R-:W-:Y:S01]  /*40f0*/  ISETP.GT.AND P2, PT, R20, 0x69, !P2 ;  /* 0x000000691400780c */ /* 0x000fe20005744270 */
[--C-:B------:R-:W-:Y:S01]  /*4100*/  FFMA.FTZ R25, R44, UR33, -R90.reuse ;  /* 0x000000212c197c23 */ /* 0x100fe2000801085a */
[----:B------:R-:W-:Y:S01]  /*4110*/  FMNMX.FTZ R6, R30, R3, !PT ;  /* 0x000000031e067209 */ /* 0x000fe20007810000 */
[--C-:B------:R-:W-:Y:S01]  /*4120*/  FFMA.FTZ R44, R60, UR33, -R90.reuse ;  /* 0x000000213c2c7c23 */ /* 0x100fe2000801085a */
[----:B------:R-:W-:Y:S01]  /*4130*/  ISETP.LT.OR P2, PT, R5, 0x6a, P2 ;  /* 0x0000006a0500780c */ /* 0x000fe20001741670 */
[--C-:B------:R-:W-:Y:S01]  /*4140*/  FFMA.FTZ R48, R48, UR33, -R90.reuse ;  /* 0x0000002130307c23 */ /* 0x100fe2000801085a */
[----:B------:R-:W-:Y:S01]  /*4150*/  FMNMX.FTZ R3, R31, R6, !PT ;  /* 0x000000061f037209 */ /* 0x000fe20007810000 */
[----:B------:R-:W0:Y:S01]  /*4160*/  MUFU.EX2 R9, R9 ;  /* 0x0000000900097308 */ /* 0x000e220000000800 */
[----:B------:R-:W-:Y:S01]  /*4170*/  FSEL R79, R79, -INF , !P2 ;  /* 0xff8000004f4f7808 */ /* 0x000fe20005000000 */
[--C-:B------:R-:W-:Y:S01]  /*4180*/  FFMA.FTZ R52, R52, UR33, -R90.reuse ;  /* 0x0000002134347c23 */ /* 0x100fe2000801085a */
[----:B------:R-:W-:Y:S01]  /*4190*/  FMNMX.FTZ R6, R34, R3, !PT ;  /* 0x0000000322067209 */ /* 0x000fe20007810000 */
[--C-:B------:R-:W-:Y:S01]  /*41a0*/  FFMA.FTZ R13, R33, UR33, -R90.reuse ;  /* 0x00000021210d7c23 */ /* 0x100fe2000801085a */
[----:B------:R-:W-:Y:S01]  /*41b0*/  ISETP.LT.OR P6, PT, R5, 0x7a, P6 ;  /* 0x0000007a0500780c */ /* 0x000fe200037c1670 */
[--C-:B------:R-:W-:Y:S01]  /*41c0*/  FFMA.FTZ R12, R36, UR33, -R90.reuse ;  /* 0x00000021240c7c23 */ /* 0x100fe2000801085a */
[----:B------:R-:W-:Y:S01]  /*41d0*/  FMNMX.FTZ R3, R35, R6, !PT ;  /* 0x0000000623037209 */ /* 0x000fe20007810000 */
[----:B------:R-:W1:Y:S01]  /*41e0*/  MUFU.EX2 R10, R10 ;  /* 0x0000000a000a7308 */ /* 0x000e620000000800 */
[----:B------:R-:W-:Y:S01]  /*41f0*/  FSEL R87, R87, -INF , !P6 ;  /* 0xff80000057577808 */ /* 0x000fe20007000000 */
        /* <DEDUP_REMOVED lines=16> */
[----:B------:R-:W-:Y:S01]  /*4300*/  FFMA.FTZ R37, R85, UR33, -R90 ;  /* 0x0000002155257c23 */ /* 0x000fe2000801085a */
        /* <DEDUP_REMOVED lines=14> */
[--C-:B------:R-:W-:Y:S01]  /*43f0*/  FFMA.FTZ R6, R49, UR33, -R90.reuse ;  /* 0x0000002131067c23 */ /* 0x100fe2000801085a */
[----:B------:R-:W-:Y:S01]  /*4400*/  FFMA.FTZ R49, R61, UR33, -R90 ;  /* 0x000000213d317c23 */ /* 0x000fe2000801085a */
[----:B------:R2:W-:Y:S01]  /*4410*/  MUFU.EX2 R3, R48 ;  /* 0x0000003000037308 */ /* 0x0005e20000000800 */
[----:B------:R-:W-:-:S04]  /*4420*/  FMNMX.FTZ R24, R66, R7, !PT ;  /* 0x0000000742187209 */ /* 0x000fc80007810000 */
[----:B------:R-:W-:-:S03]  /*4430*/  FMNMX.FTZ R7, R67, R24, !PT ;  /* 0x0000001843077209 */ /* 0x000fc60007810000 */
[----:B------:R-:W-:Y:S01]  /*4440*/  MUFU.EX2 R21, R21 ;  /* 0x0000001500157308 */ /* 0x000fe20000000800 */
[----:B------:R-:W-:Y:S01]  /*4450*/  FMNMX.FTZ R24, R70, R7, !PT ;  /* 0x0000000746187209 */ /* 0x000fe20007810000 */
[----:B--2---:R-:W-:-:S03]  /*4460*/  FFMA.FTZ R48, R64, UR33, -R90 ;  /* 0x0000002140307c23 */ /* 0x004fc6000801085a */
[----:B------:R-:W-:Y:S01]  /*4470*/  FMNMX.FTZ R29, R71, R24, !PT ;  /* 0x00000018471d7209 */ /* 0x000fe20007810000 */
[--C-:B------:R-:W-:Y:S01]  /*4480*/  FFMA.FTZ R24, R53, UR33, -R90.reuse ;  /* 0x0000002135187c23 */ /* 0x100fe2000801085a */
[----:B------:R-:W-:Y:S01]  /*4490*/  FFMA.FTZ R53, R65, UR33, -R90 ;  /* 0x0000002141357c23 */ /* 0x000fe2000801085a */
[----:B------:R2:W-:Y:S01]  /*44a0*/  MUFU.EX2 R7, R52 ;  /* 0x0000003400077308 */ /* 0x0005e20000000800 */
[----:B------:R-:W-:-:S04]  /*44b0*/  FMNMX.FTZ R28, R74, R29, !PT ;  /* 0x0000001d4a1c7209 */ /* 0x000fc80007810000 */
[----:B------:R-:W-:Y:S01]  /*44c0*/  FMNMX.FTZ R29, R75, R28, !PT ;  /* 0x0000001c4b1d7209 */ /* 0x000fe20007810000 */
[--C-:B------:R-:W-:Y:S02]  /*44d0*/  FFMA.FTZ R28, R56, UR33, -R90.reuse ;  /* 0x00000021381c7c23 */ /* 0x100fe4000801085a */
[----:B------:R-:W-:Y:S01]  /*44e0*/  MUFU.EX2 R25, R25 ;  /* 0x0000001900197308 */ /* 0x000fe20000000800 */
[----:B------:R-:W-:Y:S01]  /*44f0*/  FMNMX.FTZ R20, R78, R29, !PT ;  /* 0x0000001d4e147209 */ /* 0x000fe20007810000 */
[----:B--2---:R-:W-:-:S03]  /*4500*/  FFMA.FTZ R52, R68, UR33, -R90 ;  /* 0x0000002144347c23 */ /* 0x004fc6000801085a */
[----:B------:R-:W-:-:S03]  /*4510*/  FMNMX.FTZ R29, R79, R20, !PT ;  /* 0x000000144f1d7209 */ /* 0x000fc60007810000 */
[----:B------:R-:W-:Y:S01]  /*4520*/  MUFU.EX2 R26, R26 ;  /* 0x0000001a001a7308 */ /* 0x000fe20000000800 */
[----:B------:R-:W-:Y:S01]  /*4530*/  FMNMX.FTZ R20, R82, R29, !PT ;  /* 0x0000001d52147209 */ /* 0x000fe20007810000 */
[----:B------:R-:W-:-:S03]  /*4540*/  FFMA.FTZ R29, R72, UR33, -R90 ;  /* 0x00000021481d7c23 */ /* 0x000fc6000801085a */
[----:B------:R-:W-:-:S03]  /*4550*/  FMNMX.FTZ R5, R83, R20, !PT ;  /* 0x0000001453057209 */ /* 0x000fc60007810000 */
[----:B------:R-:W-:Y:S01]  /*4560*/  MUFU.EX2 R6, R6 ;  /* 0x0000000600067308 */ /* 0x000fe20000000800 */
[----:B------:R-:W-:-:S04]  /*4570*/  FMNMX.FTZ R20, R86, R5, !PT ;  /* 0x0000000556147209 */ /* 0x000fc80007810000 */
[----:B------:R-:W-:-:S03]  /*4580*/  FMNMX.FTZ R20, R87, R20, !PT ;  /* 0x0000001457147209 */ /* 0x000fc60007810000 */
[----:B------:R-:W-:Y:S02]  /*4590*/  MUFU.EX2 R24, R24 ;  /* 0x0000001800187308 */ /* 0x000fe40000000800 */
[----:B------:R-:W2:Y:S06]  /*45a0*/  SHFL.BFLY PT, R5, R20, 0x2, 0x1f ;  /* 0x0c401f0014057f89 */ /* 0x000eac00000e0000 */
[----:B------:R-:W-:Y:S08]  /*45b0*/  MUFU.EX2 R28, R28 ;  /* 0x0000001c001c7308 */ /* 0x000ff00000000800 */
[----:B------:R-:W-:Y:S08]  /*45c0*/  MUFU.EX2 R45, R45 ;  /* 0x0000002d002d7308 */ /* 0x000ff00000000800 */
[----:B------:R-:W-:Y:S01]  /*45d0*/  MUFU.EX2 R44, R44 ;  /* 0x0000002c002c7308 */ /* 0x000fe20000000800 */
[----:B--2---:R-:W-:Y:S01]  /*45e0*/  FMNMX.FTZ R32, R20, R5, !PT ;  /* 0x0000000514207209 */ /* 0x004fe20007810000 */
[----:B------:R-:W-:-:S04]  /*45f0*/  FFMA.FTZ R20, R80, UR33, -R90 ;  /* 0x0000002150147c23 */ /* 0x000fc8000801085a */
[----:B------:R-:W2:Y:S02]  /*4600*/  SHFL.BFLY PT, R5, R32, 0x1, 0x1f ;  /* 0x0c201f0020057f89 */ /* 0x000ea400000e0000 */
[----:B------:R-:W-:Y:S08]  /*4610*/  MUFU.EX2 R49, R49 ;  /* 0x0000003100317308 */ /* 0x000ff00000000800 */
[----:B------:R-:W-:Y:S08]  /*4620*/  MUFU.EX2 R48, R48 ;  /* 0x0000003000307308 */ /* 0x000ff00000000800 */
[----:B------:R-:W-:Y:S01]  /*4630*/  MUFU.EX2 R53, R53 ;  /* 0x0000003500357308 */ /* 0x000fe20000000800 */
[----:B--2---:R-:W-:-:S07]  /*4640*/  FMNMX.FTZ R5, R32, R5, !PT ;  /* 0x0000000520057209 */ /* 0x004fce0007810000 */
[----:B------:R-:W-:Y:S01]  /*4650*/  MUFU.EX2 R52, R52 ;  /* 0x0000003400347308 */ /* 0x000fe20000000800 */
[----:B------:R-:W-:Y:S01]  /*4660*/  FFMA.FTZ R32, R84, UR33, -R90 ;  /* 0x0000002154207c23 */ /* 0x000fe2000801085a */
[C---:B------:R-:W-:Y:S01]  /*4670*/  FSETP.NEU.FTZ.AND P2, PT, R5.reuse, -INF , PT ;  /* 0xff8000000500780b */ /* 0x040fe20003f5d000 */
[----:B------:R-:W-:-:S05]  /*4680*/  FMUL.FTZ R56, R5, UR33 ;  /* 0x0000002105387c20 */ /* 0x000fca0008410000 */
[----:B------:R-:W-:Y:S01]  /*4690*/  MUFU.EX2 R57, R57 ;  /* 0x0000003900397308 */ /* 0x000fe20000000800 */
[----:B------:R-:W-:Y:S02]  /*46a0*/  FSEL R56, R56, RZ, P2 ;  /* 0x000000ff38387208 */ /* 0x000fe40001000000 */
[----:B------:R-:W-:-:S03]  /*46b0*/  PLOP3.LUT P2, PT, PT, PT, UP1, 0x40, 0x0 ;  /* 0x000000000000781c */ /* 0x000fc60003f4e818 */
[--C-:B------:R-:W-:Y:S01]  /*46c0*/  FFMA.FTZ R88, R88, UR33, -R56.reuse ;  /* 0x0000002158587c23 */ /* 0x100fe20008010838 */
[--C-:B------:R-:W-:Y:S01]  /*46d0*/  FFMA.FTZ R60, R27, UR33, -R56.reuse ;  /* 0x000000211b3c7c23 */ /* 0x100fe20008010838 */
[--C-:B------:R-:W-:Y:S01]  /*46e0*/  FFMA.FTZ R61, R30, UR33, -R56.reuse ;  /* 0x000000211e3d7c23 */ /* 0x100fe20008010838 */
[--C-:B------:R-:W-:Y:S01]  /*46f0*/  FFMA.FTZ R68, R31, UR33, -R56.reuse ;  /* 0x000000211f447c23 */ /* 0x100fe20008010838 */
[--C-:B------:R-:W-:Y:S01]  /*4700*/  FFMA.FTZ R27, R34, UR33, -R56.reuse ;  /* 0x00000021221b7c23 */ /* 0x100fe20008010838 */
[----:B------:R2:W-:Y:S01]  /*4710*/  MUFU.EX2 R65, R60 ;  /* 0x0000003c00417308 */ /* 0x0005e20000000800 */
[--C-:B------:R-:W-:Y:S01]  /*4720*/  FFMA.FTZ R30, R35, UR33, -R56.reuse ;  /* 0x00000021231e7c23 */ /* 0x100fe20008010838 */
[--C-:B------:R-:W-:Y:S01]  /*4730*/  FFMA.FTZ R31, R38, UR33, -R56.reuse ;  /* 0x00000021261f7c23 */ /* 0x100fe20008010838 */
[--C-:B------:R-:W-:Y:S01]  /*4740*/  FFMA.FTZ R34, R50, UR33, -R56.reuse ;  /* 0x0000002132227c23 */ /* 0x100fe20008010838 */
[--C-:B------:R-:W-:Y:S01]  /*4750*/  FFMA.FTZ R50, R59, UR33, -R56.reuse ;  /* 0x000000213b327c23 */ /* 0x100fe20008010838 */
[--C-:B------:R-:W-:Y:S01]  /*4760*/  FFMA.FTZ R38, R39, UR33, -R56.reuse ;  /* 0x0000002127267c23 */ /* 0x100fe20008010838 */
[--C-:B------:R-:W-:Y:S01]  /*4770*/  FFMA.FTZ R35, R51, UR33, -R56.reuse ;  /* 0x0000002133237c23 */ /* 0x100fe20008010838 */
[--C-:B------:R-:W-:Y:S01]  /*4780*/  FFMA.FTZ R51, R62, UR33, -R56.reuse ;  /* 0x000000213e337c23 */ /* 0x100fe20008010838 */
[----:B------:R-:W3:Y:S01]  /*4790*/  MUFU.EX2 R88, R88 ;  /* 0x0000005800587308 */ /* 0x000ee20000000800 */
[--C-:B--2---:R-:W-:Y:S01]  /*47a0*/  FFMA.FTZ R60, R46, UR33, -R56.reuse ;  /* 0x000000212e3c7c23 */ /* 0x104fe20008010838 */
[--C-:B------:R-:W-:Y:S01]  /*47b0*/  FFMA.FTZ R46, R55, UR33, -R56.reuse ;  /* 0x00000021372e7c23 */ /* 0x100fe20008010838 */
[----:B0-----:R-:W-:Y:S01]  /*47c0*/  FADD.FTZ R55, R8, R9 ;  /* 0x0000000908377221 */ /* 0x001fe20000010000 */
[----:B------:R-:W-:Y:S01]  /*47d0*/  F2FP.F16.F32.PACK_AB R8, R9, R8 ;  /* 0x000000080908723e */ /* 0x000fe200000000ff */
[--C-:B------:R-:W-:Y:S01]  /*47e0*/  FFMA.FTZ R42, R42, UR33, -R56.reuse ;  /* 0x000000212a2a7c23 */ /* 0x100fe20008010838 */
[--C-:B------:R-:W-:Y:S01]  /*47f0*/  FFMA.FTZ R39, R54, UR33, -R56.reuse ;  /* 0x0000002136277c23 */ /* 0x100fe20008010838 */
[--C-:B------:R-:W-:Y:S01]  /*4800*/  FFMA.FTZ R54, R63, UR33, -R56.reuse ;  /* 0x000000213f367c23 */ /* 0x100fe20008010838 */
[----:B------:R0:W2:Y:S01]  /*4810*/  MUFU.EX2 R64, R61 ;  /* 0x0000003d00407308 */ /* 0x0000a20000000800 */
[--C-:B------:R-:W-:Y:S01]  /*4820*/  FFMA.FTZ R43, R43, UR33, -R56.reuse ;  /* 0x000000212b2b7c23 */ /* 0x100fe20008010838 */
[--C-:B------:R-:W-:Y:S01]  /*4830*/  FFMA.FTZ R74, R74, UR33, -R56.reuse ;  /* 0x000000214a4a7c23 */ /* 0x100fe20008010838 */
[--C-:B------:R-:W-:Y:S01]  /*4840*/  FFMA.FTZ R75, R75, UR33, -R56.reuse ;  /* 0x000000214b4b7c23 */ /* 0x100fe20008010838 */
[--C-:B------:R-:W-:Y:S01]  /*4850*/  FFMA.FTZ R78, R78, UR33, -R56.reuse ;  /* 0x000000214e4e7c23 */ /* 0x100fe20008010838 */
[--C-:B------:R-:W-:Y:S01]  /*4860*/  FFMA.FTZ R79, R79, UR33, -R56.reuse ;  /* 0x000000214f4f7c23 */ /* 0x100fe20008010838 */
[--C-:B------:R-:W-:Y:S01]  /*4870*/  FFMA.FTZ R82, R82, UR33, -R56.reuse ;  /* 0x0000002152527c23 */ /* 0x100fe20008010838 */
[--C-:B------:R-:W-:Y:S01]  /*4880*/  FFMA.FTZ R83, R83, UR33, -R56.reuse ;  /* 0x0000002153537c23 */ /* 0x100fe20008010838 */
[----:B------:R-:W4:Y:S01]  /*4890*/  MUFU.EX2 R69, R68 ;  /* 0x0000004400457308 */ /* 0x000f220000000800 */
[--C-:B0-----:R-:W-:Y:S01]  /*48a0*/  FFMA.FTZ R61, R47, UR33, -R56.reuse ;  /* 0x000000212f3d7c23 */ /* 0x101fe20008010838 */
[--C-:B------:R-:W-:Y:S01]  /*48b0*/  FFMA.FTZ R47, R58, UR33, -R56.reuse ;  /* 0x000000213a2f7c23 */ /* 0x100fe20008010838 */
[----:B-1----:R-:W-:Y:S01]  /*48c0*/  FADD.FTZ R58, R10, R55 ;  /* 0x000000370a3a7221 */ /* 0x002fe20000010000 */
[----:B---3--:R-:W-:Y:S01]  /*48d0*/  FADD.FTZ R9, R88, R65 ;  /* 0x0000004158097221 */ /* 0x008fe20000010000 */
[----:B------:R-:W-:Y:S01]  /*48e0*/  FFMA.FTZ R55, R66, UR33, -R56 ;  /* 0x0000002142377c23 */ /* 0x000fe20008010838 */
[C---:B------:R-:W-:Y:S01]  /*48f0*/  F2FP.F16.F32.PACK_AB R10, R11.reuse, R10 ;  /* 0x0000000a0b0a723e */ /* 0x040fe200000000ff */
[----:B------:R-:W-:Y:S01]  /*4900*/  FADD.FTZ R59, R11, R58 ;  /* 0x0000003a0b3b7221 */ /* 0x000fe20000010000 */
[----:B------:R-:W0:Y:S01]  /*4910*/  MUFU.EX2 R27, R27 ;  /* 0x0000001b001b7308 */ /* 0x000e220000000800 */
[----:B--2---:R-:W-:Y:S01]  /*4920*/  FADD.FTZ R62, R64, R9 ;  /* 0x00000009403e7221 */ /* 0x004fe20000010000 */
[----:B------:R-:W-:Y:S01]  /*4930*/  F2FP.F16.F32.PACK_AB R9, R65, R88 ;  /* 0x000000584109723e */ /* 0x000fe200000000ff */
[----:B------:R-:W-:Y:S01]  /*4940*/  FADD.FTZ R66, R4, R59 ;  /* 0x0000003b04427221 */ /* 0x000fe20000010000 */
[--C-:B------:R-:W-:Y:S01]  /*4950*/  FFMA.FTZ R58, R67, UR33, -R56.reuse ;  /* 0x00000021433a7c23 */ /* 0x100fe20008010838 */
[--C-:B------:R-:W-:Y:S01]  /*4960*/  FFMA.FTZ R59, R70, UR33, -R56.reuse ;  /* 0x00000021463b7c23 */ /* 0x100fe20008010838 */
[----:B------:R-:W-:Y:S01]  /*4970*/  FFMA.FTZ R86, R86, UR33, -R56 ;  /* 0x0000002156567c23 */ /* 0x000fe20008010838 */
[----:B------:R-:W-:Y:S01]  /*4980*/  FADD.FTZ R63, R13, R66 ;  /* 0x000000420d3f7221 */ /* 0x000fe20000010000 */
[----:B------:R-:W1:Y:S01]  /*4990*/  MUFU.EX2 R30, R30 ;  /* 0x0000001e001e7308 */ /* 0x000e620000000800 */
[C---:B----4-:R-:W-:Y:S01]  /*49a0*/  FADD.FTZ R62, R69.reuse, R62 ;  /* 0x0000003e453e7221 */ /* 0x050fe20000010000 */
[----:B------:R-:W-:Y:S01]  /*49b0*/  F2FP.F16.F32.PACK_AB R11, R69, R64 ;  /* 0x00000040450b723e */ /* 0x000fe200000000ff */
[----:B------:R-:W-:Y:S01]  /*49c0*/  FADD.FTZ R64, R12, R63 ;  /* 0x0000003f0c407221 */ /* 0x000fe20000010000 */
[----:B------:R-:W-:-:S03]  /*49d0*/  FFMA.FTZ R87, R87, UR33, -R56 ;  /* 0x0000002157577c23 */ /* 0x000fc60008010838 */
[----:B------:R-:W-:Y:S01]  /*49e0*/  FADD.FTZ R65, R15, R64 ;  /* 0x000000400f417221 */ /* 0x000fe20000010000 */
[----:B------:R-:W2:Y:S01]  /*49f0*/  MUFU.EX2 R31, R31 ;  /* 0x0000001f001f7308 */ /* 0x000ea20000000800 */
[----:B0-----:R-:W-:Y:S01]  /*4a00*/  FADD.FTZ R63, R27, R62 ;  /* 0x0000003e1b3f7221 */ /* 0x001fe20000010000 */
[----:B------:R0:W-:Y:S01]  /*4a10*/  STSM.16.M88.4 [R17+0x21800], R8 ;  /* 0x0218000811007844 */ /* 0x0001e20000000200 */
[----:B------:R-:W-:Y:S01]  /*4a20*/  FADD.FTZ R66, R14, R65 ;  /* 0x000000410e427221 */ /* 0x000fe20000010000 */
[----:B------:R-:W-:-:S03]  /*4a30*/  FFMA.FTZ R62, R71, UR33, -R56 ;  /* 0x00000021473e7c23 */ /* 0x000fc60008010838 */
[----:B------:R-:W-:Y:S01]  /*4a40*/  FADD.FTZ R66, R21, R66 ;  /* 0x0000004215427221 */ /* 0x000fe20000010000 */
[----:B------:R-:W3:Y:S01]  /*4a50*/  MUFU.EX2 R38, R38 ;  /* 0x0000002600267308 */ /* 0x000ee20000000800 */
[----:B-1----:R-:W-:Y:S02]  /*4a60*/  FADD.FTZ R64, R30, R63 ;  /* 0x0000003f1e407221 */ /* 0x002fe40000010000 */
[----:B------:R-:W-:-:S04]  /*4a70*/  FADD.FTZ R65, R25, R66 ;  /* 0x0000004219417221 */ /* 0x000fc80000010000 */
[----:B------:R-:W-:Y:S01]  /*4a80*/  FADD.FTZ R66, R26, R65 ;  /* 0x000000411a427221 */ /* 0x000fe20000010000 */
[----:B------:R-:W1:Y:S01]  /*4a90*/  MUFU.EX2 R42, R42 ;  /* 0x0000002a002a7308 */ /* 0x000e620000000800 */
[----:B--2---:R-:W-:Y:S01]  /*4aa0*/  FADD.FTZ R63, R31, R64 ;  /* 0x000000401f3f7221 */ /* 0x004fe20000010000 */
[----:B0-----:R-:W-:Y:S01]  /*4ab0*/  F2FP.F16.F32.PACK_AB R8, R13, R4 ;  /* 0x000000040d08723e */ /* 0x001fe200000000ff */
[----:B------:R-:W-:Y:S01]  /*4ac0*/  FADD.FTZ R65, R3, R66 ;  /* 0x0000004203417221 */ /* 0x000fe20000010000 */
[----:B------:R-:W-:Y:S02]  /*4ad0*/  F2FP.F16.F32.PACK_AB R10, R15, R12 ;  /* 0x0000000c0f0a723e */ /* 0x000fe400000000ff */
[----:B------:R-:W-:Y:S01]  /*4ae0*/  F2FP.F16.F32.PACK_AB R12, R21, R14 ;  /* 0x0000000e150c723e */ /* 0x000fe200000000ff */
[----:B------:R-:W-:Y:S01]  /*4af0*/  FADD.FTZ R66, R6, R65 ;  /* 0x0000004106427221 */ /* 0x000fe20000010000 */
[----:B------:R-:W0:Y:S01]  /*4b00*/  MUFU.EX2 R43, R43 ;  /* 0x0000002b002b7308 */ /* 0x000e220000000800 */
[----:B---3--:R-:W-:Y:S01]  /*4b10*/  FADD.FTZ R63, R38, R63 ;  /* 0x0000003f263f7221 */ /* 0x008fe20000010000 */
[----:B------:R-:W-:Y:S01]  /*4b20*/  F2FP.F16.F32.PACK_AB R14, R26, R25 ;  /* 0x000000191a0e723e */ /* 0x000fe200000000ff */
[----:B------:R-:W-:Y:S01]  /*4b30*/  FADD.FTZ R15, R7, R66 ;  /* 0x00000042070f7221 */ /* 0x000fe20000010000 */
[----:B------:R-:W-:-:S02]  /*4b40*/  F2FP.F16.F32.PACK_AB R9, R30, R27 ;  /* 0x0000001b1e09723e */ /* 0x000fc400000000ff */
[----:B------:R-:W-:Y:S01]  /*4b50*/  F2FP.F16.F32.PACK_AB R11, R38, R31 ;  /* 0x0000001f260b723e */ /* 0x000fe200000000ff */
[----:B------:R-:W-:Y:S01]  /*4b60*/  FADD.FTZ R15, R24, R15 ;  /* 0x0000000f180f7221 */ /* 0x000fe20000010000 */
[----:B------:R-:W2:Y:S01]  /*4b70*/  MUFU.EX2 R60, R60 ;  /* 0x0000003c003c7308 */ /* 0x000ea20000000800 */
[----:B-1----:R-:W-:Y:S02]  /*4b80*/  FADD.FTZ R64, R42, R63 ;  /* 0x0000003f2a407221 */ /* 0x002fe40000010000 */
[----:B------:R-:W-:Y:S01]  /*4b90*/  FADD.FTZ R26, R28, R15 ;  /* 0x0000000f1c1a7221 */ /* 0x000fe20000010000 */
[----:B------:R1:W-:Y:S03]  /*4ba0*/  STSM.16.M88.4 [R22], R8 ;  /* 0x0000000816007844 */ /* 0x0003e60000000200 */
[----:B------:R-:W-:Y:S01]  /*4bb0*/  FADD.FTZ R21, R45, R26 ;  /* 0x0000001a2d157221 */ /* 0x000fe20000010000 */
[----:B------:R-:W3:Y:S01]  /*4bc0*/  MUFU.EX2 R61, R61 ;  /* 0x0000003d003d7308 */ /* 0x000ee20000000800 */
[----:B0-----:R-:W-:-:S02]  /*4bd0*/  FADD.FTZ R63, R43, R64 ;  /* 0x000000402b3f7221 */ /* 0x001fc40000010000 */
[----:B------:R-:W-:-:S04]  /*4be0*/  FADD.FTZ R26, R44, R21 ;  /* 0x000000152c1a7221 */ /* 0x000fc80000010000 */
[----:B------:R-:W-:Y:S01]  /*4bf0*/  FADD.FTZ R25, R49, R26 ;  /* 0x0000001a31197221 */ /* 0x000fe20000010000 */
[----:B------:R-:W0:Y:S01]  /*4c00*/  MUFU.EX2 R34, R34 ;  /* 0x0000002200227308 */ /* 0x000e220000000800 */
[----:B--2---:R-:W-:Y:S01]  /*4c10*/  FADD.FTZ R64, R60, R63 ;  /* 0x0000003f3c407221 */ /* 0x004fe20000010000 */
[----:B------:R-:W-:Y:S02]  /*4c20*/  F2FP.F16.F32.PACK_AB R26, R57, R52 ;  /* 0x00000034391a723e */ /* 0x000fe400000000ff */
[----:B-1----:R-:W-:Y:S01]  /*4c30*/  F2FP.F16.F32.PACK_AB R8, R6, R3 ;  /* 0x000000030608723e */ /* 0x002fe200000000ff */
[----:B------:R-:W-:Y:S01]  /*4c40*/  FADD.FTZ R6, R48, R25 ;  /* 0x0000001930067221 */ /* 0x000fe20000010000 */
[----:B------:R-:W-:Y:S02]  /*4c50*/  F2FP.F16.F32.PACK_AB R10, R24, R7 ;  /* 0x00000007180a723e */ /* 0x000fe400000000ff */
[----:B------:R-:W1:Y:S01]  /*4c60*/  MUFU.EX2 R35, R35 ;  /* 0x0000002300237308 */ /* 0x000e620000000800 */
[----:B---3--:R-:W-:Y:S01]  /*4c70*/  FADD.FTZ R13, R61, R64 ;  /* 0x000000403d0d7221 */ /* 0x008fe20000010000 */
[C---:B------:R-:W-:Y:S01]  /*4c80*/  FADD.FTZ R7, R53.reuse, R6 ;  /* 0x0000000635077221 */ /* 0x040fe20000010000 */
[----:B------:R-:W-:-:S03]  /*4c90*/  F2FP.F16.F32.PACK_AB R24, R53, R48 ;  /* 0x000000303518723e */ /* 0x000fc600000000ff */
[----:B------:R-:W-:Y:S02]  /*4ca0*/  FADD.FTZ R6, R52, R7 ;  /* 0x0000000734067221 */ /* 0x000fe40000010000 */
[----:B------:R-:W2:Y:S01]  /*4cb0*/  MUFU.EX2 R39, R39 ;  /* 0x0000002700277308 */ /* 0x000ea20000000800 */
[----:B0-----:R-:W-:Y:S01]  /*4cc0*/  FADD.FTZ R4, R34, R13 ;  /* 0x0000000d22047221 */ /* 0x001fe20000010000 */
[----:B------:R-:W-:Y:S01]  /*4cd0*/  FADD.FTZ R6, R57, R6 ;  /* 0x0000000639067221 */ /* 0x000fe20000010000 */
[----:B------:R-:W-:-:S05]  /*4ce0*/  F2FP.F16.F32.PACK_AB R13, R43, R42 ;  /* 0x0000002a2b0d723e */ /* 0x000fca00000000ff */
[----:B------:R-:W0:Y:S01]  /*4cf0*/  MUFU.EX2 R46, R46 ;  /* 0x0000002e002e7308 */ /* 0x000e220000000800 */
[C---:B-1----:R-:W-:Y:S01]  /*4d00*/  FADD.FTZ R4, R35.reuse, R4 ;  /* 0x0000000423047221 */ /* 0x042fe20000010000 */
[----:B------:R-:W-:-:S06]  /*4d10*/  F2FP.F16.F32.PACK_AB R9, R35, R34 ;  /* 0x000000222309723e */ /* 0x000fcc00000000ff */
[----:B------:R-:W1:Y:S01]  /*4d20*/  MUFU.EX2 R47, R47 ;  /* 0x0000002f002f7308 */ /* 0x000e620000000800 */
[----:B--2---:R-:W-:-:S07]  /*4d30*/  FADD.FTZ R15, R39, R4 ;  /* 0x00000004270f7221 */ /* 0x004fce0000010000 */
[----:B------:R-:W2:Y:S01]  /*4d40*/  MUFU.EX2 R50, R50 ;  /* 0x0000003200327308 */ /* 0x000ea20000000800 */
[C---:B0-----:R-:W-:Y:S01]  /*4d50*/  FADD.FTZ R4, R46.reuse, R15 ;  /* 0x0000000f2e047221 */ /* 0x041fe20000010000 */
[----:B------:R-:W-:Y:S02]  /*4d60*/  F2FP.F16.F32.PACK_AB R15, R61, R60 ;  /* 0x0000003c3d0f723e */ /* 0x000fe400000000ff */
[----:B------:R-:W-:-:S03]  /*4d70*/  F2FP.F16.F32.PACK_AB R11, R46, R39 ;  /* 0x000000272e0b723e */ /* 0x000fc600000000ff */
[----:B------:R0:W-:Y:S01]  /*4d80*/  STSM.16.M88.4 [R19], R12 ;  /* 0x0000000c13007844 */ /* 0x0001e20000000200 */
[----:B------:R-:W3:Y:S01]  /*4d90*/  MUFU.EX2 R51, R51 ;  /* 0x0000003300337308 */ /* 0x000ee20000000800 */
[----:B-1----:R-:W-:Y:S02]  /*4da0*/  FADD.FTZ R21, R47, R4 ;  /* 0x000000042f157221 */ /* 0x002fe40000010000 */
[----:B------:R1:W-:Y:S05]  /*4db0*/  STSM.16.M88.4 [R18], R8 ;  /* 0x0000000812007844 */ /* 0x0003ea0000000200 */
[----:B------:R-:W4:Y:S01]  /*4dc0*/  MUFU.EX2 R54, R54 ;  /* 0x0000003600367308 */ /* 0x000f220000000800 */
[----:B--2---:R-:W-:Y:S01]  /*4dd0*/  FADD.FTZ R4, R50, R21 ;  /* 0x0000001532047221 */ /* 0x004fe20000010000 */
[----:B0-----:R-:W-:-:S06]  /*4de0*/  F2FP.F16.F32.PACK_AB R12, R45, R28 ;  /* 0x0000001c2d0c723e */ /* 0x001fcc00000000ff */
[----:B------:R-:W0:Y:S01]  /*4df0*/  MUFU.EX2 R55, R55 ;  /* 0x0000003700377308 */ /* 0x000e220000000800 */
[----:B---3--:R-:W-:Y:S01]  /*4e00*/  FADD.FTZ R3, R51, R4 ;  /* 0x0000000433037221 */ /* 0x008fe20000010000 */
[----:B------:R-:W-:Y:S02]  /*4e10*/  F2FP.F16.F32.PACK_AB R14, R49, R44 ;  /* 0x0000002c310e723e */ /* 0x000fe400000000ff */
[----:B------:R-:W-:-:S04]  /*4e20*/  F2FP.F16.F32.PACK_AB R13, R50, R47 ;  /* 0x0000002f320d723e */ /* 0x000fc800000000ff */
[----:B------:R-:W2:Y:S01]  /*4e30*/  MUFU.EX2 R58, R58 ;  /* 0x0000003a003a7308 */ /* 0x000ea20000000800 */
[C---:B----4-:R-:W-:Y:S01]  /*4e40*/  FADD.FTZ R4, R54.reuse, R3 ;  /* 0x0000000336047221 */ /* 0x050fe20000010000 */
[----:B------:R-:W-:-:S05]  /*4e50*/  F2FP.F16.F32.PACK_AB R15, R54, R51 ;  /* 0x00000033360f723e */ /* 0x000fca00000000ff */
[----:B------:R3:W-:Y:S01]  /*4e60*/  STSM.16.M88.4 [R17+0x27800], R12 ;  /* 0x0278000c11007844 */ /* 0x0007e20000000200 */
[----:B------:R-:W4:Y:S01]  /*4e70*/  MUFU.EX2 R59, R59 ;  /* 0x0000003b003b7308 */ /* 0x000f220000000800 */
[----:B0-----:R-:W-:-:S07]  /*4e80*/  FADD.FTZ R3, R55, R4 ;  /* 0x0000000437037221 */ /* 0x001fce0000010000 */
[----:B------:R-:W0:Y:S01]  /*4e90*/  MUFU.EX2 R62, R62 ;  /* 0x0000003e003e7308 */ /* 0x000e220000000800 */
[C---:B--2---:R-:W-:Y:S01]  /*4ea0*/  FADD.FTZ R4, R58.reuse, R3 ;  /* 0x000000033a047221 */ /* 0x044fe20000010000 */
[----:B------:R-:W-:-:S06]  /*4eb0*/  F2FP.F16.F32.PACK_AB R25, R58, R55 ;  /* 0x000000373a19723e */ /* 0x000fcc00000000ff */
[----:B------:R-:W2:Y:S01]  /*4ec0*/  MUFU.EX2 R56, R74 ;  /* 0x0000004a00387308 */ /* 0x000ea20000000800 */
[----:B----4-:R-:W-:-:S07]  /*4ed0*/  FADD.FTZ R3, R59, R4 ;  /* 0x000000043b037221 */ /* 0x010fce0000010000 */
[----:B------:R-:W4:Y:S01]  /*4ee0*/  MUFU.EX2 R29, R29 ;  /* 0x0000001d001d7308 */ /* 0x000f220000000800 */
[C---:B0-----:R-:W-:Y:S01]  /*4ef0*/  FADD.FTZ R3, R62.reuse, R3 ;  /* 0x000000033e037221 */ /* 0x041fe20000010000 */
[----:B------:R-:W-:-:S05]  /*4f00*/  F2FP.F16.F32.PACK_AB R27, R62, R59 ;  /* 0x0000003b3e1b723e */ /* 0x000fca00000000ff */
[----:B------:R3:W-:Y:S01]  /*4f10*/  STSM.16.M88.4 [R23], R24 ;  /* 0x0000001817007844 */ /* 0x0007e20000000200 */
[----:B------:R-:W0:Y:S01]  /*4f20*/  MUFU.EX2 R75, R75 ;  /* 0x0000004b004b7308 */ /* 0x000e220000000800 */
[----:B--2---:R-:W-:-:S07]  /*4f30*/  FADD.FTZ R4, R56, R3 ;  /* 0x0000000338047221 */ /* 0x004fce0000010000 */
[----:B------:R-:W2:Y:S01]  /*4f40*/  MUFU.EX2 R40, R40 ;  /* 0x0000002800287308 */ /* 0x000ea20000000800 */
[----:B----4-:R-:W-:-:S07]  /*4f50*/  FADD.FTZ R7, R29, R6 ;  /* 0x000000061d077221 */ /* 0x010fce0000010000 */
[----:B------:R-:W4:Y:S01]  /*4f60*/  MUFU.EX2 R78, R78 ;  /* 0x0000004e004e7308 */ /* 0x000f220000000800 */
[----:B0-----:R-:W-:-:S07]  /*4f70*/  FADD.FTZ R3, R75, R4 ;  /* 0x000000044b037221 */ /* 0x001fce0000010000 */
[----:B------:R-:W0:Y:S01]  /*4f80*/  MUFU.EX2 R36, R36 ;  /* 0x0000002400247308 */ /* 0x000e220000000800 */
[C---:B--2---:R-:W-:Y:S01]  /*4f90*/  FADD.FTZ R7, R40.reuse, R7 ;  /* 0x0000000728077221 */ /* 0x044fe20000010000 */
[----:B------:R-:W-:Y:S02]  /*4fa0*/  F2FP.F16.F32.PACK_AB R28, R40, R29 ;  /* 0x0000001d281c723e */ /* 0x000fe400000000ff */
[----:B------:R-:W-:-:S04]  /*4fb0*/  F2FP.F16.F32.PACK_AB R29, R75, R56 ;  /* 0x000000384b1d723e */ /* 0x000fc800000000ff */
[----:B------:R-:W2:Y:S01]  /*4fc0*/  MUFU.EX2 R31, R79 ;  /* 0x0000004f001f7308 */ /* 0x000ea20000000800 */
[----:B----4-:R-:W-:-:S07]  /*4fd0*/  FADD.FTZ R6, R78, R3 ;  /* 0x000000034e067221 */ /* 0x010fce0000010000 */
[----:B------:R-:W4:Y:S01]  /*4fe0*/  MUFU.EX2 R41, R41 ;  /* 0x0000002900297308 */ /* 0x000f220000000800 */
[----:B0-----:R-:W-:-:S07]  /*4ff0*/  FADD.FTZ R4, R36, R7 ;  /* 0x0000000724047221 */ /* 0x001fce0000010000 */
[----:B------:R-:W-:Y:S01]  /*5000*/  MUFU.EX2 R20, R20 ;  /* 0x0000001400147308 */ /* 0x000fe20000000800 */
[C---:B--2---:R-:W-:Y:S01]  /*5010*/  FADD.FTZ R7, R31.reuse, R6 ;  /* 0x000000061f077221 */ /* 0x044fe20000010000 */
[----:B------:R-:W-:-:S06]  /*5020*/  F2FP.F16.F32.PACK_AB R31, R31, R78 ;  /* 0x0000004e1f1f723e */ /* 0x000fcc00000000ff */
[----:B------:R-:W1:Y:S01]  /*5030*/  MUFU.EX2 R33, R33 ;  /* 0x0000002100217308 */ /* 0x000e620000000800 */
[C---:B----4-:R-:W-:Y:S01]  /*5040*/  F2FP.F16.F32.PACK_AB R30, R41.reuse, R36 ;  /* 0x00000024291e723e */ /* 0x050fe200000000ff */
[----:B------:R-:W-:-:S04]  /*5050*/  FADD.FTZ R3, R41, R4 ;  /* 0x0000000429037221 */ /* 0x000fc80000010000 */
[----:B------:R3:W-:Y:S02]  /*5060*/  STSM.16.M88.4 [R19+0x6000], R28 ;  /* 0x0060001c13007844 */ /* 0x0007e40000000200 */
[----:B------:R-:W0:Y:S08]  /*5070*/  MUFU.EX2 R32, R32 ;  /* 0x0000002000207308 */ /* 0x000e300000000800 */
[----:B------:R-:W2:Y:S01]  /*5080*/  MUFU.EX2 R37, R37 ;  /* 0x0000002500257308 */ /* 0x000ea20000000800 */
[----:B-1----:R-:W-:Y:S01]  /*5090*/  F2FP.F16.F32.PACK_AB R8, R33, R20 ;  /* 0x000000142108723e */ /* 0x002fe200000000ff */
[----:B------:R-:W-:-:S04]  /*50a0*/  FADD.FTZ R20, R20, R3 ;  /* 0x0000000314147221 */ /* 0x000fc80000010000 */
[----:B------:R-:W-:Y:S02]  /*50b0*/  FADD.FTZ R33, R33, R20 ;  /* 0x0000001421217221 */ /* 0x000fe40000010000 */
[----:B------:R-:W-:Y:S02]  /*50c0*/  MUFU.EX2 R82, R82 ;  /* 0x0000005200527308 */ /* 0x000fe40000000800 */
[----:B0-----:R-:W-:-:S06]  /*50d0*/  FADD.FTZ R4, R32, R33 ;  /* 0x0000002120047221 */ /* 0x001fcc0000010000 */
[----:B------:R-:W0:Y:S01]  /*50e0*/  MUFU.EX2 R83, R83 ;  /* 0x0000005300537308 */ /* 0x000e220000000800 */
[C---:B--2---:R-:W-:Y:S01]  /*50f0*/  F2FP.F16.F32.PACK_AB R10, R37.reuse, R32 ;  /* 0x00000020250a723e */ /* 0x044fe200000000ff */
[----:B------:R-:W-:-:S06]  /*5100*/  FADD.FTZ R4, R37, R4 ;  /* 0x0000000425047221 */ /* 0x000fcc0000010000 */
        /* <DEDUP_REMOVED lines=23> */
.L_x_1099:
[----:B------:R-:W-:-:S11]  /*5280*/  UISETP.NE.AND UP2, UPT, UR7, 0x1, UPT ;  /* 0x000000010700788c */ /* 0x000fd6000bf45270 */
[----:B------:R-:W-:Y:S02]  /*5290*/  @UP2 ULDC.64 UR10, c[0x0][0x9e8] ;  /* 0x00027a00000a2ab9 */ /* 0x000fe40000000a00 */
[----:B------:R-:W-:-:S04]  /*52a0*/  UIMAD.WIDE.U32 UR14, UR18, UR10, URZ ;  /* 0x0000000a120e72a5 */ /* 0x000fc8000f8e003f */
[----:B------:R-:W-:-:S12]  /*52b0*/  @UP2 USHF.R.U32.HI UR18, URZ, UR11, UR15 ;  /* 0x0000000b3f122299 */ /* 0x000fd8000801160f */
.L_x_1100:
[----:B------:R-:W-:-:S04]  /*52c0*/  UIMAD UR7, UR18, UR7, UR7 ;  /* 0x00000007120772a4 */ /* 0x000fc8000f8e0207 */
[----:B------:R-:W-:-:S04]  /*52d0*/  UISETP.LT.AND UP2, UPT, UR6, UR7, UPT ;  /* 0x000000070600728c */ /* 0x000fc8000bf41270 */
[----:B------:R-:W-:-:S12]  /*52e0*/  USEL UR6, UR6, UR7, UP2 ;  /* 0x0000000706067287 */ /* 0x000fd80009000000 */
.L_x_1098:
[----:B------:R-:W-:Y:S01]  /*52f0*/  USHF.R.S32.HI UR7, URZ, 0x1f, UR6 ;  /* 0x0000001f3f077899 */ /* 0x000fe20008011406 */
[----:B------:R-:W-:Y:S02]  /*5300*/  CS2R R134, SRZ ;  /* 0x0000000000867805 */ /* 0x000fe4000001ff00 */
[----:B------:R-:W-:Y:S02]  /*5310*/  CS2R R132, SRZ ;  /* 0x0000000000847805 */ /* 0x000fe4000001ff00 */
[----:B------:R-:W-:Y:S01]  /*5320*/  CS2R R130, SRZ ;  /* 0x0000000000827805 */ /* 0x000fe2000001ff00 */
[----:B------:R-:W-:Y:S01]  /*5330*/  ULEA.HI UR7, UR7, UR6, URZ, 0x7 ;  /* 0x0000000607077291 */ /* 0x000fe2000f8f383f */
[----:B------:R-:W-:Y:S02]  /*5340*/  CS2R R128, SRZ ;  /* 0x0000000000807805 */ /* 0x000fe4000001ff00 */
[----:B------:R-:W-:Y:S02]  /*5350*/  CS2R R126, SRZ ;  /* 0x00000000007e7805 */ /* 0x000fe4000001ff00 */
[----:B------:R-:W-:Y:S01]  /*5360*/  CS2R R124, SRZ ;  /* 0x00000000007c7805 */ /* 0x000fe2000001ff00 */
        /* <DEDUP_REMOVED lines=10> */
[----:B------:R-:W-:Y:S02]  /*5410*/  CS2R R108, SRZ ;  /* 0x00000000006c7805 */ /* 0x000fe4000001ff00 */
[----:B------:R-:W-:Y:S02]  /*5420*/  CS2R R106, SRZ ;  /* 0x00000000006a7805 */ /* 0x000fe4000001ff00 */
[----:B------:R-:W-:Y:S02]  /*5430*/  CS2R R104, SRZ ;  /* 0x0000000000687805 */ /* 0x000fe4000001ff00 */
[----:B------:R-:W-:Y:S02]  /*5440*/  CS2R R102, SRZ ;  /* 0x0000000000667805 */ /* 0x000fe4000001ff00 */
[----:B------:R-:W-:Y:S02]  /*5450*/  ISETP.GE.AND P2, PT, R2, UR58, PT ;  /* 0x0000003a02007c0c */ /* 0x000fe4000bf46270 */
[----:B------:R-:W-:-:S02]  /*5460*/  CS2R R100, SRZ ;  /* 0x0000000000647805 */ /* 0x000fc4000001ff00 */
[----:B------:R-:W-:Y:S02]  /*5470*/  CS2R R98, SRZ ;  /* 0x0000000000627805 */ /* 0x000fe4000001ff00 */
[----:B------:R-:W-:Y:S02]  /*5480*/  CS2R R96, SRZ ;  /* 0x0000000000607805 */ /* 0x000fe4000001ff00 */
[----:B------:R-:W-:Y:S02]  /*5490*/  CS2R R94, SRZ ;  /* 0x00000000005e7805 */ /* 0x000fe4000001ff00 */
[----:B------:R-:W-:Y:S02]  /*54a0*/  CS2R R92, SRZ ;  /* 0x00000000005c7805 */ /* 0x000fe4000001ff00 */
[----:B------:R-:W-:Y:S02]  /*54b0*/  CS2R R90, SRZ ;  /* 0x00000000005a7805 */ /* 0x000fe4000001ff00 */
[----:B------:R-:W-:Y:S01]  /*54c0*/  CS2R R88, SRZ ;  /* 0x0000000000587805 */ /* 0x000fe2000001ff00 */
[----:B------:R-:W-:Y:S06]  /*54d0*/  @!P2 BRA `(.L_x_1101) ;  /* 0x000000300068a947 */ /* 0x000fec0003800000 */
[----:B------:R-:W-:Y:S01]  /*54e0*/  IMAD.MOV.U32 R135, RZ, RZ, RZ ;  /* 0x000000ffff877224 */ /* 0x000fe200078e00ff */
[----:B------:R-:W-:Y:S01]  /*54f0*/  ULDC UR34, c[0x0][0x9e4] ;  /* 0x0002790000227ab9 */ /* 0x000fe20000000800 */
[----:B------:R-:W-:Y:S01]  /*5500*/  ULDC UR35, c[0x0][0x9dc] ;  /* 0x0002770000237ab9 */ /* 0x000fe20000000800 */
[----:B------:R-:W-:Y:S01]  /*5510*/  ULDC UR33, c[0x0][0x988] ;  /* 0x0002620000217ab9 */ /* 0x000fe20000000800 */
[----:B------:R-:W-:-:S05]  /*5520*/  ULDC UR55, c[0x0][0x9e0] ;  /* 0x0002780000377ab9 */ /* 0x000fca0000000800 */
.L_x_1118:
[----:B------:R-:W-:Y:S01]  /*5530*/  UIADD3 UR57, UR48, 0x1, URZ ;  /* 0x0000000130397890 */ /* 0x000fe2000fffe03f */
[----:B------:R-:W-:-:S03]  /*5540*/  ISETP.NE.AND P3, PT, RZ, UR45, PT ;  /* 0x0000002dff007c0c */ /* 0x000fc6000bf65270 */
[----:B------:R-:W-:-:S04]  /*5550*/  UISETP.NE.AND UP2, UPT, UR57, 0x2, UPT ;  /* 0x000000023900788c */ /* 0x000fc8000bf45270 */
[----:B------:R-:W-:Y:S02]  /*5560*/  USEL UR56, URZ, 0x1, UP2 ;  /* 0x000000013f387887 */ /* 0x000fe40009000000 */
[----:B------:R-:W-:Y:S02]  /*5570*/  USEL UR57, UR57, URZ, UP2 ;  /* 0x0000003f39397287 */ /* 0x000fe40009000000 */
[----:B------:R-:W-:Y:S02]  /*5580*/  ULOP3.LUT UR56, UR51, UR56, URZ, 0x3c, !UPT ;  /* 0x0000003833387292 */ /* 0x000fe4000f8e3c3f */
[----:B-1----:R-:W-:Y:S10]  /*5590*/  @P3 BRA `(.L_x_1102) ;  /* 0x00000000002c3947 */ /* 0x002ff40003800000 */
[----:B------:R-:W-:Y:S05]  /*55a0*/  @!P0 BRA `(.L_x_1103) ;  /* 0x0000000000048947 */ /* 0x000fea0003800000 */
[----:B------:R-:W-:Y:S01]  /*55b0*/  BPT.TRAP 0x1 ;  /* 0x000000040000795c */ /* 0x000fe20000300000 */
.L_x_1103:
[----:B------:R-:W-:Y:S01]  /*55c0*/  ULEA UR6, UR57, UR42, 0x3 ;  /* 0x0000002a39067291 */ /* 0x000fe2000f8e183f */
[----:B------:R-:W-:-:S05]  /*55d0*/  IMAD.U32 R6, RZ, RZ, UR56 ;  /* 0x00000038ff067e24 */ /* 0x000fca000f8e00ff */
[----:B------:R-:W-:-:S04]  /*55e0*/  SHF.L.U32 R6, R6, 0x1f, RZ ;  /* 0x0000001f06067819 */ /* 0x000fc800000006ff */
[----:B------:R0:W1:Y:S01]  /*55f0*/  SYNCS.PHASECHK.TRANS64.TRYWAIT P2, [UR6+0x2d830], R6 ;  /* 0x02d83006ff0075a7 */ /* 0x0000620008040146 */
[----:B------:R-:W-:Y:S05]  /*5600*/  @!P0 BRA `(.L_x_1104) ;  /* 0x0000000000048947 */ /* 0x000fea0003800000 */
[----:B------:R-:W-:Y:S01]  /*5610*/  BPT.TRAP 0x1 ;  /* 0x000000040000795c */ /* 0x000fe20000300000 */
.L_x_1104:
[----:B-1----:R-:W-:Y:S05]  /*5620*/  @P2 BRA `(.L_x_1102) ;  /* 0x0000000000082947 */ /* 0x002fea0003800000 */
[----:B------:R-:W1:Y:S02]  /*5630*/  SYNCS.PHASECHK.TRANS64.TRYWAIT P2, [UR6+0x2d830], R6 ;  /* 0x02d83006ff0075a7 */ /* 0x000e640008040146 */
[----:B-1----:R-:W-:Y:S05]  /*5640*/  @!P2 BRA `(.L_x_1105) ;  /* 0x0000012800b4a947 */ /* 0x002fea0003800000 */
.L_x_1102:
[----:B-1----:R-:W1:Y:S01]  /*5650*/  S2R R7, SR_TID.X ;  /* 0x0000000000077919 */ /* 0x002e620000002100 */
[----:B------:R-:W-:Y:S01]  /*5660*/  UIMAD UR6, UR57, 0x600, UR32 ;  /* 0x00000600390678a4 */ /* 0x000fe2000f8e0220 */
[----:B------:R-:W-:Y:S01]  /*5670*/  UMOV UR7, 0x80000020 ;  /* 0x8000002000077882 */ /* 0x000fe20000000000 */
[----:B------:R-:W-:Y:S02]  /*5680*/  UMOV UR11, 0x80000020 ;  /* 0x80000020000b7882 */ /* 0x000fe40000000000 */
[----:B------:R-:W-:Y:S02]  /*5690*/  UIADD3 UR10, UR6, 0x2, URZ ;  /* 0x00000002060a7890 */ /* 0x000fe4000fffe03f */
        /* <DEDUP_REMOVED lines=8> */
[----:B-1----:R-:W-:-:S05]  /*5720*/  SHF.R.U32.HI R7, RZ, 0x7, R7 ;  /* 0x00000007ff077819 */ /* 0x002fca0000011607 */
[----:B0-----:R-:W-:-:S05]  /*5730*/  VIADD R6, R7, 0x8 ;  /* 0x0000000807067836 */ /* 0x001fca0000000000 */
[----:B------:R0:W-:Y:S06]  /*5740*/  BAR.SYNC.DEFER_BLOCKING R6, 0x100 ;  /* 0x000400060000751d */ /* 0x0001ec0000010000 */
[----:B---3--:R-:W-:-:S06]  /*5750*/  WARPGROUP.ARRIVE ;  /* 0x00000000000079c5 */ /* 0x008fcc0000000000 */
        /* <DEDUP_REMOVED lines=20> */
.L_x_1107:
[----:B------:R-:W-:Y:S01]  /*58a0*/  ULEA UR6, UR48, UR42, 0x3 ;  /* 0x0000002a30067291 */ /* 0x000fe2000f8e183f */
[----:B------:R-:W-:-:S05]  /*58b0*/  IMAD.U32 R6, RZ, RZ, UR51 ;  /* 0x00000033ff067e24 */ /* 0x000fca000f8e00ff */
[----:B------:R-:W-:-:S04]  /*58c0*/  SHF.L.U32 R6, R6, 0x1f, RZ ;  /* 0x0000001f06067819 */ /* 0x000fc800000006ff */
[----:B------:R0:W1:Y:S01]  /*58d0*/  SYNCS.PHASECHK.TRANS64.TRYWAIT P2, [UR6+0x2d850], R6 ;  /* 0x02d85006ff0075a7 */ /* 0x0000620008040146 */
[----:B------:R-:W-:Y:S05]  /*58e0*/  @!P0 BRA `(.L_x_1108) ;  /* 0x0000000000048947 */ /* 0x000fea0003800000 */
[----:B------:R-:W-:Y:S01]  /*58f0*/  BPT.TRAP 0x1 ;  /* 0x000000040000795c */ /* 0x000fe20000300000 */
.L_x_1108:
[----:B-1----:R-:W-:Y:S05]  /*5900*/  @P2 BRA `(.L_x_1106) ;  /* 0x0000000000082947 */ /* 0x002fea0003800000 */
[----:B------:R-:W1:Y:S02]  /*5910*/  SYNCS.PHASECHK.TRANS64.TRYWAIT P2, [UR6+0x2d850], R6 ;  /* 0x02d85006ff0075a7 */ /* 0x000e640008040146 */
[----:B-1----:R-:W-:Y:S05]  /*5920*/  @!P2 BRA `(.L_x_1109) ;  /* 0x000001280014a947 */ /* 0x002fea0003800000 */
.L_x_1106:
[----:B------:R-:W-:Y:S01]  /*5930*/  UIADD3 UR6, UR42, 0x400, URZ ;  /* 0x000004002a067890 */ /* 0x000fe2000fffe03f */
[----:B------:R-:W-:Y:S01]  /*5940*/  WARPGROUP.ARRIVE ;  /* 0x00000000000079c5 */ /* 0x000fe20000000000 */
[----:B------:R-:W-:-:S05]  /*5950*/  ULEA UR7, UR54, UR42, 0xd ;  /* 0x0000002a36077291 */ /* 0x000fca000f8e683f */
[----:B------:R-:W1:Y:S01]  /*5960*/  S2R R8, SR_TID.X ;  /* 0x0000000000087919 */ /* 0x000e620000002100 */
[----:B------:R-:W-:Y:S01]  /*5970*/  USHF.R.U32.HI UR6, URZ, 0x4, UR6 ;  /* 0x000000043f067899 */ /* 0x000fe20008011606 */
[----:B------:R-:W-:Y:S01]  /*5980*/  PLOP3.LUT P2, PT, PT, PT, UP0, 0x80, 0x0 ;  /* 0x000000000000781c */ /* 0x000fe20003f4f008 */
[----:B------:R-:W-:Y:S01]  /*5990*/  UIADD3 UR7, UR7, 0x21800, URZ ;  /* 0x0002180007077890 */ /* 0x000fe2000fffe03f */
[----:B------:R-:W-:Y:S01]  /*59a0*/  PLOP3.LUT P3, PT, PT, PT, UP0, 0x80, 0x0 ;  /* 0x000000000000781c */ /* 0x000fe20003f6f008 */
[----:B------:R-:W-:Y:S01]  /*59b0*/  ULOP3.LUT UR6, UR6, 0x3fff, URZ, 0xc0, !UPT ;  /* 0x00003fff06067892 */ /* 0x000fe2000f8ec03f */
[----:B------:R-:W-:Y:S01]  /*59c0*/  VIADD R13, R136, UR40 ;  /* 0x00000028880d7c36 */ /* 0x000fe20008000000 */
[----:B------:R-:W-:Y:S01]  /*59d0*/  USHF.R.U32.HI UR7, URZ, 0x4, UR7 ;  /* 0x000000043f077899 */ /* 0x000fe20008011607 */
[----:B------:R-:W-:Y:S01]  /*59e0*/  IMAD.SHL.U32 R12, R2, 0x80, RZ ;  /* 0x00000080020c7824 */ /* 0x000fe200078e00ff */
[----:B------:R-:W-:Y:S01]  /*59f0*/  ULOP3.LUT UR10, UR6, 0x2000000, URZ, 0xfc, !UPT ;  /* 0x02000000060a7892 */ /* 0x000fe2000f8efc3f */
[----:B------:R-:W-:Y:S01]  /*5a00*/  IMAD.U32 R10, RZ, RZ, UR47 ;  /* 0x0000002fff0a7e24 */ /* 0x000fe2000f8e00ff */
[----:B------:R-:W-:-:S02]  /*5a10*/  ULOP3.LUT UR6, UR7, 0x3fff, URZ, 0xc0, !UPT ;  /* 0x00003fff07067892 */ /* 0x000fc4000f8ec03f */
[----:B------:R-:W-:Y:S02]  /*5a20*/  UIMAD UR7, UR48, 0x600, UR10 ;  /* 0x00000600300778a4 */ /* 0x000fe4000f8e020a */
[----:B------:R-:W-:Y:S01]  /*5a30*/  ULOP3.LUT UR6, UR6, 0x10000, URZ, 0xfc, !UPT ;  /* 0x0001000006067892 */ /* 0x000fe2000f8efc3f */
[----:B------:R-:W-:Y:S01]  /*5a40*/  UMOV UR31, 0x80000020 ;  /* 0x80000020001f7882 */ /* 0x000fe20000000000 */
[----:B------:R-:W-:-:S03]  /*5a50*/  UMOV UR29, 0x40000040 ;  /* 0x40000040001d7882 */ /* 0x000fc60000000000 */
[----:B------:R-:W-:Y:S02]  /*5a60*/  UMOV UR30, UR7 ;  /* 0x00000007001e7c82 */ /* 0x000fe40008000000 */
[----:B------:R-:W-:Y:S02]  /*5a70*/  UMOV UR28, UR6 ;  /* 0x00000006001c7c82 */ /* 0x000fe40008000000 */
[----:B------:R-:W-:Y:S01]  /*5a80*/  HGMMA.64x96x16.F32 R88, gdesc[UR28].tnspB, R88, gsb0 ;  /* 0x416000001c5879f0 */ /* 0x000fe20008000858 */
[----:B------:R-:W-:Y:S02]  /*5a90*/  UIADD3 UR30, UR7, 0x40, URZ ;  /* 0x00000040071e7890 */ /* 0x000fe4000fffe03f */
[----:B------:R-:W-:Y:S01]  /*5aa0*/  UIADD3 UR28, UR6, 0x2, URZ ;  /* 0x00000002061c7890 */ /* 0x000fe2000fffe03f */
[----:B------:R-:W-:Y:S01]  /*5ab0*/  UMOV UR31, 0x80000020 ;  /* 0x80000020001f7882 */ /* 0x000fe20000000000 */
[----:B------:R-:W-:Y:S01]  /*5ac0*/  UMOV UR29, 0x40000040 ;  /* 0x40000040001d7882 */ /* 0x000fe20000000000 */
[----:B-1----:R-:W-:-:S05]  /*5ad0*/  SHF.R.U32.HI R7, RZ, 0x7, R8 ;  /* 0x00000007ff077819 */ /* 0x002fca0000011608 */
[----:B------:R-:W-:Y:S01]  /*5ae0*/  VIADD R7, R7, 0x9 ;  /* 0x0000000907077836 */ /* 0x000fe20000000000 */
        /* <DEDUP_REMOVED lines=46> */
[----:B------:R-:W-:Y:S01]  /*5dd0*/  @P3 SHF.R.U32.HI R13, RZ, UR6, R6 ;  /* 0x00000006ff0d3c19 */ /* 0x000fe20008011606 */
[----:B------:R-:W-:Y:S01]  /*5de0*/  IMAD.U32 R6, RZ, RZ, UR57 ;  /* 0x00000039ff067e24 */ /* 0x000fe2000f8e00ff */
[----:B------:R-:W-:Y:S01]  /*5df0*/  SEL R7, R7, 0x9, !P2 ;  /* 0x0000000907077807 */ /* 0x000fe20005000000 */
[----:B------:R-:W-:Y:S01]  /*5e00*/  ULOP3.LUT UR6, URZ, UR35, URZ, 0x33, !UPT ;  /* 0x000000233f067292 */ /* 0x000fe2000f8e333f */
[----:B------:R-:W-:Y:S01]  /*5e10*/  PLOP3.LUT P2, PT, PT, PT, UP1, 0x40, 0x0 ;  /* 0x000000000000781c */ /* 0x000fe20003f4e818 */
[----:B------:R-:W0:Y:S01]  /*5e20*/  SHFL.IDX PT, R14, R13, RZ, 0x1c1f ;  /* 0x001c1fff0d0e7589 */ /* 0x000e2200000e0000 */
[----:B------:R-:W-:-:S05]  /*5e30*/  @!P1 LEA R6, R6, UR42, 0x3 ;  /* 0x0000002a06069c11 */ /* 0x000fca000f8e18ff */
[----:B------:R-:W-:-:S05]  /*5e40*/  @!P1 VIADD R6, R6, 0x2d840 ;  /* 0x0002d84006069836 */ /* 0x000fca0000000000 */
[----:B------:R-:W-:Y:S01]  /*5e50*/  @!P1 PRMT R6, RZ, 0x654, R6 ;  /* 0x00000654ff069816 */ /* 0x000fe20000000006 */
[----:B------:R-:W-:Y:S02]  /*5e60*/  WARPGROUP.DEPBAR.LE gsb0, 0x0 ;  /* 0x00008000000079c5 */ /* 0x000fe40000010000 */
[----:B------:R-:W-:-:S06]  /*5e70*/  WARPGROUP.ARRIVE ;  /* 0x00000000000079c5 */ /* 0x000fcc0000000000 */
[----:B------:R-:W-:Y:S03]  /*5e80*/  HGMMA.64x96x16.F32 R88, gdesc[UR28].tnspB, R88, gsb0 ;  /* 0x416000001c5879f0 */ /* 0x000fe60008000858 */
[----:B------:R-:W-:Y:S02]  /*5e90*/  WARPGROUP.DEPBAR.LE gsb0, 0x0 ;  /* 0x00008000000079c5 */ /* 0x000fe40000010000 */
[----:B------:R1:W-:Y:S06]  /*5ea0*/  BAR.ARV R7, 0x100 ;  /* 0x000400070000751d */ /* 0x0003ec0000002000 */
[----:B------:R2:W-:Y:S02]  /*5eb0*/  @!P1 SYNCS.ARRIVE.TRANS64.RED.A1T0 RZ, [R6+URZ], RZ ;  /* 0x000000ff06ff99a7 */ /* 0x0005e4000810043f */
[----:B--2---:R-:W-:-:S04]  /*5ec0*/  IADD3 R6, -R16, 0x1, -R12 ;  /* 0x0000000110067810 */ /* 0x004fc80007ffe90c */
[----:B------:R-:W-:-:S05]  /*5ed0*/  IADD3 R10, -R10, UR39, R6 ;  /* 0x000000270a0a7c10 */ /* 0x000fca000fffe106 */
[C---:B------:R-:W-:Y:S02]  /*5ee0*/  VIADD R11, R10.reuse, UR55 ;  /* 0x000000370a0b7c36 */ /* 0x040fe40008000000 */
[----:B------:R-:W-:Y:S02]  /*5ef0*/  VIADD R10, R10, UR6 ;  /* 0x000000060a0a7c36 */ /* 0x000fe40008000000 */
[C---:B0-----:R-:W-:Y:S02]  /*5f00*/  IMAD.IADD R9, R14.reuse, 0x1, R11 ;  /* 0x000000010e097824 */ /* 0x041fe400078e020b */
[----:B------:R-:W-:Y:S01]  /*5f10*/  IMAD.IADD R8, R14, 0x1, R10 ;  /* 0x000000010e087824 */ /* 0x000fe200078e020a */
[----:B-1----:R-:W-:Y:S06]  /*5f20*/  @P2 BRA `(.L_x_1110) ;  /* 0x00000000005c2947 */ /* 0x002fec0003800000 */
[----:B------:R-:W-:Y:S01]  /*5f30*/  IMAD.U32 R6, RZ, RZ, UR47 ;  /* 0x0000002fff067e24 */ /* 0x000fe2000f8e00ff */
[----:B------:R-:W-:Y:S04]  /*5f40*/  BSSY B0, `(.L_x_1111) ;  /* 0x0000011000007945 */ /* 0x000fe80003800000 */
[----:B------:R-:W-:-:S04]  /*5f50*/  IADD3 R14, -R6, UR39, R14 ;  /* 0x00000027060e7c10 */ /* 0x000fc8000fffe10e */
        /* <DEDUP_REMOVED lines=10> */
.L_x_1112:
[----:B------:R-:W-:-:S05]  /*6000*/  IMAD.U32 R15, RZ, RZ, UR34 ;  /* 0x00000022ff0f7e24 */ /* 0x000fca000f8e00ff */
[----:B------:R-:W-:-:S13]  /*6010*/  ISETP.NE.AND P2, PT, R15, 0x1, PT ;  /* 0x000000010f00780c */ /* 0x000fda0003f45270 */
[----:B------:R-:W0:Y:S02]  /*6020*/  @P2 LDC.64 R6, c[0x0][0x9e8] ;  /* 0x00027a00ff062b82 */ /* 0x000e240000000a00 */
[----:B0-----:R-:W-:-:S05]  /*6030*/  @P2 IMAD.HI.U32 R6, R14, R6, RZ ;  /* 0x000000060e062227 */ /* 0x001fca00078e00ff */
[----:B------:R-:W-:-:S07]  /*6040*/  @P2 SHF.R.U32.HI R14, RZ, R7, R6 ;  /* 0x00000007ff0e2219 */ /* 0x000fce0000011606 */
.L_x_1113:
[----:B------:R-:W-:Y:S05]  /*6050*/  BSYNC B0 ;  /* 0x0000000000007941 */ /* 0x000fea0003800000 */
.L_x_1111:
[----:B------:R-:W-:-:S04]  /*6060*/  IMAD R14, R14, R15, -R12 ;  /* 0x0000000f0e0e7224 */ /* 0x000fc800078e0a0c */
[----:B------:R-:W-:-:S05]  /*6070*/  IMAD.IADD R14, R14, 0x1, -R16 ;  /* 0x000000010e0e7824 */ /* 0x000fca00078e0a10 */
[----:B------:R-:W-:Y:S02]  /*6080*/  VIMNMX R8, R8, R14, !PT ;  /* 0x0000000e08087248 */ /* 0x000fe40007fe0100 */
[----:B------:R-:W-:-:S07]  /*6090*/  VIADDMNMX R9, R14, R15, R9, PT ;  /* 0x0000000f0e097246 */ /* 0x000fce0003800109 */
.L_x_1110:
[----:B------:R-:W-:Y:S01]  /*60a0*/  ISETP.GT.AND P2, PT, R2, -0x1, PT ;  /* 0xffffffff0200780c */ /* 0x000fe20003f44270 */
[----:B------:R-:W0:Y:S03]  /*60b0*/  SHFL.IDX PT, R6, R13, 0x1, 0x1c1f ;  /* 0x003c1f000d067f89 */ /* 0x000e2600000e0000 */
        /* <DEDUP_REMOVED lines=113> */
.L_x_1116:
[----:B------:R-:W-:-:S05]  /*67d0*/  IMAD.U32 R9, RZ, RZ, UR34 ;  /* 0x00000022ff097e24 */ /* 0x000fca000f8e00ff */
[----:B------:R-:W-:-:S13]  /*67e0*/  ISETP.NE.AND P3, PT, R9, 0x1, PT ;  /* 0x000000010900780c */ /* 0x000fda0003f65270 */
[----:B------:R-:W0:Y:S02]  /*67f0*/  @P3 LDC.64 R6, c[0x0][0x9e8] ;  /* 0x00027a00ff063b82 */ /* 0x000e240000000a00 */
[----:B0-----:R-:W-:-:S05]  /*6800*/  @P3 IMAD.HI.U32 R6, R8, R6, RZ ;  /* 0x0000000608063227 */ /* 0x001fca00078e00ff */
[----:B------:R-:W-:-:S07]  /*6810*/  @P3 SHF.R.U32.HI R8, RZ, R7, R6 ;  /* 0x00000007ff083219 */ /* 0x000fce0000011606 */
.L_x_1117:
[----:B------:R-:W-:Y:S05]  /*6820*/  BSYNC B0 ;  /* 0x0000000000007941 */ /* 0x000fea0003800000 */
.L_x_1115:
[----:B------:R-:W-:-:S04]  /*6830*/  IMAD R8, R8, R9, -R12 ;  /* 0x0000000908087224 */ /* 0x000fc800078e0a0c */
[----:B------:R-:W-:-:S05]  /*6840*/  IMAD.IADD R8, R8, 0x1, -R16 ;  /* 0x0000000108087824 */ /* 0x000fca00078e0a10 */
[----:B------:R-:W-:Y:S02]  /*6850*/  VIMNMX R10, R10, R8, !PT ;  /* 0x000000080a0a7248 */ /* 0x000fe40007fe0100 */
[----:B------:R-:W-:-:S07]  /*6860*/  VIADDMNMX R11, R8, R9, R11, PT ;  /* 0x00000009080b7246 */ /* 0x000fce000380010b */
.L_x_1114:
[----:B------:R-:W-:Y:S01]  /*6870*/  FMNMX.FTZ R6, R24, R0, !PT ;  /* 0x0000000018067209 */ /* 0x000fe20007810000 */
[----:B------:R-:W-:Y:S01]  /*6880*/  UMOV UR51, UR56 ;  /* 0x0000003800337c82 */ /* 0x000fe20008000000 */
[C---:B------:R-:W-:Y:S02]  /*6890*/  ISETP.GT.AND P4, PT, R10.reuse, 0x9, P2 ;  /* 0x000000090a00780c */ /* 0x040fe40001784270 */
        /* <DEDUP_REMOVED lines=9> */
[----:B------:R-:W-:-:S02]  /*6930*/  FSEL R30, R30, -INF , !P5 ;  /* 0xff8000001e1e7808 */ /* 0x000fc40006800000 */
[----:B------:R-:W-:Y:S02]  /*6940*/  FMNMX.FTZ R6, R36, R6, !PT ;  /* 0x0000000624067209 */ /* 0x000fe40007810000 */
[C---:B------:R-:W-:Y:S02]  /*6950*/  ISETP.GT.AND P4, PT, R10.reuse, 0x19, P2 ;  /* 0x000000190a00780c */ /* 0x040fe40001784270 */
[----:B------:R-:W-:Y:S02]  /*6960*/  FMNMX.FTZ R6, R37, R6, !PT ;  /* 0x0000000625067209 */ /* 0x000fe40007810000 */
[----:B------:R-:W-:Y:S02]  /*6970*/  ISETP.GT.AND P6, PT, R10, 0x10, P2 ;  /* 0x000000100a00780c */ /* 0x000fe400017c4270 */
[----:B------:R-:W-:Y:S02]  /*6980*/  FMNMX.FTZ R6, R40, R6, !PT ;  /* 0x0000000628067209 */ /* 0x000fe40007810000 */
[----:B------:R-:W-:-:S02]  /*6990*/  ISETP.GT.AND P5, PT, R10, 0x18, P2 ;  /* 0x000000180a00780c */ /* 0x000fc400017a4270 */
[----:B------:R-:W-:Y:S02]  /*69a0*/  FMNMX.FTZ R6, R41, R6, !PT ;  /* 0x0000000629067209 */ /* 0x000fe40007810000 */
[C---:B------:R-:W-:Y:S02]  /*69b0*/  ISETP.LT.OR P4, PT, R11.reuse, 0x1a, P4 ;  /* 0x0000001a0b00780c */ /* 0x040fe40002781670 */
[----:B------:R-:W-:Y:S02]  /*69c0*/  FMNMX.FTZ R6, R44, R6, !PT ;  /* 0x000000062c067209 */ /* 0x000fe40007810000 */
[----:B------:R-:W-:Y:S02]  /*69d0*/  ISETP.LT.OR P6, PT, R11, 0x11, P6 ;  /* 0x000000110b00780c */ /* 0x000fe400037c1670 */
[----:B------:R-:W-:Y:S02]  /*69e0*/  FMNMX.FTZ R6, R45, R6, !PT ;  /* 0x000000062d067209 */ /* 0x000fe40007810000 */
[----:B------:R-:W-:-:S02]  /*69f0*/  ISETP.LT.OR P5, PT, R11, 0x19, P5 ;  /* 0x000000190b00780c */ /* 0x000fc40002fa1670 */
[----:B------:R-:W-:Y:S02]  /*6a00*/  FMNMX.FTZ R6, R48, R6, !PT ;  /* 0x0000000630067209 */ /* 0x000fe40007810000 */
[----:B------:R-:W-:Y:S02]  /*6a10*/  FSEL R39, R39, -INF , !P4 ;  /* 0xff80000027277808 */ /* 0x000fe40006000000 */
[----:B------:R-:W-:Y:S02]  /*6a20*/  FMNMX.FTZ R6, R49, R6, !PT ;  /* 0x0000000631067209 */ /* 0x000fe40007810000 */
[----:B------:R-:W-:Y:S02]  /*6a30*/  FSEL R34, R34, -INF , !P6 ;  /* 0xff80000022227808 */ /* 0x000fe40007000000 */
[----:B------:R-:W-:Y:S02]  /*6a40*/  FMNMX.FTZ R6, R52, R6, !PT ;  /* 0x0000000634067209 */ /* 0x000fe40007810000 */
[----:B------:R-:W-:-:S02]  /*6a50*/  FSEL R38, R38, -INF , !P5 ;  /* 0xff80000026267808 */ /* 0x000fc40006800000 */
[----:B------:R-:W-:Y:S02]  /*6a60*/  FMNMX.FTZ R6, R53, R6, !PT ;  /* 0x0000000635067209 */ /* 0x000fe40007810000 */
[----:B------:R-:W-:Y:S02]  /*6a70*/  ISETP.GT.AND P4, PT, R10, 0x29, P2 ;  /* 0x000000290a00780c */ /* 0x000fe40001784270 */
[----:B------:R-:W-:Y:S02]  /*6a80*/  FMNMX.FTZ R6, R56, R6, !PT ;  /* 0x0000000638067209 */ /* 0x000fe40007810000 */
[C---:B------:R-:W-:Y:S02]  /*6a90*/  ISETP.GT.AND P6, PT, R10.reuse, 0x20, P2 ;  /* 0x000000200a00780c */ /* 0x040fe400017c4270 */
[----:B------:R-:W-:Y:S02]  /*6aa0*/  FMNMX.FTZ R6, R57, R6, !PT ;  /* 0x0000000639067209 */ /* 0x000fe40007810000 */
[----:B------:R-:W-:-:S02]  /*6ab0*/  ISETP.GT.AND P5, PT, R10, 0x28, P2 ;  /* 0x000000280a00780c */ /* 0x000fc400017a4270 */
[----:B------:R-:W-:Y:S02]  /*6ac0*/  FMNMX.FTZ R6, R60, R6, !PT ;  /* 0x000000063c067209 */ /* 0x000fe40007810000 */
[----:B------:R-:W-:Y:S02]  /*6ad0*/  ISETP.LT.OR P4, PT, R11, 0x2a, P4 ;  /* 0x0000002a0b00780c */ /* 0x000fe40002781670 */
[----:B------:R-:W-:Y:S02]  /*6ae0*/  FMNMX.FTZ R6, R61, R6, !PT ;  /* 0x000000063d067209 */ /* 0x000fe40007810000 */
[C---:B------:R-:W-:Y:S02]  /*6af0*/  ISETP.LT.OR P6, PT, R11.reuse, 0x21, P6 ;  /* 0x000000210b00780c */ /* 0x040fe400037c1670 */
        /* <DEDUP_REMOVED lines=24> */
[----:B------:R-:W-:Y:S01]  /*6c80*/  FSEL R54, R54, -INF , !P5 ;  /* 0xff80000036367808 */ /* 0x000fe20006800000 */
[----:B------:R-:W0:Y:S01]  /*6c90*/  SHFL.BFLY PT, R7, R6, 0x2, 0x1f ;  /* 0x0c401f0006077f89 */ /* 0x000e2200000e0000 */
        /* <DEDUP_REMOVED lines=12> */
[----:B0-----:R-:W-:-:S02]  /*6d60*/  FMNMX.FTZ R6, R6, R7, !PT ;  /* 0x0000000706067209 */ /* 0x001fc40007810000 */
[C---:B------:R-:W-:Y:S02]  /*6d70*/  ISETP.LT.OR P4, PT, R11.reuse, 0x5a, P4 ;  /* 0x0000005a0b00780c */ /* 0x040fe40002781670 */
[C---:B------:R-:W-:Y:S01]  /*6d80*/  ISETP.LT.OR P6, PT, R11.reuse, 0x51, P6 ;  /* 0x000000510b00780c */ /* 0x040fe200037c1670 */
[----:B------:R-:W0:Y:S01]  /*6d90*/  SHFL.BFLY PT, R7, R6, 0x1, 0x1f ;  /* 0x0c201f0006077f89 */ /* 0x000e2200000e0000 */
[----:B------:R-:W-:Y:S02]  /*6da0*/  ISETP.LT.OR P5, PT, R11, 0x59, P5 ;  /* 0x000000590b00780c */ /* 0x000fe40002fa1670 */
[----:B------:R-:W-:Y:S02]  /*6db0*/  FSEL R71, R71, -INF , !P4 ;  /* 0xff80000047477808 */ /* 0x000fe40006000000 */
[----:B------:R-:W-:Y:S02]  /*6dc0*/  FSEL R66, R66, -INF , !P6 ;  /* 0xff80000042427808 */ /* 0x000fe40007000000 */
[----:B------:R-:W-:-:S02]  /*6dd0*/  FSEL R70, R70, -INF , !P5 ;  /* 0xff80000046467808 */ /* 0x000fc40006800000 */
[C---:B------:R-:W-:Y:S02]  /*6de0*/  ISETP.GT.AND P4, PT, R10.reuse, RZ, P2 ;  /* 0x000000ff0a00720c */ /* 0x040fe40001784270 */
[C---:B------:R-:W-:Y:S02]  /*6df0*/  ISETP.GT.AND P6, PT, R10.reuse, 0x60, P2 ;  /* 0x000000600a00780c */ /* 0x040fe400017c4270 */
[----:B------:R-:W-:Y:S02]  /*6e00*/  ISETP.GT.AND P5, PT, R10, 0x68, P2 ;  /* 0x000000680a00780c */ /* 0x000fe400017a4270 */
[C---:B------:R-:W-:Y:S02]  /*6e10*/  ISETP.LT.OR P4, PT, R11.reuse, 0x1, P4 ;  /* 0x000000010b00780c */ /* 0x040fe40002781670 */
[C---:B------:R-:W-:Y:S02]  /*6e20*/  ISETP.LT.OR P6, PT, R11.reuse, 0x61, P6 ;  /* 0x000000610b00780c */ /* 0x040fe400037c1670 */
[----:B------:R-:W-:-:S02]  /*6e30*/  ISETP.LT.OR P5, PT, R11, 0x69, P5 ;  /* 0x000000690b00780c */ /* 0x000fc40002fa1670 */
[----:B------:R-:W-:Y:S02]  /*6e40*/  FSEL R26, R26, -INF , !P4 ;  /* 0xff8000001a1a7808 */ /* 0x000fe40006000000 */
[----:B------:R-:W-:Y:S02]  /*6e50*/  FSEL R74, R74, -INF , !P6 ;  /* 0xff8000004a4a7808 */ /* 0x000fe40007000000 */
[----:B0-----:R-:W-:Y:S02]  /*6e60*/  FMNMX.FTZ R6, R6, R7, !PT ;  /* 0x0000000706067209 */ /* 0x001fe40007810000 */
[----:B------:R-:W-:Y:S02]  /*6e70*/  FSEL R78, R78, -INF , !P5 ;  /* 0xff8000004e4e7808 */ /* 0x000fe40006800000 */
[----:B------:R-:W-:Y:S02]  /*6e80*/  FSETP.NEU.FTZ.AND P3, PT, R6, -INF , PT ;  /* 0xff8000000600780b */ /* 0x000fe40003f7d000 */
[----:B------:R-:W-:-:S02]  /*6e90*/  ISETP.GT.AND P6, PT, R10, 0x69, P2 ;  /* 0x000000690a00780c */ /* 0x000fc400017c4270 */
[----:B------:R-:W-:Y:S02]  /*6ea0*/  FSEL R7, R6, RZ, P3 ;  /* 0x000000ff06077208 */ /* 0x000fe40001800000 */
[C---:B------:R-:W-:Y:S02]  /*6eb0*/  ISETP.GT.AND P5, PT, R10.reuse, 0x71, P2 ;  /* 0x000000710a00780c */ /* 0x040fe400017a4270 */
[----:B------:R-:W-:Y:S01]  /*6ec0*/  ISETP.GT.AND P4, PT, R10, 0x78, P2 ;  /* 0x000000780a00780c */ /* 0x000fe20001784270 */
[----:B------:R-:W-:Y:S01]  /*6ed0*/  FADD.FTZ R7, -R7, R0 ;  /* 0x0000000007077221 */ /* 0x000fe20000010100 */
[----:B------:R-:W-:Y:S01]  /*6ee0*/  FMUL.FTZ R0, R6, UR33 ;  /* 0x0000002106007c20 */ /* 0x000fe20008410000 */
[C---:B------:R-:W-:Y:S02]  /*6ef0*/  ISETP.LT.OR P6, PT, R11.reuse, 0x6a, P6 ;  /* 0x0000006a0b00780c */ /* 0x040fe400037c1670 */
[----:B------:R-:W-:Y:S01]  /*6f00*/  ISETP.LT.OR P5, PT, R11, 0x72, P5 ;  /* 0x000000720b00780c */ /* 0x000fe20002fa1670 */
[----:B------:R-:W-:Y:S01]  /*6f10*/  FMUL.FTZ R7, R7, UR33 ;  /* 0x0000002107077c20 */ /* 0x000fe20008410000 */
[----:B------:R-:W-:-:S02]  /*6f20*/  FSEL R0, R0, RZ, P3 ;  /* 0x000000ff00007208 */ /* 0x000fc40001800000 */
[----:B------:R-:W-:Y:S02]  /*6f30*/  ISETP.GT.AND P3, PT, R10, 0x1, P2 ;  /* 0x000000010a00780c */ /* 0x000fe40001764270 */
[----:B------:R-:W-:Y:S01]  /*6f40*/  FSEL R79, R79, -INF , !P6 ;  /* 0xff8000004f4f7808 */ /* 0x000fe20007000000 */
[--C-:B------:R-:W-:Y:S01]  /*6f50*/  FFMA.FTZ R24, R24, UR33, -R0.reuse ;  /* 0x0000002118187c23 */ /* 0x100fe20008010800 */
[----:B------:R-:W-:Y:S01]  /*6f60*/  ISETP.LT.OR P3, PT, R11, 0x2, P3 ;  /* 0x000000020b00780c */ /* 0x000fe20001f61670 */
[--C-:B------:R-:W-:Y:S01]  /*6f70*/  FFMA.FTZ R25, R25, UR33, -R0.reuse ;  /* 0x0000002119197c23 */ /* 0x100fe20008010800 */
[----:B------:R-:W-:Y:S01]  /*6f80*/  ISETP.LT.OR P4, PT, R11, 0x79, P4 ;  /* 0x000000790b00780c */ /* 0x000fe20002781670 */
[----:B------:R-:W-:Y:S01]  /*6f90*/  MUFU.EX2 R8, R24 ;  /* 0x0000001800087308 */ /* 0x000fe20000000800 */
[----:B------:R-:W-:Y:S01]  /*6fa0*/  FSEL R27, R27, -INF , !P3 ;  /* 0xff8000001b1b7808 */ /* 0x000fe20005800000 */
[--C-:B------:R-:W-:Y:S01]  /*6fb0*/  FFMA.FTZ R28, R28, UR33, -R0.reuse ;  /* 0x000000211c1c7c23 */ /* 0x100fe20008010800 */
[----:B------:R-:W-:Y:S01]  /*6fc0*/  ISETP.GT.AND P3, PT, R10, 0x11, P2 ;  /* 0x000000110a00780c */ /* 0x000fe20001764270 */
[--C-:B------:R-:W-:Y:S01]  /*6fd0*/  FFMA.FTZ R29, R29, UR33, -R0.reuse ;  /* 0x000000211d1d7c23 */ /* 0x100fe20008010800 */
[----:B------:R-:W-:Y:S01]  /*6fe0*/  FSEL R83, R83, -INF , !P5 ;  /* 0xff80000053537808 */ /* 0x000fe20006800000 */
[--C-:B------:R-:W-:Y:S01]  /*6ff0*/  FFMA.FTZ R32, R32, UR33, -R0.reuse ;  /* 0x0000002120207c23 */ /* 0x100fe20008010800 */
[----:B------:R-:W-:Y:S01]  /*7000*/  ISETP.LT.OR P3, PT, R11, 0x12, P3 ;  /* 0x000000120b00780c */ /* 0x000fe20001f61670 */
[----:B------:R-:W0:Y:S01]  /*7010*/  MUFU.EX2 R7, R7 ;  /* 0x0000000700077308 */ /* 0x000e220000000800 */
[----:B------:R-:W-:Y:S01]  /*7020*/  FSEL R86, R86, -INF , !P4 ;  /* 0xff80000056567808 */ /* 0x000fe20006000000 */
[--C-:B------:R-:W-:Y:S01]  /*7030*/  FFMA.FTZ R33, R33, UR33, -R0.reuse ;  /* 0x0000002121217c23 */ /* 0x100fe20008010800 */
[----:B------:R-:W-:Y:S01]  /*7040*/  FSEL R35, R35, -INF , !P3 ;  /* 0xff80000023237808 */ /* 0x000fe20005800000 */
[--C-:B------:R-:W-:Y:S01]  /*7050*/  FFMA.FTZ R36, R36, UR33, -R0.reuse ;  /* 0x0000002124247c23 */ /* 0x100fe20008010800 */
[----:B------:R-:W-:Y:S01]  /*7060*/  ISETP.GT.AND P3, PT, R10, 0x21, P2 ;  /* 0x000000210a00780c */ /* 0x000fe20001764270 */
[--C-:B------:R-:W-:Y:S01]  /*7070*/  FFMA.FTZ R37, R37, UR33, -R0.reuse ;  /* 0x0000002125257c23 */ /* 0x100fe20008010800 */
[--C-:B------:R-:W-:Y:S01]  /*7080*/  FFMA.FTZ R40, R40, UR33, -R0.reuse ;  /* 0x0000002128287c23 */ /* 0x100fe20008010800 */
[----:B------:R-:W1:Y:S01]  /*7090*/  MUFU.EX2 R25, R25 ;  /* 0x0000001900197308 */ /* 0x000e620000000800 */
[----:B------:R-:W-:Y:S01]  /*70a0*/  ISETP.LT.OR P3, PT, R11, 0x22, P3 ;  /* 0x000000220b00780c */ /* 0x000fe20001f61670 */
[--C-:B------:R-:W-:Y:S01]  /*70b0*/  FFMA.FTZ R41, R41, UR33, -R0.reuse ;  /* 0x0000002129297c23 */ /* 0x100fe20008010800 */
[--C-:B------:R-:W-:Y:S01]  /*70c0*/  FFMA.FTZ R44, R44, UR33, -R0.reuse ;  /* 0x000000212c2c7c23 */ /* 0x100fe20008010800 */
[--C-:B------:R-:W-:Y:S01]  /*70d0*/  FFMA.FTZ R45, R45, UR33, -R0.reuse ;  /* 0x000000212d2d7c23 */ /* 0x100fe20008010800 */
[----:B------:R-:W-:Y:S01]  /*70e0*/  FSEL R43, R43, -INF , !P3 ;  /* 0xff8000002b2b7808 */ /* 0x000fe20005800000 */
[----:B------:R-:W-:Y:S01]  /*70f0*/  FFMA.FTZ R48, R48, UR33, -R0 ;  /* 0x0000002130307c23 */ /* 0x000fe20008010800 */
[----:B------:R-:W-:Y:S01]  /*7100*/  ISETP.GT.AND P3, PT, R10, 0x31, P2 ;  /* 0x000000310a00780c */ /* 0x000fe20001764270 */
[----:B------:R-:W-:Y:S01]  /*7110*/  MUFU.EX2 R29, R29 ;  /* 0x0000001d001d7308 */ /* 0x000fe20000000800 */
[----:B0-----:R-:W-:Y:S01]  /*7120*/  FFMA.FTZ R4, R7, R4, R8 ;  /* 0x0000000407047223 */ /* 0x001fe20000010008 */
[--C-:B------:R-:W-:Y:S01]  /*7130*/  FFMA.FTZ R49, R49, UR33, -R0.reuse ;  /* 0x0000002131317c23 */ /* 0x100fe20008010800 */
[----:B------:R-:W-:Y:S01]  /*7140*/  ISETP.LT.OR P3, PT, R11, 0x32, P3 ;  /* 0x000000320b00780c */ /* 0x000fe20001f61670 */
[--C-:B------:R-:W-:Y:S01]  /*7150*/  FFMA.FTZ R52, R52, UR33, -R0.reuse ;  /* 0x0000002134347c23 */ /* 0x100fe20008010800 */
[--C-:B------:R-:W-:Y:S01]  /*7160*/  FFMA.FTZ R53, R53, UR33, -R0.reuse ;  /* 0x0000002135357c23 */ /* 0x100fe20008010800 */
[----:B------:R-:W-:Y:S01]  /*7170*/  FFMA.FTZ R56, R56, UR33, -R0 ;  /* 0x0000002138387c23 */ /* 0x000fe20008010800 */
[----:B------:R-:W-:Y:S01]  /*7180*/  FSEL R51, R51, -INF , !P3 ;  /* 0xff80000033337808 */ /* 0x000fe20005800000 */
[----:B------:R-:W-:Y:S01]  /*7190*/  MUFU.EX2 R33, R33 ;  /* 0x0000002100217308 */ /* 0x000fe20000000800 */
[----:B------:R-:W-:Y:S01]  /*71a0*/  ISETP.GT.AND P3, PT, R10, 0x41, P2 ;  /* 0x000000410a00780c */ /* 0x000fe20001764270 */
[C---:B-1----:R-:W-:Y:S01]  /*71b0*/  FADD.FTZ R4, R25.reuse, R4 ;  /* 0x0000000419047221 */ /* 0x042fe20000010000 */
[----:B------:R-:W-:Y:S01]  /*71c0*/  F2FP.F16.F32.PACK_AB R8, R25, R8 ;  /* 0x000000081908723e */ /* 0x000fe200000000ff */
[--C-:B------:R-:W-:Y:S01]  /*71d0*/  FFMA.FTZ R57, R57, UR33, -R0.reuse ;  /* 0x0000002139397c23 */ /* 0x100fe20008010800 */
[----:B------:R-:W-:Y:S01]  /*71e0*/  ISETP.LT.OR P3, PT, R11, 0x42, P3 ;  /* 0x000000420b00780c */ /* 0x000fe20001f61670 */
[--C-:B------:R-:W-:Y:S01]  /*71f0*/  FFMA.FTZ R60, R60, UR33, -R0.reuse ;  /* 0x000000213c3c7c23 */ /* 0x100fe20008010800 */
[--C-:B------:R-:W-:Y:S01]  /*7200*/  FFMA.FTZ R61, R61, UR33, -R0.reuse ;  /* 0x000000213d3d7c23 */ /* 0x100fe20008010800 */
[----:B------:R-:W-:Y:S01]  /*7210*/  MUFU.EX2 R37, R37 ;  /* 0x0000002500257308 */ /* 0x000fe20000000800 */
[----:B------:R-:W-:Y:S01]  /*7220*/  FSEL R59, R59, -INF , !P3 ;  /* 0xff8000003b3b7808 */ /* 0x000fe20005800000 */
[--C-:B------:R-:W-:Y:S01]  /*7230*/  FFMA.FTZ R64, R64, UR33, -R0.reuse ;  /* 0x0000002140407c23 */ /* 0x100fe20008010800 */
[----:B------:R-:W-:Y:S01]  /*7240*/  ISETP.GT.AND P3, PT, R10, 0x51, P2 ;  /* 0x000000510a00780c */ /* 0x000fe20001764270 */
[--C-:B------:R-:W-:Y:S01]  /*7250*/  FFMA.FTZ R65, R65, UR33, -R0.reuse ;  /* 0x0000002141417c23 */ /* 0x100fe20008010800 */
[--C-:B------:R-:W-:Y:S01]  /*7260*/  FFMA.FTZ R68, R68, UR33, -R0.reuse ;  /* 0x0000002144447c23 */ /* 0x100fe20008010800 */
[--C-:B------:R-:W-:Y:S01]  /*7270*/  FFMA.FTZ R69, R69, UR33, -R0.reuse ;  /* 0x0000002145457c23 */ /* 0x100fe20008010800 */
[----:B------:R-:W-:Y:S01]  /*7280*/  ISETP.LT.OR P3, PT, R11, 0x52, P3 ;  /* 0x000000520b00780c */ /* 0x000fe20001f61670 */
[----:B------:R-:W-:Y:S01]  /*7290*/  MUFU.EX2 R24, R40 ;  /* 0x0000002800187308 */ /* 0x000fe20000000800 */
[--C-:B------:R-:W-:Y:S01]  /*72a0*/  FFMA.FTZ R72, R72, UR33, -R0.reuse ;  /* 0x0000002148487c23 */ /* 0x100fe20008010800 */
[--C-:B------:R-:W-:Y:S01]  /*72b0*/  FFMA.FTZ R73, R73, UR33, -R0.reuse ;  /* 0x0000002149497c23 */ /* 0x100fe20008010800 */
[----:B------:R-:W-:Y:S01]  /*72c0*/  FSEL R67, R67, -INF , !P3 ;  /* 0xff80000043437808 */ /* 0x000fe20005800000 */
[--C-:B------:R-:W-:Y:S01]  /*72d0*/  FFMA.FTZ R76, R76, UR33, -R0.reuse ;  /* 0x000000214c4c7c23 */ /* 0x100fe20008010800 */
[----:B------:R-:W-:Y:S01]  /*72e0*/  ISETP.GT.AND P3, PT, R10, 0x61, P2 ;  /* 0x000000610a00780c */ /* 0x000fe20001764270 */
[--C-:B------:R-:W-:Y:S01]  /*72f0*/  FFMA.FTZ R77, R77, UR33, -R0.reuse ;  /* 0x000000214d4d7c23 */ /* 0x100fe20008010800 */
[--C-:B------:R-:W-:Y:S01]  /*7300*/  FFMA.FTZ R80, R80, UR33, -R0.reuse ;  /* 0x0000002150507c23 */ /* 0x100fe20008010800 */
[----:B------:R-:W-:Y:S01]  /*7310*/  MUFU.EX2 R41, R41 ;  /* 0x0000002900297308 */ /* 0x000fe20000000800 */
[----:B------:R-:W-:Y:S01]  /*7320*/  ISETP.LT.OR P3, PT, R11, 0x62, P3 ;  /* 0x000000620b00780c */ /* 0x000fe20001f61670 */
[--C-:B------:R-:W-:Y:S01]  /*7330*/  FFMA.FTZ R81, R81, UR33, -R0.reuse ;  /* 0x0000002151517c23 */ /* 0x100fe20008010800 */
[--C-:B------:R-:W-:Y:S01]  /*7340*/  FFMA.FTZ R84, R84, UR33, -R0.reuse ;  /* 0x0000002154547c23 */ /* 0x100fe20008010800 */
[----:B------:R-:W-:Y:S01]  /*7350*/  FFMA.FTZ R0, R85, UR33, -R0 ;  /* 0x0000002155007c23 */ /* 0x000fe20008010800 */
[----:B------:R-:W-:Y:S01]  /*7360*/  FSEL R75, R75, -INF , !P3 ;  /* 0xff8000004b4b7808 */ /* 0x000fe20005800000 */
[-C--:B------:R-:W-:Y:S01]  /*7370*/  FMUL.FTZ R88, R88, R7.reuse ;  /* 0x0000000758587220 */ /* 0x080fe20000410000 */
[C---:B------:R-:W-:Y:S01]  /*7380*/  ISETP.GT.AND P3, PT, R10.reuse, 0x70, P2 ;  /* 0x000000700a00780c */ /* 0x040fe20001764270 */
[----:B------:R-:W-:Y:S01]  /*7390*/  MUFU.EX2 R45, R45 ;  /* 0x0000002d002d7308 */ /* 0x000fe20000000800 */
[----:B------:R-:W-:Y:S01]  /*73a0*/  ISETP.GT.AND P2, PT, R10, 0x79, P2 ;  /* 0x000000790a00780c */ /* 0x000fe20001744270 */
[----:B------:R-:W-:Y:S01]  /*73b0*/  FMUL.FTZ R89, R89, R7 ;  /* 0x0000000759597220 */ /* 0x000fe20000410000 */
[----:B------:R-:W-:Y:S01]  /*73c0*/  FMNMX.FTZ R10, R26, R5, !PT ;  /* 0x000000051a0a7209 */ /* 0x000fe20007810000 */
[-C--:B------:R-:W-:Y:S01]  /*73d0*/  FMUL.FTZ R92, R92, R7.reuse ;  /* 0x000000075c5c7220 */ /* 0x080fe20000410000 */
[----:B------:R-:W-:Y:S01]  /*73e0*/  ISETP.LT.OR P3, PT, R11, 0x71, P3 ;  /* 0x000000710b00780c */ /* 0x000fe20001f61670 */
[-C--:B------:R-:W-:Y:S01]  /*73f0*/  FMUL.FTZ R93, R93, R7.reuse ;  /* 0x000000075d5d7220 */ /* 0x080fe20000410000 */
[----:B------:R-:W-:Y:S01]  /*7400*/  FMNMX.FTZ R9, R27, R10, !PT ;  /* 0x0000000a1b097209 */ /* 0x000fe20007810000 */
[----:B------:R-:W-:Y:S01]  /*7410*/  MUFU.EX2 R49, R49 ;  /* 0x0000003100317308 */ /* 0x000fe20000000800 */
[----:B------:R-:W-:Y:S01]  /*7420*/  FSEL R82, R82, -INF , !P3 ;  /* 0xff80000052527808 */ /* 0x000fe20005800000 */
        /* <DEDUP_REMOVED lines=11> */
[-C--:B------:R-:W-:Y:S01]  /*74e0*/  FMUL.FTZ R105, R105, R7.reuse ;  /* 0x0000000769697220 */ /* 0x080fe20000410000 */
[-C--:B------:R-:W-:Y:S01]  /*74f0*/  FMUL.FTZ R108, R108, R7.reuse ;  /* 0x000000076c6c7220 */ /* 0x080fe20000410000 */
[----:B------:R-:W-:Y:S01]  /*7500*/  FMNMX.FTZ R9, R35, R10, !PT ;  /* 0x0000000a23097209 */ /* 0x000fe20007810000 */
[----:B------:R-:W-:Y:S01]  /*7510*/  MUFU.EX2 R56, R56 ;  /* 0x0000003800387308 */ /* 0x000fe20000000800 */
[-C--:B------:R-:W-:Y:S01]  /*7520*/  FMUL.FTZ R109, R109, R7.reuse ;  /* 0x000000076d6d7220 */ /* 0x080fe20000410000 */
        /* <DEDUP_REMOVED lines=18> */
[----:B------:R-:W-:-:S03]  /*7650*/  FMUL.FTZ R133, R133, R7 ;  /* 0x0000000785857220 */ /* 0x000fc60000410000 */
        /* <DEDUP_REMOVED lines=25> */
[----:B------:R-:W0:Y:S03]  /*77f0*/  MUFU.EX2 R10, R28 ;  /* 0x0000001c000a7308 */ /* 0x000e260000000800 */
[----:B------:R-:W-:-:S04]  /*7800*/  FMNMX.FTZ R9, R82, R9, !PT ;  /* 0x0000000952097209 */ /* 0x000fc80007810000 */
[----:B------:R-:W-:Y:S01]  /*7810*/  FMNMX.FTZ R9, R83, R9, !PT ;  /* 0x0000000953097209 */ /* 0x000fe20007810000 */
[----:B------:R-:W-:Y:S03]  /*7820*/  MUFU.EX2 R28, R48 ;  /* 0x00000030001c7308 */ /* 0x000fe60000000800 */
[----:B------:R-:W-:-:S04]  /*7830*/  FMNMX.FTZ R12, R86, R9, !PT ;  /* 0x00000009560c7209 */ /* 0x000fc80007810000 */
[----:B------:R-:W-:Y:S01]  /*7840*/  FMNMX.FTZ R12, R87, R12, !PT ;  /* 0x0000000c570c7209 */ /* 0x000fe20007810000 */
[----:B------:R-:W-:Y:S01]  /*7850*/  MUFU.EX2 R77, R77 ;  /* 0x0000004d004d7308 */ /* 0x000fe20000000800 */
[----:B0-----:R-:W-:Y:S01]  /*7860*/  FADD.FTZ R4, R10, R4 ;  /* 0x000000040a047221 */ /* 0x001fe20000010000 */
[C---:B------:R-:W-:Y:S02]  /*7870*/  F2FP.F16.F32.PACK_AB R10, R29.reuse, R10 ;  /* 0x0000000a1d0a723e */ /* 0x040fe400000000ff */
[----:B------:R-:W0:Y:S01]  /*7880*/  SHFL.BFLY PT, R9, R12, 0x2, 0x1f ;  /* 0x0c401f000c097f89 */ /* 0x000e2200000e0000 */
[----:B------:R-:W-:-:S03]  /*7890*/  FADD.FTZ R13, R29, R4 ;  /* 0x000000041d0d7221 */ /* 0x000fc60000010000 */
[----:B------:R-:W-:Y:S08]  /*78a0*/  MUFU.EX2 R80, R80 ;  /* 0x0000005000507308 */ /* 0x000ff00000000800 */
[----:B------:R-:W-:Y:S08]  /*78b0*/  MUFU.EX2 R81, R81 ;  /* 0x0000005100517308 */ /* 0x000ff00000000800 */
[----:B------:R-:W-:Y:S01]  /*78c0*/  MUFU.EX2 R84, R84 ;  /* 0x0000005400547308 */ /* 0x000fe20000000800 */
[----:B0-----:R-:W-:-:S07]  /*78d0*/  FMNMX.FTZ R12, R12, R9, !PT ;  /* 0x000000090c0c7209 */ /* 0x001fce0007810000 */
[----:B------:R-:W-:Y:S01]  /*78e0*/  MUFU.EX2 R0, R0 ;  /* 0x0000000000007308 */ /* 0x000fe20000000800 */
[----:B------:R-:W0:Y:S02]  /*78f0*/  SHFL.BFLY PT, R9, R12, 0x1, 0x1f ;  /* 0x0c201f000c097f89 */ /* 0x000e2400000e0000 */
[----:B0-----:R-:W-:Y:S01]  /*7900*/  FMNMX.FTZ R12, R12, R9, !PT ;  /* 0x000000090c0c7209 */ /* 0x001fe20007810000 */
[----:B------:R-:W-:Y:S01]  /*7910*/  IMAD.U32 R9, RZ, RZ, UR48 ;  /* 0x00000030ff097e24 */ /* 0x000fe2000f8e00ff */
[----:B------:R-:W-:Y:S02]  /*7920*/  UMOV UR48, UR57 ;  /* 0x0000003900307c82 */ /* 0x000fe40008000000 */
[C---:B------:R-:W-:Y:S01]  /*7930*/  FSETP.NEU.FTZ.AND P2, PT, R12.reuse, -INF , PT ;  /* 0xff8000000c00780b */ /* 0x040fe20003f5d000 */
[----:B------:R-:W-:Y:S01]  /*7940*/  FMUL.FTZ R4, R12, UR33 ;  /* 0x000000210c047c20 */ /* 0x000fe20008410000 */
[----:B------:R-:W-:-:S04]  /*7950*/  @!P1 LEA R9, R9, UR42, 0x3 ;  /* 0x0000002a09099c11 */ /* 0x000fc8000f8e18ff */
[----:B------:R-:W-:Y:S01]  /*7960*/  FSEL R4, R4, RZ, P2 ;  /* 0x000000ff04047208 */ /* 0x000fe20001000000 */
[----:B------:R-:W-:-:S04]  /*7970*/  @!P1 VIADD R9, R9, 0x2d860 ;  /* 0x0002d86009099836 */ /* 0x000fc80000000000 */
[--C-:B------:R-:W-:Y:S01]  /*7980*/  FFMA.FTZ R14, R26, UR33, -R4.reuse ;  /* 0x000000211a0e7c23 */ /* 0x100fe20008010804 */
[--C-:B------:R-:W-:Y:S01]  /*7990*/  FFMA.FTZ R15, R27, UR33, -R4.reuse ;  /* 0x000000211b0f7c23 */ /* 0x100fe20008010804 */
[--C-:B------:R-:W-:Y:S01]  /*79a0*/  FFMA.FTZ R20, R30, UR33, -R4.reuse ;  /* 0x000000211e147c23 */ /* 0x100fe20008010804 */
[--C-:B------:R-:W-:Y:S01]  /*79b0*/  FFMA.FTZ R21, R31, UR33, -R4.reuse ;  /* 0x000000211f157c23 */ /* 0x100fe20008010804 */
[----:B------:R-:W-:Y:S01]  /*79c0*/  @!P1 PRMT R9, RZ, 0x654, R9 ;  /* 0x00000654ff099816 */ /* 0x000fe20000000009 */
[--C-:B------:R-:W-:Y:S01]  /*79d0*/  FFMA.FTZ R25, R38, UR33, -R4.reuse ;  /* 0x0000002126197c23 */ /* 0x100fe20008010804 */
[----:B------:R-:W-:Y:S01]  /*79e0*/  MUFU.EX2 R14, R14 ;  /* 0x0000000e000e7308 */ /* 0x000fe20000000800 */
[--C-:B------:R-:W-:Y:S01]  /*79f0*/  FFMA.FTZ R27, R39, UR33, -R4.reuse ;  /* 0x00000021271b7c23 */ /* 0x100fe20008010804 */
[----:B------:R0:W-:Y:S01]  /*7a00*/  @!P1 SYNCS.ARRIVE.TRANS64.RED.A1T0 RZ, [R9+URZ], RZ ;  /* 0x000000ff09ff99a7 */ /* 0x0001e2000810043f */
        /* <DEDUP_REMOVED lines=16> */
[----:B------:R-:W-:-:S05]  /*7b10*/  FFMA.FTZ R74, R74, UR33, -R4 ;  /* 0x000000214a4a7c23 */ /* 0x000fca0008010804 */
[----:B------:R-:W1:Y:S01]  /*7b20*/  MUFU.EX2 R21, R21 ;  /* 0x0000001500157308 */ /* 0x000e620000000800 */
[----:B0-----:R-:W-:-:S07]  /*7b30*/  F2FP.F16.F32.PACK_AB R9, R15, R14 ;  /* 0x0000000e0f09723e */ /* 0x001fce00000000ff */
[----:B------:R-:W-:Y:S08]  /*7b40*/  MUFU.EX2 R25, R25 ;  /* 0x0000001900197308 */ /* 0x000ff00000000800 */
[----:B------:R-:W-:Y:S01]  /*7b50*/  MUFU.EX2 R26, R44 ;  /* 0x0000002c001a7308 */ /* 0x000fe20000000800 */
[----:B-1----:R-:W-:-:S05]  /*7b60*/  F2FP.F16.F32.PACK_AB R11, R21, R20 ;  /* 0x00000014150b723e */ /* 0x002fca00000000ff */
[----:B------:R0:W-:Y:S02]  /*7b70*/  STSM.16.M88.4 [R17+0x21800], R8 ;  /* 0x0218000811007844 */ /* 0x0001e40000000200 */
[----:B------:R-:W-:Y:S08]  /*7b80*/  MUFU.EX2 R27, R27 ;  /* 0x0000001b001b7308 */ /* 0x000ff00000000800 */
[----:B------:R-:W-:Y:S01]  /*7b90*/  MUFU.EX2 R31, R31 ;  /* 0x0000001f001f7308 */ /* 0x000fe20000000800 */
[--C-:B0-----:R-:W-:Y:S01]  /*7ba0*/  FFMA.FTZ R9, R34, UR33, -R4.reuse ;  /* 0x0000002122097c23 */ /* 0x101fe20008010804 */
[----:B------:R-:W-:-:S06]  /*7bb0*/  FFMA.FTZ R11, R35, UR33, -R4 ;  /* 0x00000021230b7c23 */ /* 0x000fcc0008010804 */
[----:B------:R0:W1:Y:S01]  /*7bc0*/  MUFU.EX2 R8, R32 ;  /* 0x0000002000087308 */ /* 0x0000620000000800 */
[--C-:B------:R-:W-:Y:S01]  /*7bd0*/  FFMA.FTZ R35, R43, UR33, -R4.reuse ;  /* 0x000000212b237c23 */ /* 0x100fe20008010804 */
[----:B------:R-:W-:-:S06]  /*7be0*/  FFMA.FTZ R34, R54, UR33, -R4 ;  /* 0x0000002136227c23 */ /* 0x000fcc0008010804 */
[----:B------:R-:W-:Y:S01]  /*7bf0*/  MUFU.EX2 R9, R9 ;  /* 0x0000000900097308 */ /* 0x000fe20000000800 */
[----:B0-----:R-:W-:Y:S02]  /*7c00*/  FSEL R32, R12, RZ, P2 ;  /* 0x000000ff0c207208 */ /* 0x001fe40001000000 */
[C---:B------:R-:W-:Y:S01]  /*7c10*/  ISETP.GT.AND P2, PT, R2.reuse, UR58, PT ;  /* 0x0000003a02007c0c */ /* 0x040fe2000bf44270 */
[----:B------:R-:W-:Y:S02]  /*7c20*/  VIADD R2, R2, 0xffffffff ;  /* 0xffffffff02027836 */ /* 0x000fe40000000000 */
[----:B------:R-:W-:Y:S02]  /*7c30*/  FADD.FTZ R32, -R32, R5 ;  /* 0x0000000520207221 */ /* 0x000fe40000010100 */
[----:B------:R0:W2:Y:S02]  /*7c40*/  MUFU.EX2 R10, R36 ;  /* 0x00000024000a7308 */ /* 0x0000a40000000800 */
[----:B------:R-:W-:Y:S01]  /*7c50*/  FMUL.FTZ R5, R32, UR33 ;  /* 0x0000002120057c20 */ /* 0x000fe20008410000 */
[----:B------:R-:W-:-:S05]  /*7c60*/  FFMA.FTZ R32, R51, UR33, -R4 ;  /* 0x0000002133207c23 */ /* 0x000fca0008010804 */
[----:B------:R-:W3:Y:S01]  /*7c70*/  MUFU.EX2 R5, R5 ;  /* 0x0000000500057308 */ /* 0x000ee20000000800 */
[----:B0-----:R-:W-:Y:S01]  /*7c80*/  FFMA.FTZ R36, R46, UR33, -R4 ;  /* 0x000000212e247c23 */ /* 0x001fe20008010804 */
[----:B-1----:R-:W-:Y:S01]  /*7c90*/  FADD.FTZ R46, R8, R13 ;  /* 0x0000000d082e7221 */ /* 0x002fe20000010000 */
[----:B------:R-:W-:-:S03]  /*7ca0*/  F2FP.F16.F32.PACK_AB R8, R33, R8 ;  /* 0x000000082108723e */ /* 0x000fc600000000ff */
[----:B------:R-:W-:Y:S02]  /*7cb0*/  FADD.FTZ R13, R33, R46 ;  /* 0x0000002e210d7221 */ /* 0x000fe40000010000 */
[----:B------:R-:W0:Y:S02]  /*7cc0*/  MUFU.EX2 R11, R11 ;  /* 0x0000000b000b7308 */ /* 0x000e240000000800 */
[----:B--2---:R-:W-:Y:S01]  /*7cd0*/  FADD.FTZ R46, R10, R13 ;  /* 0x0000000d0a2e7221 */ /* 0x004fe20000010000 */
[----:B------:R-:W-:-:S05]  /*7ce0*/  F2FP.F16.F32.PACK_AB R10, R37, R10 ;  /* 0x0000000a250a723e */ /* 0x000fca00000000ff */
[----:B------:R-:W1:Y:S01]  /*7cf0*/  MUFU.EX2 R35, R35 ;  /* 0x0000002300237308 */ /* 0x000e620000000800 */
[----:B---3--:R-:W-:Y:S01]  /*7d00*/  FFMA.FTZ R14, R5, R3, R14 ;  /* 0x00000003050e7223 */ /* 0x008fe2000001000e */
[----:B------:R-:W-:Y:S01]  /*7d10*/  FFMA.FTZ R3, R55, UR33, -R4 ;  /* 0x0000002137037c23 */ /* 0x000fe20008010804 */
[-C--:B------:R-:W-:Y:S01]  /*7d20*/  FMUL.FTZ R90, R90, R5.reuse ;  /* 0x000000055a5a7220 */ /* 0x080fe20000410000 */
[-C--:B------:R-:W-:Y:S01]  /*7d30*/  FMUL.FTZ R91, R91, R5.reuse ;  /* 0x000000055b5b7220 */ /* 0x080fe20000410000 */
[----:B------:R-:W-:Y:S01]  /*7d40*/  FADD.FTZ R39, R15, R14 ;  /* 0x0000000e0f277221 */ /* 0x000fe20000010000 */
[--C-:B------:R-:W-:Y:S01]  /*7d50*/  FFMA.FTZ R14, R58, UR33, -R4.reuse ;  /* 0x000000213a0e7c23 */ /* 0x100fe20008010804 */
[--C-:B------:R-:W-:Y:S01]  /*7d60*/  FFMA.FTZ R15, R59, UR33, -R4.reuse ;  /* 0x000000213b0f7c23 */ /* 0x100fe20008010804 */
[----:B------:R-:W2:Y:S01]  /*7d70*/  MUFU.EX2 R36, R36 ;  /* 0x0000002400247308 */ /* 0x000ea20000000800 */
[----:B------:R-:W-:Y:S01]  /*7d80*/  FADD.FTZ R39, R20, R39 ;  /* 0x0000002714277221 */ /* 0x000fe20000010000 */
[--C-:B------:R-:W-:Y:S01]  /*7d90*/  FFMA.FTZ R20, R62, UR33, -R4.reuse ;  /* 0x000000213e147c23 */ /* 0x100fe20008010804 */
[----:B------:R-:W-:Y:S01]  /*7da0*/  FFMA.FTZ R4, R87, UR33, -R4 ;  /* 0x0000002157047c23 */ /* 0x000fe20008010804 */
[-C--:B------:R-:W-:Y:S01]  /*7db0*/  FMUL.FTZ R94, R94, R5.reuse ;  /* 0x000000055e5e7220 */ /* 0x080fe20000410000 */
[----:B------:R-:W-:Y:S01]  /*7dc0*/  FADD.FTZ R44, R21, R39 ;  /* 0x00000027152c7221 */ /* 0x000fe20000010000 */
[----:B------:R-:W-:Y:S01]  /*7dd0*/  FADD.FTZ R21, R37, R46 ;  /* 0x0000002e25157221 */ /* 0x000fe20000010000 */
[-C--:B------:R-:W-:Y:S01]  /*7de0*/  FMUL.FTZ R95, R95, R5.reuse ;  /* 0x000000055f5f7220 */ /* 0x080fe20000410000 */
[----:B------:R-:W3:Y:S01]  /*7df0*/  MUFU.EX2 R38, R38 ;  /* 0x0000002600267308 */ /* 0x000ee20000000800 */
[----:B------:R-:W-:Y:S01]  /*7e00*/  FADD.FTZ R44, R9, R44 ;  /* 0x0000002c092c7221 */ /* 0x000fe20000010000 */
[----:B------:R-:W-:Y:S01]  /*7e10*/  FADD.FTZ R46, R24, R21 ;  /* 0x00000015182e7221 */ /* 0x000fe20000010000 */
[----:B------:R-:W-:Y:S01]  /*7e20*/  F2FP.F16.F32.PACK_AB R24, R41, R24 ;  /* 0x000000182918723e */ /* 0x000fe200000000ff */
[----:B------:R-:W-:Y:S01]  /*7e30*/  FMUL.FTZ R98, R98, R5 ;  /* 0x0000000562627220 */ /* 0x000fe20000410000 */
[----:B0-----:R-:W-:Y:S01]  /*7e40*/  FADD.FTZ R44, R11, R44 ;  /* 0x0000002c0b2c7221 */ /* 0x001fe20000010000 */
[----:B------:R-:W-:Y:S01]  /*7e50*/  FADD.FTZ R21, R41, R46 ;  /* 0x0000002e29157221 */ /* 0x000fe20000010000 */
[----:B------:R-:W-:Y:S01]  /*7e60*/  F2FP.F16.F32.PACK_AB R9, R11, R9 ;  /* 0x000000090b09723e */ /* 0x000fe200000000ff */
[----:B------:R-:W0:Y:S01]  /*7e70*/  MUFU.EX2 R29, R29 ;  /* 0x0000001d001d7308 */ /* 0x000e220000000800 */
[----:B------:R-:W-:Y:S01]  /*7e80*/  FADD.FTZ R44, R25, R44 ;  /* 0x0000002c192c7221 */ /* 0x000fe20000010000 */
[----:B------:R-:W-:Y:S01]  /*7e90*/  FADD.FTZ R46, R26, R21 ;  /* 0x000000151a2e7221 */ /* 0x000fe20000010000 */
[----:B------:R-:W-:Y:S01]  /*7ea0*/  F2FP.F16.F32.PACK_AB R11, R27, R25 ;  /* 0x000000191b0b723e */ /* 0x000fe200000000ff */
[----:B------:R-:W-:Y:S01]  /*7eb0*/  FMUL.FTZ R99, R99, R5 ;  /* 0x0000000563637220 */ /* 0x000fe20000410000 */
[----:B------:R-:W-:Y:S01]  /*7ec0*/  FADD.FTZ R44, R27, R44 ;  /* 0x0000002c1b2c7221 */ /* 0x000fe20000010000 */
[----:B------:R-:W-:Y:S01]  /*7ed0*/  FADD.FTZ R43, R45, R46 ;  /* 0x0000002e2d2b7221 */ /* 0x000fe20000010000 */
[----:B-1----:R-:W-:Y:S01]  /*7ee0*/  F2FP.F16.F32.PACK_AB R25, R35, R31 ;  /* 0x0000001f2319723e */ /* 0x002fe200000000ff */
[----:B------:R-:W1:Y:S01]  /*7ef0*/  MUFU.EX2 R30, R52 ;  /* 0x00000034001e7308 */ /* 0x000e620000000800 */
[----:B------:R-:W-:Y:S01]  /*7f00*/  FADD.FTZ R44, R31, R44 ;  /* 0x0000002c1f2c7221 */ /* 0x000fe20000010000 */
[----:B------:R-:W-:Y:S01]  /*7f10*/  FADD.FTZ R46, R28, R43 ;  /* 0x0000002b1c2e7221 */ /* 0x000fe20000010000 */
[----:B------:R-:W-:Y:S01]  /*7f20*/  F2FP.F16.F32.PACK_AB R26, R45, R26 ;  /* 0x0000001a2d1a723e */ /* 0x000fe200000000ff */
[----:B------:R4:W-:Y:S01]  /*7f30*/  STSM.16.M88.4 [R22], R8 ;  /* 0x0000000816007844 */ /* 0x0009e20000000200 */
[----:B------:R-:W-:Y:S01]  /*7f40*/  FADD.FTZ R21, R35, R44 ;  /* 0x0000002c23157221 */ /* 0x000fe20000010000 */
[C---:B------:R-:W-:Y:S01]  /*7f50*/  FADD.FTZ R47, R49.reuse, R46 ;  /* 0x0000002e312f7221 */ /* 0x040fe20000010000 */
[----:B------:R-:W-:Y:S01]  /*7f60*/  F2FP.F16.F32.PACK_AB R28, R49, R28 ;  /* 0x0000001c311c723e */ /* 0x000fe200000000ff */
[----:B------:R-:W5:Y:S01]  /*7f70*/  MUFU.EX2 R32, R32 ;  /* 0x0000002000207308 */ /* 0x000f620000000800 */
[----:B--2---:R-:W-:Y:S01]  /*7f80*/  FADD.FTZ R21, R36, R21 ;  /* 0x0000001524157221 */ /* 0x004fe20000010000 */
[-C--:B------:R-:W-:Y:S01]  /*7f90*/  FMUL.FTZ R102, R102, R5.reuse ;  /* 0x0000000566667220 */ /* 0x080fe20000410000 */
[-C--:B------:R-:W-:Y:S01]  /*7fa0*/  FMUL.FTZ R103, R103, R5.reuse ;  /* 0x0000000567677220 */ /* 0x080fe20000410000 */
[-C--:B------:R-:W-:Y:S01]  /*7fb0*/  FMUL.FTZ R106, R106, R5.reuse ;  /* 0x000000056a6a7220 */ /* 0x080fe20000410000 */
[----:B---3--:R-:W-:Y:S01]  /*7fc0*/  FADD.FTZ R44, R38, R21 ;  /* 0x00000015262c7221 */ /* 0x008fe20000010000 */
[-C--:B------:R-:W-:Y:S01]  /*7fd0*/  FMUL.FTZ R107, R107, R5.reuse ;  /* 0x000000056b6b7220 */ /* 0x080fe20000410000 */
[-C--:B------:R-:W-:Y:S01]  /*7fe0*/  FMUL.FTZ R110, R110, R5.reuse ;  /* 0x000000056e6e7220 */ /* 0x080fe20000410000 */
[----:B------:R-:W2:Y:S01]  /*7ff0*/  MUFU.EX2 R34, R34 ;  /* 0x0000002200227308 */ /* 0x000ea20000000800 */
[----:B0-----:R-:W-:Y:S01]  /*8000*/  FADD.FTZ R43, R29, R44 ;  /* 0x0000002c1d2b7221 */ /* 0x001fe20000010000 */
[----:B-1----:R-:W-:Y:S01]  /*8010*/  FADD.FTZ R44, R30, R47 ;  /* 0x0000002f1e2c7221 */ /* 0x002fe20000010000 */
[----:B------:R-:W-:Y:S01]  /*8020*/  F2FP.F16.F32.PACK_AB R30, R53, R30 ;  /* 0x0000001e351e723e */ /* 0x000fe200000000ff */
[----:B------:R-:W-:Y:S01]  /*8030*/  FMUL.FTZ R111, R111, R5 ;  /* 0x000000056f6f7220 */ /* 0x000fe20000410000 */
[----:B----4-:R-:W-:Y:S01]  /*8040*/  F2FP.F16.F32.PACK_AB R8, R57, R56 ;  /* 0x000000383908723e */ /* 0x010fe200000000ff */
[----:B------:R-:W-:Y:S01]  /*8050*/  FADD.FTZ R41, R53, R44 ;  /* 0x0000002c35297221 */ /* 0x000fe20000010000 */
[----:B------:R-:W-:Y:S01]  /*8060*/  F2FP.F16.F32.PACK_AB R10, R61, R60 ;  /* 0x0000003c3d0a723e */ /* 0x000fe200000000ff */
[----:B------:R-:W0:Y:S01]  /*8070*/  MUFU.EX2 R3, R3 ;  /* 0x0000000300037308 */ /* 0x000e220000000800 */
[----:B-----5:R-:W-:Y:S01]  /*8080*/  FADD.FTZ R43, R32, R43 ;  /* 0x0000002b202b7221 */ /* 0x020fe20000010000 */
[----:B------:R-:W-:Y:S01]  /*8090*/  FADD.FTZ R46, R56, R41 ;  /* 0x00000029382e7221 */ /* 0x000fe20000010000 */
[----:B------:R-:W-:Y:S01]  /*80a0*/  F2FP.F16.F32.PACK_AB R29, R32, R29 ;  /* 0x0000001d201d723e */ /* 0x000fe200000000ff */
[-C--:B------:R-:W-:Y:S01]  /*80b0*/  FMUL.FTZ R114, R114, R5.reuse ;  /* 0x0000000572727220 */ /* 0x080fe20000410000 */
[-C--:B------:R-:W-:Y:S01]  /*80c0*/  FMUL.FTZ R115, R115, R5.reuse ;  /* 0x0000000573737220 */ /* 0x080fe20000410000 */
[----:B------:R-:W-:Y:S01]  /*80d0*/  FADD.FTZ R41, R57, R46 ;  /* 0x0000002e39297221 */ /* 0x000fe20000010000 */
[-C--:B------:R-:W-:Y:S01]  /*80e0*/  FMUL.FTZ R118, R118, R5.reuse ;  /* 0x0000000576767220 */ /* 0x080fe20000410000 */
[----:B------:R-:W1:Y:S01]  /*80f0*/  MUFU.EX2 R14, R14 ;  /* 0x0000000e000e7308 */ /* 0x000e620000000800 */
[----:B--2---:R-:W-:Y:S01]  /*8100*/  FADD.FTZ R44, R34, R43 ;  /* 0x0000002b222c7221 */ /* 0x004fe20000010000 */
[----:B------:R-:W-:Y:S01]  /*8110*/  FADD.FTZ R46, R60, R41 ;  /* 0x000000293c2e7221 */ /* 0x000fe20000010000 */
[-C--:B------:R-:W-:Y:S01]  /*8120*/  FMUL.FTZ R119, R119, R5.reuse ;  /* 0x0000000577777220 */ /* 0x080fe20000410000 */
[-C--:B------:R-:W-:Y:S01]  /*8130*/  FMUL.FTZ R122, R122, R5.reuse ;  /* 0x000000057a7a7220 */ /* 0x080fe20000410000 */
[-C--:B------:R-:W-:Y:S01]  /*8140*/  FMUL.FTZ R123, R123, R5.reuse ;  /* 0x000000057b7b7220 */ /* 0x080fe20000410000 */
[----:B------:R-:W-:Y:S01]  /*8150*/  FADD.FTZ R35, R61, R46 ;  /* 0x0000002e3d237221 */ /* 0x000fe20000010000 */
[-C--:B------:R-:W-:Y:S01]  /*8160*/  FMUL.FTZ R126, R126, R5.reuse ;  /* 0x000000057e7e7220 */ /* 0x080fe20000410000 */
[----:B------:R-:W2:Y:S01]  /*8170*/  MUFU.EX2 R15, R15 ;  /* 0x0000000f000f7308 */ /* 0x000ea20000000800 */
[----:B0-----:R-:W-:Y:S01]  /*8180*/  FADD.FTZ R27, R3, R44 ;  /* 0x0000002c031b7221 */ /* 0x001fe20000010000 */
[-C--:B------:R-:W-:Y:S01]  /*8190*/  FMUL.FTZ R127, R127, R5.reuse ;  /* 0x000000057f7f7220 */ /* 0x080fe20000410000 */
[-C--:B------:R-:W-:Y:S01]  /*81a0*/  FMUL.FTZ R130, R130, R5.reuse ;  /* 0x0000000582827220 */ /* 0x080fe20000410000 */
[-C--:B------:R-:W-:Y:S01]  /*81b0*/  FMUL.FTZ R131, R131, R5.reuse ;  /* 0x0000000583837220 */ /* 0x080fe20000410000 */
[-C--:B------:R-:W-:Y:S01]  /*81c0*/  FMUL.FTZ R134, R134, R5.reuse ;  /* 0x0000000586867220 */ /* 0x080fe20000410000 */
[----:B------:R-:W-:Y:S01]  /*81d0*/  FMUL.FTZ R135, R135, R5 ;  /* 0x0000000587877220 */ /* 0x000fe20000410000 */
[----:B------:R-:W-:Y:S01]  /*81e0*/  IMAD.MOV.U32 R5, RZ, RZ, R12 ;  /* 0x000000ffff057224 */ /* 0x000fe200078e000c */
[----:B------:R-:W0:Y:S01]  /*81f0*/  MUFU.EX2 R20, R20 ;  /* 0x0000001400147308 */ /* 0x000e220000000800 */
[----:B-1----:R-:W-:Y:S01]  /*8200*/  FADD.FTZ R44, R14, R27 ;  /* 0x0000001b0e2c7221 */ /* 0x002fe20000010000 */
[----:B------:R-:W-:Y:S01]  /*8210*/  F2FP.F16.F32.PACK_AB R27, R38, R36 ;  /* 0x00000024261b723e */ /* 0x000fe200000000ff */
[----:B------:R-:W-:-:S04]  /*8220*/  FADD.FTZ R38, R64, R35 ;  /* 0x0000002340267221 */ /* 0x000fc80000010000 */
[----:B------:R1:W-:Y:S01]  /*8230*/  STSM.16.M88.4 [R19], R24 ;  /* 0x0000001813007844 */ /* 0x0003e20000000200 */
[----:B------:R-:W3:Y:S01]  /*8240*/  MUFU.EX2 R42, R42 ;  /* 0x0000002a002a7308 */ /* 0x000ee20000000800 */
[----:B--2---:R-:W-:-:S07]  /*8250*/  FADD.FTZ R31, R15, R44 ;  /* 0x0000002c0f1f7221 */ /* 0x004fce0000010000 */
[----:B------:R-:W2:Y:S01]  /*8260*/  MUFU.EX2 R13, R66 ;  /* 0x00000042000d7308 */ /* 0x000ea20000000800 */
[----:B0-----:R-:W-:Y:S01]  /*8270*/  FADD.FTZ R31, R20, R31 ;  /* 0x0000001f141f7221 */ /* 0x001fe20000010000 */
[----:B-1----:R-:W-:-:S06]  /*8280*/  F2FP.F16.F32.PACK_AB R26, R77, R76 ;  /* 0x0000004c4d1a723e */ /* 0x002fcc00000000ff */
[----:B------:R-:W0:Y:S01]  /*8290*/  MUFU.EX2 R39, R67 ;  /* 0x0000004300277308 */ /* 0x000e220000000800 */
[C---:B---3--:R-:W-:Y:S01]  /*82a0*/  FADD.FTZ R36, R42.reuse, R31 ;  /* 0x0000001f2a247221 */ /* 0x048fe20000010000 */
[----:B------:R-:W-:Y:S01]  /*82b0*/  FADD.FTZ R31, R65, R38 ;  /* 0x00000026411f7221 */ /* 0x000fe20000010000 */
[----:B------:R-:W-:-:S03]  /*82c0*/  F2FP.F16.F32.PACK_AB R11, R42, R20 ;  /* 0x000000142a0b723e */ /* 0x000fc600000000ff */
[----:B------:R-:W-:Y:S01]  /*82d0*/  FADD.FTZ R38, R68, R31 ;  /* 0x0000001f44267221 */ /* 0x000fe20000010000 */
[----:B------:R-:W-:Y:S01]  /*82e0*/  F2FP.F16.F32.PACK_AB R31, R3, R34 ;  /* 0x00000022031f723e */ /* 0x000fe200000000ff */
[----:B------:R-:W1:Y:S01]  /*82f0*/  MUFU.EX2 R33, R70 ;  /* 0x0000004600217308 */ /* 0x000e620000000800 */
[----:B--2---:R-:W-:Y:S01]  /*8300*/  FADD.FTZ R36, R13, R36 ;  /* 0x000000240d247221 */ /* 0x004fe20000010000 */
[----:B------:R-:W-:Y:S02]  /*8310*/  FADD.FTZ R9, R69, R38 ;  /* 0x0000002645097221 */ /* 0x000fe40000010000 */
[----:B------:R2:W-:Y:S02]  /*8320*/  STSM.16.M88.4 [R18], R28 ;  /* 0x0000001c12007844 */ /* 0x0005e40000000200 */
[----:B------:R-:W-:Y:S01]  /*8330*/  FADD.FTZ R24, R72, R9 ;  /* 0x0000000948187221 */ /* 0x000fe20000010000 */
[----:B------:R-:W-:Y:S01]  /*8340*/  F2FP.F16.F32.PACK_AB R9, R15, R14 ;  /* 0x0000000e0f09723e */ /* 0x000fe200000000ff */
[----:B------:R-:W3:Y:S01]  /*8350*/  MUFU.EX2 R37, R71 ;  /* 0x0000004700257308 */ /* 0x000ee20000000800 */
[----:B0-----:R-:W-:Y:S01]  /*8360*/  FADD.FTZ R36, R39, R36 ;  /* 0x0000002427247221 */ /* 0x001fe20000010000 */
[C---:B------:R-:W-:Y:S01]  /*8370*/  FADD.FTZ R15, R73.reuse, R24 ;  /* 0x00000018490f7221 */ /* 0x040fe20000010000 */
[----:B------:R-:W-:Y:S01]  /*8380*/  F2FP.F16.F32.PACK_AB R24, R73, R72 ;  /* 0x000000484918723e */ /* 0x000fe200000000ff */
[----:B------:R0:W-:Y:S02]  /*8390*/  STSM.16.M88.4 [R17+0x27800], R8 ;  /* 0x0278000811007844 */ /* 0x0001e40000000200 */
[----:B------:R-:W-:-:S02]  /*83a0*/  FADD.FTZ R14, R76, R15 ;  /* 0x0000000f4c0e7221 */ /* 0x000fc40000010000 */
[----:B------:R-:W4:Y:S01]  /*83b0*/  MUFU.EX2 R21, R74 ;  /* 0x0000004a00157308 */ /* 0x000f220000000800 */
[----:B-1----:R-:W-:Y:S01]  /*83c0*/  FADD.FTZ R36, R33, R36 ;  /* 0x0000002421247221 */ /* 0x002fe20000010000 */
[----:B------:R-:W-:Y:S01]  /*83d0*/  FADD.FTZ R15, R77, R14 ;  /* 0x0000000e4d0f7221 */ /* 0x000fe20000010000 */
[----:B--2---:R-:W-:Y:S02]  /*83e0*/  F2FP.F16.F32.PACK_AB R28, R81, R80 ;  /* 0x00000050511c723e */ /* 0x004fe400000000ff */
[----:B------:R-:W-:Y:S01]  /*83f0*/  F2FP.F16.F32.PACK_AB R30, R0, R84 ;  /* 0x00000054001e723e */ /* 0x000fe200000000ff */
[----:B------:R-:W-:Y:S02]  /*8400*/  FADD.FTZ R20, R80, R15 ;  /* 0x0000000f50147221 */ /* 0x000fe40000010000 */
[----:B------:R-:W1:Y:S01]  /*8410*/  MUFU.EX2 R40, R40 ;  /* 0x0000002800287308 */ /* 0x000e620000000800 */
[----:B---3--:R-:W-:Y:S01]  /*8420*/  FADD.FTZ R36, R37, R36 ;  /* 0x0000002425247221 */ /* 0x008fe20000010000 */
[----:B------:R-:W-:Y:S01]  /*8430*/  FADD.FTZ R15, R81, R20 ;  /* 0x00000014510f7221 */ /* 0x000fe20000010000 */
[----:B0-----:R-:W-:-:S02]  /*8440*/  F2FP.F16.F32.PACK_AB R8, R65, R64 ;  /* 0x000000404108723e */ /* 0x001fc400000000ff */
[----:B------:R-:W-:Y:S01]  /*8450*/  F2FP.F16.F32.PACK_AB R10, R69, R68 ;  /* 0x00000044450a723e */ /* 0x000fe200000000ff */
[----:B------:R-:W-:Y:S02]  /*8460*/  FADD.FTZ R15, R84, R15 ;  /* 0x0000000f540f7221 */ /* 0x000fe40000010000 */
[----:B------:R-:W0:Y:S01]  /*8470*/  MUFU.EX2 R78, R78 ;  /* 0x0000004e004e7308 */ /* 0x000e220000000800 */
[----:B------:R-:W-:Y:S01]  /*8480*/  F2FP.F16.F32.PACK_AB R9, R39, R13 ;  /* 0x0000000d2709723e */ /* 0x000fe200000000ff */
[----:B----4-:R-:W-:Y:S01]  /*8490*/  FADD.FTZ R3, R21, R36 ;  /* 0x0000002415037221 */ /* 0x010fe20000010000 */
[----:B------:R-:W-:-:S05]  /*84a0*/  F2FP.F16.F32.PACK_AB R11, R37, R33 ;  /* 0x00000021250b723e */ /* 0x000fca00000000ff */
[----:B------:R-:W2:Y:S01]  /*84b0*/  MUFU.EX2 R79, R79 ;  /* 0x0000004f004f7308 */ /* 0x000ea20000000800 */
[C---:B-1----:R-:W-:Y:S01]  /*84c0*/  F2FP.F16.F32.PACK_AB R25, R40.reuse, R21 ;  /* 0x000000152819723e */ /* 0x042fe200000000ff */
[----:B------:R1:W-:Y:S01]  /*84d0*/  STSM.16.M88.4 [R23], R8 ;  /* 0x0000000817007844 */ /* 0x0003e20000000200 */
[----:B------:R-:W-:-:S05]  /*84e0*/  FADD.FTZ R3, R40, R3 ;  /* 0x0000000328037221 */ /* 0x000fca0000010000 */
[----:B------:R-:W3:Y:S01]  /*84f0*/  MUFU.EX2 R82, R82 ;  /* 0x0000005200527308 */ /* 0x000ee20000000800 */
[----:B0-----:R-:W-:-:S07]  /*8500*/  FADD.FTZ R14, R78, R3 ;  /* 0x000000034e0e7221 */ /* 0x001fce0000010000 */
[----:B------:R-:W0:Y:S01]  /*8510*/  MUFU.EX2 R83, R83 ;  /* 0x0000005300537308 */ /* 0x000e220000000800 */
[C---:B--2---:R-:W-:Y:S01]  /*8520*/  F2FP.F16.F32.PACK_AB R27, R79.reuse, R78 ;  /* 0x0000004e4f1b723e */ /* 0x044fe200000000ff */
[----:B------:R-:W-:-:S04]  /*8530*/  FADD.FTZ R3, R79, R14 ;  /* 0x0000000e4f037221 */ /* 0x000fc80000010000 */
[----:B------:R1:W-:Y:S02]  /*8540*/  STSM.16.M88.4 [R19+0x6000], R24 ;  /* 0x0060001813007844 */ /* 0x0003e40000000200 */
[----:B------:R-:W2:Y:S01]  /*8550*/  MUFU.EX2 R86, R86 ;  /* 0x0000005600567308 */ /* 0x000ea20000000800 */
[----:B---3--:R-:W-:-:S07]  /*8560*/  FADD.FTZ R3, R82, R3 ;  /* 0x0000000352037221 */ /* 0x008fce0000010000 */
[----:B------:R3:W4:Y:S01]  /*8570*/  MUFU.EX2 R32, R4 ;  /* 0x0000000400207308 */ /* 0x0007220000000800 */
[C---:B0-----:R-:W-:Y:S01]  /*8580*/  F2FP.F16.F32.PACK_AB R29, R83.reuse, R82 ;  /* 0x00000052531d723e */ /* 0x041fe200000000ff */
[----:B------:R-:W-:-:S04]  /*8590*/  FADD.FTZ R3, R83, R3 ;  /* 0x0000000353037221 */ /* 0x000fc80000010000 */
[----:B--2---:R-:W-:Y:S01]  /*85a0*/  FADD.FTZ R3, R86, R3 ;  /* 0x0000000356037221 */ /* 0x004fe20000010000 */
[----:B---3--:R-:W-:Y:S01]  /*85b0*/  FADD.FTZ R4, R0, R15 ;  /* 0x0000000f00047221 */ /* 0x008fe20000010000 */
[----:B------:R-:W-:Y:S01]  /*85c0*/  IMAD.MOV.U32 R0, RZ, RZ, R6 ;  /* 0x000000ffff007224 */ /* 0x000fe200078e0006 */
[C---:B----4-:R-:W-:Y:S01]  /*85d0*/  F2FP.F16.F32.PACK_AB R31, R32.reuse, R86 ;  /* 0x00000056201f723e */ /* 0x050fe200000000ff */
[----:B------:R-:W-:-:S04]  /*85e0*/  FADD.FTZ R3, R32, R3 ;  /* 0x0000000320037221 */ /* 0x000fc80000010000 */
[----:B------:R1:W-:Y:S01]  /*85f0*/  STSM.16.M88.4 [R18+0x6000], R28 ;  /* 0x0060001c12007844 */ /* 0x0003e20000000200 */
[----:B------:R0:W-:Y:S06]  /*8600*/  MEMBAR.ALL.CTA ;  /* 0x0000000000007992 */ /* 0x0001ec0000008000 */
[----:B0-----:R-:W0:Y:S02]  /*8610*/  FENCE.VIEW.ASYNC.S ;  /* 0x00000000000073c6 */ /* 0x001e240000000000 */
[----:B0-----:R-:W-:Y:S01]  /*8620*/  NOP ;  /* 0x0000000000007918 */ /* 0x001fe20000000000 */
[----:B------:R-:W-:Y:S05]  /*8630*/  @P2 BRA `(.L_x_1118) ;  /* 0xffffffcc00bc2947 */ /* 0x000fea000383ffff */
[----:B------:R-:W-:Y:S01]  /*8640*/  IMAD.MOV.U32 R5, RZ, RZ, R12 ;  /* 0x000000ffff057224 */ /* 0x000fe200078e000c */
[----:B------:R-:W-:Y:S01]  /*8650*/  UMOV UR48, UR57 ;  /* 0x0000003900307c82 */ /* 0x000fe20008000000 */
[----:B------:R-:W-:Y:S01]  /*8660*/  IMAD.MOV.U32 R0, RZ, RZ, R6 ;  /* 0x000000ffff007224 */ /* 0x000fe200078e0006 */
[----:B------:R-:W-:-:S06]  /*8670*/  UMOV UR51, UR56 ;  /* 0x0000003800337c82 */ /* 0x000fcc0008000000 */
.L_x_1101:
[----:B------:R-:W-:Y:S01]  /*8680*/  ULDC UR6, c[0x0][0x448] ;  /* 0x0001120000067ab9 */ /* 0x000fe20000000800 */
[----:B------:R-:W-:Y:S01]  /*8690*/  ULDC UR15, c[0x0][0x9e4] ;  /* 0x00027900000f7ab9 */ /* 0x000fe20000000800 */
[----:B------:R-:W-:Y:S02]  /*86a0*/  UISETP.NE.AND UP0, UPT, UR6, 0x1, UPT ;  /* 0x000000010600788c */ /* 0x000fe4000bf05270 */
[----:B------:R-:W-:Y:S02]  /*86b0*/  UISETP.GE.AND UP1, UPT, UR15, 0x1, UPT ;  /* 0x000000010f00788c */ /* 0x000fe4000bf26270 */
[----:B------:R-:W-:Y:S02]  /*86c0*/  UIADD3 UR10, UR40, 0xbf, URZ ;  /* 0x000000bf280a7890 */ /* 0x000fe4000fffe03f */
[----:B------:R-:W-:Y:S02]  /*86d0*/  UIADD3 UR11, UR39, 0x1, -UR47 ;  /* 0x00000001270b7890 */ /* 0x000fe4000fffe82f */
[----:B------:R-:W-:-:S03]  /*86e0*/  PLOP3.LUT P5, PT, PT, PT, UP1, 0x80, 0x0 ;  /* 0x000000000000781c */ /* 0x000fc60003faf018 */
[----:B------:R-:W-:Y:S01]  /*86f0*/  @UP0 ULDC UR6, c[0x0][0x44c] ;  /* 0x0001130000060ab9 */ /* 0x000fe20000000800 */
[----:B------:R-:W-:Y:S01]  /*8700*/  @UP0 ULDC UR14, c[0x0][0x450] ;  /* 0x00011400000e0ab9 */ /* 0x000fe20000000800 */
[----:B------:R-:W-:-:S04]  /*8710*/  UIMAD.WIDE.U32 UR6, UR10, UR6, URZ ;  /* 0x000000060a0672a5 */ /* 0x000fc8000f8e003f */
[----:B------:R-:W-:-:S04]  /*8720*/  @UP0 USHF.R.U32.HI UR10, URZ, UR14, UR7 ;  /* 0x0000000e3f0a0299 */ /* 0x000fc80008011607 */
[----:B------:R-:W-:-:S04]  /*8730*/  UIADD3 UR10, UR11, UR10, URZ ;  /* 0x0000000a0b0a7290 */ /* 0x000fc8000fffe03f */
[----:B------:R-:W-:Y:S01]  /*8740*/  UIADD3 UR35, UR10, -UR35, URZ ;  /* 0x800000230a237290 */ /* 0x000fe2000fffe03f */
[----:B------:R-:W-:Y:S11]  /*8750*/  @!P5 BRA `(.L_x_1119) ;  /* 0x000000000048d947 */ /* 0x000ff60003800000 */
[----:B------:R-:W-:Y:S02]  /*8760*/  UMOV UR14, UR10 ;  /* 0x0000000a000e7c82 */ /* 0x000fe40008000000 */
        /* <DEDUP_REMOVED lines=10> */
.L_x_1120:
[----:B------:R-:W-:-:S11]  /*8810*/  UISETP.NE.AND UP1, UPT, UR15, 0x1, UPT ;  /* 0x000000010f00788c */ /* 0x000fd6000bf25270 */
[----:B------:R-:W-:Y:S02]  /*8820*/  @UP1 ULDC.64 UR6, c[0x0][0x9e8] ;  /* 0x00027a0000061ab9 */ /* 0x000fe40000000a00 */
[----:B------:R-:W-:-:S04]  /*8830*/  UIMAD.WIDE.U32 UR10, UR14, UR6, URZ ;  /* 0x000000060e0a72a5 */ /* 0x000fc8000f8e003f */
[----:B------:R-:W-:-:S12]  /*8840*/  @UP1 USHF.R.U32.HI UR14, URZ, UR7, UR11 ;  /* 0x000000073f0e1299 */ /* 0x000fd8000801160b */
.L_x_1121:
[----:B------:R-:W-:-:S04]  /*8850*/  UIMAD UR14, UR14, UR15, URZ ;  /* 0x0000000f0e0e72a4 */ /* 0x000fc8000f8e023f */
[----:B------:R-:W-:-:S04]  /*8860*/  UISETP.LT.AND UP1, UPT, UR35, UR14, UPT ;  /* 0x0000000e2300728c */ /* 0x000fc8000bf21270 */
[----:B------:R-:W-:-:S12]  /*8870*/  USEL UR35, UR35, UR14, !UP1 ;  /* 0x0000000e23237287 */ /* 0x000fd8000c800000 */
.L_x_1119:
        /* <DEDUP_REMOVED lines=13> */
.L_x_1131:
[----:B------:R-:W-:Y:S01]  /*8950*/  UIADD3 UR48, UR35, 0x1, URZ ;  /* 0x0000000123307890 */ /* 0x000fe2000fffe03f */
[----:B------:R-:W-:-:S03]  /*8960*/  ISETP.NE.AND P3, PT, RZ, UR45, PT ;  /* 0x0000002dff007c0c */ /* 0x000fc6000bf65270 */
[----:B------:R-:W-:-:S04]  /*8970*/  UISETP.NE.AND UP1, UPT, UR48, 0x2, UPT ;  /* 0x000000023000788c */ /* 0x000fc8000bf25270 */
[----:B------:R-:W-:Y:S02]  /*8980*/  USEL UR51, URZ, 0x1, UP1 ;  /* 0x000000013f337887 */ /* 0x000fe40008800000 */
[----:B------:R-:W-:Y:S02]  /*8990*/  USEL UR48, UR48, URZ, UP1 ;  /* 0x0000003f30307287 */ /* 0x000fe40008800000 */
[----:B------:R-:W-:Y:S02]  /*89a0*/  ULOP3.LUT UR51, UR28, UR51, URZ, 0x3c, !UPT ;  /* 0x000000331c337292 */ /* 0x000fe4000f8e3c3f */
[----:B--2---:R-:W-:Y:S10]  /*89b0*/  @P3 BRA `(.L_x_1123) ;  /* 0x00000000002c3947 */ /* 0x004ff40003800000 */
[----:B------:R-:W-:Y:S05]  /*89c0*/  @!P0 BRA `(.L_x_1124) ;  /* 0x0000000000048947 */ /* 0x000fea0003800000 */
[----:B------:R-:W-:Y:S01]  /*89d0*/  BPT.TRAP 0x1 ;  /* 0x000000040000795c */ /* 0x000fe20000300000 */
.L_x_1124:
[----:B------:R-:W-:Y:S01]  /*89e0*/  ULEA UR6, UR48, UR42, 0x3 ;  /* 0x0000002a30067291 */ /* 0x000fe2000f8e183f */
[----:B------:R-:W-:-:S05]  /*89f0*/  IMAD.U32 R0, RZ, RZ, UR51 ;  /* 0x00000033ff007e24 */ /* 0x000fca000f8e00ff */
[----:B------:R-:W-:-:S04]  /*8a00*/  SHF.L.U32 R0, R0, 0x1f, RZ ;  /* 0x0000001f00007819 */ /* 0x000fc800000006ff */
[----:B------:R0:W2:Y:S01]  /*8a10*/  SYNCS.PHASECHK.TRANS64.TRYWAIT P2, [UR6+0x2d830], R0 ;  /* 0x02d83000ff0075a7 */ /* 0x0000a20008040146 */
[----:B------:R-:W-:Y:S05]  /*8a20*/  @!P0 BRA `(.L_x_1125) ;  /* 0x0000000000048947 */ /* 0x000fea0003800000 */
[----:B------:R-:W-:Y:S01]  /*8a30*/  BPT.TRAP 0x1 ;  /* 0x000000040000795c */ /* 0x000fe20000300000 */
.L_x_1125:
[----:B--2---:R-:W-:Y:S05]  /*8a40*/  @P2 BRA `(.L_x_1123) ;  /* 0x0000000000082947 */ /* 0x004fea0003800000 */
[----:B------:R-:W2:Y:S02]  /*8a50*/  SYNCS.PHASECHK.TRANS64.TRYWAIT P2, [UR6+0x2d830], R0 ;  /* 0x02d83000ff0075a7 */ /* 0x000ea40008040146 */
[----:B--2---:R-:W-:Y:S05]  /*8a60*/  @!P2 BRA `(.L_x_1126) ;  /* 0x000000f400dca947 */ /* 0x004fea0003800000 */
.L_x_1123:
[----:B--2---:R-:W2:Y:S01]  /*8a70*/  S2R R5, SR_TID.X ;  /* 0x0000000000057919 */ /* 0x004ea20000002100 */
        /* <DEDUP_REMOVED lines=12> */
[----:B--2---:R-:W-:-:S05]  /*8b40*/  SHF.R.U32.HI R5, RZ, 0x7, R5 ;  /* 0x00000007ff057819 */ /* 0x004fca0000011605 */
[----:B0-----:R-:W-:-:S05]  /*8b50*/  VIADD R0, R5, 0x8 ;  /* 0x0000000805007836 */ /* 0x001fca0000000000 */
[----:B------:R0:W-:Y:S06]  /*8b60*/  BAR.SYNC.DEFER_BLOCKING R0, 0x100 ;  /* 0x000400000000751d */ /* 0x0001ec0000010000 */
[----:B-1-3--:R-:W-:-:S06]  /*8b70*/  WARPGROUP.ARRIVE ;  /* 0x00000000000079c5 */ /* 0x00afcc0000000000 */
        /* <DEDUP_REMOVED lines=20> */
.L_x_1128:
[----:B------:R-:W-:Y:S01]  /*8cc0*/  ULEA UR6, UR35, UR42, 0x3 ;  /* 0x0000002a23067291 */ /* 0x000fe2000f8e183f */
[----:B------:R-:W-:-:S05]  /*8cd0*/  IMAD.U32 R0, RZ, RZ, UR28 ;  /* 0x0000001cff007e24 */ /* 0x000fca000f8e00ff */
[----:B------:R-:W-:-:S04]  /*8ce0*/  SHF.L.U32 R0, R0, 0x1f, RZ ;  /* 0x0000001f00007819 */ /* 0x000fc800000006ff */
[----:B------:R0:W1:Y:S01]  /*8cf0*/  SYNCS.PHASECHK.TRANS64.TRYWAIT P2, [UR6+0x2d850], R0 ;  /* 0x02d85000ff0075a7 */ /* 0x0000620008040146 */
[----:B------:R-:W-:Y:S05]  /*8d00*/  @!P0 BRA `(.L_x_1129) ;  /* 0x0000000000048947 */ /* 0x000fea0003800000 */
[----:B------:R-:W-:Y:S01]  /*8d10*/  BPT.TRAP 0x1 ;  /* 0x000000040000795c */ /* 0x000fe20000300000 */
.L_x_1129:
[----:B-1----:R-:W-:Y:S05]  /*8d20*/  @P2 BRA `(.L_x_1127) ;  /* 0x0000000000082947 */ /* 0x002fea0003800000 */
[----:B------:R-:W1:Y:S02]  /*8d30*/  SYNCS.PHASECHK.TRANS64.TRYWAIT P2, [UR6+0x2d850], R0 ;  /* 0x02d85000ff0075a7 */ /* 0x000e640008040146 */
[----:B-1----:R-:W-:Y:S05]  /*8d40*/  @!P2 BRA `(.L_x_1130) ;  /* 0x000000f4003ca947 */ /* 0x002fea0003800000 */
.L_x_1127:
[----:B------:R-:W-:Y:S01]  /*8d50*/  UIADD3 UR6, UR42, 0x400, URZ ;  /* 0x000004002a067890 */ /* 0x000fe2000fffe03f */
[----:B------:R-:W-:Y:S01]  /*8d60*/  WARPGROUP.ARRIVE ;  /* 0x00000000000079c5 */ /* 0x000fe20000000000 */
[----:B------:R-:W-:Y:S01]  /*8d70*/  UMOV UR29, 0x40000040 ;  /* 0x40000040001d7882 */ /* 0x000fe20000000000 */
[----:B------:R-:W-:Y:S01]  /*8d80*/  UMOV UR31, 0x80000020 ;  /* 0x80000020001f7882 */ /* 0x000fe20000000000 */
[----:B------:R-:W-:Y:S01]  /*8d90*/  USHF.R.U32.HI UR6, URZ, 0x4, UR6 ;  /* 0x000000043f067899 */ /* 0x000fe20008011606 */
[----:B01----:R-:W-:Y:S02]  /*8da0*/  FMNMX.FTZ R0, R24, R6, !PT ;  /* 0x0000000618007209 */ /* 0x003fe40007810000 */
[----:B------:R-:W0:Y:S01]  /*8db0*/  S2R R15, SR_TID.X ;  /* 0x00000000000f7919 */ /* 0x000e220000002100 */
[----:B------:R-:W-:Y:S01]  /*8dc0*/  FMNMX.FTZ R12, R26, R7, !PT ;  /* 0x000000071a0c7209 */ /* 0x000fe20007810000 */
[----:B------:R-:W-:Y:S01]  /*8dd0*/  ULOP3.LUT UR6, UR6, 0x3fff, URZ, 0xc0, !UPT ;  /* 0x00003fff06067892 */ /* 0x000fe2000f8ec03f */
[----:B------:R-:W-:-:S03]  /*8de0*/  FMNMX.FTZ R5, R25, R0, !PT ;  /* 0x0000000019057209 */ /* 0x000fc60007810000 */
        /* <DEDUP_REMOVED lines=76> */
[----:B------:R-:W1:Y:S01]  /*92b0*/  MUFU.EX2 R25, R25 ;  /* 0x0000001900197308 */ /* 0x000e620000000800 */
        /* <DEDUP_REMOVED lines=16> */
[----:B------:R-:W2:Y:S01]  /*93c0*/  MUFU.EX2 R5, R28 ;  /* 0x0000001c00057308 */ /* 0x000ea20000000800 */
[----:B0-----:R-:W-:Y:S01]  /*93d0*/  FFMA.FTZ R4, R6, R4, R8 ;  /* 0x0000000406047223 */ /* 0x001fe20000010008 */
[----:B-1----:R-:W-:-:S03]  /*93e0*/  F2FP.F16.F32.PACK_AB R8, R25, R8 ;  /* 0x000000081908723e */ /* 0x002fc600000000ff */
[----:B------:R-:W-:Y:S01]  /*93f0*/  HGMMA.64x96x16.F32 R88, gdesc[UR28].tnspB, R88, gsb0 ;  /* 0x416000001c5879f0 */ /* 0x000fe20008000858 */
[----:B------:R-:W-:Y:S01]  /*9400*/  UIADD3 UR28, UR6, 0x6, URZ ;  /* 0x00000006061c7890 */ /* 0x000fe2000fffe03f */
[----:B------:R-:W-:Y:S01]  /*9410*/  FADD.FTZ R4, R25, R4 ;  /* 0x0000000419047221 */ /* 0x000fe20000010000 */
[----:B------:R-:W-:Y:S01]  /*9420*/  UIADD3 UR30, UR7, 0xc0, URZ ;  /* 0x000000c0071e7890 */ /* 0x000fe2000fffe03f */
[----:B------:R-:W0:Y:S01]  /*9430*/  MUFU.EX2 R10, R29 ;  /* 0x0000001d000a7308 */ /* 0x000e220000000800 */
[----:B------:R-:W-:Y:S01]  /*9440*/  UMOV UR29, 0x40000040 ;  /* 0x40000040001d7882 */ /* 0x000fe20000000000 */
[----:B------:R-:W-:Y:S01]  /*9450*/  UMOV UR31, 0x80000020 ;  /* 0x80000020001f7882 */ /* 0x000fe20000000000 */
[----:B--2---:R-:W-:-:S05]  /*9460*/  FADD.FTZ R9, R5, R4 ;  /* 0x0000000405097221 */ /* 0x004fca0000010000 */
[----:B------:R-:W-:Y:S01]  /*9470*/  MUFU.EX2 R36, R36 ;  /* 0x0000002400247308 */ /* 0x000fe20000000800 */
[C---:B0-----:R-:W-:Y:S01]  /*9480*/  FADD.FTZ R4, R10.reuse, R9 ;  /* 0x000000090a047221 */ /* 0x041fe20000010000 */
[----:B------:R-:W-:-:S06]  /*9490*/  F2FP.F16.F32.PACK_AB R10, R10, R5 ;  /* 0x000000050a0a723e */ /* 0x000fcc00000000ff */
        /* <DEDUP_REMOVED lines=29> */
[----:B------:R-:W-:Y:S01]  /*9670*/  FMNMX.FTZ R12, R66, R5, !PT ;  /* 0x00000005420c7209 */ /* 0x000fe20007810000 */
[----:B------:R-:W-:Y:S02]  /*9680*/  WARPGROUP.DEPBAR.LE gsb0, 0x0 ;  /* 0x00008000000079c5 */ /* 0x000fe40000010000 */
[----:B------:R-:W-:Y:S01]  /*9690*/  WARPGROUP.ARRIVE ;  /* 0x00000000000079c5 */ /* 0x000fe20000000000 */
[----:B------:R-:W-:Y:S01]  /*96a0*/  FMNMX.FTZ R5, R67, R12, !PT ;  /* 0x0000000c43057209 */ /* 0x000fe20007810000 */
[----:B------:R-:W-:Y:S03]  /*96b0*/  MUFU.EX2 R65, R65 ;  /* 0x0000004100417308 */ /* 0x000fe60000000800 */
[----:B------:R-:W-:Y:S01]  /*96c0*/  FMNMX.FTZ R12, R70, R5, !PT ;  /* 0x00000005460c7209 */ /* 0x000fe20007810000 */
[----:B------:R-:W-:Y:S01]  /*96d0*/  HGMMA.64x96x16.F32 R88, gdesc[UR28].tnspB, R88, gsb0 ;  /* 0x416000001c5879f0 */ /* 0x000fe20008000858 */
[----:B------:R-:W-:-:S02]  /*96e0*/  UIADD3 UR28, UR6, 0x600, URZ ;  /* 0x00000600061c7890 */ /* 0x000fc4000fffe03f */
        /* <DEDUP_REMOVED lines=16> */
[----:B------:R-:W-:Y:S02]  /*97f0*/  MUFU.EX2 R77, R77 ;  /* 0x0000004d004d7308 */ /* 0x000fe40000000800 */
[----:B------:R-:W0:Y:S06]  /*9800*/  SHFL.BFLY PT, R5, R12, 0x2, 0x1f ;  /* 0x0c401f000c057f89 */ /* 0x000e2c00000e0000 */
[----:B------:R-:W-:Y:S08]  /*9810*/  MUFU.EX2 R28, R80 ;  /* 0x00000050001c7308 */ /* 0x000ff00000000800 */
[----:B------:R-:W-:Y:S08]  /*9820*/  MUFU.EX2 R81, R81 ;  /* 0x0000005100517308 */ /* 0x000ff00000000800 */
[----:B------:R-:W-:Y:S01]  /*9830*/  MUFU.EX2 R85, R85 ;  /* 0x0000005500557308 */ /* 0x000fe20000000800 */
[----:B0-----:R-:W-:-:S05]  /*9840*/  FMNMX.FTZ R11, R12, R5, !PT ;  /* 0x000000050c0b7209 */ /* 0x001fca0007810000 */
[----:B------:R-:W0:Y:S02]  /*9850*/  SHFL.BFLY PT, R14, R11, 0x1, 0x1f ;  /* 0x0c201f000b0e7f89 */ /* 0x000e2400000e0000 */
[----:B0-----:R-:W-:Y:S01]  /*9860*/  FMNMX.FTZ R5, R11, R14, !PT ;  /* 0x0000000e0b057209 */ /* 0x001fe20007810000 */
[----:B------:R-:W-:Y:S01]  /*9870*/  VIADD R11, R13, 0x9 ;  /* 0x000000090d0b7836 */ /* 0x000fe20000000000 */
[----:B------:R-:W-:Y:S03]  /*9880*/  MUFU.EX2 R14, R52 ;  /* 0x00000034000e7308 */ /* 0x000fe60000000800 */
[C---:B------:R-:W-:Y:S01]  /*9890*/  FMUL.FTZ R9, R5.reuse, UR33 ;  /* 0x0000002105097c20 */ /* 0x040fe20008410000 */
[----:B------:R-:W-:Y:S01]  /*98a0*/  FADD.FTZ R7, -R5, R7 ;  /* 0x0000000705077221 */ /* 0x000fe20000010100 */
[----:B------:R-:W-:Y:S01]  /*98b0*/  SEL R13, R11, 0x9, !P2 ;  /* 0x000000090b0d7807 */ /* 0x000fe20005000000 */
[----:B------:R-:W-:-:S02]  /*98c0*/  WARPGROUP.DEPBAR.LE gsb0, 0x0 ;  /* 0x00008000000079c5 */ /* 0x000fc40000010000 */
[----:B------:R-:W-:Y:S01]  /*98d0*/  WARPGROUP.ARRIVE ;  /* 0x00000000000079c5 */ /* 0x000fe20000000000 */
[--C-:B------:R-:W-:Y:S01]  /*98e0*/  FFMA.FTZ R26, R26, UR33, -R9.reuse ;  /* 0x000000211a1a7c23 */ /* 0x100fe20008010809 */
[----:B------:R-:W-:Y:S01]  /*98f0*/  FMUL.FTZ R7, R7, UR33 ;  /* 0x0000002107077c20 */ /* 0x000fe20008410000 */
[--C-:B------:R-:W-:Y:S01]  /*9900*/  FFMA.FTZ R27, R27, UR33, -R9.reuse ;  /* 0x000000211b1b7c23 */ /* 0x100fe20008010809 */
[--C-:B------:R-:W-:Y:S01]  /*9910*/  FFMA.FTZ R30, R30, UR33, -R9.reuse ;  /* 0x000000211e1e7c23 */ /* 0x100fe20008010809 */
[--C-:B------:R-:W-:Y:S01]  /*9920*/  FFMA.FTZ R31, R31, UR33, -R9.reuse ;  /* 0x000000211f1f7c23 */ /* 0x100fe20008010809 */
[----:B------:R-:W-:Y:S01]  /*9930*/  HGMMA.64x96x16.F32 R88, gdesc[UR28].tnspB, R88, gsb0 ;  /* 0x416000001c5879f0 */ /* 0x000fe20008000858 */
[----:B------:R-:W-:Y:S01]  /*9940*/  UIADD3 UR28, UR6, 0x602, URZ ;  /* 0x00000602061c7890 */ /* 0x000fe2000fffe03f */
[----:B------:R-:W-:Y:S01]  /*9950*/  MUFU.EX2 R7, R7 ;  /* 0x0000000700077308 */ /* 0x000fe20000000800 */
[----:B------:R-:W-:Y:S01]  /*9960*/  UIADD3 UR30, UR7, 0x140, URZ ;  /* 0x00000140071e7890 */ /* 0x000fe2000fffe03f */
[--C-:B------:R-:W-:Y:S01]  /*9970*/  FFMA.FTZ R34, R34, UR33, -R9.reuse ;  /* 0x0000002122227c23 */ /* 0x100fe20008010809 */
[----:B------:R-:W-:Y:S01]  /*9980*/  UMOV UR29, 0x40000040 ;  /* 0x40000040001d7882 */ /* 0x000fe20000000000 */
[----:B------:R-:W-:Y:S01]  /*9990*/  UMOV UR31, 0x80000020 ;  /* 0x80000020001f7882 */ /* 0x000fe20000000000 */
        /* <DEDUP_REMOVED lines=29> */
[----:B------:R-:W0:Y:S01]  /*9b70*/  MUFU.EX2 R9, R27 ;  /* 0x0000001b00097308 */ /* 0x000e220000000800 */
[C---:B------:R-:W-:Y:S01]  /*9b80*/  ISETP.GT.AND P2, PT, R2.reuse, UR34, PT ;  /* 0x0000002202007c0c */ /* 0x040fe2000bf44270 */
[----:B------:R-:W-:-:S06]  /*9b90*/  VIADD R2, R2, 0xffffffff ;  /* 0xffffffff02027836 */ /* 0x000fcc0000000000 */
[----:B------:R-:W1:Y:S08]  /*9ba0*/  MUFU.EX2 R11, R30 ;  /* 0x0000001e000b7308 */ /* 0x000e700000000800 */
[----:B------:R-:W2:Y:S01]  /*9bb0*/  MUFU.EX2 R31, R31 ;  /* 0x0000001f001f7308 */ /* 0x000ea20000000800 */
[C---:B0-----:R-:W-:Y:S01]  /*9bc0*/  FADD.FTZ R3, R9.reuse, R12 ;  /* 0x0000000c09037221 */ /* 0x041fe20000010000 */
[----:B------:R-:W-:Y:S01]  /*9bd0*/  IMAD.U32 R12, RZ, RZ, UR48 ;  /* 0x00000030ff0c7e24 */ /* 0x000fe2000f8e00ff */
[----:B------:R-:W-:-:S04]  /*9be0*/  F2FP.F16.F32.PACK_AB R9, R9, R26 ;  /* 0x0000001a0909723e */ /* 0x000fc800000000ff */
[----:B------:R-:W-:Y:S01]  /*9bf0*/  @!P1 LEA R12, R12, UR42, 0x3 ;  /* 0x0000002a0c0c9c11 */ /* 0x000fe2000f8e18ff */
[----:B------:R-:W-:Y:S01]  /*9c00*/  MUFU.EX2 R34, R34 ;  /* 0x0000002200227308 */ /* 0x000fe20000000800 */
[----:B-1----:R-:W-:-:S03]  /*9c10*/  FADD.FTZ R3, R11, R3 ;  /* 0x000000030b037221 */ /* 0x002fc60000010000 */
[----:B------:R-:W-:-:S04]  /*9c20*/  @!P1 VIADD R12, R12, 0x2d840 ;  /* 0x0002d8400c0c9836 */ /* 0x000fc80000000000 */
[----:B------:R-:W-:Y:S01]  /*9c30*/  MUFU.EX2 R35, R35 ;  /* 0x0000002300237308 */ /* 0x000fe20000000800 */
[----:B------:R-:W-:Y:S01]  /*9c40*/  @!P1 PRMT R12, RZ, 0x654, R12 ;  /* 0x00000654ff0c9816 */ /* 0x000fe2000000000c */
[C---:B--2---:R-:W-:Y:S01]  /*9c50*/  FADD.FTZ R3, R31.reuse, R3 ;  /* 0x000000031f037221 */ /* 0x044fe20000010000 */
[----:B------:R-:W-:-:S05]  /*9c60*/  F2FP.F16.F32.PACK_AB R11, R31, R11 ;  /* 0x0000000b1f0b723e */ /* 0x000fca00000000ff */
        /* <DEDUP_REMOVED lines=35> */
[----:B------:R-:W-:Y:S02]  /*9ea0*/  UMOV UR28, UR51 ;  /* 0x00000033001c7c82 */ /* 0x000fe40008000000 */
[----:B------:R-:W-:Y:S02]  /*9eb0*/  WARPGROUP.DEPBAR.LE gsb0, 0x0 ;  /* 0x00008000000079c5 */ /* 0x000fe40000010000 */
[----:B------:R0:W-:Y:S06]  /*9ec0*/  BAR.ARV R13, 0x100 ;  /* 0x0004000d0000751d */ /* 0x0001ec0000002000 */
[----:B------:R1:W-:Y:S01]  /*9ed0*/  @!P1 SYNCS.ARRIVE.TRANS64.RED.A1T0 RZ, [R12+URZ], RZ ;  /* 0x000000ff0cff99a7 */ /* 0x0003e2000810043f */
[-C--:B------:R-:W-:Y:S01]  /*9ee0*/  FMUL.FTZ R88, R88, R6.reuse ;  /* 0x0000000658587220 */ /* 0x080fe20000410000 */
[----:B0-----:R-:W0:Y:S01]  /*9ef0*/  MUFU.EX2 R13, R32 ;  /* 0x00000020000d7308 */ /* 0x001e220000000800 */
[-C--:B------:R-:W-:Y:S01]  /*9f00*/  FMUL.FTZ R89, R89, R6.reuse ;  /* 0x0000000659597220 */ /* 0x080fe20000410000 */
[-C--:B------:R-:W-:Y:S01]  /*9f10*/  FMUL.FTZ R92, R92, R6.reuse ;  /* 0x000000065c5c7220 */ /* 0x080fe20000410000 */
[-C--:B------:R-:W-:Y:S01]  /*9f20*/  FMUL.FTZ R93, R93, R6.reuse ;  /* 0x000000065d5d7220 */ /* 0x080fe20000410000 */
[-C--:B------:R-:W-:Y:S01]  /*9f30*/  FMUL.FTZ R96, R96, R6.reuse ;  /* 0x0000000660607220 */ /* 0x080fe20000410000 */
[-C--:B------:R-:W-:Y:S01]  /*9f40*/  FMUL.FTZ R97, R97, R6.reuse ;  /* 0x0000000661617220 */ /* 0x080fe20000410000 */
[----:B-1----:R-:W-:Y:S01]  /*9f50*/  IMAD.U32 R12, RZ, RZ, UR35 ;  /* 0x00000023ff0c7e24 */ /* 0x002fe2000f8e00ff */
[----:B------:R-:W-:Y:S01]  /*9f60*/  UMOV UR35, UR48 ;  /* 0x0000003000237c82 */ /* 0x000fe20008000000 */
[----:B------:R-:W-:Y:S01]  /*9f70*/  MUFU.EX2 R32, R43 ;  /* 0x0000002b00207308 */ /* 0x000fe20000000800 */
[-C--:B------:R-:W-:Y:S01]  /*9f80*/  FMUL.FTZ R100, R100, R6.reuse ;  /* 0x0000000664647220 */ /* 0x080fe20000410000 */
[-C--:B------:R-:W-:Y:S01]  /*9f90*/  FMUL.FTZ R101, R101, R6.reuse ;  /* 0x0000000665657220 */ /* 0x080fe20000410000 */
[----:B------:R-:W-:Y:S01]  /*9fa0*/  @!P1 LEA R12, R12, UR42, 0x3 ;  /* 0x0000002a0c0c9c11 */ /* 0x000fe2000f8e18ff */
[-C--:B------:R-:W-:Y:S01]  /*9fb0*/  FMUL.FTZ R104, R104, R6.reuse ;  /* 0x0000000668687220 */ /* 0x080fe20000410000 */
[-C--:B------:R-:W-:Y:S01]  /*9fc0*/  FMUL.FTZ R105, R105, R6.reuse ;  /* 0x0000000669697220 */ /* 0x080fe20000410000 */
[-C--:B------:R-:W-:Y:S01]  /*9fd0*/  FMUL.FTZ R108, R108, R6.reuse ;  /* 0x000000066c6c7220 */ /* 0x080fe20000410000 */
[----:B------:R-:W-:Y:S01]  /*9fe0*/  FMUL.FTZ R109, R109, R6 ;  /* 0x000000066d6d7220 */ /* 0x000fe20000410000 */
[----:B------:R-:W-:-:S02]  /*9ff0*/  @!P1 VIADD R12, R12, 0x2d860 ;  /* 0x0002d8600c0c9836 */ /* 0x000fc40000000000 */
[----:B0-----:R-:W-:Y:S01]  /*a000*/  FADD.FTZ R15, R13, R4 ;  /* 0x000000040d0f7221 */ /* 0x001fe20000010000 */
        /* <DEDUP_REMOVED lines=14> */
[----:B------:R-:W-:Y:S01]  /*a0f0*/  FMUL.FTZ R133, R133, R6 ;  /* 0x0000000685857220 */ /* 0x000fe20000410000 */
[----:B0-----:R-:W0:Y:S01]  /*a100*/  MUFU.EX2 R12, R33 ;  /* 0x00000021000c7308 */ /* 0x001e220000000800 */
[-C--:B------:R-:W-:Y:S01]  /*a110*/  FMUL.FTZ R90, R90, R7.reuse ;  /* 0x000000075a5a7220 */ /* 0x080fe20000410000 */
[-C--:B------:R-:W-:Y:S01]  /*a120*/  FMUL.FTZ R91, R91, R7.reuse ;  /* 0x000000075b5b7220 */ /* 0x080fe20000410000 */
[-C--:B------:R-:W-:Y:S01]  /*a130*/  FMUL.FTZ R94, R94, R7.reuse ;  /* 0x000000075e5e7220 */ /* 0x080fe20000410000 */
[-C--:B------:R-:W-:Y:S01]  /*a140*/  FMUL.FTZ R95, R95, R7.reuse ;  /* 0x000000075f5f7220 */ /* 0x080fe20000410000 */
[-C--:B------:R-:W-:Y:S01]  /*a150*/  FMUL.FTZ R98, R98, R7.reuse ;  /* 0x0000000762627220 */ /* 0x080fe20000410000 */
[-C--:B------:R-:W-:Y:S01]  /*a160*/  FMUL.FTZ R99, R99, R7.reuse ;  /* 0x0000000763637220 */ /* 0x080fe20000410000 */
[-C--:B------:R-:W-:Y:S01]  /*a170*/  FMUL.FTZ R102, R102, R7.reuse ;  /* 0x0000000766667220 */ /* 0x080fe20000410000 */
[----:B------:R-:W2:Y:S01]  /*a180*/  MUFU.EX2 R33, R86 ;  /* 0x0000005600217308 */ /* 0x000ea20000000800 */
[----:B-1----:R-:W-:Y:S01]  /*a190*/  F2FP.F16.F32.PACK_AB R10, R37, R36 ;  /* 0x00000024250a723e */ /* 0x002fe200000000ff */
[-C--:B------:R-:W-:Y:S01]  /*a1a0*/  FMUL.FTZ R103, R103, R7.reuse ;  /* 0x0000000767677220 */ /* 0x080fe20000410000 */
[----:B------:R-:W-:Y:S01]  /*a1b0*/  F2FP.F16.F32.PACK_AB R9, R35, R34 ;  /* 0x000000222309723e */ /* 0x000fe200000000ff */
[----:B------:R-:W-:Y:S01]  /*a1c0*/  FADD.FTZ R34, R34, R3 ;  /* 0x0000000322227221 */ /* 0x000fe20000010000 */
[----:B------:R-:W-:Y:S01]  /*a1d0*/  F2FP.F16.F32.PACK_AB R11, R39, R38 ;  /* 0x00000026270b723e */ /* 0x000fe200000000ff */
[-C--:B------:R-:W-:Y:S01]  /*a1e0*/  FMUL.FTZ R106, R106, R7.reuse ;  /* 0x000000076a6a7220 */ /* 0x080fe20000410000 */
[----:B------:R-:W-:Y:S01]  /*a1f0*/  FMUL.FTZ R107, R107, R7 ;  /* 0x000000076b6b7220 */ /* 0x000fe20000410000 */
[----:B------:R-:W-:Y:S01]  /*a200*/  FADD.FTZ R35, R35, R34 ;  /* 0x0000002223237221 */ /* 0x000fe20000010000 */
[C---:B0-----:R-:W-:Y:S01]  /*a210*/  F2FP.F16.F32.PACK_AB R8, R12.reuse, R13 ;  /* 0x0000000d0c08723e */ /* 0x041fe200000000ff */
[----:B------:R-:W-:Y:S01]  /*a220*/  FADD.FTZ R15, R12, R15 ;  /* 0x0000000f0c0f7221 */ /* 0x000fe20000010000 */
[----:B------:R-:W-:Y:S01]  /*a230*/  MUFU.EX2 R13, R50 ;  /* 0x00000032000d7308 */ /* 0x000fe20000000800 */
[----:B------:R-:W-:Y:S01]  /*a240*/  FADD.FTZ R38, R38, R35 ;  /* 0x0000002326267221 */ /* 0x000fe20000010000 */
[----:B------:R-:W-:Y:S01]  /*a250*/  FMUL.FTZ R110, R110, R7 ;  /* 0x000000076e6e7220 */ /* 0x000fe20000410000 */
[----:B------:R0:W-:Y:S01]  /*a260*/  STSM.16.M88.4 [R22], R8 ;  /* 0x0000000816007844 */ /* 0x0001e20000000200 */
[----:B------:R-:W-:Y:S01]  /*a270*/  FADD.FTZ R4, R36, R15 ;  /* 0x0000000f24047221 */ /* 0x000fe20000010000 */
[----:B------:R-:W-:Y:S01]  /*a280*/  FADD.FTZ R38, R39, R38 ;  /* 0x0000002627267221 */ /* 0x000fe20000010000 */
[----:B--2---:R-:W-:Y:S01]  /*a290*/  F2FP.F16.F32.PACK_AB R31, R87, R33 ;  /* 0x00000021571f723e */ /* 0x004fe200000000ff */
[-C--:B------:R-:W-:Y:S01]  /*a2a0*/  FMUL.FTZ R111, R111, R7.reuse ;  /* 0x000000076f6f7220 */ /* 0x080fe20000410000 */
[----:B------:R-:W-:Y:S01]  /*a2b0*/  FADD.FTZ R4, R37, R4 ;  /* 0x0000000425047221 */ /* 0x000fe20000010000 */
        /* <DEDUP_REMOVED lines=13> */
[----:B------:R-:W-:Y:S01]  /*a390*/  FMUL.FTZ R135, R135, R7 ;  /* 0x0000000787877220 */ /* 0x000fe20000410000 */
[----:B------:R-:W-:-:S02]  /*a3a0*/  IMAD.MOV.U32 R7, RZ, RZ, R5 ;  /* 0x000000ffff077224 */ /* 0x000fc400078e0005 */
[----:B0-----:R-:W0:Y:S01]  /*a3b0*/  MUFU.EX2 R8, R40 ;  /* 0x0000002800087308 */ /* 0x001e220000000800 */
        /* <DEDUP_REMOVED lines=8> */
[----:B------:R-:W-:-:S03]  /*a440*/  F2FP.F16.F32.PACK_AB R9, R32, R9 ;  /* 0x000000092009723e */ /* 0x000fc600000000ff */
[----:B------:R-:W-:-:S03]  /*a450*/  FADD.FTZ R4, R32, R3 ;  /* 0x0000000320047221 */ /* 0x000fc60000010000 */
[----:B------:R-:W1:Y:S01]  /*a460*/  MUFU.EX2 R40, R51 ;  /* 0x0000003300287308 */ /* 0x000e620000000800 */
[----:B--2---:R-:W-:Y:S01]  /*a470*/  FADD.FTZ R34, R10, R21 ;  /* 0x000000150a227221 */ /* 0x004fe20000010000 */
[----:B------:R-:W-:-:S03]  /*a480*/  F2FP.F16.F32.PACK_AB R10, R45, R10 ;  /* 0x0000000a2d0a723e */ /* 0x000fc600000000ff */
[----:B------:R-:W-:-:S03]  /*a490*/  FADD.FTZ R21, R45, R34 ;  /* 0x000000222d157221 */ /* 0x000fc60000010000 */
[----:B------:R-:W2:Y:S01]  /*a4a0*/  MUFU.EX2 R15, R54 ;  /* 0x00000036000f7308 */ /* 0x000ea20000000800 */
[----:B0-----:R-:W-:Y:S01]  /*a4b0*/  FADD.FTZ R3, R11, R4 ;  /* 0x000000040b037221 */ /* 0x001fe20000010000 */
[----:B------:R-:W-:Y:S01]  /*a4c0*/  FADD.FTZ R34, R12, R21 ;  /* 0x000000150c227221 */ /* 0x000fe20000010000 */
[C---:B------:R-:W-:Y:S02]  /*a4d0*/  F2FP.F16.F32.PACK_AB R11, R36.reuse, R11 ;  /* 0x0000000b240b723e */ /* 0x040fe400000000ff */
[----:B------:R-:W-:Y:S01]  /*a4e0*/  FADD.FTZ R4, R36, R3 ;  /* 0x0000000324047221 */ /* 0x000fe20000010000 */
[C---:B------:R-:W-:Y:S01]  /*a4f0*/  FADD.FTZ R21, R49.reuse, R34 ;  /* 0x0000002231157221 */ /* 0x040fe20000010000 */
[----:B------:R-:W-:Y:S01]  /*a500*/  F2FP.F16.F32.PACK_AB R12, R49, R12 ;  /* 0x0000000c310c723e */ /* 0x000fe200000000ff */
[----:B------:R0:W-:Y:S01]  /*a510*/  STSM.16.M88.4 [R19], R8 ;  /* 0x0000000813007844 */ /* 0x0001e20000000200 */
[----:B------:R-:W-:Y:S01]  /*a520*/  FADD.FTZ R3, R13, R4 ;  /* 0x000000040d037221 */ /* 0x000fe20000010000 */
[----:B------:R-:W-:Y:S01]  /*a530*/  FADD.FTZ R4, R14, R21 ;  /* 0x000000150e047221 */ /* 0x000fe20000010000 */
[----:B-1----:R-:W-:-:S02]  /*a540*/  F2FP.F16.F32.PACK_AB R13, R40, R13 ;  /* 0x0000000d280d723e */ /* 0x002fc400000000ff */
[----:B------:R-:W-:Y:S01]  /*a550*/  FADD.FTZ R34, R40, R3 ;  /* 0x0000000328227221 */ /* 0x000fe20000010000 */
[C---:B------:R-:W-:Y:S01]  /*a560*/  FADD.FTZ R21, R53.reuse, R4 ;  /* 0x0000000435157221 */ /* 0x040fe20000010000 */
[----:B------:R-:W-:Y:S01]  /*a570*/  F2FP.F16.F32.PACK_AB R14, R53, R14 ;  /* 0x0000000e350e723e */ /* 0x000fe200000000ff */
[----:B------:R-:W1:Y:S01]  /*a580*/  MUFU.EX2 R4, R75 ;  /* 0x0000004b00047308 */ /* 0x000e620000000800 */
[----:B--2---:R-:W-:Y:S01]  /*a590*/  FADD.FTZ R3, R15, R34 ;  /* 0x000000220f037221 */ /* 0x004fe20000010000 */
[----:B------:R-:W-:Y:S01]  /*a5a0*/  FADD.FTZ R34, R56, R21 ;  /* 0x0000001538227221 */ /* 0x000fe20000010000 */
[C---:B------:R-:W-:Y:S02]  /*a5b0*/  F2FP.F16.F32.PACK_AB R15, R20.reuse, R15 ;  /* 0x0000000f140f723e */ /* 0x040fe400000000ff */
[----:B------:R-:W-:Y:S01]  /*a5c0*/  FADD.FTZ R3, R20, R3 ;  /* 0x0000000314037221 */ /* 0x000fe20000010000 */
[C---:B------:R-:W-:Y:S02]  /*a5d0*/  FADD.FTZ R21, R57.reuse, R34 ;  /* 0x0000002239157221 */ /* 0x040fe40000010000 */
[----:B------:R2:W-:Y:S01]  /*a5e0*/  STSM.16.M88.4 [R18], R12 ;  /* 0x0000000c12007844 */ /* 0x0005e20000000200 */
[----:B------:R-:W-:Y:S01]  /*a5f0*/  FADD.FTZ R32, R58, R3 ;  /* 0x000000033a207221 */ /* 0x000fe20000010000 */
[----:B------:R-:W-:Y:S01]  /*a600*/  FADD.FTZ R34, R60, R21 ;  /* 0x000000153c227221 */ /* 0x000fe20000010000 */
[----:B0-----:R-:W-:-:S02]  /*a610*/  F2FP.F16.F32.PACK_AB R8, R57, R56 ;  /* 0x000000383908723e */ /* 0x001fc400000000ff */
[----:B------:R-:W-:Y:S01]  /*a620*/  FADD.FTZ R3, R59, R32 ;  /* 0x000000203b037221 */ /* 0x000fe20000010000 */
[----:B------:R-:W-:Y:S01]  /*a630*/  FADD.FTZ R21, R61, R34 ;  /* 0x000000223d157221 */ /* 0x000fe20000010000 */
[----:B------:R-:W0:Y:S01]  /*a640*/  MUFU.EX2 R32, R79 ;  /* 0x0000004f00207308 */ /* 0x000e220000000800 */
[----:B------:R-:W-:Y:S01]  /*a650*/  F2FP.F16.F32.PACK_AB R9, R59, R58 ;  /* 0x0000003a3b09723e */ /* 0x000fe200000000ff */
[----:B------:R-:W-:Y:S01]  /*a660*/  FADD.FTZ R34, R62, R3 ;  /* 0x000000033e227221 */ /* 0x000fe20000010000 */
[----:B------:R-:W-:Y:S01]  /*a670*/  FADD.FTZ R36, R64, R21 ;  /* 0x0000001540247221 */ /* 0x000fe20000010000 */
[----:B------:R-:W-:Y:S02]  /*a680*/  F2FP.F16.F32.PACK_AB R10, R61, R60 ;  /* 0x0000003c3d0a723e */ /* 0x000fe400000000ff */
[----:B------:R-:W-:Y:S01]  /*a690*/  FADD.FTZ R3, R63, R34 ;  /* 0x000000223f037221 */ /* 0x000fe20000010000 */
[----:B------:R-:W-:Y:S01]  /*a6a0*/  FADD.FTZ R21, R65, R36 ;  /* 0x0000002441157221 */ /* 0x000fe20000010000 */
[----:B------:R-:W-:-:S02]  /*a6b0*/  F2FP.F16.F32.PACK_AB R11, R63, R62 ;  /* 0x0000003e3f0b723e */ /* 0x000fc400000000ff */
[----:B------:R-:W-:Y:S01]  /*a6c0*/  FADD.FTZ R20, R66, R3 ;  /* 0x0000000342147221 */ /* 0x000fe20000010000 */
[----:B------:R-:W-:Y:S01]  /*a6d0*/  FADD.FTZ R34, R68, R21 ;  /* 0x0000001544227221 */ /* 0x000fe20000010000 */
[----:B--2---:R-:W-:Y:S01]  /*a6e0*/  F2FP.F16.F32.PACK_AB R12, R65, R64 ;  /* 0x00000040410c723e */ /* 0x004fe200000000ff */
[----:B------:R2:W-:Y:S01]  /*a6f0*/  STSM.16.M88.4 [R17+0x27800], R8 ;  /* 0x0278000811007844 */ /* 0x0005e20000000200 */
[----:B------:R-:W-:Y:S01]  /*a700*/  FADD.FTZ R3, R67, R20 ;  /* 0x0000001443037221 */ /* 0x000fe20000010000 */
[C---:B------:R-:W-:Y:S01]  /*a710*/  FADD.FTZ R21, R69.reuse, R34 ;  /* 0x0000002245157221 */ /* 0x040fe20000010000 */
[----:B------:R-:W-:Y:S02]  /*a720*/  F2FP.F16.F32.PACK_AB R14, R69, R68 ;  /* 0x00000044450e723e */ /* 0x000fe400000000ff */
[----:B------:R-:W-:Y:S01]  /*a730*/  FADD.FTZ R20, R70, R3 ;  /* 0x0000000346147221 */ /* 0x000fe20000010000 */
[----:B------:R-:W-:Y:S01]  /*a740*/  FADD.FTZ R34, R24, R21 ;  /* 0x0000001518227221 */ /* 0x000fe20000010000 */
[----:B------:R-:W-:-:S02]  /*a750*/  F2FP.F16.F32.PACK_AB R15, R71, R70 ;  /* 0x00000046470f723e */ /* 0x000fc400000000ff */
[----:B------:R-:W-:Y:S01]  /*a760*/  FADD.FTZ R20, R71, R20 ;  /* 0x0000001447147221 */ /* 0x000fe20000010000 */
[C---:B------:R-:W-:Y:S01]  /*a770*/  FADD.FTZ R13, R73.reuse, R34 ;  /* 0x00000022490d7221 */ /* 0x040fe20000010000 */
[----:B------:R-:W-:Y:S02]  /*a780*/  F2FP.F16.F32.PACK_AB R24, R73, R24 ;  /* 0x000000184918723e */ /* 0x000fe400000000ff */
[----:B------:R-:W-:Y:S01]  /*a790*/  FADD.FTZ R3, R25, R20 ;  /* 0x0000001419037221 */ /* 0x000fe20000010000 */
[----:B------:R-:W-:Y:S01]  /*a7a0*/  FADD.FTZ R34, R26, R13 ;  /* 0x0000000d1a227221 */ /* 0x000fe20000010000 */
[----:B------:R-:W-:Y:S02]  /*a7b0*/  F2FP.F16.F32.PACK_AB R13, R67, R66 ;  /* 0x00000042430d723e */ /* 0x000fe400000000ff */
[C---:B-1----:R-:W-:Y:S01]  /*a7c0*/  FADD.FTZ R20, R4.reuse, R3 ;  /* 0x0000000304147221 */ /* 0x042fe20000010000 */
[----:B------:R-:W-:Y:S01]  /*a7d0*/  FADD.FTZ R21, R77, R34 ;  /* 0x000000224d157221 */ /* 0x000fe20000010000 */
[----:B------:R-:W-:Y:S01]  /*a7e0*/  F2FP.F16.F32.PACK_AB R25, R4, R25 ;  /* 0x000000190419723e */ /* 0x000fe200000000ff */
[----:B------:R2:W-:Y:S01]  /*a7f0*/  STSM.16.M88.4 [R23], R12 ;  /* 0x0000000c17007844 */ /* 0x0005e20000000200 */
[----:B------:R-:W-:Y:S01]  /*a800*/  FADD.FTZ R3, R27, R20 ;  /* 0x000000141b037221 */ /* 0x000fe20000010000 */
[----:B------:R-:W-:Y:S01]  /*a810*/  FADD.FTZ R34, R28, R21 ;  /* 0x000000151c227221 */ /* 0x000fe20000010000 */
[----:B------:R-:W-:-:S02]  /*a820*/  F2FP.F16.F32.PACK_AB R26, R77, R26 ;  /* 0x0000001a4d1a723e */ /* 0x000fc400000000ff */
[C---:B0-----:R-:W-:Y:S01]  /*a830*/  FADD.FTZ R20, R32.reuse, R3 ;  /* 0x0000000320147221 */ /* 0x041fe20000010000 */
[----:B------:R-:W-:Y:S01]  /*a840*/  FADD.FTZ R3, R81, R34 ;  /* 0x0000002251037221 */ /* 0x000fe20000010000 */
[----:B------:R-:W-:Y:S02]  /*a850*/  F2FP.F16.F32.PACK_AB R27, R32, R27 ;  /* 0x0000001b201b723e */ /* 0x000fe400000000ff */
[----:B------:R-:W-:Y:S01]  /*a860*/  FADD.FTZ R20, R29, R20 ;  /* 0x000000141d147221 */ /* 0x000fe20000010000 */
[----:B------:R-:W-:Y:S01]  /*a870*/  FADD.FTZ R4, R30, R3 ;  /* 0x000000031e047221 */ /* 0x000fe20000010000 */
[----:B------:R-:W-:Y:S01]  /*a880*/  F2FP.F16.F32.PACK_AB R28, R81, R28 ;  /* 0x0000001c511c723e */ /* 0x000fe200000000ff */
[----:B------:R2:W-:Y:S01]  /*a890*/  STSM.16.M88.4 [R19+0x6000], R24 ;  /* 0x0060001813007844 */ /* 0x0005e20000000200 */
[C---:B------:R-:W-:Y:S01]  /*a8a0*/  F2FP.F16.F32.PACK_AB R29, R83.reuse, R29 ;  /* 0x0000001d531d723e */ /* 0x040fe200000000ff */
[----:B------:R-:W-:Y:S01]  /*a8b0*/  FADD.FTZ R20, R83, R20 ;  /* 0x0000001453147221 */ /* 0x000fe20000010000 */
[C---:B------:R-:W-:Y:S01]  /*a8c0*/  F2FP.F16.F32.PACK_AB R30, R85.reuse, R30 ;  /* 0x0000001e551e723e */ /* 0x040fe200000000ff */
[----:B------:R-:W-:-:S02]  /*a8d0*/  FADD.FTZ R4, R85, R4 ;  /* 0x0000000455047221 */ /* 0x000fc40000010000 */
[----:B------:R-:W-:Y:S02]  /*a8e0*/  FADD.FTZ R20, R33, R20 ;  /* 0x0000001421147221 */ /* 0x000fe40000010000 */
[----:B------:R2:W-:Y:S02]  /*a8f0*/  STSM.16.M88.4 [R18+0x6000], R28 ;  /* 0x0060001c12007844 */ /* 0x0005e40000000200 */
[----:B------:R-:W-:Y:S01]  /*a900*/  FADD.FTZ R3, R87, R20 ;  /* 0x0000001457037221 */ /* 0x000fe20000010000 */
        /* <DEDUP_REMOVED lines=8> */
.L_x_1122:
[----:B------:R-:W-:-:S13]  /*a990*/  ISETP.GE.AND P2, PT, R2, UR37, PT ;  /* 0x0000002502007c0c */ /* 0x000fda000bf46270 */
[----:B------:R-:W-:Y:S05]  /*a9a0*/  @!P2 BRA `(.L_x_1132) ;  /* 0x000000300048a947 */ /* 0x000fea0003800000 */
[----:B-123--:R-:W-:Y:S01]  /*a9b0*/  IMAD.MOV.U32 R9, RZ, RZ, R5 ;  /* 0x000000ffff097224 */ /* 0x00efe200078e0005 */
[----:B------:R-:W-:Y:S01]  /*a9c0*/  UMOV UR28, UR51 ;  /* 0x00000033001c7c82 */ /* 0x000fe20008000000 */
[----:B------:R-:W-:Y:S01]  /*a9d0*/  IMAD.MOV.U32 R8, RZ, RZ, R0 ;  /* 0x000000ffff087224 */ /* 0x000fe200078e0000 */
[----:B------:R-:W-:Y:S01]  /*a9e0*/  UMOV UR55, UR48 ;  /* 0x0000003000377c82 */ /* 0x000fe20008000000 */
[----:B------:R-:W-:Y:S01]  /*a9f0*/  ULDC UR34, c[0x0][0x9e4] ;  /* 0x0002790000227ab9 */ /* 0x000fe20000000800 */
[----:B------:R-:W-:Y:S01]  /*aa00*/  ULDC UR54, c[0x0][0x9dc] ;  /* 0x0002770000367ab9 */ /* 0x000fe20000000800 */
[----:B------:R-:W-:Y:S01]  /*aa10*/  ULDC UR33, c[0x0][0x988] ;  /* 0x0002620000217ab9 */ /* 0x000fe20000000800 */
[----:B------:R-:W-:-:S05]  /*aa20*/  ULDC UR35, c[0x0][0x9e0] ;  /* 0x0002780000237ab9 */ /* 0x000fca0000000800 */
.L_x_1149:
[----:B------:R-:W-:Y:S01]  /*aa30*/  UIADD3 UR48, UR55, 0x1, URZ ;  /* 0x0000000137307890 */ /* 0x000fe2000fffe03f */
[----:B------:R-:W-:-:S03]  /*aa40*/  ISETP.NE.AND P3, PT, RZ, UR45, PT ;  /* 0x0000002dff007c0c */ /* 0x000fc6000bf65270 */
[----:B------:R-:W-:-:S04]  /*aa50*/  UISETP.NE.AND UP1, UPT, UR48, 0x2, UPT ;  /* 0x000000023000788c */ /* 0x000fc8000bf25270 */
[----:B------:R-:W-:Y:S02]  /*aa60*/  USEL UR51, URZ, 0x1, UP1 ;  /* 0x000000013f337887 */ /* 0x000fe40008800000 */
[----:B------:R-:W-:Y:S02]  /*aa70*/  USEL UR48, UR48, URZ, UP1 ;  /* 0x0000003f30307287 */ /* 0x000fe40008800000 */
[----:B------:R-:W-:Y:S02]  /*aa80*/  ULOP3.LUT UR51, UR28, UR51, URZ, 0x3c, !UPT ;  /* 0x000000331c337292 */ /* 0x000fe4000f8e3c3f */
[----:B----4-:R-:W-:Y:S10]  /*aa90*/  @P3 BRA `(.L_x_1133) ;  /* 0x00000000002c3947 */ /* 0x010ff40003800000 */
[----:B------:R-:W-:Y:S05]  /*aaa0*/  @!P0 BRA `(.L_x_1134) ;  /* 0x0000000000048947 */ /* 0x000fea0003800000 */
[----:B------:R-:W-:Y:S01]  /*aab0*/  BPT.TRAP 0x1 ;  /* 0x000000040000795c */ /* 0x000fe20000300000 */
.L_x_1134:
[----:B------:R-:W-:Y:S01]  /*aac0*/  ULEA UR6, UR48, UR42, 0x3 ;  /* 0x0000002a30067291 */ /* 0x000fe2000f8e183f */
[----:B------:R-:W-:-:S05]  /*aad0*/  IMAD.U32 R0, RZ, RZ, UR51 ;  /* 0x00000033ff007e24 */ /* 0x000fca000f8e00ff */
[----:B------:R-:W-:-:S04]  /*aae0*/  SHF.L.U32 R0, R0, 0x1f, RZ ;  /* 0x0000001f00007819 */ /* 0x000fc800000006ff */
[----:B------:R0:W1:Y:S01]  /*aaf0*/  SYNCS.PHASECHK.TRANS64.TRYWAIT P2, [UR6+0x2d830], R0 ;  /* 0x02d83000ff0075a7 */ /* 0x0000620008040146 */
[----:B------:R-:W-:Y:S05]  /*ab00*/  @!P0 BRA `(.L_x_1135) ;  /* 0x0000000000048947 */ /* 0x000fea0003800000 */
[----:B------:R-:W-:Y:S01]  /*ab10*/  BPT.TRAP 0x1 ;  /* 0x000000040000795c */ /* 0x000fe20000300000 */
.L_x_1135:
[----:B-1----:R-:W-:Y:S05]  /*ab20*/  @P2 BRA `(.L_x_1133) ;  /* 0x0000000000082947 */ /* 0x002fea0003800000 */
[----:B------:R-:W1:Y:S02]  /*ab30*/  SYNCS.PHASECHK.TRANS64.TRYWAIT P2, [UR6+0x2d830], R0 ;  /* 0x02d83000ff0075a7 */ /* 0x000e640008040146 */
[----:B-1----:R-:W-:Y:S05]  /*ab40*/  @!P2 BRA `(.L_x_1136) ;  /* 0x000000d400d4a947 */ /* 0x002fea0003800000 */
.L_x_1133:
        /* <DEDUP_REMOVED lines=16> */
[----:B------:R-:W-:-:S06]  /*ac50*/  WARPGROUP.ARRIVE ;  /* 0x00000000000079c5 */ /* 0x000fcc0000000000 */
        /* <DEDUP_REMOVED lines=20> */
.L_x_1138:
[----:B------:R-:W-:Y:S01]  /*ada0*/  ULEA UR6, UR55, UR42, 0x3 ;  /* 0x0000002a37067291 */ /* 0x000fe2000f8e183f */
[----:B------:R-:W-:-:S05]  /*adb0*/  IMAD.U32 R0, RZ, RZ, UR28 ;  /* 0x0000001cff007e24 */ /* 0x000fca000f8e00ff */
[----:B------:R-:W-:-:S04]  /*adc0*/  SHF.L.U32 R0, R0, 0x1f, RZ ;  /* 0x0000001f00007819 */ /* 0x000fc800000006ff */
[----:B------:R0:W1:Y:S01]  /*add0*/  SYNCS.PHASECHK.TRANS64.TRYWAIT P2, [UR6+0x2d850], R0 ;  /* 0x02d85000ff0075a7 */ /* 0x0000620008040146 */
[----:B------:R-:W-:Y:S05]  /*ade0*/  @!P0 BRA `(.L_x_1139) ;  /* 0x0000000000048947 */ /* 0x000fea0003800000 */
[----:B------:R-:W-:Y:S01]  /*adf0*/  BPT.TRAP 0x1 ;  /* 0x000000040000795c */ /* 0x000fe20000300000 */
.L_x_1139:
[----:B-1----:R-:W-:Y:S05]  /*ae00*/  @P2 BRA `(.L_x_1137) ;  /* 0x0000000000082947 */ /* 0x002fea0003800000 */
[----:B------:R-:W1:Y:S02]  /*ae10*/  SYNCS.PHASECHK.TRANS64.TRYWAIT P2, [UR6+0x2d850], R0 ;  /* 0x02d85000ff0075a7 */ /* 0x000e640008040146 */
[----:B-1----:R-:W-:Y:S05]  /*ae20*/  @!P2 BRA `(.L_x_1140) ;  /* 0x000000d40034a947 */ /* 0x002fea0003800000 */
.L_x_1137:
[----:B------:R-:W-:Y:S01]  /*ae30*/  UIADD3 UR6, UR42, 0x400, URZ ;  /* 0x000004002a067890 */ /* 0x000fe2000fffe03f */
[----:B------:R-:W-:Y:S01]  /*ae40*/  WARPGROUP.ARRIVE ;  /* 0x00000000000079c5 */ /* 0x000fe20000000000 */
[----:B------:R-:W-:Y:S01]  /*ae50*/  UMOV UR29, 0x40000040 ;  /* 0x40000040001d7882 */ /* 0x000fe20000000000 */
[----:B------:R-:W-:Y:S01]  /*ae60*/  UMOV UR31, 0x80000020 ;  /* 0x80000020001f7882 */ /* 0x000fe20000000000 */
[----:B------:R-:W-:-:S03]  /*ae70*/  USHF.R.U32.HI UR6, URZ, 0x4, UR6 ;  /* 0x000000043f067899 */ /* 0x000fc60008011606 */
[----:B------:R-:W1:Y:S01]  /*ae80*/  S2R R6, SR_TID.X ;  /* 0x0000000000067919 */ /* 0x000e620000002100 */
[----:B------:R-:W-:Y:S01]  /*ae90*/  PLOP3.LUT P2, PT, PT, PT, UP0, 0x80, 0x0 ;  /* 0x000000000000781c */ /* 0x000fe20003f4f008 */
[----:B------:R-:W-:Y:S01]  /*aea0*/  VIADD R13, R136, UR40 ;  /* 0x00000028880d7c36 */ /* 0x000fe20008000000 */
[----:B------:R-:W-:Y:S01]  /*aeb0*/  ULOP3.LUT UR6, UR6, 0x3fff, URZ, 0xc0, !UPT ;  /* 0x00003fff06067892 */ /* 0x000fe2000f8ec03f */
[----:B------:R-:W-:Y:S02]  /*aec0*/  IMAD.SHL.U32 R12, R2, 0x80, RZ ;  /* 0x00000080020c7824 */ /* 0x000fe400078e00ff */
[----:B------:R-:W-:Y:S01]  /*aed0*/  IMAD.U32 R10, RZ, RZ, UR47 ;  /* 0x0000002fff0a7e24 */ /* 0x000fe2000f8e00ff */
[----:B------:R-:W-:Y:S02]  /*aee0*/  ULOP3.LUT UR7, UR6, 0x2000000, URZ, 0xfc, !UPT ;  /* 0x0200000006077892 */ /* 0x000fe4000f8efc3f */
[----:B------:R-:W-:Y:S02]  /*aef0*/  ULOP3.LUT UR6, UR44, 0x10000, URZ, 0xfc, !UPT ;  /* 0x000100002c067892 */ /* 0x000fe4000f8efc3f */
[----:B------:R-:W-:-:S05]  /*af00*/  UIMAD UR7, UR55, 0x600, UR7 ;  /* 0x00000600370778a4 */ /* 0x000fca000f8e0207 */
        /* <DEDUP_REMOVED lines=53> */
[----:B------:R-:W-:-:S04]  /*b260*/  @UP0 ULDC UR6, c[0x0][0x450] ;  /* 0x0001140000060ab9 */ /* 0x000fc80000000800 */
[----:B------:R-:W-:Y:S01]  /*b270*/  @P2 SHF.R.U32.HI R13, RZ, UR6, R0 ;  /* 0x00000006ff0d2c19 */ /* 0x000fe20008011600 */
[----:B------:R-:W-:Y:S01]  /*b280*/  IMAD.U32 R0, RZ, RZ, UR48 ;  /* 0x00000030ff007e24 */ /* 0x000fe2000f8e00ff */
[----:B------:R-:W-:Y:S01]  /*b290*/  ISETP.GE.U32.AND P2, PT, R6, 0x180, PT ;  /* 0x000001800600780c */ /* 0x000fe20003f46070 */
[----:B------:R-:W-:Y:S02]  /*b2a0*/  ULOP3.LUT UR6, URZ, UR54, URZ, 0x33, !UPT ;  /* 0x000000363f067292 */ /* 0x000fe4000f8e333f */
[----:B------:R-:W0:Y:S01]  /*b2b0*/  SHFL.IDX PT, R14, R13, RZ, 0x1c1f ;  /* 0x001c1fff0d0e7589 */ /* 0x000e2200000e0000 */
[----:B------:R-:W-:Y:S02]  /*b2c0*/  @!P1 LEA R0, R0, UR42, 0x3 ;  /* 0x0000002a00009c11 */ /* 0x000fe4000f8e18ff */
[----:B------:R-:W-:-:S03]  /*b2d0*/  SEL R5, R5, 0x9, !P2 ;  /* 0x0000000905057807 */ /* 0x000fc60005000000 */
        /* <DEDUP_REMOVED lines=8> */
[----:B-1----:R-:W-:-:S04]  /*b360*/  IADD3 R0, -R16, 0x1, -R12 ;  /* 0x0000000110007810 */ /* 0x002fc80007ffe90c */
[----:B------:R-:W-:-:S05]  /*b370*/  IADD3 R10, -R10, UR39, R0 ;  /* 0x000000270a0a7c10 */ /* 0x000fca000fffe100 */
[C---:B------:R-:W-:Y:S02]  /*b380*/  VIADD R11, R10.reuse, UR35 ;  /* 0x000000230a0b7c36 */ /* 0x040fe40008000000 */
[----:B------:R-:W-:Y:S02]  /*b390*/  VIADD R10, R10, UR6 ;  /* 0x000000060a0a7c36 */ /* 0x000fe40008000000 */
[C---:B0-----:R-:W-:Y:S02]  /*b3a0*/  IMAD.IADD R5, R14.reuse, 0x1, R11 ;  /* 0x000000010e057824 */ /* 0x041fe400078e020b */
[----:B------:R-:W-:Y:S01]  /*b3b0*/  IMAD.IADD R0, R14, 0x1, R10 ;  /* 0x000000010e007824 */ /* 0x000fe200078e020a */
[----:B------:R-:W-:Y:S06]  /*b3c0*/  @!P5 BRA `(.L_x_1141) ;  /* 0x00000000005cd947 */ /* 0x000fec0003800000 */
        /* <DEDUP_REMOVED lines=13> */
.L_x_1143:
[----:B------:R-:W-:-:S05]  /*b4a0*/  IMAD.U32 R15, RZ, RZ, UR34 ;  /* 0x00000022ff0f7e24 */ /* 0x000fca000f8e00ff */
[----:B------:R-:W-:-:S13]  /*b4b0*/  ISETP.NE.AND P2, PT, R15, 0x1, PT ;  /* 0x000000010f00780c */ /* 0x000fda0003f45270 */
[----:B------:R-:W0:Y:S02]  /*b4c0*/  @P2 LDC.64 R6, c[0x0][0x9e8] ;  /* 0x00027a00ff062b82 */ /* 0x000e240000000a00 */
[----:B0-----:R-:W-:-:S05]  /*b4d0*/  @P2 IMAD.HI.U32 R6, R14, R6, RZ ;  /* 0x000000060e062227 */ /* 0x001fca00078e00ff */
[----:B------:R-:W-:-:S07]  /*b4e0*/  @P2 SHF.R.U32.HI R14, RZ, R7, R6 ;  /* 0x00000007ff0e2219 */ /* 0x000fce0000011606 */
.L_x_1144:
[----:B------:R-:W-:Y:S05]  /*b4f0*/  BSYNC B0 ;  /* 0x0000000000007941 */ /* 0x000fea0003800000 */
.L_x_1142:
[----:B------:R-:W-:-:S04]  /*b500*/  IMAD R14, R14, R15, -R12 ;  /* 0x0000000f0e0e7224 */ /* 0x000fc800078e0a0c */
[----:B------:R-:W-:-:S05]  /*b510*/  IMAD.IADD R14, R14, 0x1, -R16 ;  /* 0x000000010e0e7824 */ /* 0x000fca00078e0a10 */
[----:B------:R-:W-:Y:S02]  /*b520*/  VIMNMX R0, R0, R14, !PT ;  /* 0x0000000e00007248 */ /* 0x000fe40007fe0100 */
[----:B------:R-:W-:-:S07]  /*b530*/  VIADDMNMX R5, R14, R15, R5, PT ;  /* 0x0000000f0e057246 */ /* 0x000fce0003800105 */
.L_x_1141:
[----:B------:R-:W-:Y:S01]  /*b540*/  ISETP.GT.AND P2, PT, R2, -0x1, PT ;  /* 0xffffffff0200780c */ /* 0x000fe20003f44270 */
[----:B------:R-:W0:Y:S03]  /*b550*/  SHFL.IDX PT, R13, R13, 0x1, 0x1c1f ;  /* 0x003c1f000d0d7f89 */ /* 0x000e2600000e0000 */
[C---:B------:R-:W-:Y:S02]  /*b560*/  ISETP.GT.AND P4, PT, R0.reuse, RZ, P2 ;  /* 0x000000ff0000720c */ /* 0x040fe40001784270 */
[----:B------:R-:W-:Y:S02]  /*b570*/  ISETP.GT.AND P6, PT, R0, 0x1, P2 ;  /* 0x000000010000780c */ /* 0x000fe400017c4270 */
[C---:B------:R-:W-:Y:S02]  /*b580*/  ISETP.LT.OR P4, PT, R5.reuse, 0x1, P4 ;  /* 0x000000010500780c */ /* 0x040fe40002781670 */
[----:B------:R-:W-:-:S02]  /*b590*/  ISETP.LT.OR P6, PT, R5, 0x2, P6 ;  /* 0x000000020500780c */ /* 0x000fc400037c1670 */
[----:B------:R-:W-:Y:S02]  /*b5a0*/  FSEL R24, R24, -INF , !P4 ;  /* 0xff80000018187808 */ /* 0x000fe40006000000 */
[----:B------:R-:W-:Y:S02]  /*b5b0*/  FSEL R25, R25, -INF , !P6 ;  /* 0xff80000019197808 */ /* 0x000fe40007000000 */
[C---:B------:R-:W-:Y:S02]  /*b5c0*/  ISETP.GT.AND P3, PT, R0.reuse, 0x8, P2 ;  /* 0x000000080000780c */ /* 0x040fe40001764270 */
[C---:B------:R-:W-:Y:S02]  /*b5d0*/  ISETP.GT.AND P4, PT, R0.reuse, 0x9, P2 ;  /* 0x000000090000780c */ /* 0x040fe40001784270 */
[----:B------:R-:W-:Y:S02]  /*b5e0*/  ISETP.GT.AND P6, PT, R0, 0x10, P2 ;  /* 0x000000100000780c */ /* 0x000fe400017c4270 */
[----:B------:R-:W-:-:S02]  /*b5f0*/  ISETP.LT.OR P3, PT, R5, 0x9, P3 ;  /* 0x000000090500780c */ /* 0x000fc40001f61670 */
[----:B------:R-:W-:Y:S01]  /*b600*/  ISETP.LT.OR P4, PT, R5, 0xa, P4 ;  /* 0x0000000a0500780c */ /* 0x000fe20002781670 */
[--C-:B0-----:R-:W-:Y:S01]  /*b610*/  IMAD.IADD R11, R11, 0x1, R13.reuse ;  /* 0x000000010b0b7824 */ /* 0x101fe200078e020d */
[----:B------:R-:W-:Y:S01]  /*b620*/  ISETP.LT.OR P6, PT, R5, 0x11, P6 ;  /* 0x000000110500780c */ /* 0x000fe200037c1670 */
[----:B------:R-:W-:Y:S01]  /*b630*/  IMAD.IADD R10, R10, 0x1, R13 ;  /* 0x000000010a0a7824 */ /* 0x000fe200078e020d */
        /* <DEDUP_REMOVED lines=83> */
[----:B------:R-:W-:Y:S01]  /*bb70*/  FSEL R85, R85, -INF , !P6 ;  /* 0xff80000055557808 */ /* 0x000fe20007000000 */
        /* <DEDUP_REMOVED lines=14> */
.L_x_1147:
[----:B------:R-:W-:-:S05]  /*bc60*/  IMAD.U32 R0, RZ, RZ, UR34 ;  /* 0x00000022ff007e24 */ /* 0x000fca000f8e00ff */
[----:B------:R-:W-:-:S13]  /*bc70*/  ISETP.NE.AND P3, PT, R0, 0x1, PT ;  /* 0x000000010000780c */ /* 0x000fda0003f65270 */
[----:B------:R-:W0:Y:S02]  /*bc80*/  @P3 LDC.64 R6, c[0x0][0x9e8] ;  /* 0x00027a00ff063b82 */ /* 0x000e240000000a00 */
[----:B0-----:R-:W-:-:S05]  /*bc90*/  @P3 IMAD.HI.U32 R6, R13, R6, RZ ;  /* 0x000000060d063227 */ /* 0x001fca00078e00ff */
[----:B------:R-:W-:-:S07]  /*bca0*/  @P3 SHF.R.U32.HI R13, RZ, R7, R6 ;  /* 0x00000007ff0d3219 */ /* 0x000fce0000011606 */
.L_x_1148:
[----:B------:R-:W-:Y:S05]  /*bcb0*/  BSYNC B0 ;  /* 0x0000000000007941 */ /* 0x000fea0003800000 */
.L_x_1146:
[----:B------:R-:W-:-:S04]  /*bcc0*/  IMAD R12, R13, R0, -R12 ;  /* 0x000000000d0c7224 */ /* 0x000fc800078e0a0c */
[----:B------:R-:W-:-:S05]  /*bcd0*/  IMAD.IADD R12, R12, 0x1, -R16 ;  /* 0x000000010c0c7824 */ /* 0x000fca00078e0a10 */
[----:B------:R-:W-:Y:S02]  /*bce0*/  VIMNMX R10, R10, R12, !PT ;  /* 0x0000000c0a0a7248 */ /* 0x000fe40007fe0100 */
[----:B------:R-:W-:-:S07]  /*bcf0*/  VIADDMNMX R11, R12, R0, R11, PT ;  /* 0x000000000c0b7246 */ /* 0x000fce000380010b */
.L_x_1145:
[----:B------:R-:W-:Y:S01]  /*bd00*/  FMNMX.FTZ R0, R24, R8, !PT ;  /* 0x0000000818007209 */ /* 0x000fe20007810000 */
[----:B------:R-:W-:Y:S01]  /*bd10*/  IMAD.U32 R13, RZ, RZ, UR55 ;  /* 0x00000037ff0d7e24 */ /* 0x000fe2000f8e00ff */
[C---:B------:R-:W-:Y:S01]  /*bd20*/  ISETP.GT.AND P4, PT, R10.reuse, 0x8, P2 ;  /* 0x000000080a00780c */ /* 0x040fe20001784270 */
[----:B------:R-:W-:Y:S01]  /*bd30*/  UMOV UR28, UR51 ;  /* 0x00000033001c7c82 */ /* 0x000fe20008000000 */
[----:B------:R-:W-:Y:S01]  /*bd40*/  FMNMX.FTZ R0, R25, R0, !PT ;  /* 0x0000000019007209 */ /* 0x000fe20007810000 */
[----:B------:R-:W-:Y:S01]  /*bd50*/  UMOV UR55, UR48 ;  /* 0x0000003000377c82 */ /* 0x000fe20008000000 */
        /* <DEDUP_REMOVED lines=61> */
[C---:B------:R-:W-:Y:S01]  /*c130*/  ISETP.LT.OR P4, PT, R11.reuse, 0x42, P4 ;  /* 0x000000420b00780c */ /* 0x040fe20002781670 */
[----:B------:R-:W0:Y:S01]  /*c140*/  SHFL.BFLY PT, R5, R0, 0x2, 0x1f ;  /* 0x0c401f0000057f89 */ /* 0x000e2200000e0000 */
[----:B------:R-:W-:-:S02]  /*c150*/  ISETP.LT.OR P6, PT, R11, 0x49, P6 ;  /* 0x000000490b00780c */ /* 0x000fc400037c1670 */
[----:B------:R-:W-:Y:S02]  /*c160*/  FSEL R59, R59, -INF , !P4 ;  /* 0xff8000003b3b7808 */ /* 0x000fe40006000000 */
[----:B------:R-:W-:Y:S02]  /*c170*/  ISETP.GT.AND P4, PT, R10, 0x50, P2 ;  /* 0x000000500a00780c */ /* 0x000fe40001784270 */
[----:B------:R-:W-:Y:S02]  /*c180*/  FSEL R62, R62, -INF , !P6 ;  /* 0xff8000003e3e7808 */ /* 0x000fe40007000000 */
[----:B------:R-:W-:Y:S02]  /*c190*/  ISETP.GT.AND P6, PT, R10, 0x51, P2 ;  /* 0x000000510a00780c */ /* 0x000fe400017c4270 */
[C---:B------:R-:W-:Y:S02]  /*c1a0*/  ISETP.LT.OR P4, PT, R11.reuse, 0x51, P4 ;  /* 0x000000510b00780c */ /* 0x040fe40002781670 */
[----:B------:R-:W-:-:S02]  /*c1b0*/  ISETP.LT.OR P6, PT, R11, 0x52, P6 ;  /* 0x000000520b00780c */ /* 0x000fc400037c1670 */
[----:B------:R-:W-:Y:S02]  /*c1c0*/  FSEL R66, R66, -INF , !P4 ;  /* 0xff80000042427808 */ /* 0x000fe40006000000 */
[C---:B------:R-:W-:Y:S02]  /*c1d0*/  ISETP.GT.AND P4, PT, R10.reuse, 0x59, P2 ;  /* 0x000000590a00780c */ /* 0x040fe40001784270 */
[----:B------:R-:W-:Y:S02]  /*c1e0*/  FSEL R67, R67, -INF , !P6 ;  /* 0xff80000043437808 */ /* 0x000fe40007000000 */
[----:B------:R-:W-:Y:S02]  /*c1f0*/  ISETP.GT.AND P6, PT, R10, 0x60, P2 ;  /* 0x000000600a00780c */ /* 0x000fe400017c4270 */
[----:B------:R-:W-:Y:S02]  /*c200*/  ISETP.LT.OR P4, PT, R11, 0x5a, P4 ;  /* 0x0000005a0b00780c */ /* 0x000fe40002781670 */
[----:B0-----:R-:W-:-:S02]  /*c210*/  FMNMX.FTZ R0, R0, R5, !PT ;  /* 0x0000000500007209 */ /* 0x001fc40007810000 */
[----:B------:R-:W-:Y:S02]  /*c220*/  ISETP.LT.OR P6, PT, R11, 0x61, P6 ;  /* 0x000000610b00780c */ /* 0x000fe400037c1670 */
[----:B------:R-:W-:Y:S01]  /*c230*/  FSEL R71, R71, -INF , !P4 ;  /* 0xff80000047477808 */ /* 0x000fe20006000000 */
[----:B------:R-:W0:Y:S01]  /*c240*/  SHFL.BFLY PT, R5, R0, 0x1, 0x1f ;  /* 0x0c201f0000057f89 */ /* 0x000e2200000e0000 */
[----:B------:R-:W-:Y:S02]  /*c250*/  ISETP.GT.AND P4, PT, R10, 0x68, P2 ;  /* 0x000000680a00780c */ /* 0x000fe40001784270 */
[----:B------:R-:W-:Y:S02]  /*c260*/  FSEL R74, R74, -INF , !P6 ;  /* 0xff8000004a4a7808 */ /* 0x000fe40007000000 */
[----:B------:R-:W-:Y:S02]  /*c270*/  ISETP.GT.AND P6, PT, R10, 0x69, P2 ;  /* 0x000000690a00780c */ /* 0x000fe400017c4270 */
[----:B------:R-:W-:-:S02]  /*c280*/  ISETP.LT.OR P4, PT, R11, 0x69, P4 ;  /* 0x000000690b00780c */ /* 0x000fc40002781670 */
[----:B------:R-:W-:Y:S02]  /*c290*/  ISETP.LT.OR P6, PT, R11, 0x6a, P6 ;  /* 0x0000006a0b00780c */ /* 0x000fe400037c1670 */
[----:B------:R-:W-:Y:S02]  /*c2a0*/  FSEL R78, R78, -INF , !P4 ;  /* 0xff8000004e4e7808 */ /* 0x000fe40006000000 */
[C---:B------:R-:W-:Y:S02]  /*c2b0*/  ISETP.GT.AND P4, PT, R10.reuse, 0x70, P2 ;  /* 0x000000700a00780c */ /* 0x040fe40001784270 */
[----:B------:R-:W-:Y:S02]  /*c2c0*/  FSEL R79, R79, -INF , !P6 ;  /* 0xff8000004f4f7808 */ /* 0x000fe40007000000 */
[----:B------:R-:W-:Y:S02]  /*c2d0*/  ISETP.GT.AND P6, PT, R10, 0x71, P2 ;  /* 0x000000710a00780c */ /* 0x000fe400017c4270 */
[----:B------:R-:W-:-:S02]  /*c2e0*/  ISETP.LT.OR P4, PT, R11, 0x71, P4 ;  /* 0x000000710b00780c */ /* 0x000fc40002781670 */
[----:B------:R-:W-:Y:S02]  /*c2f0*/  ISETP.LT.OR P6, PT, R11, 0x72, P6 ;  /* 0x000000720b00780c */ /* 0x000fe400037c1670 */
[----:B------:R-:W-:Y:S02]  /*c300*/  FSEL R82, R82, -INF , !P4 ;  /* 0xff80000052527808 */ /* 0x000fe40006000000 */
[----:B0-----:R-:W-:Y:S02]  /*c310*/  FMNMX.FTZ R0, R0, R5, !PT ;  /* 0x0000000500007209 */ /* 0x001fe40007810000 */
[----:B------:R-:W-:Y:S02]  /*c320*/  FSEL R83, R83, -INF , !P6 ;  /* 0xff80000053537808 */ /* 0x000fe40007000000 */
[C---:B------:R-:W-:Y:S01]  /*c330*/  FSETP.NEU.FTZ.AND P3, PT, R0.reuse, -INF , PT ;  /* 0xff8000000000780b */ /* 0x040fe20003f7d000 */
[----:B------:R-:W-:Y:S01]  /*c340*/  FMUL.FTZ R5, R0, UR33 ;  /* 0x0000002100057c20 */ /* 0x000fe20008410000 */
[----:B------:R-:W-:-:S02]  /*c350*/  @!P1 LEA R13, R13, UR42, 0x3 ;  /* 0x0000002a0d0d9c11 */ /* 0x000fc4000f8e18ff */
[----:B------:R-:W-:Y:S02]  /*c360*/  FSEL R6, R0, RZ, P3 ;  /* 0x000000ff00067208 */ /* 0x000fe40001800000 */
[----:B------:R-:W-:Y:S01]  /*c370*/  FSEL R5, R5, RZ, P3 ;  /* 0x000000ff05057208 */ /* 0x000fe20001800000 */
[----:B------:R-:W-:Y:S01]  /*c380*/  @!P1 VIADD R13, R13, 0x2d860 ;  /* 0x0002d8600d0d9836 */ /* 0x000fe20000000000 */
[----:B------:R-:W-:Y:S01]  /*c390*/  ISETP.GT.AND P3, PT, R10, 0x1, P2 ;  /* 0x000000010a00780c */ /* 0x000fe20001764270 */
[----:B------:R-:W-:Y:S02]  /*c3a0*/  FADD.FTZ R6, -R6, R8 ;  /* 0x0000000806067221 */ /* 0x000fe40000010100 */
[--C-:B------:R-:W-:Y:S01]  /*c3b0*/  FFMA.FTZ R24, R24, UR33, -R5.reuse ;  /* 0x0000002118187c23 */ /* 0x100fe20008010805 */
[----:B------:R-:W-:Y:S01]  /*c3c0*/  ISETP.LT.OR P3, PT, R11, 0x2, P3 ;  /* 0x000000020b00780c */ /* 0x000fe20001f61670 */
[--C-:B------:R-:W-:Y:S01]  /*c3d0*/  FFMA.FTZ R25, R25, UR33, -R5.reuse ;  /* 0x0000002119197c23 */ /* 0x100fe20008010805 */
[--C-:B------:R-:W-:Y:S01]  /*c3e0*/  FFMA.FTZ R28, R28, UR33, -R5.reuse ;  /* 0x000000211c1c7c23 */ /* 0x100fe20008010805 */
[--C-:B------:R-:W-:Y:S01]  /*c3f0*/  FFMA.FTZ R29, R29, UR33, -R5.reuse ;  /* 0x000000211d1d7c23 */ /* 0x100fe20008010805 */
[----:B------:R-:W-:Y:S01]  /*c400*/  FSEL R27, R27, -INF , !P3 ;  /* 0xff8000001b1b7808 */ /* 0x000fe20005800000 */
[--C-:B------:R-:W-:Y:S01]  /*c410*/  FFMA.FTZ R32, R32, UR33, -R5.reuse ;  /* 0x0000002120207c23 */ /* 0x100fe20008010805 */
[----:B------:R-:W-:Y:S01]  /*c420*/  ISETP.GT.AND P3, PT, R10, 0x10, P2 ;  /* 0x000000100a00780c */ /* 0x000fe20001764270 */
[--C-:B------:R-:W-:Y:S01]  /*c430*/  FFMA.FTZ R33, R33, UR33, -R5.reuse ;  /* 0x0000002121217c23 */ /* 0x100fe20008010805 */
[--C-:B------:R-:W-:Y:S01]  /*c440*/  FFMA.FTZ R36, R36, UR33, -R5.reuse ;  /* 0x0000002124247c23 */ /* 0x100fe20008010805 */
        /* <DEDUP_REMOVED lines=34> */
[----:B------:R-:W-:Y:S01]  /*c670*/  FFMA.FTZ R85, R85, UR33, -R5 ;  /* 0x0000002155557c23 */ /* 0x000fe20008010805 */
[----:B------:R-:W-:Y:S01]  /*c680*/  FSEL R51, R51, -INF , !P3 ;  /* 0xff80000033337808 */ /* 0x000fe20005800000 */
[----:B------:R-:W-:Y:S01]  /*c690*/  FMUL.FTZ R6, R6, UR33 ;  /* 0x0000002106067c20 */ /* 0x000fe20008410000 */
[----:B------:R-:W-:Y:S01]  /*c6a0*/  ISETP.GT.AND P3, PT, R10, 0x40, P2 ;  /* 0x000000400a00780c */ /* 0x000fe20001764270 */
[----:B------:R-:W-:Y:S01]  /*c6b0*/  MUFU.EX2 R12, R24 ;  /* 0x00000018000c7308 */ /* 0x000fe20000000800 */
[----:B------:R-:W-:-:S02]  /*c6c0*/  @!P1 PRMT R13, RZ, 0x654, R13 ;  /* 0x00000654ff0d9816 */ /* 0x000fc4000000000d */
[----:B------:R-:W-:Y:S02]  /*c6d0*/  ISETP.LT.OR P3, PT, R11, 0x41, P3 ;  /* 0x000000410b00780c */ /* 0x000fe40001f61670 */
[----:B------:R0:W-:Y:S02]  /*c6e0*/  @!P1 SYNCS.ARRIVE.TRANS64.RED.A1T0 RZ, [R13+URZ], RZ ;  /* 0x000000ff0dff99a7 */ /* 0x0001e4000810043f */
[----:B------:R-:W-:Y:S01]  /*c6f0*/  FSEL R58, R58, -INF , !P3 ;  /* 0xff8000003a3a7808 */ /* 0x000fe20005800000 */
[----:B------:R-:W1:Y:S01]  /*c700*/  MUFU.EX2 R6, R6 ;  /* 0x0000000600067308 */ /* 0x000e620000000800 */
[----:B------:R-:W-:-:S04]  /*c710*/  ISETP.GT.AND P3, PT, R10, 0x49, P2 ;  /* 0x000000490a00780c */ /* 0x000fc80001764270 */
[----:B------:R-:W-:-:S03]  /*c720*/  ISETP.LT.OR P3, PT, R11, 0x4a, P3 ;  /* 0x0000004a0b00780c */ /* 0x000fc60001f61670 */
[----:B------:R-:W2:Y:S01]  /*c730*/  MUFU.EX2 R25, R25 ;  /* 0x0000001900197308 */ /* 0x000ea20000000800 */
[----:B------:R-:W-:Y:S02]  /*c740*/  FSEL R63, R63, -INF , !P3 ;  /* 0xff8000003f3f7808 */ /* 0x000fe40005800000 */
[----:B------:R-:W-:-:S04]  /*c750*/  ISETP.GT.AND P3, PT, R10, 0x58, P2 ;  /* 0x000000580a00780c */ /* 0x000fc80001764270 */
[----:B------:R-:W-:Y:S01]  /*c760*/  ISETP.LT.OR P3, PT, R11, 0x59, P3 ;  /* 0x000000590b00780c */ /* 0x000fe20001f61670 */
[----:B------:R-:W3:Y:S01]  /*c770*/  MUFU.EX2 R14, R28 ;  /* 0x0000001c000e7308 */ /* 0x000ee20000000800 */
[----:B-1----:R-:W-:Y:S01]  /*c780*/  FFMA.FTZ R4, R6, R4, R12 ;  /* 0x0000000406047223 */ /* 0x002fe2000001000c */
[-C--:B------:R-:W-:Y:S01]  /*c790*/  FMUL.FTZ R88, R88, R6.reuse ;  /* 0x0000000658587220 */ /* 0x080fe20000410000 */
[----:B------:R-:W-:Y:S01]  /*c7a0*/  FSEL R70, R70, -INF , !P3 ;  /* 0xff80000046467808 */ /* 0x000fe20005800000 */
[-C--:B------:R-:W-:Y:S01]  /*c7b0*/  FMUL.FTZ R89, R89, R6.reuse ;  /* 0x0000000659597220 */ /* 0x080fe20000410000 */
[----:B------:R-:W-:Y:S01]  /*c7c0*/  ISETP.GT.AND P3, PT, R10, 0x61, P2 ;  /* 0x000000610a00780c */ /* 0x000fe20001764270 */
[-C--:B------:R-:W-:Y:S01]  /*c7d0*/  FMUL.FTZ R92, R92, R6.reuse ;  /* 0x000000065c5c7220 */ /* 0x080fe20000410000 */
[----:B------:R-:W-:Y:S01]  /*c7e0*/  FMUL.FTZ R93, R93, R6 ;  /* 0x000000065d5d7220 */ /* 0x000fe20000410000 */
[----:B------:R-:W1:Y:S01]  /*c7f0*/  MUFU.EX2 R29, R29 ;  /* 0x0000001d001d7308 */ /* 0x000e620000000800 */
[----:B------:R-:W-:Y:S01]  /*c800*/  ISETP.LT.OR P3, PT, R11, 0x62, P3 ;  /* 0x000000620b00780c */ /* 0x000fe20001f61670 */
[C---:B--2---:R-:W-:Y:S01]  /*c810*/  FADD.FTZ R4, R25.reuse, R4 ;  /* 0x0000000419047221 */ /* 0x044fe20000010000 */
[----:B------:R-:W-:Y:S01]  /*c820*/  F2FP.F16.F32.PACK_AB R12, R25, R12 ;  /* 0x0000000c190c723e */ /* 0x000fe200000000ff */
[-C--:B------:R-:W-:Y:S01]  /*c830*/  FMUL.FTZ R96, R96, R6.reuse ;  /* 0x0000000660607220 */ /* 0x080fe20000410000 */
[----:B------:R-:W-:Y:S01]  /*c840*/  FSEL R75, R75, -INF , !P3 ;  /* 0xff8000004b4b7808 */ /* 0x000fe20005800000 */
[-C--:B------:R-:W-:Y:S01]  /*c850*/  FMUL.FTZ R97, R97, R6.reuse ;  /* 0x0000000661617220 */ /* 0x080fe20000410000 */
[----:B------:R-:W-:Y:S01]  /*c860*/  ISETP.GT.AND P3, PT, R10, RZ, P2 ;  /* 0x000000ff0a00720c */ /* 0x000fe20001764270 */
[----:B------:R-:W-:Y:S01]  /*c870*/  MUFU.EX2 R32, R32 ;  /* 0x0000002000207308 */ /* 0x000fe20000000800 */
[----:B---3--:R-:W-:Y:S01]  /*c880*/  FADD.FTZ R4, R14, R4 ;  /* 0x000000040e047221 */ /* 0x008fe20000010000 */
[-C--:B------:R-:W-:Y:S01]  /*c890*/  FMUL.FTZ R100, R100, R6.reuse ;  /* 0x0000000664647220 */ /* 0x080fe20000410000 */
[----:B------:R-:W-:Y:S01]  /*c8a0*/  ISETP.LT.OR P3, PT, R11, 0x1, P3 ;  /* 0x000000010b00780c */ /* 0x000fe20001f61670 */
[-C--:B------:R-:W-:Y:S01]  /*c8b0*/  FMUL.FTZ R101, R101, R6.reuse ;  /* 0x0000000665657220 */ /* 0x080fe20000410000 */
[-C--:B------:R-:W-:Y:S01]  /*c8c0*/  FMUL.FTZ R104, R104, R6.reuse ;  /* 0x0000000668687220 */ /* 0x080fe20000410000 */
[-C--:B------:R-:W-:Y:S01]  /*c8d0*/  FMUL.FTZ R105, R105, R6.reuse ;  /* 0x0000000669697220 */ /* 0x080fe20000410000 */
[----:B------:R-:W-:Y:S01]  /*c8e0*/  FSEL R26, R26, -INF , !P3 ;  /* 0xff8000001a1a7808 */ /* 0x000fe20005800000 */
[----:B------:R-:W-:Y:S01]  /*c8f0*/  MUFU.EX2 R33, R33 ;  /* 0x0000002100217308 */ /* 0x000fe20000000800 */
[----:B------:R-:W-:Y:S01]  /*c900*/  ISETP.GT.AND P3, PT, R10, 0x78, P2 ;  /* 0x000000780a00780c */ /* 0x000fe20001764270 */
[-C--:B------:R-:W-:Y:S01]  /*c910*/  FMUL.FTZ R108, R108, R6.reuse ;  /* 0x000000066c6c7220 */ /* 0x080fe20000410000 */
[----:B------:R-:W-:Y:S01]  /*c920*/  FMNMX.FTZ R8, R26, R9, !PT ;  /* 0x000000091a087209 */ /* 0x000fe20007810000 */
[-C--:B------:R-:W-:Y:S01]  /*c930*/  FMUL.FTZ R109, R109, R6.reuse ;  /* 0x000000066d6d7220 */ /* 0x080fe20000410000 */
[----:B------:R-:W-:Y:S01]  /*c940*/  ISETP.GT.AND P2, PT, R10, 0x79, P2 ;  /* 0x000000790a00780c */ /* 0x000fe20001744270 */
[----:B------:R-:W-:Y:S01]  /*c950*/  FMUL.FTZ R112, R112, R6 ;  /* 0x0000000670707220 */ /* 0x000fe20000410000 */
[----:B------:R-:W-:Y:S01]  /*c960*/  FMNMX.FTZ R5, R27, R8, !PT ;  /* 0x000000081b057209 */ /* 0x000fe20007810000 */
[----:B------:R-:W-:Y:S01]  /*c970*/  MUFU.EX2 R36, R36 ;  /* 0x0000002400247308 */ /* 0x000fe20000000800 */
[----:B------:R-:W-:Y:S01]  /*c980*/  ISETP.LT.OR P3, PT, R11, 0x79, P3 ;  /* 0x000000790b00780c */ /* 0x000fe20001f61670 */
[-C--:B------:R-:W-:Y:S01]  /*c990*/  FMUL.FTZ R113, R113, R6.reuse ;  /* 0x0000000671717220 */ /* 0x080fe20000410000 */
[----:B------:R-:W-:Y:S01]  /*c9a0*/  FMNMX.FTZ R8, R30, R5, !PT ;  /* 0x000000051e087209 */ /* 0x000fe20007810000 */
[-C--:B------:R-:W-:Y:S01]  /*c9b0*/  FMUL.FTZ R116, R116, R6.reuse ;  /* 0x0000000674747220 */ /* 0x080fe20000410000 */
[----:B------:R-:W-:Y:S01]  /*c9c0*/  ISETP.LT.OR P2, PT, R11, 0x7a, P2 ;  /* 0x0000007a0b00780c */ /* 0x000fe20001741670 */
[----:B------:R-:W-:Y:S01]  /*c9d0*/  FMUL.FTZ R117, R117, R6 ;  /* 0x0000000675757220 */ /* 0x000fe20000410000 */
[----:B------:R-:W-:Y:S01]  /*c9e0*/  FMNMX.FTZ R5, R31, R8, !PT ;  /* 0x000000081f057209 */ /* 0x000fe20007810000 */
[----:B------:R-:W-:Y:S01]  /*c9f0*/  MUFU.EX2 R37, R37 ;  /* 0x0000002500257308 */ /* 0x000fe20000000800 */
[----:B------:R-:W-:Y:S01]  /*ca00*/  FSEL R86, R86, -INF , !P3 ;  /* 0xff80000056567808 */ /* 0x000fe20005800000 */
[-C--:B------:R-:W-:Y:S01]  /*ca10*/  FMUL.FTZ R120, R120, R6.reuse ;  /* 0x0000000678787220 */ /* 0x080fe20000410000 */
[----:B------:R-:W-:Y:S01]  /*ca20*/  FMNMX.FTZ R8, R34, R5, !PT ;  /* 0x0000000522087209 */ /* 0x000fe20007810000 */
[-C--:B------:R-:W-:Y:S01]  /*ca30*/  FMUL.FTZ R121, R121, R6.reuse ;  /* 0x0000000679797220 */ /* 0x080fe20000410000 */
[----:B------:R-:W-:Y:S01]  /*ca40*/  FSEL R87, R87, -INF , !P2 ;  /* 0xff80000057577808 */ /* 0x000fe20005000000 */
[----:B------:R-:W-:Y:S01]  /*ca50*/  FMUL.FTZ R124, R124, R6 ;  /* 0x000000067c7c7220 */ /* 0x000fe20000410000 */
[----:B------:R-:W-:Y:S01]  /*ca60*/  FMNMX.FTZ R5, R35, R8, !PT ;  /* 0x0000000823057209 */ /* 0x000fe20007810000 */
[----:B------:R-:W-:Y:S01]  /*ca70*/  MUFU.EX2 R41, R41 ;  /* 0x0000002900297308 */ /* 0x000fe20000000800 */
[----:B-1----:R-:W-:Y:S01]  /*ca80*/  F2FP.F16.F32.PACK_AB R14, R29, R14 ;  /* 0x0000000e1d0e723e */ /* 0x002fe200000000ff */
[-C--:B------:R-:W-:Y:S01]  /*ca90*/  FMUL.FTZ R125, R125, R6.reuse ;  /* 0x000000067d7d7220 */ /* 0x080fe20000410000 */
[----:B------:R-:W-:Y:S01]  /*caa0*/  FMNMX.FTZ R8, R38, R5, !PT ;  /* 0x0000000526087209 */ /* 0x000fe20007810000 */
[-C--:B------:R-:W-:Y:S01]  /*cab0*/  FMUL.FTZ R128, R128, R6.reuse ;  /* 0x0000000680807220 */ /* 0x080fe20000410000 */
[-C--:B------:R-:W-:Y:S01]  /*cac0*/  FMUL.FTZ R129, R129, R6.reuse ;  /* 0x0000000681817220 */ /* 0x080fe20000410000 */
[----:B------:R-:W-:Y:S01]  /*cad0*/  FMUL.FTZ R132, R132, R6 ;  /* 0x0000000684847220 */ /* 0x000fe20000410000 */
[----:B------:R-:W-:Y:S01]  /*cae0*/  FMNMX.FTZ R5, R39, R8, !PT ;  /* 0x0000000827057209 */ /* 0x000fe20007810000 */
[----:B------:R-:W-:Y:S01]  /*caf0*/  MUFU.EX2 R45, R45 ;  /* 0x0000002d002d7308 */ /* 0x000fe20000000800 */
[----:B------:R-:W-:-:S02]  /*cb00*/  FMUL.FTZ R133, R133, R6 ;  /* 0x0000000685857220 */ /* 0x000fc40000410000 */
        /* <DEDUP_REMOVED lines=35> */
[----:B------:R-:W-:Y:S04]  /*cd40*/  MUFU.EX2 R72, R72 ;  /* 0x0000004800487308 */ /* 0x000fe80000000800 */
[----:B------:R-:W1:Y:S04]  /*cd50*/  SHFL.BFLY PT, R7, R5, 0x2, 0x1f ;  /* 0x0c401f0005077f89 */ /* 0x000e6800000e0000 */
[----:B------:R-:W-:Y:S08]  /*cd60*/  MUFU.EX2 R73, R73 ;  /* 0x0000004900497308 */ /* 0x000ff00000000800 */
[----:B------:R-:W-:Y:S08]  /*cd70*/  MUFU.EX2 R76, R76 ;  /* 0x0000004c004c7308 */ /* 0x000ff00000000800 */
[----:B------:R-:W-:Y:S01]  /*cd80*/  MUFU.EX2 R77, R77 ;  /* 0x0000004d004d7308 */ /* 0x000fe20000000800 */
[----:B-1----:R-:W-:-:S07]  /*cd90*/  FMNMX.FTZ R5, R5, R7, !PT ;  /* 0x0000000705057209 */ /* 0x002fce0007810000 */
[----:B------:R-:W-:Y:S01]  /*cda0*/  MUFU.EX2 R80, R80 ;  /* 0x0000005000507308 */ /* 0x000fe20000000800 */
[----:B------:R-:W1:Y:S07]  /*cdb0*/  SHFL.BFLY PT, R7, R5, 0x1, 0x1f ;  /* 0x0c201f0005077f89 */ /* 0x000e6e00000e0000 */
[----:B------:R-:W-:Y:S08]  /*cdc0*/  MUFU.EX2 R81, R81 ;  /* 0x0000005100517308 */ /* 0x000ff00000000800 */
[----:B------:R-:W-:Y:S08]  /*cdd0*/  MUFU.EX2 R84, R84 ;  /* 0x0000005400547308 */ /* 0x000ff00000000800 */
[----:B------:R-:W-:Y:S01]  /*cde0*/  MUFU.EX2 R85, R85 ;  /* 0x0000005500557308 */ /* 0x000fe20000000800 */
[----:B-1----:R-:W-:Y:S01]  /*cdf0*/  FMNMX.FTZ R5, R5, R7, !PT ;  /* 0x0000000705057209 */ /* 0x002fe20007810000 */
[----:B------:R-:W-:-:S03]  /*ce00*/  FADD.FTZ R7, R29, R4 ;  /* 0x000000041d077221 */ /* 0x000fc60000010000 */
[C---:B------:R-:W-:Y:S01]  /*ce10*/  FSETP.NEU.FTZ.AND P2, PT, R5.reuse, -INF , PT ;  /* 0xff8000000500780b */ /* 0x040fe20003f5d000 */
[----:B------:R-:W-:-:S05]  /*ce20*/  FMUL.FTZ R4, R5, UR33 ;  /* 0x0000002105047c20 */ /* 0x000fca0008410000 */
[----:B------:R-:W-:-:S05]  /*ce30*/  FSEL R4, R4, RZ, P2 ;  /* 0x000000ff04047208 */ /* 0x000fca0001000000 */
[--C-:B------:R-:W-:Y:S01]  /*ce40*/  FFMA.FTZ R8, R26, UR33, -R4.reuse ;  /* 0x000000211a087c23 */ /* 0x100fe20008010804 */
[--C-:B------:R-:W-:Y:S01]  /*ce50*/  FFMA.FTZ R10, R27, UR33, -R4.reuse ;  /* 0x000000211b0a7c23 */ /* 0x100fe20008010804 */
[--C-:B------:R-:W-:Y:S01]  /*ce60*/  FFMA.FTZ R11, R30, UR33, -R4.reuse ;  /* 0x000000211e0b7c23 */ /* 0x100fe20008010804 */
[--C-:B------:R-:W-:Y:S01]  /*ce70*/  FFMA.FTZ R20, R31, UR33, -R4.reuse ;  /* 0x000000211f147c23 */ /* 0x100fe20008010804 */
[----:B------:R-:W-:Y:S01]  /*ce80*/  FSEL R30, R5, RZ, P2 ;  /* 0x000000ff051e7208 */ /* 0x000fe20001000000 */
[--C-:B------:R-:W-:Y:S01]  /*ce90*/  FFMA.FTZ R25, R38, UR33, -R4.reuse ;  /* 0x0000002126197c23 */ /* 0x100fe20008010804 */
[----:B------:R-:W-:Y:S01]  /*cea0*/  MUFU.EX2 R8, R8 ;  /* 0x0000000800087308 */ /* 0x000fe20000000800 */
[--C-:B------:R-:W-:Y:S01]  /*ceb0*/  FFMA.FTZ R28, R39, UR33, -R4.reuse ;  /* 0x00000021271c7c23 */ /* 0x100fe20008010804 */
[--C-:B------:R-:W-:Y:S01]  /*cec0*/  FFMA.FTZ R29, R42, UR33, -R4.reuse ;  /* 0x000000212a1d7c23 */ /* 0x100fe20008010804 */
[----:B------:R-:W-:Y:S01]  /*ced0*/  FADD.FTZ R30, -R30, R9 ;  /* 0x000000091e1e7221 */ /* 0x000fe20000010100 */
[--C-:B------:R-:W-:Y:S01]  /*cee0*/  FFMA.FTZ R38, R47, UR33, -R4.reuse ;  /* 0x000000212f267c23 */ /* 0x100fe20008010804 */
[--C-:B------:R-:W-:Y:S01]  /*cef0*/  FFMA.FTZ R27, R50, UR33, -R4.reuse ;  /* 0x00000021321b7c23 */ /* 0x100fe20008010804 */
[--C-:B------:R-:W-:Y:S01]  /*cf00*/  FFMA.FTZ R31, R54, UR33, -R4.reuse ;  /* 0x00000021361f7c23 */ /* 0x100fe20008010804 */
[----:B------:R-:W-:Y:S01]  /*cf10*/  FMUL.FTZ R21, R30, UR33 ;  /* 0x000000211e157c20 */ /* 0x000fe20008410000 */
        /* <DEDUP_REMOVED lines=15> */
[----:B------:R-:W-:Y:S01]  /*d010*/  FFMA.FTZ R86, R86, UR33, -R4 ;  /* 0x0000002156567c23 */ /* 0x000fe20008010804 */
[----:B------:R-:W1:Y:S01]  /*d020*/  MUFU.EX2 R20, R20 ;  /* 0x0000001400147308 */ /* 0x000e620000000800 */
[----:B0-----:R-:W-:-:S02]  /*d030*/  F2FP.F16.F32.PACK_AB R13, R10, R8 ;  /* 0x000000080a0d723e */ /* 0x001fc400000000ff */
[C---:B------:R-:W-:Y:S01]  /*d040*/  ISETP.GT.AND P2, PT, R2.reuse, UR37, PT ;  /* 0x0000002502007c0c */ /* 0x040fe2000bf44270 */
[----:B------:R-:W-:-:S04]  /*d050*/  VIADD R2, R2, 0xffffffff ;  /* 0xffffffff02027836 */ /* 0x000fc80000000000 */
[----:B------:R-:W0:Y:S08]  /*d060*/  MUFU.EX2 R21, R21 ;  /* 0x0000001500157308 */ /* 0x000e300000000800 */
[----:B------:R-:W-:Y:S01]  /*d070*/  MUFU.EX2 R25, R25 ;  /* 0x0000001900197308 */ /* 0x000fe20000000800 */
[----:B-1----:R-:W-:-:S05]  /*d080*/  F2FP.F16.F32.PACK_AB R15, R20, R11 ;  /* 0x0000000b140f723e */ /* 0x002fca00000000ff */
[----:B------:R1:W-:Y:S02]  /*d090*/  STSM.16.M88.4 [R17+0x21800], R12 ;  /* 0x0218000c11007844 */ /* 0x0003e40000000200 */
[----:B------:R-:W-:Y:S01]  /*d0a0*/  MUFU.EX2 R28, R28 ;  /* 0x0000001c001c7308 */ /* 0x000fe20000000800 */
[----:B0-----:R-:W-:Y:S01]  /*d0b0*/  FFMA.FTZ R9, R21, R3, R8 ;  /* 0x0000000315097223 */ /* 0x001fe20000010008 */
[----:B------:R-:W-:Y:S01]  /*d0c0*/  FADD.FTZ R8, R32, R7 ;  /* 0x0000000720087221 */ /* 0x000fe20000010000 */
[----:B------:R-:W-:Y:S01]  /*d0d0*/  FFMA.FTZ R3, R55, UR33, -R4 ;  /* 0x0000002137037c23 */ /* 0x000fe20008010804 */
[-C--:B------:R-:W-:Y:S01]  /*d0e0*/  FMUL.FTZ R90, R90, R21.reuse ;  /* 0x000000155a5a7220 */ /* 0x080fe20000410000 */
[----:B------:R-:W-:Y:S01]  /*d0f0*/  FADD.FTZ R10, R10, R9 ;  /* 0x000000090a0a7221 */ /* 0x000fe20000010000 */
[C---:B------:R-:W-:Y:S01]  /*d100*/  FADD.FTZ R7, R33.reuse, R8 ;  /* 0x0000000821077221 */ /* 0x040fe20000010000 */
[----:B------:R-:W-:Y:S01]  /*d110*/  F2FP.F16.F32.PACK_AB R8, R33, R32 ;  /* 0x000000202108723e */ /* 0x000fe200000000ff */
[----:B------:R-:W-:Y:S01]  /*d120*/  MUFU.EX2 R29, R29 ;  /* 0x0000001d001d7308 */ /* 0x000fe20000000800 */
[----:B------:R-:W-:Y:S01]  /*d130*/  FADD.FTZ R11, R11, R10 ;  /* 0x0000000a0b0b7221 */ /* 0x000fe20000010000 */
[----:B------:R-:W-:Y:S01]  /*d140*/  FADD.FTZ R10, R36, R7 ;  /* 0x00000007240a7221 */ /* 0x000fe20000010000 */
[-C--:B------:R-:W-:Y:S01]  /*d150*/  FMUL.FTZ R91, R91, R21.reuse ;  /* 0x000000155b5b7220 */ /* 0x080fe20000410000 */
[-C--:B------:R-:W-:Y:S01]  /*d160*/  FMUL.FTZ R94, R94, R21.reuse ;  /* 0x000000155e5e7220 */ /* 0x080fe20000410000 */
[----:B------:R-:W-:Y:S01]  /*d170*/  FADD.FTZ R20, R20, R11 ;  /* 0x0000000b14147221 */ /* 0x000fe20000010000 */
[--C-:B-1----:R-:W-:Y:S01]  /*d180*/  FFMA.FTZ R13, R34, UR33, -R4.reuse ;  /* 0x00000021220d7c23 */ /* 0x102fe20008010804 */
[--C-:B------:R-:W-:Y:S01]  /*d190*/  FFMA.FTZ R15, R35, UR33, -R4.reuse ;  /* 0x00000021230f7c23 */ /* 0x100fe20008010804 */
[----:B------:R0:W1:Y:S01]  /*d1a0*/  MUFU.EX2 R12, R40 ;  /* 0x00000028000c7308 */ /* 0x0000620000000800 */
[--C-:B------:R-:W-:Y:S01]  /*d1b0*/  FFMA.FTZ R34, R43, UR33, -R4.reuse ;  /* 0x000000212b227c23 */ /* 0x100fe20008010804 */
[----:B------:R-:W-:Y:S01]  /*d1c0*/  FFMA.FTZ R35, R46, UR33, -R4 ;  /* 0x000000212e237c23 */ /* 0x000fe20008010804 */
[----:B------:R-:W-:Y:S01]  /*d1d0*/  FADD.FTZ R11, R37, R10 ;  /* 0x0000000a250b7221 */ /* 0x000fe20000010000 */
[--C-:B------:R-:W-:Y:S01]  /*d1e0*/  FFMA.FTZ R43, R63, UR33, -R4.reuse ;  /* 0x000000213f2b7c23 */ /* 0x100fe20008010804 */
[----:B------:R-:W-:Y:S01]  /*d1f0*/  F2FP.F16.F32.PACK_AB R10, R37, R36 ;  /* 0x00000024250a723e */ /* 0x000fe200000000ff */
[-C--:B------:R-:W-:Y:S01]  /*d200*/  FMUL.FTZ R95, R95, R21.reuse ;  /* 0x000000155f5f7220 */ /* 0x080fe20000410000 */
[-C--:B------:R-:W-:Y:S01]  /*d210*/  FMUL.FTZ R98, R98, R21.reuse ;  /* 0x0000001562627220 */ /* 0x080fe20000410000 */
[----:B------:R-:W2:Y:S01]  /*d220*/  MUFU.EX2 R13, R13 ;  /* 0x0000000d000d7308 */ /* 0x000ea20000000800 */
[--C-:B0-----:R-:W-:Y:S01]  /*d230*/  FFMA.FTZ R40, R59, UR33, -R4.reuse ;  /* 0x000000213b287c23 */ /* 0x101fe20008010804 */
[----:B------:R-:W-:Y:S01]  /*d240*/  FFMA.FTZ R4, R87, UR33, -R4 ;  /* 0x0000002157047c23 */ /* 0x000fe20008010804 */
[-C--:B------:R-:W-:Y:S01]  /*d250*/  FMUL.FTZ R99, R99, R21.reuse ;  /* 0x0000001563637220 */ /* 0x080fe20000410000 */
[-C--:B------:R-:W-:Y:S01]  /*d260*/  FMUL.FTZ R102, R102, R21.reuse ;  /* 0x0000001566667220 */ /* 0x080fe20000410000 */
[-C--:B------:R-:W-:Y:S01]  /*d270*/  FMUL.FTZ R103, R103, R21.reuse ;  /* 0x0000001567677220 */ /* 0x080fe20000410000 */
[-C--:B------:R-:W-:Y:S01]  /*d280*/  FMUL.FTZ R106, R106, R21.reuse ;  /* 0x000000156a6a7220 */ /* 0x080fe20000410000 */
[-C--:B------:R-:W-:Y:S01]  /*d290*/  FMUL.FTZ R107, R107, R21.reuse ;  /* 0x000000156b6b7220 */ /* 0x080fe20000410000 */
[----:B------:R-:W0:Y:S01]  /*d2a0*/  MUFU.EX2 R15, R15 ;  /* 0x0000000f000f7308 */ /* 0x000e220000000800 */
[----:B-1----:R-:W-:Y:S01]  /*d2b0*/  FADD.FTZ R32, R12, R11 ;  /* 0x0000000b0c207221 */ /* 0x002fe20000010000 */
[----:B------:R-:W-:Y:S01]  /*d2c0*/  F2FP.F16.F32.PACK_AB R12, R41, R12 ;  /* 0x0000000c290c723e */ /* 0x000fe200000000ff */
[-C--:B------:R-:W-:Y:S01]  /*d2d0*/  FMUL.FTZ R110, R110, R21.reuse ;  /* 0x000000156e6e7220 */ /* 0x080fe20000410000 */
[-C--:B------:R-:W-:Y:S01]  /*d2e0*/  FMUL.FTZ R111, R111, R21.reuse ;  /* 0x000000156f6f7220 */ /* 0x080fe20000410000 */
[----:B------:R-:W-:Y:S01]  /*d2f0*/  FADD.FTZ R11, R41, R32 ;  /* 0x00000020290b7221 */ /* 0x000fe20000010000 */
[-C--:B------:R-:W-:Y:S01]  /*d300*/  FMUL.FTZ R114, R114, R21.reuse ;  /* 0x0000001572727220 */ /* 0x080fe20000410000 */
[-C--:B------:R-:W-:Y:S01]  /*d310*/  FMUL.FTZ R115, R115, R21.reuse ;  /* 0x0000001573737220 */ /* 0x080fe20000410000 */
[----:B------:R-:W1:Y:S01]  /*d320*/  MUFU.EX2 R14, R44 ;  /* 0x0000002c000e7308 */ /* 0x000e620000000800 */
[----:B--2---:R-:W-:Y:S01]  /*d330*/  FADD.FTZ R20, R13, R20 ;  /* 0x000000140d147221 */ /* 0x004fe20000010000 */
[-C--:B------:R-:W-:Y:S01]  /*d340*/  FMUL.FTZ R118, R118, R21.reuse ;  /* 0x0000001576767220 */ /* 0x080fe20000410000 */
[-C--:B------:R-:W-:Y:S01]  /*d350*/  FMUL.FTZ R119, R119, R21.reuse ;  /* 0x0000001577777220 */ /* 0x080fe20000410000 */
[-C--:B------:R-:W-:Y:S01]  /*d360*/  FMUL.FTZ R122, R122, R21.reuse ;  /* 0x000000157a7a7220 */ /* 0x080fe20000410000 */
[-C--:B------:R-:W-:Y:S01]  /*d370*/  FMUL.FTZ R123, R123, R21.reuse ;  /* 0x000000157b7b7220 */ /* 0x080fe20000410000 */
[-C--:B------:R-:W-:Y:S01]  /*d380*/  FMUL.FTZ R126, R126, R21.reuse ;  /* 0x000000157e7e7220 */ /* 0x080fe20000410000 */
[-C--:B------:R-:W-:Y:S01]  /*d390*/  FMUL.FTZ R127, R127, R21.reuse ;  /* 0x000000157f7f7220 */ /* 0x080fe20000410000 */
[----:B------:R-:W2:Y:S01]  /*d3a0*/  MUFU.EX2 R34, R34 ;  /* 0x0000002200227308 */ /* 0x000ea20000000800 */
[----:B0-----:R-:W-:Y:S01]  /*d3b0*/  FADD.FTZ R20, R15, R20 ;  /* 0x000000140f147221 */ /* 0x001fe20000010000 */
[-C--:B------:R-:W-:Y:S01]  /*d3c0*/  FMUL.FTZ R130, R130, R21.reuse ;  /* 0x0000001582827220 */ /* 0x080fe20000410000 */
[-C--:B------:R-:W-:Y:S01]  /*d3d0*/  FMUL.FTZ R131, R131, R21.reuse ;  /* 0x0000001583837220 */ /* 0x080fe20000410000 */
[-C--:B------:R-:W-:Y:S01]  /*d3e0*/  FMUL.FTZ R134, R134, R21.reuse ;  /* 0x0000001586867220 */ /* 0x080fe20000410000 */
[----:B------:R-:W-:Y:S01]  /*d3f0*/  FADD.FTZ R9, R25, R20 ;  /* 0x0000001419097221 */ /* 0x000fe20000010000 */
[----:B------:R-:W-:-:S02]  /*d400*/  FMUL.FTZ R135, R135, R21 ;  /* 0x0000001587877220 */ /* 0x000fc40000410000 */
[----:B------:R-:W0:Y:S01]  /*d410*/  MUFU.EX2 R35, R35 ;  /* 0x0000002300237308 */ /* 0x000e220000000800 */
[----:B------:R-:W-:Y:S01]  /*d420*/  FADD.FTZ R20, R28, R9 ;  /* 0x000000091c147221 */ /* 0x000fe20000010000 */
[----:B-1----:R-:W-:Y:S01]  /*d430*/  FADD.FTZ R44, R14, R11 ;  /* 0x0000000b0e2c7221 */ /* 0x002fe20000010000 */
[----:B------:R-:W-:Y:S02]  /*d440*/  F2FP.F16.F32.PACK_AB R14, R45, R14 ;  /* 0x0000000e2d0e723e */ /* 0x000fe400000000ff */
[----:B------:R-:W-:Y:S01]  /*d450*/  FADD.FTZ R9, R29, R20 ;  /* 0x000000141d097221 */ /* 0x000fe20000010000 */
[----:B------:R-:W-:Y:S02]  /*d460*/  FADD.FTZ R11, R45, R44 ;  /* 0x0000002c2d0b7221 */ /* 0x000fe40000010000 */
[----:B------:R-:W1:Y:S01]  /*d470*/  MUFU.EX2 R38, R38 ;  /* 0x0000002600267308 */ /* 0x000e620000000800 */
[----:B--2---:R-:W-:-:S07]  /*d480*/  FADD.FTZ R20, R34, R9 ;  /* 0x0000000922147221 */ /* 0x004fce0000010000 */
[----:B------:R-:W2:Y:S01]  /*d490*/  MUFU.EX2 R27, R27 ;  /* 0x0000001b001b7308 */ /* 0x000ea20000000800 */
[----:B0-----:R-:W-:Y:S01]  /*d4a0*/  FADD.FTZ R9, R35, R20 ;  /* 0x0000001423097221 */ /* 0x001fe20000010000 */
[----:B------:R-:W-:Y:S01]  /*d4b0*/  FADD.FTZ R20, R24, R11 ;  /* 0x0000000b18147221 */ /* 0x000fe20000010000 */
[----:B------:R-:W-:-:S03]  /*d4c0*/  F2FP.F16.F32.PACK_AB R24, R49, R24 ;  /* 0x000000183118723e */ /* 0x000fc600000000ff */
[----:B------:R-:W-:Y:S02]  /*d4d0*/  FADD.FTZ R11, R49, R20 ;  /* 0x00000014310b7221 */ /* 0x000fe40000010000 */
[----:B------:R-:W0:Y:S01]  /*d4e0*/  MUFU.EX2 R26, R52 ;  /* 0x00000034001a7308 */ /* 0x000e220000000800 */
[----:B-1----:R-:W-:-:S07]  /*d4f0*/  FADD.FTZ R44, R38, R9 ;  /* 0x00000009262c7221 */ /* 0x002fce0000010000 */
[----:B------:R-:W1:Y:S01]  /*d500*/  MUFU.EX2 R30, R30 ;  /* 0x0000001e001e7308 */ /* 0x000e620000000800 */
[----:B--2---:R-:W-:-:S07]  /*d510*/  FADD.FTZ R9, R27, R44 ;  /* 0x0000002c1b097221 */ /* 0x004fce0000010000 */
[----:B------:R-:W2:Y:S01]  /*d520*/  MUFU.EX2 R31, R31 ;  /* 0x0000001f001f7308 */ /* 0x000ea20000000800 */
[----:B0-----:R-:W-:Y:S01]  /*d530*/  FADD.FTZ R46, R26, R11 ;  /* 0x0000000b1a2e7221 */ /* 0x001fe20000010000 */
[----:B------:R-:W-:Y:S02]  /*d540*/  F2FP.F16.F32.PACK_AB R11, R28, R25 ;  /* 0x000000191c0b723e */ /* 0x000fe400000000ff */
[----:B------:R-:W-:-:S04]  /*d550*/  F2FP.F16.F32.PACK_AB R26, R53, R26 ;  /* 0x0000001a351a723e */ /* 0x000fc800000000ff */
[----:B------:R-:W0:Y:S01]  /*d560*/  MUFU.EX2 R3, R3 ;  /* 0x0000000300037308 */ /* 0x000e220000000800 */
[----:B-1----:R-:W-:Y:S01]  /*d570*/  FADD.FTZ R44, R30, R9 ;  /* 0x000000091e2c7221 */ /* 0x002fe20000010000 */
[----:B------:R-:W-:-:S04]  /*d580*/  FADD.FTZ R9, R53, R46 ;  /* 0x0000002e35097221 */ /* 0x000fc80000010000 */
[----:B------:R-:W-:Y:S01]  /*d590*/  FADD.FTZ R46, R56, R9 ;  /* 0x00000009382e7221 */ /* 0x000fe20000010000 */
[----:B------:R-:W-:Y:S01]  /*d5a0*/  F2FP.F16.F32.PACK_AB R9, R15, R13 ;  /* 0x0000000d0f09723e */ /* 0x000fe200000000ff */
[----:B------:R-:W1:Y:S01]  /*d5b0*/  MUFU.EX2 R39, R39 ;  /* 0x0000002700277308 */ /* 0x000e620000000800 */
[----:B--2---:R-:W-:Y:S01]  /*d5c0*/  FADD.FTZ R44, R31, R44 ;  /* 0x0000002c1f2c7221 */ /* 0x004fe20000010000 */
[----:B------:R-:W-:Y:S01]  /*d5d0*/  FADD.FTZ R15, R57, R46 ;  /* 0x0000002e390f7221 */ /* 0x000fe20000010000 */
[----:B------:R-:W-:Y:S01]  /*d5e0*/  F2FP.F16.F32.PACK_AB R13, R34, R29 ;  /* 0x0000001d220d723e */ /* 0x000fe200000000ff */
[----:B------:R2:W-:Y:S02]  /*d5f0*/  STSM.16.M88.4 [R22], R8 ;  /* 0x0000000816007844 */ /* 0x0005e40000000200 */
[----:B------:R-:W-:Y:S01]  /*d600*/  FADD.FTZ R28, R60, R15 ;  /* 0x0000000f3c1c7221 */ /* 0x000fe20000010000 */
[----:B------:R-:W-:Y:S01]  /*d610*/  F2FP.F16.F32.PACK_AB R15, R38, R35 ;  /* 0x00000023260f723e */ /* 0x000fe200000000ff */
[----:B------:R-:W3:Y:S01]  /*d620*/  MUFU.EX2 R40, R40 ;  /* 0x0000002800287308 */ /* 0x000ee20000000800 */
[----:B0-----:R-:W-:Y:S01]  /*d630*/  FADD.FTZ R44, R3, R44 ;  /* 0x0000002c032c7221 */ /* 0x001fe20000010000 */
[----:B------:R-:W-:-:S02]  /*d640*/  FADD.FTZ R29, R61, R28 ;  /* 0x0000001c3d1d7221 */ /* 0x000fc40000010000 */
[----:B------:R0:W-:Y:S02]  /*d650*/  STSM.16.M88.4 [R19], R12 ;  /* 0x0000000c13007844 */ /* 0x0001e40000000200 */
[----:B------:R-:W-:Y:S02]  /*d660*/  FADD.FTZ R34, R64, R29 ;  /* 0x0000001d40227221 */ /* 0x000fe40000010000 */
[----:B------:R-:W4:Y:S01]  /*d670*/  MUFU.EX2 R42, R42 ;  /* 0x0000002a002a7308 */ /* 0x000f220000000800 */
[----:B-1----:R-:W-:Y:S01]  /*d680*/  FADD.FTZ R25, R39, R44 ;  /* 0x0000002c27197221 */ /* 0x002fe20000010000 */
[----:B--2---:R-:W-:Y:S02]  /*d690*/  F2FP.F16.F32.PACK_AB R8, R57, R56 ;  /* 0x000000383908723e */ /* 0x004fe400000000ff */
[----:B------:R-:W-:-:S04]  /*d6a0*/  F2FP.F16.F32.PACK_AB R10, R61, R60 ;  /* 0x0000003c3d0a723e */ /* 0x000fc800000000ff */
[----:B------:R-:W1:Y:S01]  /*d6b0*/  MUFU.EX2 R43, R43 ;  /* 0x0000002b002b7308 */ /* 0x000e620000000800 */
[----:B---3--:R-:W-:-:S07]  /*d6c0*/  FADD.FTZ R25, R40, R25 ;  /* 0x0000001928197221 */ /* 0x008fce0000010000 */
[----:B------:R-:W2:Y:S01]  /*d6d0*/  MUFU.EX2 R7, R66 ;  /* 0x0000004200077308 */ /* 0x000ea20000000800 */
[----:B----4-:R-:W-:Y:S01]  /*d6e0*/  FADD.FTZ R28, R42, R25 ;  /* 0x000000192a1c7221 */ /* 0x010fe20000010000 */
[----:B------:R-:W-:-:S06]  /*d6f0*/  FADD.FTZ R25, R65, R34 ;  /* 0x0000002241197221 */ /* 0x000fcc0000010000 */
[----:B------:R-:W3:Y:S01]  /*d700*/  MUFU.EX2 R36, R67 ;  /* 0x0000004300247308 */ /* 0x000ee20000000800 */
[----:B-1----:R-:W-:-:S07]  /*d710*/  FADD.FTZ R28, R43, R28 ;  /* 0x0000001c2b1c7221 */ /* 0x002fce0000010000 */
[----:B------:R-:W1:Y:S01]  /*d720*/  MUFU.EX2 R32, R70 ;  /* 0x0000004600207308 */ /* 0x000e620000000800 */
[----:B--2---:R-:W-:Y:S01]  /*d730*/  FADD.FTZ R9, R7, R28 ;  /* 0x0000001c07097221 */ /* 0x004fe20000010000 */
[----:B------:R-:W-:Y:S01]  /*d740*/  FADD.FTZ R28, R68, R25 ;  /* 0x00000019441c7221 */ /* 0x000fe20000010000 */
[----:B------:R-:W-:Y:S02]  /*d750*/  F2FP.F16.F32.PACK_AB R25, R30, R27 ;  /* 0x0000001b1e19723e */ /* 0x000fe400000000ff */
[----:B------:R-:W-:Y:S01]  /*d760*/  F2FP.F16.F32.PACK_AB R27, R3, R31 ;  /* 0x0000001f031b723e */ /* 0x000fe200000000ff */
[----:B------:R-:W-:Y:S02]  /*d770*/  FADD.FTZ R11, R69, R28 ;  /* 0x0000001c450b7221 */ /* 0x000fe40000010000 */
[----:B------:R-:W2:Y:S01]  /*d780*/  MUFU.EX2 R33, R71 ;  /* 0x0000004700217308 */ /* 0x000ea20000000800 */
[----:B---3--:R-:W-:Y:S01]  /*d790*/  FADD.FTZ R9, R36, R9 ;  /* 0x0000000924097221 */ /* 0x008fe20000010000 */
[----:B0-----:R-:W-:Y:S01]  /*d7a0*/  FADD.FTZ R14, R72, R11 ;  /* 0x0000000b480e7221 */ /* 0x001fe20000010000 */
[----:B------:R-:W-:Y:S01]  /*d7b0*/  F2FP.F16.F32.PACK_AB R11, R43, R42 ;  /* 0x0000002a2b0b723e */ /* 0x000fe200000000ff */
[----:B------:R0:W-:Y:S02]  /*d7c0*/  STSM.16.M88.4 [R18], R24 ;  /* 0x0000001812007844 */ /* 0x0001e40000000200 */
[----:B------:R-:W-:-:S02]  /*d7d0*/  FADD.FTZ R13, R73, R14 ;  /* 0x0000000e490d7221 */ /* 0x000fc40000010000 */
[----:B------:R-:W3:Y:S01]  /*d7e0*/  MUFU.EX2 R20, R74 ;  /* 0x0000004a00147308 */ /* 0x000ee20000000800 */
[----:B-1----:R-:W-:Y:S01]  /*d7f0*/  FADD.FTZ R12, R32, R9 ;  /* 0x00000009200c7221 */ /* 0x002fe20000010000 */
[----:B------:R-:W-:Y:S01]  /*d800*/  FADD.FTZ R14, R76, R13 ;  /* 0x0000000d4c0e7221 */ /* 0x000fe20000010000 */
[----:B------:R-:W-:-:S03]  /*d810*/  F2FP.F16.F32.PACK_AB R9, R40, R39 ;  /* 0x000000272809723e */ /* 0x000fc600000000ff */
[C---:B------:R-:W-:Y:S01]  /*d820*/  FADD.FTZ R13, R77.reuse, R14 ;  /* 0x0000000e4d0d7221 */ /* 0x040fe20000010000 */
[----:B------:R-:W-:Y:S01]  /*d830*/  F2FP.F16.F32.PACK_AB R14, R77, R76 ;  /* 0x0000004c4d0e723e */ /* 0x000fe200000000ff */
[----:B------:R-:W1:Y:S01]  /*d840*/  MUFU.EX2 R37, R75 ;  /* 0x0000004b00257308 */ /* 0x000e620000000800 */
[----:B--2---:R-:W-:Y:S01]  /*d850*/  FADD.FTZ R3, R33, R12 ;  /* 0x0000000c21037221 */ /* 0x004fe20000010000 */
[----:B------:R2:W-:Y:S01]  /*d860*/  STSM.16.M88.4 [R17+0x27800], R8 ;  /* 0x0278000811007844 */ /* 0x0005e20000000200 */
[----:B------:R-:W-:Y:S01]  /*d870*/  FADD.FTZ R30, R80, R13 ;  /* 0x0000000d501e7221 */ /* 0x000fe20000010000 */
[----:B0-----:R-:W-:Y:S02]  /*d880*/  F2FP.F16.F32.PACK_AB R24, R81, R80 ;  /* 0x000000505118723e */ /* 0x001fe400000000ff */
[----:B------:R-:W-:Y:S01]  /*d890*/  F2FP.F16.F32.PACK_AB R26, R85, R84 ;  /* 0x00000054551a723e */ /* 0x000fe200000000ff */
[----:B------:R-:W-:Y:S01]  /*d8a0*/  FADD.FTZ R29, R81, R30 ;  /* 0x0000001e511d7221 */ /* 0x000fe20000010000 */
[----:B------:R-:W0:Y:S01]  /*d8b0*/  MUFU.EX2 R78, R78 ;  /* 0x0000004e004e7308 */ /* 0x000e220000000800 */
[----:B---3--:R-:W-:-:S07]  /*d8c0*/  FADD.FTZ R12, R20, R3 ;  /* 0x00000003140c7221 */ /* 0x008fce0000010000 */
[----:B------:R-:W3:Y:S01]  /*d8d0*/  MUFU.EX2 R79, R79 ;  /* 0x0000004f004f7308 */ /* 0x000ee20000000800 */
[----:B-1----:R-:W-:Y:S01]  /*d8e0*/  FADD.FTZ R3, R37, R12 ;  /* 0x0000000c25037221 */ /* 0x002fe20000010000 */
[----:B--2---:R-:W-:Y:S02]  /*d8f0*/  F2FP.F16.F32.PACK_AB R8, R65, R64 ;  /* 0x000000404108723e */ /* 0x004fe400000000ff */
[----:B------:R-:W-:Y:S02]  /*d900*/  F2FP.F16.F32.PACK_AB R10, R69, R68 ;  /* 0x00000044450a723e */ /* 0x000fe400000000ff */
[----:B------:R-:W-:Y:S02]  /*d910*/  F2FP.F16.F32.PACK_AB R9, R36, R7 ;  /* 0x000000072409723e */ /* 0x000fe400000000ff */
[----:B------:R-:W1:Y:S01]  /*d920*/  MUFU.EX2 R82, R82 ;  /* 0x0000005200527308 */ /* 0x000e620000000800 */
[----:B------:R-:W-:Y:S01]  /*d930*/  F2FP.F16.F32.PACK_AB R11, R33, R32 ;  /* 0x00000020210b723e */ /* 0x000fe200000000ff */
[----:B0-----:R-:W-:Y:S01]  /*d940*/  FADD.FTZ R28, R78, R3 ;  /* 0x000000034e1c7221 */ /* 0x001fe20000010000 */
[----:B------:R-:W-:-:S02]  /*d950*/  F2FP.F16.F32.PACK_AB R12, R73, R72 ;  /* 0x00000048490c723e */ /* 0x000fc400000000ff */
[----:B------:R-:W-:Y:S01]  /*d960*/  F2FP.F16.F32.PACK_AB R13, R37, R20 ;  /* 0x00000014250d723e */ /* 0x000fe200000000ff */
[----:B------:R0:W-:Y:S02]  /*d970*/  STSM.16.M88.4 [R23], R8 ;  /* 0x0000000817007844 */ /* 0x0001e40000000200 */
[----:B------:R-:W2:Y:S01]  /*d980*/  MUFU.EX2 R83, R83 ;  /* 0x0000005300537308 */ /* 0x000ea20000000800 */
[C---:B---3--:R-:W-:Y:S01]  /*d990*/  F2FP.F16.F32.PACK_AB R15, R79.reuse, R78 ;  /* 0x0000004e4f0f723e */ /* 0x048fe200000000ff */
[----:B------:R-:W-:-:S04]  /*d9a0*/  FADD.FTZ R3, R79, R28 ;  /* 0x0000001c4f037221 */ /* 0x000fc80000010000 */
[----:B------:R4:W-:Y:S02]  /*d9b0*/  STSM.16.M88.4 [R19+0x6000], R12 ;  /* 0x0060000c13007844 */ /* 0x0009e40000000200 */
[----:B------:R-:W3:Y:S01]  /*d9c0*/  MUFU.EX2 R86, R86 ;  /* 0x0000005600567308 */ /* 0x000ee20000000800 */
[----:B-1----:R-:W-:Y:S01]  /*d9d0*/  FADD.FTZ R3, R82, R3 ;  /* 0x0000000352037221 */ /* 0x002fe20000010000 */
[----:B0-----:R-:W-:-:S06]  /*d9e0*/  IMAD.MOV.U32 R8, RZ, RZ, R0 ;  /* 0x000000ffff087224 */ /* 0x001fcc00078e0000 */
[----:B------:R0:W1:Y:S01]  /*d9f0*/  MUFU.EX2 R31, R4 ;  /* 0x00000004001f7308 */ /* 0x0000620000000800 */
[C---:B--2---:R-:W-:Y:S01]  /*da00*/  F2FP.F16.F32.PACK_AB R25, R83.reuse, R82 ;  /* 0x000000525319723e */ /* 0x044fe200000000ff */
[----:B------:R-:W-:Y:S01]  /*da10*/  FADD.FTZ R3, R83, R3 ;  /* 0x0000000353037221 */ /* 0x000fe20000010000 */
[----:B------:R-:W-:Y:S02]  /*da20*/  IMAD.MOV.U32 R9, RZ, RZ, R5 ;  /* 0x000000ffff097224 */ /* 0x000fe400078e0005 */
[----:B0-----:R-:W-:Y:S01]  /*da30*/  FADD.FTZ R4, R84, R29 ;  /* 0x0000001d54047221 */ /* 0x001fe20000010000 */
[----:B---3--:R-:W-:-:S03]  /*da40*/  FADD.FTZ R3, R86, R3 ;  /* 0x0000000356037221 */ /* 0x008fc60000010000 */
[----:B------:R-:W-:Y:S01]  /*da50*/  FADD.FTZ R4, R85, R4 ;  /* 0x0000000455047221 */ /* 0x000fe20000010000 */
[C---:B-1----:R-:W-:Y:S01]  /*da60*/  F2FP.F16.F32.PACK_AB R27, R31.reuse, R86 ;  /* 0x000000561f1b723e */ /* 0x042fe200000000ff */
[----:B------:R-:W-:-:S04]  /*da70*/  FADD.FTZ R3, R31, R3 ;  /* 0x000000031f037221 */ /* 0x000fc80000010000 */
[----:B------:R4:W-:Y:S01]  /*da80*/  STSM.16.M88.4 [R18+0x6000], R24 ;  /* 0x0060001812007844 */ /* 0x0009e20000000200 */
[----:B------:R0:W-:Y:S06]  /*da90*/  MEMBAR.ALL.CTA ;  /* 0x0000000000007992 */ /* 0x0001ec0000008000 */
[----:B0-----:R-:W0:Y:S02]  /*daa0*/  FENCE.VIEW.ASYNC.S ;  /* 0x00000000000073c6 */ /* 0x001e240000000000 */
[----:B0-----:R-:W-:Y:S01]  /*dab0*/  NOP ;  /* 0x0000000000007918 */ /* 0x001fe20000000000 */
[----:B------:R-:W-:Y:S05]  /*dac0*/  @P2 BRA `(.L_x_1149) ;  /* 0xffffffcc00d82947 */ /* 0x000fea000383ffff */
.L_x_1132:
[----:B------:R-:W-:Y:S06]  /*dad0*/  BAR.ARV 0x8, 0x200 ;  /* 0x0208000000007b1d */ /* 0x000fec0000002000 */
[----:B------:R-:W-:Y:S05]  /*dae0*/  @!P0 BRA `(.L_x_1150) ;  /* 0x0000000000048947 */ /* 0x000fea0003800000 */
[----:B------:R-:W-:Y:S01]  /*daf0*/  BPT.TRAP 0x1 ;  /* 0x000000040000795c */ /* 0x000fe20000300000 */
.L_x_1150:
[----:B------:R-:W-:Y:S01]  /*db00*/  ULEA UR9, UR48, UR42, 0x3 ;  /* 0x0000002a30097291 */ /* 0x000fe2000f8e183f */
[----:B------:R-:W-:-:S05]  /*db10*/  IMAD.U32 R2, RZ, RZ, UR51 ;  /* 0x00000033ff027e24 */ /* 0x000fca000f8e00ff */
[----:B------:R-:W-:-:S04]  /*db20*/  SHF.L.U32 R2, R2, 0x1f, RZ ;  /* 0x0000001f02027819 */ /* 0x000fc800000006ff */
[----:B------:R0:W0:Y:S01]  /*db30*/  SYNCS.PHASECHK.TRANS64.TRYWAIT P2, [UR9+0x2d850], R2 ;  /* 0x02d85002ff0075a7 */ /* 0x0000220008040149 */
[----:B------:R-:W-:Y:S05]  /*db40*/  @!P0 BRA `(.L_x_1151) ;  /* 0x0000000000048947 */ /* 0x000fea0003800000 */
[----:B------:R-:W-:Y:S01]  /*db50*/  BPT.TRAP 0x1 ;  /* 0x000000040000795c */ /* 0x000fe20000300000 */
.L_x_1151:
[----:B0-----:R-:W-:Y:S05]  /*db60*/  @P2 BRA `(.L_x_1152) ;  /* 0x0000000000082947 */ /* 0x001fea0003800000 */
[----:B------:R-:W0:Y:S02]  /*db70*/  SYNCS.PHASECHK.TRANS64.TRYWAIT P0, [UR9+0x2d850], R2 ;  /* 0x02d85002ff0075a7 */ /* 0x000e240008000149 */
[----:B0-----:R-:W-:Y:S05]  /*db80*/  @!P0 BRA `(.L_x_1153) ;  /* 0x000000a400f48947 */ /* 0x001fea0003800000 */
.L_x_1152:
[----:B------:R-:W-:Y:S01]  /*db90*/  UIADD3 UR42, UR42, 0x400, URZ ;  /* 0x000004002a2a7890 */ /* 0x000fe2000fffe03f */
[----:B------:R-:W-:Y:S01]  /*dba0*/  WARPGROUP.ARRIVE ;  /* 0x00000000000079c5 */ /* 0x000fe20000000000 */
[----:B------:R-:W-:Y:S01]  /*dbb0*/  ULOP3.LUT UR44, UR44, 0x10000, URZ, 0xfc, !UPT ;  /* 0x000100002c2c7892 */ /* 0x000fe2000f8efc3f */
[----:B------:R-:W0:Y:S01]  /*dbc0*/  SHFL.BFLY PT, R7, R4, 0x2, 0x1f ;  /* 0x0c401f0004077f89 */ /* 0x000e2200000e0000 */
[----:B------:R-:W-:Y:S01]  /*dbd0*/  USHF.R.U32.HI UR42, URZ, 0x4, UR42 ;  /* 0x000000043f2a7899 */ /* 0x000fe2000801162a */
[----:B-123--:R-:W-:Y:S01]  /*dbe0*/  IMAD.U32 R10, RZ, RZ, UR9 ;  /* 0x00000009ff0a7e24 */ /* 0x00efe2000f8e00ff */
[----:B------:R-:W-:Y:S01]  /*dbf0*/  UMOV UR5, 0x40000040 ;  /* 0x4000004000057882 */ /* 0x000fe20000000000 */
[----:B------:R-:W-:Y:S01]  /*dc00*/  UMOV UR7, 0x80000020 ;  /* 0x8000002000077882 */ /* 0x000fe20000000000 */
[----:B------:R-:W-:Y:S01]  /*dc10*/  ULOP3.LUT UR42, UR42, 0x3fff, URZ, 0xc0, !UPT ;  /* 0x00003fff2a2a7892 */ /* 0x000fe2000f8ec03f */
[----:B------:R-:W1:Y:S01]  /*dc20*/  SHFL.BFLY PT, R2, R3, 0x2, 0x1f ;  /* 0x0c401f0003027f89 */ /* 0x000e6200000e0000 */
[----:B------:R-:W-:Y:S01]  /*dc30*/  UMOV UR4, UR44 ;  /* 0x0000002c00047c82 */ /* 0x000fe20008000000 */
[----:B------:R-:W-:Y:S01]  /*dc40*/  @!P1 VIADD R10, R10, 0x2d860 ;  /* 0x0002d8600a0a9836 */ /* 0x000fe20000000000 */
[----:B------:R-:W-:Y:S01]  /*dc50*/  ULOP3.LUT UR8, UR42, 0x2000000, URZ, 0xfc, !UPT ;  /* 0x020000002a087892 */ /* 0x000fe2000f8efc3f */
[----:B------:R-:W-:Y:S01]  /*dc60*/  IMAD.MOV.U32 R8, RZ, RZ, RZ ;  /* 0x000000ffff087224 */ /* 0x000fe200078e00ff */
[----:B------:R-:W-:Y:S01]  /*dc70*/  UIADD3 UR49, UR49, 0x1, URZ ;  /* 0x0000000131317890 */ /* 0x000fe2000fffe03f */
[----:B------:R-:W-:Y:S01]  /*dc80*/  IMAD.MOV.U32 R20, RZ, RZ, -0x800000 ;  /* 0xff800000ff147424 */ /* 0x000fe200078e00ff */
[----:B------:R-:W-:Y:S01]  /*dc90*/  UIMAD UR8, UR48, 0x600, UR8 ;  /* 0x00000600300878a4 */ /* 0x000fe2000f8e0208 */
[----:B------:R-:W-:Y:S01]  /*dca0*/  @!P1 PRMT R10, RZ, 0x654, R10 ;  /* 0x00000654ff0a9816 */ /* 0x000fe2000000000a */
[----:B------:R-:W-:-:S04]  /*dcb0*/  UIADD3 UR48, UR48, 0x1, URZ ;  /* 0x0000000130307890 */ /* 0x000fc8000fffe03f */
[----:B------:R-:W-:Y:S01]  /*dcc0*/  UISETP.NE.AND UP0, UPT, UR48, 0x2, UPT ;  /* 0x000000023000788c */ /* 0x000fe2000bf05270 */
[----:B------:R-:W-:Y:S02]  /*dcd0*/  UMOV UR6, UR8 ;  /* 0x0000000800067c82 */ /* 0x000fe40008000000 */
[----:B------:R-:W-:Y:S01]  /*dce0*/  HGMMA.64x96x16.F32 R88, gdesc[UR4].tnspB, R88, gsb0 ;  /* 0x41600000045879f0 */ /* 0x000fe20008000858 */
[----:B------:R-:W-:Y:S01]  /*dcf0*/  UIADD3 UR4, UR44, 0x2, URZ ;  /* 0x000000022c047890 */ /* 0x000fe2000fffe03f */
[----:B0-----:R-:W-:Y:S01]  /*dd00*/  FADD.FTZ R7, R7, R4 ;  /* 0x0000000407077221 */ /* 0x001fe20000010000 */
[----:B------:R-:W-:Y:S01]  /*dd10*/  UIADD3 UR6, UR8, 0x40, URZ ;  /* 0x0000004008067890 */ /* 0x000fe2000fffe03f */
[----:B------:R-:W-:Y:S01]  /*dd20*/  UMOV UR5, 0x40000040 ;  /* 0x4000004000057882 */ /* 0x000fe20000000000 */
[----:B------:R-:W-:Y:S01]  /*dd30*/  UMOV UR7, 0x80000020 ;  /* 0x8000002000077882 */ /* 0x000fe20000000000 */
[----:B-1----:R-:W-:Y:S01]  /*dd40*/  FADD.FTZ R6, R2, R3 ;  /* 0x0000000302067221 */ /* 0x002fe20000010000 */
[----:B------:R-:W-:Y:S01]  /*dd50*/  IMAD.MOV.U32 R3, RZ, RZ, -0x800000 ;  /* 0xff800000ff037424 */ /* 0x000fe200078e00ff */
[----:B------:R-:W0:Y:S01]  /*dd60*/  SHFL.BFLY PT, R2, R7, 0x1, 0x1f ;  /* 0x0c201f0007027f89 */ /* 0x000e2200000e0000 */
[----:B------:R-:W-:-:S03]  /*dd70*/  USEL UR48, UR48, URZ, UP0 ;  /* 0x0000003f30307287 */ /* 0x000fc60008000000 */
[----:B------:R-:W4:Y:S01]  /*dd80*/  SHFL.BFLY PT, R9, R6, 0x1, 0x1f ;  /* 0x0c201f0006097f89 */ /* 0x000f2200000e0000 */
[----:B0-----:R-:W-:Y:S01]  /*dd90*/  FADD.FTZ R11, R7, R2 ;  /* 0x00000002070b7221 */ /* 0x001fe20000010000 */
[----:B------:R-:W-:Y:S02]  /*dda0*/  IMAD.MOV.U32 R2, RZ, RZ, RZ ;  /* 0x000000ffff027224 */ /* 0x000fe400078e00ff */
[----:B------:R-:W-:Y:S02]  /*ddb0*/  IMAD.U32 R7, RZ, RZ, UR33 ;  /* 0x00000021ff077e24 */ /* 0x000fe4000f8e00ff */
[----:B----4-:R-:W-:Y:S01]  /*ddc0*/  FADD.FTZ R12, R6, R9 ;  /* 0x00000009060c7221 */ /* 0x010fe20000010000 */
[----:B------:R-:W-:Y:S01]  /*ddd0*/  FSETP.NE.FTZ.AND P0, PT, R11, RZ, PT ;  /* 0x000000ff0b00720b */ /* 0x000fe20003f15000 */
[----:B------:R-:W-:-:S03]  /*dde0*/  IMAD.U32 R6, RZ, RZ, UR33 ;  /* 0x00000021ff067e24 */ /* 0x000fc6000f8e00ff */
[----:B------:R-:W-:-:S09]  /*ddf0*/  FSETP.NE.FTZ.AND P2, PT, R12, RZ, PT ;  /* 0x000000ff0c00720b */ /* 0x000fd20003f55000 */
[----:B------:R-:W0:Y:S01]  /*de00*/  @P0 MUFU.LG2 R4, R11 ;  /* 0x0000000b00040308 */ /* 0x000e220000000c00 */
[----:B------:R-:W-:-:S07]  /*de10*/  @P0 FMUL.FTZ R7, R7, 0.69314718246459960938 ;  /* 0x3f31721807070820 */ /* 0x000fce0000410000 */
[----:B------:R-:W1:Y:S08]  /*de20*/  @P2 MUFU.LG2 R9, R12 ;  /* 0x0000000c00092308 */ /* 0x000e700000000c00 */
[----:B------:R2:W3:Y:S01]  /*de30*/  @P0 MUFU.RCP R2, R11 ;  /* 0x0000000b00020308 */ /* 0x0004e20000001000 */
[----:B0-----:R-:W-:-:S04]  /*de40*/  @P0 FMUL.FTZ R4, R4, 0.69314718246459960938 ;  /* 0x3f31721804040820 */ /* 0x001fc80000410000 */
[----:B------:R-:W-:Y:S01]  /*de50*/  @P0 FFMA.FTZ R3, R7, R0, R4 ;  /* 0x0000000007030223 */ /* 0x000fe20000010004 */
[----:B------:R-:W-:Y:S02]  /*de60*/  PLOP3.LUT P0, PT, PT, PT, PT, 0x8, 0x0 ;  /* 0x000000000000781c */ /* 0x000fe40003f0e170 */
[----:B------:R-:W0:Y:S01]  /*de70*/  @P2 MUFU.RCP R8, R12 ;  /* 0x0000000c00082308 */ /* 0x000e220000001000 */
[----:B--2---:R-:W-:Y:S01]  /*de80*/  @P2 FMUL.FTZ R11, R6, 0.69314718246459960938 ;  /* 0x3f317218060b2820 */ /* 0x004fe20000410000 */
        /* <DEDUP_REMOVED lines=99> */
.L_x_1083:
        /* <DEDUP_REMOVED lines=11> */
[----:B------:R-:W2:Y:S01]  /*e570*/  LDL R0, [R1+0x1c] ;  /* 0x00001c0001007983 */ /* 0x000ea20000100800 */
[----:B------:R-:W0:Y:S01]  /*e580*/  S2UR UR4, SR_SWINHI ;  /* 0x00000000000479c3 */ /* 0x000e220000002f00 */
[----:B------:R-:W-:Y:S01]  /*e590*/  F2FP.F16.F32.PACK_AB R6, R93, R92 ;  /* 0x0000005c5d06723e */ /* 0x000fe200000000ff */
[----:B------:R-:W-:Y:S01]  /*e5a0*/  ULDC.64 UR10, c[0x0][0xc00] ;  /* 0x00030000000a7ab9 */ /* 0x000fe20000000a00 */
[----:B------:R-:W-:Y:S01]  /*e5b0*/  UMOV UR8, UR42 ;  /* 0x0000002a00087c82 */ /* 0x000fe20008000000 */
[----:B0-----:R-:W-:Y:S01]  /*e5c0*/  UMOV UR9, UR4 ;  /* 0x0000000400097c82 */ /* 0x001fe20008000000 */
[----:B------:R-:W-:Y:S02]  /*e5d0*/  IMAD.U32 R28, RZ, RZ, UR8 ;  /* 0x00000008ff1c7e24 */ /* 0x000fe4000f8e00ff */
[----:B------:R-:W-:Y:S01]  /*e5e0*/  IMAD.U32 R29, RZ, RZ, UR9 ;  /* 0x00000009ff1d7e24 */ /* 0x000fe2000f8e00ff */
[----:B------:R-:W-:Y:S02]  /*e5f0*/  ULDC.64 UR8, c[0x0][0xc00] ;  /* 0x0003000000087ab9 */ /* 0x000fe40000000a00 */
[----:B------:R-:W-:-:S06]  /*e600*/  UIMAD.WIDE UR8, UR43, 0x4, UR8 ;  /* 0x000000042b0878a5 */ /* 0x000fcc000f8e0208 */
[----:B------:R-:W-:Y:S01]  /*e610*/  IMAD.U32 R30, RZ, RZ, UR8 ;  /* 0x00000008ff1e7e24 */ /* 0x000fe2000f8e00ff */
[----:B------:R-:W-:Y:S01]  /*e620*/  BAR.SYNC.DEFER_BLOCKING 0x1, 0x180 ;  /* 0x0046000000007b1d */ /* 0x000fe20000010000 */
[----:B--2---:R-:W-:-:S03]  /*e630*/  IMAD.WIDE R4, R0, 0x2, R28 ;  /* 0x0000000200047825 */ /* 0x004fc600078e021c */
[C---:B------:R-:W-:Y:S02]  /*e640*/  IADD3 R27, P3, R4.reuse, 0x3000, RZ ;  /* 0x00003000041b7810 */ /* 0x040fe40007f7e0ff */
[C---:B------:R-:W-:Y:S02]  /*e650*/  IADD3 R21, P4, R4.reuse, 0x20, RZ ;  /* 0x0000002004157810 */ /* 0x040fe40007f9e0ff */
[----:B------:R-:W-:Y:S01]  /*e660*/  LOP3.LUT R2, R27, 0x180, RZ, 0xc0, !PT ;  /* 0x000001801b027812 */ /* 0x000fe200078ec0ff */
[--C-:B------:R-:W-:Y:S01]  /*e670*/  IMAD.X R15, RZ, RZ, R5.reuse, P3 ;  /* 0x000000ffff0f7224 */ /* 0x100fe200018e0605 */
[----:B------:R-:W-:Y:S01]  /*e680*/  IADD3 R31, P2, R4, 0x3020, RZ ;  /* 0x00003020041f7810 */ /* 0x000fe20007f5e0ff */
[--C-:B------:R-:W-:Y:S01]  /*e690*/  IMAD.X R25, RZ, RZ, R5.reuse, P4 ;  /* 0x000000ffff197224 */ /* 0x100fe200020e0605 */
[----:B------:R-:W-:Y:S02]  /*e6a0*/  SHF.R.U64 R2, R2, 0x3, RZ ;  /* 0x0000000302027819 */ /* 0x000fe400000012ff */
[----:B------:R-:W-:Y:S01]  /*e6b0*/  LOP3.LUT R0, R21, 0x180, RZ, 0xc0, !PT ;  /* 0x0000018015007812 */ /* 0x000fe200078ec0ff */
[----:B------:R-:W-:Y:S01]  /*e6c0*/  IMAD.X R13, RZ, RZ, R5, P2 ;  /* 0x000000ffff0d7224 */ /* 0x000fe200010e0605 */
[----:B------:R-:W-:-:S02]  /*e6d0*/  LOP3.LUT R7, R4, 0x180, RZ, 0xc0, !PT ;  /* 0x0000018004077812 */ /* 0x000fc400078ec0ff */
[----:B------:R-:W-:Y:S02]  /*e6e0*/  IADD3 R33, P1, R4, 0x6000, RZ ;  /* 0x0000600004217810 */ /* 0x000fe40007f3e0ff */
[----:B------:R-:W-:Y:S02]  /*e6f0*/  LOP3.LUT R14, R2, R27, RZ, 0x3c, !PT ;  /* 0x0000001b020e7212 */ /* 0x000fe400078e3cff */
[----:B------:R-:W-:Y:S01]  /*e700*/  SHF.R.U64 R0, R0, 0x3, RZ ;  /* 0x0000000300007819 */ /* 0x000fe200000012ff */
[----:B------:R-:W-:Y:S01]  /*e710*/  IMAD.X R11, RZ, RZ, R5, P1 ;  /* 0x000000ffff0b7224 */ /* 0x000fe200008e0605 */
[----:B------:R-:W-:Y:S02]  /*e720*/  LOP3.LUT R2, R31, 0x180, RZ, 0xc0, !PT ;  /* 0x000001801f027812 */ /* 0x000fe400078ec0ff */
[----:B------:R-:W-:Y:S02]  /*e730*/  IADD3 R26, P0, R4, 0x6020, RZ ;  /* 0x00006020041a7810 */ /* 0x000fe40007f1e0ff */
[----:B------:R-:W-:-:S02]  /*e740*/  SHF.R.U64 R7, R7, 0x3, RZ ;  /* 0x0000000307077819 */ /* 0x000fc400000012ff */
[----:B------:R-:W-:Y:S01]  /*e750*/  LOP3.LUT R8, R33, 0x180, RZ, 0xc0, !PT ;  /* 0x0000018021087812 */ /* 0x000fe200078ec0ff */
[----:B------:R-:W-:Y:S01]  /*e760*/  IMAD.X R9, RZ, RZ, R5, P0 ;  /* 0x000000ffff097224 */ /* 0x000fe200000e0605 */
[----:B------:R-:W-:Y:S02]  /*e770*/  LOP3.LUT R24, R0, R21, RZ, 0x3c, !PT ;  /* 0x0000001500187212 */ /* 0x000fe400078e3cff */
[----:B------:R-:W-:Y:S02]  /*e780*/  SHF.R.U64 R2, R2, 0x3, RZ ;  /* 0x0000000302027819 */ /* 0x000fe400000012ff */
[----:B------:R-:W-:Y:S02]  /*e790*/  LOP3.LUT R21, R26, 0x180, RZ, 0xc0, !PT ;  /* 0x000001801a157812 */ /* 0x000fe400078ec0ff */
[----:B------:R-:W-:Y:S02]  /*e7a0*/  LOP3.LUT R4, R7, R4, RZ, 0x3c, !PT ;  /* 0x0000000407047212 */ /* 0x000fe400078e3cff */
[----:B------:R-:W-:-:S02]  /*e7b0*/  SHF.R.U64 R8, R8, 0x3, RZ ;  /* 0x0000000308087819 */ /* 0x000fc400000012ff */
[----:B------:R-:W-:Y:S01]  /*e7c0*/  LOP3.LUT R12, R2, R31, RZ, 0x3c, !PT ;  /* 0x0000001f020c7212 */ /* 0x000fe200078e3cff */
[----:B------:R-:W-:Y:S01]  /*e7d0*/  IMAD.U32 R31, RZ, RZ, UR9 ;  /* 0x00000009ff1f7e24 */ /* 0x000fe2000f8e00ff */
[----:B------:R-:W-:Y:S01]  /*e7e0*/  SHF.R.U64 R21, R21, 0x3, RZ ;  /* 0x0000000315157819 */ /* 0x000fe200000012ff */
[----:B------:R-:W-:Y:S01]  /*e7f0*/  ULDC.64 UR8, c[0x0][0xc08] ;  /* 0x0003020000087ab9 */ /* 0x000fe20000000a00 */
[----:B------:R-:W-:Y:S02]  /*e800*/  MOV R0, R4 ;  /* 0x0000000400007202 */ /* 0x000fe40000000f00 */
[----:B------:R-:W-:Y:S02]  /*e810*/  F2FP.F16.F32.PACK_AB R4, R89, R88 ;  /* 0x000000585904723e */ /* 0x000fe400000000ff */
[----:B------:R-:W-:Y:S02]  /*e820*/  F2FP.F16.F32.PACK_AB R5, R91, R90 ;  /* 0x0000005a5b05723e */ /* 0x000fe400000000ff */
[----:B------:R-:W-:-:S02]  /*e830*/  F2FP.F16.F32.PACK_AB R7, R95, R94 ;  /* 0x0000005e5f07723e */ /* 0x000fc400000000ff */
[----:B------:R-:W-:Y:S02]  /*e840*/  LOP3.LUT R10, R8, R33, RZ, 0x3c, !PT ;  /* 0x00000021080a7212 */ /* 0x000fe400078e3cff */
[----:B------:R-:W-:Y:S01]  /*e850*/  MOV R33, R14 ;  /* 0x0000000e00217202 */ /* 0x000fe20000000f00 */
[----:B------:R0:W-:Y:S01]  /*e860*/  STSM.16.M88.4 [R0], R4 ;  /* 0x0000000400007844 */ /* 0x0001e20000000200 */
[----:B------:R-:W-:Y:S02]  /*e870*/  MOV R32, R12 ;  /* 0x0000000c00207202 */ /* 0x000fe40000000f00 */
[----:B------:R-:W-:Y:S02]  /*e880*/  LOP3.LUT R8, R21, R26, RZ, 0x3c, !PT ;  /* 0x0000001a15087212 */ /* 0x000fe400078e3cff */
[----:B------:R-:W-:Y:S02]  /*e890*/  MOV R24, R24 ;  /* 0x0000001800187202 */ /* 0x000fe40000000f00 */
[----:B------:R-:W-:-:S02]  /*e8a0*/  F2FP.F16.F32.PACK_AB R12, R97, R96 ;  /* 0x00000060610c723e */ /* 0x000fc400000000ff */
[----:B------:R-:W-:Y:S02]  /*e8b0*/  F2FP.F16.F32.PACK_AB R13, R99, R98 ;  /* 0x00000062630d723e */ /* 0x000fe400000000ff */
[----:B------:R-:W-:Y:S02]  /*e8c0*/  F2FP.F16.F32.PACK_AB R14, R101, R100 ;  /* 0x00000064650e723e */ /* 0x000fe400000000ff */
[----:B------:R-:W-:Y:S02]  /*e8d0*/  F2FP.F16.F32.PACK_AB R15, R103, R102 ;  /* 0x00000066670f723e */ /* 0x000fe400000000ff */
[----:B------:R-:W-:Y:S02]  /*e8e0*/  MOV R21, R10 ;  /* 0x0000000a00157202 */ /* 0x000fe40000000f00 */
[----:B------:R-:W-:Y:S01]  /*e8f0*/  MOV R2, R8 ;  /* 0x0000000800027202 */ /* 0x000fe20000000f00 */
[----:B------:R1:W-:Y:S01]  /*e900*/  STSM.16.M88.4 [R24], R12 ;  /* 0x0000000c18007844 */ /* 0x0003e20000000200 */
[----:B0-----:R-:W-:-:S02]  /*e910*/  F2FP.F16.F32.PACK_AB R4, R105, R104 ;  /* 0x000000686904723e */ /* 0x001fc400000000ff */
[----:B------:R-:W-:Y:S02]  /*e920*/  F2FP.F16.F32.PACK_AB R5, R107, R106 ;  /* 0x0000006a6b05723e */ /* 0x000fe400000000ff */
[----:B------:R-:W-:Y:S02]  /*e930*/  F2FP.F16.F32.PACK_AB R6, R109, R108 ;  /* 0x0000006c6d06723e */ /* 0x000fe400000000ff */
[----:B------:R-:W-:Y:S02]  /*e940*/  F2FP.F16.F32.PACK_AB R7, R111, R110 ;  /* 0x0000006e6f07723e */ /* 0x000fe400000000ff */
[----:B------:R-:W-:Y:S02]  /*e950*/  F2FP.F16.F32.PACK_AB R8, R113, R112 ;  /* 0x000000707108723e */ /* 0x000fe400000000ff */
[----:B------:R-:W-:Y:S01]  /*e960*/  F2FP.F16.F32.PACK_AB R9, R115, R114 ;  /* 0x000000727309723e */ /* 0x000fe200000000ff */
[----:B------:R-:W-:Y:S01]  /*e970*/  STSM.16.M88.4 [R33], R4 ;  /* 0x0000000421007844 */ /* 0x000fe20000000200 */
[----:B------:R-:W-:-:S02]  /*e980*/  F2FP.F16.F32.PACK_AB R10, R117, R116 ;  /* 0x00000074750a723e */ /* 0x000fc400000000ff */
[----:B------:R-:W-:Y:S02]  /*e990*/  F2FP.F16.F32.PACK_AB R11, R119, R118 ;  /* 0x00000076770b723e */ /* 0x000fe400000000ff */
[----:B-1----:R-:W-:Y:S02]  /*e9a0*/  F2FP.F16.F32.PACK_AB R12, R121, R120 ;  /* 0x00000078790c723e */ /* 0x002fe400000000ff */
[----:B------:R-:W-:Y:S01]  /*e9b0*/  F2FP.F16.F32.PACK_AB R13, R123, R122 ;  /* 0x0000007a7b0d723e */ /* 0x000fe200000000ff */
[----:B------:R-:W-:Y:S01]  /*e9c0*/  STSM.16.M88.4 [R32], R8 ;  /* 0x0000000820007844 */ /* 0x000fe20000000200 */
[----:B------:R-:W-:Y:S02]  /*e9d0*/  F2FP.F16.F32.PACK_AB R14, R125, R124 ;  /* 0x0000007c7d0e723e */ /* 0x000fe400000000ff */
[----:B------:R-:W-:Y:S02]  /*e9e0*/  F2FP.F16.F32.PACK_AB R15, R127, R126 ;  /* 0x0000007e7f0f723e */ /* 0x000fe400000000ff */
[----:B------:R-:W-:-:S02]  /*e9f0*/  F2FP.F16.F32.PACK_AB R24, R129, R128 ;  /* 0x000000808118723e */ /* 0x000fc400000000ff */
[----:B------:R-:W-:Y:S01]  /*ea00*/  F2FP.F16.F32.PACK_AB R25, R131, R130 ;  /* 0x000000828319723e */ /* 0x000fe200000000ff */
[----:B------:R-:W-:Y:S01]  /*ea10*/  STSM.16.M88.4 [R21], R12 ;  /* 0x0000000c15007844 */ /* 0x000fe20000000200 */
[----:B------:R-:W-:Y:S02]  /*ea20*/  F2FP.F16.F32.PACK_AB R26, R133, R132 ;  /* 0x00000084851a723e */ /* 0x000fe400000000ff */
[----:B------:R-:W-:Y:S02]  /*ea30*/  F2FP.F16.F32.PACK_AB R27, R135, R134 ;  /* 0x00000086871b723e */ /* 0x000fe400000000ff */
[----:B------:R-:W-:-:S03]  /*ea40*/  ISETP.NE.U32.AND P0, PT, RZ, UR10, PT ;  /* 0x0000000aff007c0c */ /* 0x000fc6000bf05070 */
[----:B------:R0:W-:Y:S01]  /*ea50*/  STSM.16.M88.4 [R2], R24 ;  /* 0x0000001802007844 */ /* 0x0001e20000000200 */
[----:B------:R-:W-:Y:S01]  /*ea60*/  BAR.SYNC.DEFER_BLOCKING 0x1, 0x180 ;  /* 0x0046000000007b1d */ /* 0x000fe20000010000 */
[----:B------:R-:W-:-:S07]  /*ea70*/  ISETP.NE.AND.EX P0, PT, RZ, UR11, PT, P0 ;  /* 0x0000000bff007c0c */ /* 0x000fce000bf05300 */
[----:B0-----:R-:W0:Y:S06]  /*ea80*/  LDC R2, c[0x0][0xbe8] ;  /* 0x0002fa00ff027b82 */ /* 0x001e2c0000000800 */
[----:B------:R-:W2:Y:S01]  /*ea90*/  @P0 LDG.E R0, desc[UR52][R30.64] ;  /* 0x000000341e000981 */ /* 0x000ea2000c1e1900 */
[----:B------:R-:W-:Y:S01]  /*eaa0*/  UISETP.NE.U32.AND UP0, UPT, UR8, URZ, UPT ;  /* 0x0000003f0800728c */ /* 0x000fe2000bf05070 */
[----:B------:R-:W-:-:S03]  /*eab0*/  ULDC UR4, c[0x0][0xa88] ;  /* 0x0002a20000047ab9 */ /* 0x000fc60000000800 */
[----:B------:R-:W-:Y:S01]  /*eac0*/  UISETP.NE.AND.EX UP0, UPT, UR9, URZ, UPT, UP0 ;  /* 0x0000003f0900728c */ /* 0x000fe2000bf05300 */
[----:B------:R-:W-:Y:S01]  /*ead0*/  IMAD.U32 R11, RZ, RZ, UR4 ;  /* 0x00000004ff0b7e24 */ /* 0x000fe2000f8e00ff */
[----:B------:R-:W-:-:S04]  /*eae0*/  ULDC UR4, c[0x0][0xad4] ;  /* 0x0002b50000047ab9 */ /* 0x000fc80000000800 */
[----:B------:R-:W-:Y:S02]  /*eaf0*/  PLOP3.LUT P4, PT, PT, PT, UP0, 0x80, 0x0 ;  /* 0x000000000000781c */ /* 0x000fe40003f8f008 */
[----:B0-----:R-:W-:-:S03]  /*eb00*/  ISETP.NE.AND P1, PT, R2, 0x1, PT ;  /* 0x000000010200780c */ /* 0x001fc60003f25270 */
[----:B------:R-:W-:Y:S02]  /*eb10*/  @UP0 ULDC.64 UR8, c[0x0][0xc08] ;  /* 0x0003020000080ab9 */ /* 0x000fe40000000a00 */
[----:B------:R-:W-:Y:S02]  /*eb20*/  @UP0 UIMAD.WIDE UR8, UR43, 0x4, UR8 ;  /* 0x000000042b0808a5 */ /* 0x000fe4000f8e0208 */
[----:B------:R-:W-:-:S06]  /*eb30*/  UISETP.NE.AND UP0, UPT, UR46, URZ, UPT ;  /* 0x0000003f2e00728c */ /* 0x000fcc000bf05270 */
[----:B------:R-:W0:Y:S01]  /*eb40*/  @P1 LDC R6, c[0x0][0xbec] ;  /* 0x0002fb00ff061b82 */ /* 0x000e220000000800 */
[----:B------:R-:W-:Y:S01]  /*eb50*/  USEL UR4, UR46, UR4, UP0 ;  /* 0x000000042e047287 */ /* 0x000fe20008000000 */
[----:B------:R-:W-:Y:S01]  /*eb60*/  IMAD.U32 R4, RZ, RZ, UR8 ;  /* 0x00000008ff047e24 */ /* 0x000fe2000f8e00ff */
[----:B------:R-:W-:Y:S01]  /*eb70*/  UMOV UR19, 0x9b8 ;  /* 0x000009b800137882 */ /* 0x000fe20000000000 */
[----:B------:R-:W-:Y:S01]  /*eb80*/  VIADD R15, R136, UR40 ;  /* 0x00000028880f7c36 */ /* 0x000fe20008000000 */
[----:B------:R-:W-:Y:S01]  /*eb90*/  UISETP.GT.AND UP1, UPT, UR4, 0x1, UPT ;  /* 0x000000010400788c */ /* 0x000fe2000bf24270 */
[----:B------:R-:W-:Y:S02]  /*eba0*/  IMAD.U32 R5, RZ, RZ, UR9 ;  /* 0x00000009ff057e24 */ /* 0x000fe4000f8e00ff */
[----:B------:R-:W1:Y:S01]  /*ebb0*/  @P1 LDC R9, c[0x0][0xbf0] ;  /* 0x0002fc00ff091b82 */ /* 0x000e620000000800 */
[----:B------:R-:W-:Y:S02]  /*ebc0*/  USEL UR19, UR19, 0x978, UP1 ;  /* 0x0000097813137887 */ /* 0x000fe40008800000 */
[----:B------:R-:W-:Y:S01]  /*ebd0*/  UISETP.NE.U32.AND UP0, UPT, UR10, URZ, UPT ;  /* 0x0000003f0a00728c */ /* 0x000fe2000bf05070 */
[----:B------:R-:W-:Y:S01]  /*ebe0*/  IMAD.MOV.U32 R7, RZ, RZ, R15 ;  /* 0x000000ffff077224 */ /* 0x000fe200078e000f */
[----:B------:R-:W-:Y:S01]  /*ebf0*/  UMOV UR4, URZ ;  /* 0x0000003f00047c82 */ /* 0x000fe20008000000 */
[----:B------:R-:W-:Y:S01]  /*ec00*/  USHF.R.S32.HI UR10, URZ, 0x1f, UR43 ;  /* 0x0000001f3f0a7899 */ /* 0x000fe2000801142b */
[----:B------:R3:W5:Y:S01]  /*ec10*/  @P4 LDG.E R11, desc[UR52][R4.64] ;  /* 0x00000034040b4981 */ /* 0x000762000c1e1900 */
[----:B------:R-:W-:-:S02]  /*ec20*/  UISETP.NE.AND.EX UP0, UPT, UR11, URZ, UPT, UP0 ;  /* 0x0000003f0b00728c */ /* 0x000fc4000bf05300 */
[----:B------:R-:W-:Y:S02]  /*ec30*/  USEL UR9, UR38, URZ, UP1 ;  /* 0x0000003f26097287 */ /* 0x000fe40008800000 */
[----:B------:R-:W-:Y:S02]  /*ec40*/  USEL UR8, UR43, URZ, !UP0 ;  /* 0x0000003f2b087287 */ /* 0x000fe4000c000000 */
[----:B------:R-:W-:Y:S01]  /*ec50*/  USEL UR18, UR10, URZ, !UP0 ;  /* 0x0000003f0a127287 */ /* 0x000fe2000c000000 */
[----:B------:R-:W-:Y:S02]  /*ec60*/  ULDC.64 UR12, c[0x0][UR19+0x220] ;  /* 0x00008800130c7abb */ /* 0x000fe40008000a00 */
[----:B------:R-:W-:Y:S01]  /*ec70*/  ULDC.64 UR10, c[0x0][UR19+0x218] ;  /* 0x00008600130a7abb */ /* 0x000fe20008000a00 */
[----:B------:R-:W-:Y:S01]  /*ec80*/  ULDC.64 UR14, c[0x0][UR19+0x228] ;  /* 0x00008a00130e7abb */ /* 0x000fe20008000a00 */
[----:B------:R-:W-:Y:S02]  /*ec90*/  UIMAD UR13, UR13, UR8, URZ ;  /* 0x000000080d0d72a4 */ /* 0x000fe4000f8e023f */
[----:B------:R-:W-:-:S02]  /*eca0*/  UIMAD.WIDE.U32 UR16, UR10, UR41, URZ ;  /* 0x000000290a1072a5 */ /* 0x000fc4000f8e003f */
[----:B------:R-:W-:Y:S02]  /*ecb0*/  UIMAD UR20, UR11, UR41, URZ ;  /* 0x000000290b1472a4 */ /* 0x000fe4000f8e023f */
[----:B------:R-:W-:Y:S02]  /*ecc0*/  UIMAD.WIDE.U32 UR10, UR12, UR8, URZ ;  /* 0x000000080c0a72a5 */ /* 0x000fe4000f8e003f */
[----:B------:R-:W-:Y:S02]  /*ecd0*/  UIMAD.WIDE.U32 UR22, UR14, UR9, URZ ;  /* 0x000000090e1672a5 */ /* 0x000fe4000f8e003f */
[----:B------:R-:W-:Y:S02]  /*ece0*/  UIMAD UR9, UR15, UR9, URZ ;  /* 0x000000090f0972a4 */ /* 0x000fe4000f8e023f */
[----:B------:R-:W-:Y:S02]  /*ecf0*/  UIMAD UR13, UR12, UR18, UR13 ;  /* 0x000000120c0d72a4 */ /* 0x000fe4000f8e020d */
[----:B------:R-:W-:Y:S01]  /*ed00*/  UIADD3 UR20, UR17, UR20, URZ ;  /* 0x0000001411147290 */ /* 0x000fe2000fffe03f */
[----:B---3--:R-:W-:-:S02]  /*ed10*/  IMAD.U32 R4, RZ, RZ, UR22 ;  /* 0x00000016ff047e24 */ /* 0x008fc4000f8e00ff */
[----:B------:R-:W-:Y:S01]  /*ed20*/  IMAD.U32 R5, RZ, RZ, UR23 ;  /* 0x00000017ff057e24 */ /* 0x000fe2000f8e00ff */
[----:B--2---:R-:W-:Y:S01]  /*ed30*/  @P0 R2UR UR4, R0 ;  /* 0x00000000000402ca */ /* 0x004fe200000e0000 */
[----:B0-----:R-:W-:-:S05]  /*ed40*/  @P1 IMAD.HI.U32 R0, R15, R6, RZ ;  /* 0x000000060f001227 */ /* 0x001fca00078e00ff */
[----:B-1----:R-:W-:-:S04]  /*ed50*/  @P1 SHF.R.U32.HI R7, RZ, R9, R0 ;  /* 0x00000009ff071219 */ /* 0x002fc80000011600 */
[--C-:B------:R-:W-:Y:S01]  /*ed60*/  SHF.R.S32.HI R5, RZ, 0x1f, R7.reuse ;  /* 0x0000001fff057819 */ /* 0x100fe20000011407 */
[----:B------:R-:W-:Y:S02]  /*ed70*/  IMAD.MOV R9, RZ, RZ, -R7 ;  /* 0x000000ffff097224 */ /* 0x000fe400078e0a07 */
[----:B------:R-:W-:Y:S02]  /*ed80*/  UIADD3 UR16, UP0, UP2, UR10, UR16, UR4 ;  /* 0x000000100a107290 */ /* 0x000fe4000fa1e004 */
[----:B------:R-:W-:Y:S01]  /*ed90*/  UIADD3 UR10, UR23, UR9, URZ ;  /* 0x00000009170a7290 */ /* 0x000fe2000fffe03f */
[----:B------:R-:W-:Y:S01]  /*eda0*/  IMAD R9, R2, R9, R15 ;  /* 0x0000000902097224 */ /* 0x000fe200078e020f */
[----:B------:R-:W-:Y:S02]  /*edb0*/  UIADD3 UR9, UR11, UR13, URZ ;  /* 0x0000000d0b097290 */ /* 0x000fe4000fffe03f */
[----:B------:R-:W-:Y:S01]  /*edc0*/  USHF.R.S32.HI UR14, URZ, 0x1f, UR4 ;  /* 0x0000001f3f0e7899 */ /* 0x000fe20008011404 */
[----:B------:R-:W-:Y:S01]  /*edd0*/  IADD3 R4, P2, P3, R7, UR16, R4 ;  /* 0x0000001007047c10 */ /* 0x000fe2000fb5e004 */
[----:B------:R-:W-:Y:S01]  /*ede0*/  IMAD.U32 R6, RZ, RZ, UR10 ;  /* 0x0000000aff067e24 */ /* 0x000fe2000f8e00ff */
[----:B------:R-:W-:Y:S01]  /*edf0*/  ULDC.64 UR10, c[0x0][UR19+0x210] ;  /* 0x00008400130a7abb */ /* 0x000fe20008000a00 */
[----:B------:R-:W-:Y:S01]  /*ee00*/  UIADD3.X UR9, UR9, UR20, UR14, UP0, UP2 ;  /* 0x0000001409097290 */ /* 0x000fe200087e440e */
[----:B------:R-:W-:Y:S01]  /*ee10*/  SHF.R.S32.HI R0, RZ, 0x1f, R9 ;  /* 0x0000001fff007819 */ /* 0x000fe20000011409 */
[----:B------:R-:W-:Y:S01]  /*ee20*/  IMAD R7, R9, UR11, RZ ;  /* 0x0000000b09077c24 */ /* 0x000fe2000f8e02ff */
[----:B------:R-:W-:Y:S01]  /*ee30*/  ULDC.64 UR12, c[0x0][0xba8] ;  /* 0x0002ea00000c7ab9 */ /* 0x000fe20000000a00 */
[----:B------:R-:W-:Y:S01]  /*ee40*/  @!UP1 ULDC UR12, c[0x0][0xb50] ;  /* 0x0002d400000c9ab9 */ /* 0x000fe20000000800 */
[----:B------:R-:W-:Y:S01]  /*ee50*/  @!UP1 ULDC UR13, c[0x0][0xb54] ;  /* 0x0002d500000d9ab9 */ /* 0x000fe20000000800 */
[----:B------:R-:W-:Y:S01]  /*ee60*/  IADD3.X R5, R5, UR9, R6, P2, P3 ;  /* 0x0000000905057c10 */ /* 0x000fe200097e6406 */
[----:B------:R-:W-:-:S02]  /*ee70*/  IMAD R7, R0, UR10, R7 ;  /* 0x0000000a00077c24 */ /* 0x000fc4000f8e0207 */
[----:B------:R-:W-:-:S04]  /*ee80*/  IMAD.WIDE.U32 R4, R9, UR10, R4 ;  /* 0x0000000a09047c25 */ /* 0x000fc8000f8e0004 */
[----:B------:R-:W-:Y:S01]  /*ee90*/  IMAD.IADD R5, R5, 0x1, R7 ;  /* 0x0000000105057824 */ /* 0x000fe200078e0207 */
[----:B------:R-:W-:-:S04]  /*eea0*/  LEA R10, P2, R4, UR12, 0x2 ;  /* 0x0000000c040a7c11 */ /* 0x000fc8000f8410ff */
[----:B------:R-:W-:Y:S01]  /*eeb0*/  LEA.HI.X R4, R4, UR13, R5, 0x2, P2 ;  /* 0x0000000d04047c11 */ /* 0x000fe200090f1405 */
[----:B------:R-:W-:Y:S08]  /*eec0*/  @P4 BRA `(.L_x_1156) ;  /* 0x0000000000104947 */ /* 0x000ff00003800000 */
[----:B------:R-:W-:Y:S05]  /*eed0*/  @!P0 BRA `(.L_x_1156) ;  /* 0x00000000000c8947 */ /* 0x000fea0003800000 */
[----:B------:R-:W2:Y:S04]  /*eee0*/  LDG.E R0, desc[UR52][R30.64] ;  /* 0x000000341e007981 */ /* 0x000ea8000c1e1900 */
[----:B-----5:R-:W2:Y:S02]  /*eef0*/  LDG.E R11, desc[UR52][R30.64+0x4] ;  /* 0x000004341e0b7981 */ /* 0x020ea4000c1e1900 */
[----:B--2---:R-:W-:-:S07]  /*ef00*/  IMAD.IADD R11, R11, 0x1, -R0 ;  /* 0x000000010b0b7824 */ /* 0x004fce00078e0a00 */
.L_x_1156:
[----:B------:R-:W2:Y:S01]  /*ef10*/  LDL R0, [R1+0x18] ;  /* 0x0000180001007983 */ /* 0x000ea20000100800 */
[----:B------:R-:W-:-:S03]  /*ef20*/  LOP3.LUT P0, RZ, R151, 0x3, RZ, 0xc0, !PT ;  /* 0x0000000397ff7812 */ /* 0x000fc6000780c0ff */
[----:B------:R-:W-:Y:S04]  /*ef30*/  SHFL.IDX PT, R6, R10, RZ, 0x1c1f ;  /* 0x001c1fff0a067589 */ /* 0x000fe800000e0000 */
[----:B------:R-:W0:Y:S04]  /*ef40*/  SHFL.IDX PT, R7, R4, RZ, 0x1c1f ;  /* 0x001c1fff04077589 */ /* 0x000e2800000e0000 */
[----:B------:R-:W-:Y:S04]  /*ef50*/  SHFL.IDX PT, R8, R10, 0x1, 0x1c1f ;  /* 0x003c1f000a087f89 */ /* 0x000fe800000e0000 */
[----:B------:R-:W1:Y:S01]  /*ef60*/  SHFL.IDX PT, R9, R4, 0x1, 0x1c1f ;  /* 0x003c1f0004097f89 */ /* 0x000e6200000e0000 */
[----:B--2---:R-:W-:-:S02]  /*ef70*/  VIADD R13, R0, UR40 ;  /* 0x00000028000d7c36 */ /* 0x004fc40008000000 */
[----:B-----5:R-:W-:Y:S02]  /*ef80*/  IMAD R0, R11, R2, RZ ;  /* 0x000000020b007224 */ /* 0x020fe400078e02ff */
[----:B------:R-:W-:-:S03]  /*ef90*/  VIADD R5, R13, 0x8 ;  /* 0x000000080d057836 */ /* 0x000fc60000000000 */
[-C--:B------:R-:W-:Y:S02]  /*efa0*/  ISETP.GE.OR P2, PT, R13, R0.reuse, P0 ;  /* 0x000000000d00720c */ /* 0x080fe40000746670 */
[----:B------:R-:W-:-:S11]  /*efb0*/  ISETP.GE.OR P0, PT, R5, R0, P0 ;  /* 0x000000000500720c */ /* 0x000fd60000706670 */
[----:B0-----:R0:W-:Y:S04]  /*efc0*/  @!P2 ST.E desc[UR52][R6.64], R3 ;  /* 0x000000030600a985 */ /* 0x0011e8000c101934 */
[----:B-1----:R0:W-:Y:S01]  /*efd0*/  @!P0 ST.E desc[UR52][R8.64], R20 ;  /* 0x0000001408008985 */ /* 0x0021e2000c101934 */
[----:B------:R-:W-:-:S13]  /*efe0*/  PLOP3.LUT P0, PT, PT, PT, UP1, 0x80, 0x0 ;  /* 0x000000000000781c */ /* 0x000fda0003f0f018 */
[----:B0-----:R-:W-:Y:S05]  /*eff0*/  @P0 BRA `(.L_x_1157) ;  /* 0x0000000800000947 */ /* 0x001fea0003800000 */
[----:B------:R-:W-:Y:S01]  /*f000*/  IMAD R3, R150, 0x20, R137 ;  /* 0x0000002096037824 */ /* 0x000fe200078e0289 */
[----:B------:R-:W0:Y:S01]  /*f010*/  @P1 LDC R21, c[0x0][0xbec] ;  /* 0x0002fb00ff151b82 */ /* 0x000e220000000800 */
[----:B------:R-:W-:Y:S02]  /*f020*/  ULDC.64 UR12, c[0x0][0xaa0] ;  /* 0x0002a800000c7ab9 */ /* 0x000fe40000000a00 */
[----:B------:R-:W-:Y:S01]  /*f030*/  IMAD.WIDE R28, R3, 0x2, R28 ;  /* 0x00000002031c7825 */ /* 0x000fe200078e021c */
[----:B------:R-:W-:Y:S02]  /*f040*/  UIMAD UR9, UR14, UR12, URZ ;  /* 0x0000000c0e0972a4 */ /* 0x000fe4000f8e023f */
[C---:B------:R-:W-:Y:S02]  /*f050*/  IADD3 R6, P5, R28.reuse, 0x7800, RZ ;  /* 0x000078001c067810 */ /* 0x040fe40007fbe0ff */
[----:B------:R-:W1:Y:S01]  /*f060*/  @P1 LDC R20, c[0x0][0xbf0] ;  /* 0x0002fc00ff141b82 */ /* 0x000e620000000800 */
[----:B------:R-:W-:Y:S01]  /*f070*/  UIMAD.WIDE.U32 UR10, UR4, UR12, URZ ;  /* 0x0000000c040a72a5 */ /* 0x000fe2000f8e003f */
[----:B------:R-:W-:-:S02]  /*f080*/  IADD3 R9, P0, R28, 0x1800, RZ ;  /* 0x000018001c097810 */ /* 0x000fc40007f1e0ff */
[----:B------:R-:W-:Y:S01]  /*f090*/  LOP3.LUT R3, R6, 0x180, RZ, 0xc0, !PT ;  /* 0x0000018006037812 */ /* 0x000fe200078ec0ff */
[----:B------:R-:W-:Y:S01]  /*f0a0*/  UIMAD UR9, UR4, UR13, UR9 ;  /* 0x0000000d040972a4 */ /* 0x000fe2000f8e0209 */
[C---:B------:R-:W-:Y:S01]  /*f0b0*/  IADD3 R13, P2, R28.reuse, 0x3000, RZ ;  /* 0x000030001c0d7810 */ /* 0x040fe20007f5e0ff */
[----:B------:R-:W-:Y:S01]  /*f0c0*/  IMAD.X R33, RZ, RZ, R29, P5 ;  /* 0x000000ffff217224 */ /* 0x000fe200028e061d */
[----:B------:R-:W-:Y:S01]  /*f0d0*/  SHF.R.U64 R3, R3, 0x3, RZ ;  /* 0x0000000303037819 */ /* 0x000fe200000012ff */
[----:B------:R-:W-:Y:S01]  /*f0e0*/  UIADD3 UR11, UR11, UR9, URZ ;  /* 0x000000090b0b7290 */ /* 0x000fe2000fffe03f */
[C---:B------:R-:W-:Y:S01]  /*f0f0*/  IADD3 R25, P3, R28.reuse, 0x4800, RZ ;  /* 0x000048001c197810 */ /* 0x040fe20007f7e0ff */
[----:B------:R-:W-:Y:S01]  /*f100*/  ULDC.64 UR12, c[0x0][0xae8] ;  /* 0x0002ba00000c7ab9 */ /* 0x000fe20000000a00 */
[----:B------:R-:W-:Y:S01]  /*f110*/  LOP3.LUT R32, R3, R6, RZ, 0x3c, !PT ;  /* 0x0000000603207212 */ /* 0x000fe200078e3cff */
[----:B------:R-:W-:Y:S01]  /*f120*/  IMAD R3, R149, 0x60, R150 ;  /* 0x0000006095037824 */ /* 0x000fe200078e0296 */
[----:B------:R-:W-:Y:S01]  /*f130*/  UIMAD.WIDE.U32 UR10, UR41, UR12, UR10 ;  /* 0x0000000c290a72a5 */ /* 0x000fe2000f8e000a */
[----:B------:R-:W-:Y:S01]  /*f140*/  IADD3 R31, P4, R28, 0x6000, RZ ;  /* 0x000060001c1f7810 */ /* 0x000fe20007f9e0ff */
[----:B------:R-:W-:Y:S01]  /*f150*/  USHF.R.S32.HI UR4, URZ, 0x1f, UR8 ;  /* 0x0000001f3f047899 */ /* 0x000fe20008011408 */
[----:B------:R-:W-:Y:S01]  /*f160*/  VIADD R38, R3, UR40 ;  /* 0x0000002803267c36 */ /* 0x000fe20008000000 */
[----:B------:R-:W-:Y:S01]  /*f170*/  UIMAD UR11, UR41, UR13, UR11 ;  /* 0x0000000d290b72a4 */ /* 0x000fe2000f8e020b */
[----:B------:R-:W-:Y:S01]  /*f180*/  LOP3.LUT R8, R9, 0x180, RZ, 0xc0, !PT ;  /* 0x0000018009087812 */ /* 0x000fe200078ec0ff */
[----:B------:R-:W5:Y:S01]  /*f190*/  LD.E.128 R32, desc[UR52][R32.64] ;  /* 0x0000003420207980 */ /* 0x000f62000c101d00 */
[----:B------:R-:W-:Y:S01]  /*f1a0*/  ULDC.64 UR12, c[0x0][0xaf0] ;  /* 0x0002bc00000c7ab9 */ /* 0x000fe20000000a00 */
[----:B0-----:R-:W-:Y:S01]  /*f1b0*/  @P1 IMAD.HI.U32 R3, R38, R21, RZ ;  /* 0x0000001526031227 */ /* 0x001fe200078e00ff */
[----:B------:R-:W-:Y:S01]  /*f1c0*/  UIMAD UR4, UR4, UR12, URZ ;  /* 0x0000000c040472a4 */ /* 0x000fe2000f8e023f */
[----:B------:R-:W-:-:S02]  /*f1d0*/  LOP3.LUT R12, R13, 0x180, RZ, 0xc0, !PT ;  /* 0x000001800d0c7812 */ /* 0x000fc400078ec0ff */
[----:B------:R-:W-:Y:S02]  /*f1e0*/  LOP3.LUT R24, R25, 0x180, RZ, 0xc0, !PT ;  /* 0x0000018019187812 */ /* 0x000fe400078ec0ff */
[----:B------:R-:W-:Y:S02]  /*f1f0*/  LOP3.LUT R30, R31, 0x180, RZ, 0xc0, !PT ;  /* 0x000001801f1e7812 */ /* 0x000fe400078ec0ff */
[----:B------:R-:W-:Y:S01]  /*f200*/  LOP3.LUT R5, R28, 0x180, RZ, 0xc0, !PT ;  /* 0x000001801c057812 */ /* 0x000fe200078ec0ff */
[----:B------:R-:W-:Y:S01]  /*f210*/  IMAD.MOV.U32 R37, RZ, RZ, R38 ;  /* 0x000000ffff257224 */ /* 0x000fe200078e0026 */
[----:B------:R-:W-:Y:S01]  /*f220*/  UIMAD UR4, UR8, UR13, UR4 ;  /* 0x0000000d080472a4 */ /* 0x000fe2000f8e0204 */
[----:B-1----:R-:W-:Y:S01]  /*f230*/  @P1 SHF.R.U32.HI R37, RZ, R20, R3 ;  /* 0x00000014ff251219 */ /* 0x002fe20000011603 */
[----:B------:R-:W-:Y:S01]  /*f240*/  UIMAD.WIDE.U32 UR8, UR8, UR12, UR10 ;  /* 0x0000000c080872a5 */ /* 0x000fe2000f8e000a */
[----:B------:R-:W-:Y:S02]  /*f250*/  SHF.R.U64 R8, R8, 0x3, RZ ;  /* 0x0000000308087819 */ /* 0x000fe400000012ff */
[----:B------:R-:W-:-:S02]  /*f260*/  SHF.R.U64 R12, R12, 0x3, RZ ;  /* 0x000000030c0c7819 */ /* 0x000fc400000012ff */
[----:B------:R-:W-:Y:S02]  /*f270*/  SHF.R.U64 R24, R24, 0x3, RZ ;  /* 0x0000000318187819 */ /* 0x000fe400000012ff */
[----:B------:R-:W-:Y:S02]  /*f280*/  SHF.R.U64 R30, R30, 0x3, RZ ;  /* 0x000000031e1e7819 */ /* 0x000fe400000012ff */
[----:B------:R-:W-:Y:S01]  /*f290*/  SHF.R.U64 R5, R5, 0x3, RZ ;  /* 0x0000000305057819 */ /* 0x000fe200000012ff */
[----:B------:R-:W-:Y:S01]  /*f2a0*/  UIADD3 UR4, UR9, UR4, URZ ;  /* 0x0000000409047290 */ /* 0x000fe2000fffe03f */
[----:B------:R-:W-:Y:S01]  /*f2b0*/  LOP3.LUT R8, R8, R9, RZ, 0x3c, !PT ;  /* 0x0000000908087212 */ /* 0x000fe200078e3cff */
[----:B------:R-:W-:Y:S01]  /*f2c0*/  IMAD.MOV R39, RZ, RZ, -R37 ;  /* 0x000000ffff277224 */ /* 0x000fe200078e0a25 */
        /* <DEDUP_REMOVED lines=8> */
[----:B------:R-:W-:Y:S01]  /*f350*/  SHF.R.S32.HI R36, RZ, 0x1f, R37 ;  /* 0x0000001fff247819 */ /* 0x000fe20000011425 */
[----:B------:R-:W-:Y:S01]  /*f360*/  IMAD.MOV.U32 R5, RZ, RZ, R29 ;  /* 0x000000ffff057224 */ /* 0x000fe200078e001d */
[----:B------:R-:W-:Y:S01]  /*f370*/  ULDC.64 UR10, c[0x0][0xae0] ;  /* 0x0002b800000a7ab9 */ /* 0x000fe20000000a00 */
[----:B------:R-:W-:Y:S01]  /*f380*/  IMAD.U32 R20, RZ, RZ, UR8 ;  /* 0x00000008ff147e24 */ /* 0x000fe2000f8e00ff */
[----:B------:R-:W5:Y:S01]  /*f390*/  LD.E.128 R8, desc[UR52][R8.64] ;  /* 0x0000003408087980 */ /* 0x000f62000c101d00 */
[----:B------:R-:W-:Y:S01]  /*f3a0*/  IMAD.U32 R21, RZ, RZ, UR9 ;  /* 0x00000009ff157e24 */ /* 0x000fe2000f8e00ff */
[----:B------:R-:W-:Y:S01]  /*f3b0*/  ULDC.64 UR8, c[0x0][0xad8] ;  /* 0x0002b60000087ab9 */ /* 0x000fe20000000a00 */
[----:B------:R-:W-:Y:S01]  /*f3c0*/  IMAD R21, R2, R39, R38 ;  /* 0x0000002702157224 */ /* 0x000fe200078e0226 */
[----:B------:R-:W5:Y:S01]  /*f3d0*/  LD.E.128 R4, desc[UR52][R4.64] ;  /* 0x0000003404047980 */ /* 0x000f62000c101d00 */
[----:B------:R-:W-:-:S02]  /*f3e0*/  IMAD.U32 R3, RZ, RZ, UR4 ;  /* 0x00000004ff037e24 */ /* 0x000fc4000f8e00ff */
[----:B------:R-:W-:Y:S01]  /*f3f0*/  IMAD R36, R36, UR10, RZ ;  /* 0x0000000a24247c24 */ /* 0x000fe2000f8e02ff */
[----:B------:R-:W5:Y:S01]  /*f400*/  LD.E.128 R12, desc[UR52][R12.64] ;  /* 0x000000340c0c7980 */ /* 0x000f62000c101d00 */
[----:B------:R-:W-:Y:S01]  /*f410*/  IMAD.MOV.U32 R2, RZ, RZ, R20 ;  /* 0x000000ffff027224 */ /* 0x000fe200078e0014 */
[----:B------:R-:W-:Y:S02]  /*f420*/  SHF.R.S32.HI R20, RZ, 0x1f, R21 ;  /* 0x0000001fff147819 */ /* 0x000fe40000011415 */
[----:B------:R-:W5:Y:S01]  /*f430*/  LD.E.128 R24, desc[UR52][R24.64] ;  /* 0x0000003418187980 */ /* 0x000f62000c101d00 */
[----:B------:R-:W-:-:S03]  /*f440*/  IMAD R39, R37, UR11, R36 ;  /* 0x0000000b25277c24 */ /* 0x000fc6000f8e0224 */
[----:B------:R-:W5:Y:S01]  /*f450*/  LD.E.128 R28, desc[UR52][R30.64] ;  /* 0x000000341e1c7980 */ /* 0x000f62000c101d00 */
[----:B------:R-:W-:Y:S01]  /*f460*/  IMAD.WIDE.U32 R2, R37, UR10, R2 ;  /* 0x0000000a25027c25 */ /* 0x000fe2000f8e0002 */
[----:B------:R-:W-:Y:S01]  /*f470*/  @!PT LDS RZ, [RZ] ;  /* 0x00000000fffff984 */ /* 0x000fe20000000800 */
[----:B------:R-:W-:Y:S01]  /*f480*/  @!PT LDS RZ, [RZ] ;  /* 0x00000000fffff984 */ /* 0x000fe20000000800 */
[----:B------:R-:W-:Y:S01]  /*f490*/  @!PT LDS RZ, [RZ] ;  /* 0x00000000fffff984 */ /* 0x000fe20000000800 */
[----:B------:R-:W-:Y:S01]  /*f4a0*/  @!PT LDS RZ, [RZ] ;  /* 0x00000000fffff984 */ /* 0x000fe20000000800 */
[----:B------:R0:W-:Y:S06]  /*f4b0*/  MEMBAR.ALL.CTA ;  /* 0x0000000000007992 */ /* 0x0001ec0000008000 */
[----:B0-----:R-:W0:Y:S01]  /*f4c0*/  FENCE.VIEW.ASYNC.S ;  /* 0x00000000000073c6 */ /* 0x001e220000000000 */
[----:B------:R-:W-:Y:S02]  /*f4d0*/  IMAD.IADD R3, R3, 0x1, R39 ;  /* 0x0000000103037824 */ /* 0x000fe400078e0227 */
[----:B------:R-:W-:-:S02]  /*f4e0*/  IMAD R20, R20, UR8, RZ ;  /* 0x0000000814147c24 */ /* 0x000fc4000f8e02ff */
[----:B------:R-:W-:Y:S01]  /*f4f0*/  VIADD R43, R150, UR40 ;  /* 0x00000028962b7c36 */ /* 0x000fe20008000000 */
        /* <DEDUP_REMOVED lines=9> */
[----:B0-----:R0:W1:Y:S01]  /*f590*/  SHFL.IDX PT, R20, R40, RZ, 0x1c1f ;  /* 0x001c1fff28147589 */ /* 0x00106200000e0000 */
[----:B------:R-:W-:Y:S03]  /*f5a0*/  BSSY B1, `(.L_x_1158) ;  /* 0x0000012000017945 */ /* 0x000fe60003800000 */
[----:B------:R0:W2:Y:S01]  /*f5b0*/  SHFL.IDX PT, R21, R41, RZ, 0x1c1f ;  /* 0x001c1fff29157589 */ /* 0x0000a200000e0000 */
[----:B------:R-:W-:Y:S01]  /*f5c0*/  SYNCS.ARRIVE.TRANS64.RED.A1T0 RZ, [UR4], RZ ;  /* 0x000000ffffff79a7 */ /* 0x000fe20008100404 */
[----:B------:R-:W-:Y:S02]  /*f5d0*/  SHF.R.S32.HI R42, RZ, 0x1f, R140 ;  /* 0x0000001fff2a7819 */ /* 0x000fe4000001148c */
[----:B------:R-:W-:Y:S01]  /*f5e0*/  SHF.R.S32.HI R44, RZ, 0x1f, R138 ;  /* 0x0000001fff2c7819 */ /* 0x000fe2000001148a */
[----:B------:R-:W-:Y:S06]  /*f5f0*/  @P0 BRA `(.L_x_1159) ;  /* 0x0000000000300947 */ /* 0x000fec0003800000 */
[----:B------:R-:W-:Y:S02]  /*f600*/  ULDC UR4, c[0x0][0xac8] ;  /* 0x0002b20000047ab9 */ /* 0x000fe40000000800 */
        /* <DEDUP_REMOVED lines=11> */
.L_x_1159:
[----:B------:R-:W-:Y:S05]  /*f6c0*/  BSYNC B1 ;  /* 0x0000000000017941 */ /* 0x000fea0003800000 */
.L_x_1158:
[----:B---3--:R-:W-:Y:S01]  /*f6d0*/  VIADD R3, R43, 0x60 ;  /* 0x000000602b037836 */ /* 0x008fe20000000000 */
[----:B-----5:R3:W4:Y:S04]  /*f6e0*/  SHFL.IDX PT, R5, R41, 0x1, 0x1c1f ;  /* 0x003c1f0029057f89 */ /* 0x02072800000e0000 */
[----:B------:R-:W-:Y:S01]  /*f6f0*/  ISETP.GE.AND P0, PT, R3, R0, PT ;  /* 0x000000000300720c */ /* 0x000fe20003f06270 */
[----:B------:R3:W0:-:S12]  /*f700*/  SHFL.IDX PT, R4, R40, 0x1, 0x1c1f ;  /* 0x003c1f0028047f89 */ /* 0x00061800000e0000 */
[----:B---3--:R-:W-:Y:S05]  /*f710*/  @P0 BRA `(.L_x_1160) ;  /* 0x0000001400840947 */ /* 0x008fea0003800000 */
[----:B------:R-:W-:Y:S02]  /*f720*/  ULDC UR4, c[0x0][0xac8] ;  /* 0x0002b20000047ab9 */ /* 0x000fe40000000800 */
[----:B------:R-:W-:Y:S02]  /*f730*/  ISETP.GE.AND P2, PT, R138, UR4, PT ;  /* 0x000000048a007c0c */ /* 0x000fe4000bf46270 */
[----:B------:R-:W-:-:S11]  /*f740*/  ISETP.GE.AND P1, PT, R137, UR4, PT ;  /* 0x0000000489007c0c */ /* 0x000fd6000bf26270 */
[C---:B0-----:R-:W-:Y:S02]  /*f750*/  @!P2 LEA R6, P0, R138.reuse, R4, 0x1 ;  /* 0x000000048a06a211 */ /* 0x041fe400078008ff */
[----:B----4-:R-:W-:Y:S02]  /*f760*/  @!P1 IMAD.WIDE R2, R137, 0x2, R4 ;  /* 0x0000000289029825 */ /* 0x010fe400078e0204 */
[----:B------:R-:W-:Y:S02]  /*f770*/  @!P2 LEA.HI.X R7, R138, R5, R44, 0x1, P0 ;  /* 0x000000058a07a211 */ /* 0x000fe400000f0c2c */
[----:B------:R-:W-:Y:S01]  /*f780*/  ISETP.GE.AND P0, PT, R140, UR4, PT ;  /* 0x000000048c007c0c */ /* 0x000fe2000bf06270 */
[----:B------:R0:W-:Y:S04]  /*f790*/  @!P1 ST.E.128 desc[UR52][R2.64], R8 ;  /* 0x0000000802009985 */ /* 0x0001e8000c101d34 */
[----:B------:R0:W-:Y:S08]  /*f7a0*/  @!P2 ST.E.128 desc[UR52][R6.64], R24 ;  /* 0x000000180600a985 */ /* 0x0001f0000c101d34 */
[----:B------:R-:W-:Y:S05]  /*f7b0*/  @P0 BRA `(.L_x_1160) ;  /* 0x00000014005c0947 */ /* 0x000fea0003800000 */
[----:B0-----:R-:W-:-:S04]  /*f7c0*/  LEA R2, P0, R140, R4, 0x1 ;  /* 0x000000048c027211 */ /* 0x001fc800078008ff */
[----:B------:R-:W-:-:S05]  /*f7d0*/  LEA.HI.X R3, R140, R5, R42, 0x1, P0 ;  /* 0x000000058c037211 */ /* 0x000fca00000f0c2a */
[----:B------:R0:W-:Y:S01]  /*f7e0*/  ST.E.128 desc[UR52][R2.64], R32 ;  /* 0x0000002002007985 */ /* 0x0001e2000c101d34 */
[----:B------:R-:W-:Y:S05]  /*f7f0*/  BRA `(.L_x_1160) ;  /* 0x00000014004c7947 */ /* 0x000fea0003800000 */
.L_x_1157:
[----:B------:R-:W-:Y:S01]  /*f800*/  ULDC.64 UR12, c[0x0][0xb08] ;  /* 0x0002c200000c7ab9 */ /* 0x000fe20000000a00 */
[----:B------:R-:W0:Y:S01]  /*f810*/  @P1 LDC R4, c[0x0][0xbec] ;  /* 0x0002fb00ff041b82 */ /* 0x000e220000000800 */
[----:B------:R-:W-:Y:S01]  /*f820*/  UIMAD UR9, UR14, UR12, URZ ;  /* 0x0000000c0e0972a4 */ /* 0x000fe2000f8e023f */
[----:B------:R-:W-:Y:S01]  /*f830*/  IMAD.MOV.U32 R7, RZ, RZ, R15 ;  /* 0x000000ffff077224 */ /* 0x000fe200078e000f */
[----:B------:R-:W-:Y:S01]  /*f840*/  UIMAD.WIDE.U32 UR10, UR4, UR12, URZ ;  /* 0x0000000c040a72a5 */ /* 0x000fe2000f8e003f */
[----:B------:R-:W-:Y:S01]  /*f850*/  ISETP.GE.AND P0, PT, R13, R0, PT ;  /* 0x000000000d00720c */ /* 0x000fe20003f06270 */
[----:B------:R-:W-:Y:S01]  /*f860*/  UIMAD UR9, UR4, UR13, UR9 ;  /* 0x0000000d040972a4 */ /* 0x000fe2000f8e0209 */
[C---:B------:R-:W-:Y:S01]  /*f870*/  VIADD R27, R16.reuse, 0x8 ;  /* 0x00000008101b7836 */ /* 0x040fe20000000000 */
[----:B------:R-:W-:Y:S01]  /*f880*/  USHF.R.S32.HI UR4, URZ, 0x1f, UR8 ;  /* 0x0000001f3f047899 */ /* 0x000fe20008011408 */
[----:B------:R-:W1:Y:S01]  /*f890*/  @P1 LDC R3, c[0x0][0xbf0] ;  /* 0x0002fc00ff031b82 */ /* 0x000e620000000800 */
[----:B------:R-:W-:Y:S01]  /*f8a0*/  UIADD3 UR11, UR11, UR9, URZ ;  /* 0x000000090b0b7290 */ /* 0x000fe2000fffe03f */
[----:B------:R-:W-:Y:S01]  /*f8b0*/  VIADD R29, R16, 0x10 ;  /* 0x00000010101d7836 */ /* 0x000fe20000000000 */
        /* <DEDUP_REMOVED lines=10> */
[----:B------:R-:W-:Y:S01]  /*f960*/  SHF.R.S32.HI R31, RZ, 0x1f, R147 ;  /* 0x0000001fff1f7819 */ /* 0x000fe20000011493 */
[----:B0-----:R-:W-:Y:S01]  /*f970*/  @P1 IMAD.HI.U32 R4, R15, R4, RZ ;  /* 0x000000040f041227 */ /* 0x001fe200078e00ff */
[----:B------:R-:W-:Y:S01]  /*f980*/  SHF.R.S32.HI R32, RZ, 0x1f, R148 ;  /* 0x0000001fff207819 */ /* 0x000fe20000011494 */
[----:B------:R-:W-:-:S02]  /*f990*/  UIMAD UR4, UR8, UR13, UR4 ;  /* 0x0000000d080472a4 */ /* 0x000fc4000f8e0204 */
[----:B------:R-:W-:-:S03]  /*f9a0*/  UIMAD.WIDE.U32 UR8, UR8, UR12, UR10 ;  /* 0x0000000c080872a5 */ /* 0x000fc6000f8e000a */
[----:B------:R-:W-:Y:S01]  /*f9b0*/  ULDC.64 UR10, c[0x0][0xb48] ;  /* 0x0002d200000a7ab9 */ /* 0x000fe20000000a00 */
[----:B------:R-:W-:Y:S01]  /*f9c0*/  UIADD3 UR9, UR9, UR4, URZ ;  /* 0x0000000409097290 */ /* 0x000fe2000fffe03f */
[----:B-1----:R-:W-:Y:S01]  /*f9d0*/  @P1 SHF.R.U32.HI R7, RZ, R3, R4 ;  /* 0x00000003ff071219 */ /* 0x002fe20000011604 */
[----:B------:R-:W-:Y:S02]  /*f9e0*/  UIADD3 UR4, UR42, 0x2d820, URZ ;  /* 0x0002d8202a047890 */ /* 0x000fe4000fffe03f */
[----:B------:R-:W-:Y:S01]  /*f9f0*/  UIMAD.WIDE.U32 UR8, UR38, UR10, UR8 ;  /* 0x0000000a260872a5 */ /* 0x000fe2000f8e0008 */
[--C-:B------:R-:W-:Y:S01]  /*fa00*/  SHF.R.S32.HI R3, RZ, 0x1f, R7.reuse ;  /* 0x0000001fff037819 */ /* 0x100fe20000011407 */
[----:B------:R-:W-:Y:S01]  /*fa10*/  IMAD.MOV R9, RZ, RZ, -R7 ;  /* 0x000000ffff097224 */ /* 0x000fe200078e0a07 */
[----:B------:R-:W-:Y:S02]  /*fa20*/  UPRMT UR4, URZ, 0x654, UR4 ;  /* 0x000006543f047896 */ /* 0x000fe40008000004 */
[----:B------:R-:W-:Y:S01]  /*fa30*/  UIMAD UR38, UR38, UR11, UR9 ;  /* 0x0000000b262672a4 */ /* 0x000fe2000f8e0209 */
[----:B------:R-:W-:-:S02]  /*fa40*/  IMAD R9, R2, R9, R15 ;  /* 0x0000000902097224 */ /* 0x000fc400078e020f */
[----:B------:R-:W-:Y:S01]  /*fa50*/  ULDC.64 UR10, c[0x0][0xb30] ;  /* 0x0002cc00000a7ab9 */ /* 0x000fe20000000a00 */
[----:B------:R-:W-:Y:S02]  /*fa60*/  IMAD.U32 R2, RZ, RZ, UR8 ;  /* 0x00000008ff027e24 */ /* 0x000fe4000f8e00ff */
[----:B------:R-:W-:Y:S01]  /*fa70*/  IMAD R4, R3, UR10, RZ ;  /* 0x0000000a03047c24 */ /* 0x000fe2000f8e02ff */
[----:B------:R-:W-:Y:S01]  /*fa80*/  SYNCS.ARRIVE.TRANS64.RED.A1T0 RZ, [UR4], RZ ;  /* 0x000000ffffff79a7 */ /* 0x000fe20008100404 */
[----:B------:R-:W-:Y:S01]  /*fa90*/  IMAD.U32 R3, RZ, RZ, UR9 ;  /* 0x00000009ff037e24 */ /* 0x000fe2000f8e00ff */
[----:B------:R-:W-:Y:S01]  /*faa0*/  ULDC.64 UR8, c[0x0][0xb28] ;  /* 0x0002ca0000087ab9 */ /* 0x000fe20000000a00 */
[----:B------:R-:W-:Y:S02]  /*fab0*/  IMAD.U32 R3, RZ, RZ, UR38 ;  /* 0x00000026ff037e24 */ /* 0x000fe4000f8e00ff */
[C---:B------:R-:W-:Y:S01]  /*fac0*/  IMAD R11, R7.reuse, UR11, R4 ;  /* 0x0000000b070b7c24 */ /* 0x040fe2000f8e0204 */
[----:B------:R-:W-:Y:S01]  /*fad0*/  SHF.R.S32.HI R4, RZ, 0x1f, R9 ;  /* 0x0000001fff047819 */ /* 0x000fe20000011409 */
[----:B------:R-:W-:-:S04]  /*fae0*/  IMAD.WIDE.U32 R2, R7, UR10, R2 ;  /* 0x0000000a07027c25 */ /* 0x000fc8000f8e0002 */
[----:B------:R-:W-:Y:S02]  /*faf0*/  IMAD R4, R4, UR8, RZ ;  /* 0x0000000804047c24 */ /* 0x000fe4000f8e02ff */
[----:B------:R-:W-:Y:S02]  /*fb00*/  IMAD.IADD R3, R3, 0x1, R11 ;  /* 0x0000000103037824 */ /* 0x000fe400078e020b */
[C---:B------:R-:W-:Y:S02]  /*fb10*/  IMAD R7, R9.reuse, UR9, R4 ;  /* 0x0000000909077c24 */ /* 0x040fe4000f8e0204 */
[----:B------:R-:W-:Y:S01]  /*fb20*/  IMAD.WIDE.U32 R2, R9, UR8, R2 ;  /* 0x0000000809027c25 */ /* 0x000fe2000f8e0002 */
[----:B------:R-:W-:-:S03]  /*fb30*/  ULDC.64 UR8, c[0x0][0xb00] ;  /* 0x0002c00000087ab9 */ /* 0x000fc60000000a00 */
[----:B------:R-:W-:Y:S01]  /*fb40*/  IMAD.IADD R3, R3, 0x1, R7 ;  /* 0x0000000103037824 */ /* 0x000fe200078e0207 */
[----:B------:R-:W-:-:S04]  /*fb50*/  LEA R4, P1, R2, UR8, 0x2 ;  /* 0x0000000802047c11 */ /* 0x000fc8000f8210ff */
[----:B------:R-:W-:Y:S01]  /*fb60*/  LEA.HI.X R20, R2, UR9, R3, 0x2, P1 ;  /* 0x0000000902147c11 */ /* 0x000fe200088f1403 */
[----:B------:R0:W1:Y:S04]  /*fb70*/  SHFL.IDX PT, R24, R4, RZ, 0x1c1f ;  /* 0x001c1fff04187589 */ /* 0x00006800000e0000 */
[----:B------:R0:W2:Y:S01]  /*fb80*/  SHFL.IDX PT, R21, R20, RZ, 0x1c1f ;  /* 0x001c1fff14157589 */ /* 0x0000a200000e0000 */
[----:B------:R-:W-:Y:S05]  /*fb90*/  @P0 BRA `(.L_x_1162) ;  /* 0x0000000000c40947 */ /* 0x000fea0003800000 */
[----:B------:R-:W-:Y:S02]  /*fba0*/  ULDC UR4, c[0x0][0xac8] ;  /* 0x0002b20000047ab9 */ /* 0x000fe40000000800 */
[----:B------:R-:W-:Y:S02]  /*fbb0*/  ISETP.GE.AND P5, PT, R16, UR4, PT ;  /* 0x0000000410007c0c */ /* 0x000fe4000bfa6270 */
[----:B------:R-:W-:Y:S02]  /*fbc0*/  ISETP.GE.AND P4, PT, R27, UR4, PT ;  /* 0x000000041b007c0c */ /* 0x000fe4000bf86270 */
[----:B------:R-:W-:Y:S02]  /*fbd0*/  ISETP.GE.AND P3, PT, R29, UR4, PT ;  /* 0x000000041d007c0c */ /* 0x000fe4000bf66270 */
[----:B------:R-:W-:Y:S02]  /*fbe0*/  ISETP.GE.AND P0, PT, R139, UR4, PT ;  /* 0x000000048b007c0c */ /* 0x000fe4000bf06270 */
[----:B------:R-:W-:-:S05]  /*fbf0*/  ISETP.GE.AND P1, PT, R148, UR4, PT ;  /* 0x0000000494007c0c */ /* 0x000fca000bf26270 */
[CC--:B-1----:R-:W-:Y:S02]  /*fc00*/  @!P5 LEA R2, P6, R16.reuse, R24.reuse, 0x2 ;  /* 0x000000181002d211 */ /* 0x0c2fe400078c10ff */
[CC--:B------:R-:W-:Y:S02]  /*fc10*/  @!P4 LEA R6, P2, R27.reuse, R24.reuse, 0x2 ;  /* 0x000000181b06c211 */ /* 0x0c0fe400078410ff */
[-C--:B--2---:R-:W-:Y:S02]  /*fc20*/  @!P5 LEA.HI.X R3, R16, R21.reuse, R25, 0x2, P6 ;  /* 0x000000151003d211 */ /* 0x084fe400030f1419 */
[----:B------:R-:W-:Y:S02]  /*fc30*/  @!P4 LEA.HI.X R7, R27, R21, R26, 0x2, P2 ;  /* 0x000000151b07c211 */ /* 0x000fe400010f141a */
[----:B------:R-:W-:Y:S01]  /*fc40*/  @!P3 LEA R8, P6, R29, R24, 0x2 ;  /* 0x000000181d08b211 */ /* 0x000fe200078c10ff */
[----:B------:R1:W-:Y:S01]  /*fc50*/  @!P5 ST.E.64 desc[UR52][R2.64], R88 ;  /* 0x000000580200d985 */ /* 0x0003e2000c101b34 */
[----:B------:R-:W-:-:S02]  /*fc60*/  ISETP.GE.AND P2, PT, R147, UR4, PT ;  /* 0x0000000493007c0c */ /* 0x000fc4000bf46270 */
[-C--:B------:R-:W-:Y:S01]  /*fc70*/  @!P3 LEA.HI.X R9, R29, R21.reuse, R28, 0x2, P6 ;  /* 0x000000151d09b211 */ /* 0x080fe200030f141c */
[----:B------:R2:W-:Y:S01]  /*fc80*/  @!P4 ST.E.64 desc[UR52][R6.64], R92 ;  /* 0x0000005c0600c985 */ /* 0x0005e2000c101b34 */
[CC--:B------:R-:W-:Y:S02]  /*fc90*/  @!P0 LEA R10, P4, R139.reuse, R24.reuse, 0x2 ;  /* 0x000000188b0a8211 */ /* 0x0c0fe400078810ff */
[----:B------:R-:W-:Y:S01]  /*fca0*/  @!P1 LEA R12, P5, R148, R24, 0x2 ;  /* 0x00000018940c9211 */ /* 0x000fe200078a10ff */
[----:B------:R3:W-:Y:S01]  /*fcb0*/  @!P3 ST.E.64 desc[UR52][R8.64], R96 ;  /* 0x000000600800b985 */ /* 0x0007e2000c101b34 */
[----:B------:R-:W-:Y:S02]  /*fcc0*/  ISETP.GE.AND P3, PT, R146, UR4, PT ;  /* 0x0000000492007c0c */ /* 0x000fe4000bf66270 */
[-C--:B------:R-:W-:Y:S02]  /*fcd0*/  @!P0 LEA.HI.X R11, R139, R21.reuse, R30, 0x2, P4 ;  /* 0x000000158b0b8211 */ /* 0x080fe400020f141e */
[----:B------:R-:W-:-:S02]  /*fce0*/  @!P1 LEA.HI.X R13, R148, R21, R32, 0x2, P5 ;  /* 0x00000015940d9211 */ /* 0x000fc400028f1420 */
[-C--:B------:R-:W-:Y:S01]  /*fcf0*/  @!P2 LEA R14, P6, R147, R24.reuse, 0x2 ;  /* 0x00000018930ea211 */ /* 0x080fe200078c10ff */
[----:B------:R4:W-:Y:S01]  /*fd00*/  @!P0 ST.E.64 desc[UR52][R10.64], R100 ;  /* 0x000000640a008985 */ /* 0x0009e2000c101b34 */
[----:B------:R-:W-:Y:S02]  /*fd10*/  ISETP.GE.AND P4, PT, R145, UR4, PT ;  /* 0x0000000491007c0c */ /* 0x000fe4000bf86270 */
[----:B------:R-:W-:Y:S01]  /*fd20*/  @!P2 LEA.HI.X R15, R147, R21, R31, 0x2, P6 ;  /* 0x00000015930fa211 */ /* 0x000fe200030f141f */
[----:B------:R5:W-:Y:S01]  /*fd30*/  @!P1 ST.E.64 desc[UR52][R12.64], R104 ;  /* 0x000000680c009985 */ /* 0x000be2000c101b34 */
[----:B------:R-:W-:Y:S02]  /*fd40*/  ISETP.GE.AND P1, PT, R143, UR4, PT ;  /* 0x000000048f007c0c */ /* 0x000fe4000bf26270 */
[----:B-1----:R-:W-:Y:S01]  /*fd50*/  @!P3 LEA R2, P5, R146, R24, 0x2 ;  /* 0x000000189202b211 */ /* 0x002fe200078a10ff */
[----:B------:R1:W-:Y:S01]  /*fd60*/  @!P2 ST.E.64 desc[UR52][R14.64], R108 ;  /* 0x0000006c0e00a985 */ /* 0x0003e2000c101b34 */
[----:B------:R-:W-:-:S02]  /*fd70*/  ISETP.GE.AND P2, PT, R144, UR4, PT ;  /* 0x0000000490007c0c */ /* 0x000fc4000bf46270 */
[----:B------:R-:W-:Y:S02]  /*fd80*/  ISETP.GE.AND P0, PT, R142, UR4, PT ;  /* 0x000000048e007c0c */ /* 0x000fe4000bf06270 */
[-C--:B------:R-:W-:Y:S02]  /*fd90*/  @!P3 LEA.HI.X R3, R146, R21.reuse, R157, 0x2, P5 ;  /* 0x000000159203b211 */ /* 0x080fe400028f149d */
[----:B------:R-:W-:Y:S02]  /*fda0*/  ISETP.GE.AND P5, PT, R141, UR4, PT ;  /* 0x000000048d007c0c */ /* 0x000fe4000bfa6270 */
[C---:B--2---:R-:W-:Y:S01]  /*fdb0*/  @!P4 LEA R6, P6, R145.reuse, R24, 0x2 ;  /* 0x000000189106c211 */ /* 0x044fe200078c10ff */
[----:B------:R2:W-:Y:S03]  /*fdc0*/  @!P3 ST.E.64 desc[UR52][R2.64], R112 ;  /* 0x000000700200b985 */ /* 0x0005e6000c101b34 */
[----:B------:R-:W-:-:S02]  /*fdd0*/  @!P4 LEA.HI.X R7, R145, R21, R156, 0x2, P6 ;  /* 0x000000159107c211 */ /* 0x000fc400030f149c */
[-C--:B---3--:R-:W-:Y:S02]  /*fde0*/  @!P2 LEA R8, P3, R144, R24.reuse, 0x2 ;  /* 0x000000189008a211 */ /* 0x088fe400078610ff */
[-C--:B----4-:R-:W-:Y:S01]  /*fdf0*/  @!P1 LEA R10, P6, R143, R24.reuse, 0x2 ;  /* 0x000000188f0a9211 */ /* 0x090fe200078c10ff */
[----:B------:R2:W-:Y:S01]  /*fe00*/  @!P4 ST.E.64 desc[UR52][R6.64], R116 ;  /* 0x000000740600c985 */ /* 0x0005e2000c101b34 */
[-C--:B-----5:R-:W-:Y:S02]  /*fe10*/  @!P0 LEA R12, P4, R142, R24.reuse, 0x2 ;  /* 0x000000188e0c8211 */ /* 0x0a0fe400078810ff */
[-C--:B------:R-:W-:Y:S02]  /*fe20*/  @!P2 LEA.HI.X R9, R144, R21.reuse, R155, 0x2, P3 ;  /* 0x000000159009a211 */ /* 0x080fe400018f149b */
[----:B-1----:R-:W-:Y:S02]  /*fe30*/  @!P5 LEA R14, P3, R141, R24, 0x2 ;  /* 0x000000188d0ed211 */ /* 0x002fe400078610ff */
[-C--:B------:R-:W-:Y:S01]  /*fe40*/  @!P1 LEA.HI.X R11, R143, R21.reuse, R154, 0x2, P6 ;  /* 0x000000158f0b9211 */ /* 0x080fe200030f149a */
[----:B------:R2:W-:Y:S01]  /*fe50*/  @!P2 ST.E.64 desc[UR52][R8.64], R120 ;  /* 0x000000780800a985 */ /* 0x0005e2000c101b34 */
[----:B------:R-:W-:-:S02]  /*fe60*/  @!P0 LEA.HI.X R13, R142, R21, R153, 0x2, P4 ;  /* 0x000000158e0d8211 */ /* 0x000fc400020f1499 */
[----:B------:R-:W-:Y:S01]  /*fe70*/  @!P5 LEA.HI.X R15, R141, R21, R152, 0x2, P3 ;  /* 0x000000158d0fd211 */ /* 0x000fe200018f1498 */
[----:B------:R2:W-:Y:S04]  /*fe80*/  @!P1 ST.E.64 desc[UR52][R10.64], R124 ;  /* 0x0000007c0a009985 */ /* 0x0005e8000c101b34 */
[----:B------:R2:W-:Y:S04]  /*fe90*/  @!P0 ST.E.64 desc[UR52][R12.64], R128 ;  /* 0x000000800c008985 */ /* 0x0005e8000c101b34 */
[----:B------:R2:W-:Y:S02]  /*fea0*/  @!P5 ST.E.64 desc[UR52][R14.64], R132 ;  /* 0x000000840e00d985 */ /* 0x0005e4000c101b34 */
.L_x_1162:
[----:B------:R-:W-:Y:S05]  /*feb0*/  BSYNC B1 ;  /* 0x0000000000017941 */ /* 0x000fea0003800000 */
.L_x_1161:
[----:B------:R-:W-:Y:S01]  /*fec0*/  ISETP.GE.AND P0, PT, R5, R0, PT ;  /* 0x000000000500720c */ /* 0x000fe20003f06270 */
[----:B0-----:R-:W0:Y:S04]  /*fed0*/  SHFL.IDX PT, R20, R20, 0x1, 0x1c1f ;  /* 0x003c1f0014147f89 */ /* 0x001e2800000e0000 */
[----:B--2---:R2:W3:Y:S08]  /*fee0*/  SHFL.IDX PT, R14, R4, 0x1, 0x1c1f ;  /* 0x003c1f00040e7f89 */ /* 0x0044f000000e0000 */
[----:B--2---:R-:W-:Y:S05]  /*fef0*/  @P0 BRA `(.L_x_1160) ;  /* 0x0000000c008c0947 */ /* 0x004fea0003800000 */
[----:B------:R-:W-:Y:S02]  /*ff00*/  ULDC UR4, c[0x0][0xac8] ;  /* 0x0002b20000047ab9 */ /* 0x000fe40000000800 */
[----:B------:R-:W-:Y:S02]  /*ff10*/  ISETP.GE.AND P1, PT, R16, UR4, PT ;  /* 0x0000000410007c0c */ /* 0x000fe4000bf26270 */
[----:B------:R-:W-:Y:S02]  /*ff20*/  ISETP.GE.AND P0, PT, R27, UR4, PT ;  /* 0x000000041b007c0c */ /* 0x000fe4000bf06270 */
[----:B------:R-:W-:Y:S02]  /*ff30*/  ISETP.GE.AND P3, PT, R29, UR4, PT ;  /* 0x000000041d007c0c */ /* 0x000fe4000bf66270 */
[----:B------:R-:W-:Y:S02]  /*ff40*/  ISETP.GE.AND P2, PT, R139, UR4, PT ;  /* 0x000000048b007c0c */ /* 0x000fe4000bf46270 */
[----:B------:R-:W-:-:S05]  /*ff50*/  ISETP.GE.AND P4, PT, R148, UR4, PT ;  /* 0x0000000494007c0c */ /* 0x000fca000bf86270 */
[CC--:B---3--:R-:W-:Y:S02]  /*ff60*/  @!P1 LEA R2, P6, R16.reuse, R14.reuse, 0x2 ;  /* 0x0000000e10029211 */ /* 0x0c8fe400078c10ff */
[C---:B------:R-:W-:Y:S02]  /*ff70*/  @!P0 LEA R4, P5, R27.reuse, R14, 0x2 ;  /* 0x0000000e1b048211 */ /* 0x040fe400078a10ff */
[-C--:B0-----:R-:W-:Y:S02]  /*ff80*/  @!P1 LEA.HI.X R3, R16, R20.reuse, R25, 0x2, P6 ;  /* 0x0000001410039211 */ /* 0x081fe400030f1419 */
[----:B------:R-:W-:Y:S02]  /*ff90*/  @!P0 LEA.HI.X R5, R27, R20, R26, 0x2, P5 ;  /* 0x000000141b058211 */ /* 0x000fe400028f141a */
[-C--:B------:R-:W-:Y:S01]  /*ffa0*/  @!P3 LEA R6, P6, R29, R14.reuse, 0x2 ;  /* 0x0000000e1d06b211 */ /* 0x080fe200078c10ff */
[----:B------:R0:W-:Y:S01]  /*ffb0*/  @!P1 ST.E.64 desc[UR52][R2.64], R90 ;  /* 0x0000005a02009985 */ /* 0x0001e2000c101b34 */
[----:B------:R-:W-:-:S02]  /*ffc0*/  @!P2 LEA R8, P5, R139, R14, 0x2 ;  /* 0x0000000e8b08a211 */ /* 0x000fc400078a10ff */
[----:B------:R-:W-:Y:S01]  /*ffd0*/  @!P3 LEA.HI.X R7, R29, R20, R28, 0x2, P6 ;  /* 0x000000141d07b211 */ /* 0x000fe200030f141c */
[----:B------:R2:W-:Y:S01]  /*ffe0*/  @!P0 ST.E.64 desc[UR52][R4.64], R94 ;  /* 0x0000005e04008985 */ /* 0x0005e2000c101b34 */
[----:B------:R-:W-:Y:S02]  /*fff0*/  ISETP.GE.AND P0, PT, R147, UR4, PT ;  /* 0x0000000493007c0c */ /* 0x000fe4000bf06270 */
[----:B------:R-:W-:Y:S01]  /*10000*/  @!P4 LEA R10, P6, R148, R14, 0x2 ;  /* 0x0000000e940ac211 */ /* 0x000fe200078c10ff */
[----:B------:R3:W-:Y:S01]  /*10010*/  @!P3 ST.E.64 desc[UR52][R6.64], R98 ;  /* 0x000000620600b985 */ /* 0x0007e2000c101b34 */
[-C--:B------:R-:W-:Y:S02]  /*10020*/  @!P2 LEA.HI.X R9, R139, R20.reuse, R30, 0x2, P5 ;  /* 0x000000148b09a211 */ /* 0x080fe400028f141e */
[----:B------:R-:W-:Y:S02]  /*10030*/  ISETP.GE.AND P1, PT, R146, UR4, PT ;  /* 0x0000000492007c0c */ /* 0x000fe4000bf26270 */
[----:B------:R-:W-:Y:S01]  /*10040*/  @!P4 LEA.HI.X R11, R148, R20, R32, 0x2, P6 ;  /* 0x00000014940bc211 */ /* 0x000fe200030f1420 */
[----:B------:R4:W-:Y:S01]  /*10050*/  @!P2 ST.E.64 desc[UR52][R8.64], R102 ;  /* 0x000000660800a985 */ /* 0x0009e2000c101b34 */
[----:B------:R-:W-:-:S02]  /*10060*/  ISETP.GE.AND P3, PT, R144, UR4, PT ;  /* 0x0000000490007c0c */ /* 0x000fc4000bf66270 */
[----:B------:R-:W-:Y:S01]  /*10070*/  ISETP.GE.AND P2, PT, R143, UR4, PT ;  /* 0x000000048f007c0c */ /* 0x000fe2000bf46270 */
[----:B------:R5:W-:Y:S01]  /*10080*/  @!P4 ST.E.64 desc[UR52][R10.64], R106 ;  /* 0x0000006a0a00c985 */ /* 0x000be2000c101b34 */
[----:B------:R-:W-:Y:S02]  /*10090*/  ISETP.GE.AND P4, PT, R145, UR4, PT ;  /* 0x0000000491007c0c */ /* 0x000fe4000bf86270 */
[----:B0-----:R-:W-:-:S03]  /*100a0*/  @!P0 LEA R2, P5, R147, R14, 0x2 ;  /* 0x0000000e93028211 */ /* 0x001fc600078a10ff */
[----:B--2---:R-:W-:Y:S02]  /*100b0*/  @!P1 LEA R4, P6, R146, R14, 0x2 ;  /* 0x0000000e92049211 */ /* 0x004fe400078c10ff */
[-C--:B------:R-:W-:Y:S02]  /*100c0*/  @!P0 LEA.HI.X R3, R147, R20.reuse, R31, 0x2, P5 ;  /* 0x0000001493038211 */ /* 0x080fe400028f141f */
[----:B------:R-:W-:Y:S02]  /*100d0*/  ISETP.GE.AND P5, PT, R142, UR4, PT ;  /* 0x000000048e007c0c */ /* 0x000fe4000bfa6270 */
[----:B------:R-:W-:Y:S01]  /*100e0*/  @!P1 LEA.HI.X R5, R146, R20, R157, 0x2, P6 ;  /* 0x0000001492059211 */ /* 0x000fe200030f149d */
[----:B------:R0:W-:Y:S01]  /*100f0*/  @!P0 ST.E.64 desc[UR52][R2.64], R110 ;  /* 0x0000006e02008985 */ /* 0x0001e2000c101b34 */
[-C--:B---3--:R-:W-:Y:S02]  /*10100*/  @!P4 LEA R6, P0, R145, R14.reuse, 0x2 ;  /* 0x0000000e9106c211 */ /* 0x088fe400078010ff */
[-C--:B----4-:R-:W-:Y:S01]  /*10110*/  @!P3 LEA R8, P6, R144, R14.reuse, 0x2 ;  /* 0x0000000e9008b211 */ /* 0x090fe200078c10ff */
[----:B------:R0:W-:Y:S01]  /*10120*/  @!P1 ST.E.64 desc[UR52][R4.64], R114 ;  /* 0x0000007204009985 */ /* 0x0001e2000c101b34 */
[----:B-----5:R-:W-:-:S02]  /*10130*/  @!P2 LEA R10, P1, R143, R14, 0x2 ;  /* 0x0000000e8f0aa211 */ /* 0x020fc400078210ff */
[-C--:B------:R-:W-:Y:S02]  /*10140*/  @!P4 LEA.HI.X R7, R145, R20.reuse, R156, 0x2, P0 ;  /* 0x000000149107c211 */ /* 0x080fe400000f149c */
[----:B------:R-:W-:Y:S02]  /*10150*/  @!P3 LEA.HI.X R9, R144, R20, R155, 0x2, P6 ;  /* 0x000000149009b211 */ /* 0x000fe400030f149b */
[C---:B------:R-:W-:Y:S01]  /*10160*/  @!P5 LEA R12, P0, R142.reuse, R14, 0x2 ;  /* 0x0000000e8e0cd211 */ /* 0x040fe200078010ff */
[----:B------:R0:W-:Y:S01]  /*10170*/  @!P4 ST.E.64 desc[UR52][R6.64], R118 ;  /* 0x000000760600c985 */ /* 0x0001e2000c101b34 */
[-C--:B------:R-:W-:Y:S02]  /*10180*/  @!P2 LEA.HI.X R11, R143, R20.reuse, R154, 0x2, P1 ;  /* 0x000000148f0ba211 */ /* 0x080fe400008f149a */
[----:B------:R-:W-:Y:S01]  /*10190*/  @!P5 LEA.HI.X R13, R142, R20, R153, 0x2, P0 ;  /* 0x000000148e0dd211 */ /* 0x000fe200000f1499 */
[----:B------:R0:W-:Y:S01]  /*101a0*/  @!P3 ST.E.64 desc[UR52][R8.64], R122 ;  /* 0x0000007a0800b985 */ /* 0x0001e2000c101b34 */
[----:B------:R-:W-:-:S03]  /*101b0*/  ISETP.GE.AND P0, PT, R141, UR4, PT ;  /* 0x000000048d007c0c */ /* 0x000fc6000bf06270 */
[----:B------:R0:W-:Y:S04]  /*101c0*/  @!P2 ST.E.64 desc[UR52][R10.64], R126 ;  /* 0x0000007e0a00a985 */ /* 0x0001e8000c101b34 */
[----:B------:R0:W-:Y:S06]  /*101d0*/  @!P5 ST.E.64 desc[UR52][R12.64], R130 ;  /* 0x000000820c00d985 */ /* 0x0001ec000c101b34 */
[----:B------:R-:W-:Y:S05]  /*101e0*/  @P0 BRA `(.L_x_1160) ;  /* 0x0000000800d00947 */ /* 0x000fea0003800000 */
[----:B0-----:R-:W-:-:S04]  /*101f0*/  LEA R2, P0, R141, R14, 0x2 ;  /* 0x0000000e8d027211 */ /* 0x001fc800078010ff */
[----:B------:R-:W-:-:S05]  /*10200*/  LEA.HI.X R3, R141, R20, R152, 0x2, P0 ;  /* 0x000000148d037211 */ /* 0x000fca00000f1498 */
[----:B------:R0:W-:Y:S01]  /*10210*/  ST.E.64 desc[UR52][R2.64], R134 ;  /* 0x0000008602007985 */ /* 0x0001e2000c101b34 */
[----:B------:R-:W-:Y:S05]  /*10220*/  BRA `(.L_x_1160) ;  /* 0x0000000800c07947 */ /* 0x000fea0003800000 */
.L_x_1155:
[----:B------:R-:W-:Y:S02]  /*10230*/  ULDC.64 UR8, c[0x0][0xc00] ;  /* 0x0003000000087ab9 */ /* 0x000fe40000000a00 */
[----:B------:R-:W-:-:S04]  /*10240*/  UISETP.NE.U32.AND UP0, UPT, UR8, URZ, UPT ;  /* 0x0000003f0800728c */ /* 0x000fc8000bf05070 */
[----:B------:R-:W-:-:S03]  /*10250*/  UISETP.NE.AND.EX UP0, UPT, UR9, URZ, UPT, UP0 ;  /* 0x0000003f0900728c */ /* 0x000fc6000bf05300 */
[----:B------:R-:W-:Y:S02]  /*10260*/  ULDC.64 UR8, c[0x0][0xc00] ;  /* 0x0003000000087ab9 */ /* 0x000fe40000000a00 */
[----:B------:R-:W-:Y:S01]  /*10270*/  UIMAD.WIDE UR8, UR43, 0x4, UR8 ;  /* 0x000000042b0878a5 */ /* 0x000fe2000f8e0208 */
[----:B------:R-:W-:-:S05]  /*10280*/  PLOP3.LUT P1, PT, PT, PT, UP0, 0x80, 0x0 ;  /* 0x000000000000781c */ /* 0x000fca0003f2f008 */
[----:B------:R-:W-:Y:S02]  /*10290*/  IMAD.U32 R2, RZ, RZ, UR8 ;  /* 0x00000008ff027e24 */ /* 0x000fe4000f8e00ff */
[----:B------:R-:W-:Y:S01]  /*102a0*/  IMAD.U32 R3, RZ, RZ, UR9 ;  /* 0x00000009ff037e24 */ /* 0x000fe2000f8e00ff */
[----:B------:R-:W-:Y:S02]  /*102b0*/  ULDC.64 UR8, c[0x0][0xc08] ;  /* 0x0003020000087ab9 */ /* 0x000fe40000000a00 */
[----:B------:R-:W-:Y:S01]  /*102c0*/  UISETP.NE.U32.AND UP1, UPT, UR8, URZ, UPT ;  /* 0x0000003f0800728c */ /* 0x000fe2000bf25070 */
[----:B------:R-:W-:Y:S02]  /*102d0*/  ULDC UR4, c[0x0][0xa88] ;  /* 0x0002a20000047ab9 */ /* 0x000fe40000000800 */
[----:B------:R-:W2:Y:S01]  /*102e0*/  @P1 LDG.E R6, desc[UR52][R2.64] ;  /* 0x0000003402061981 */ /* 0x000ea2000c1e1900 */
[----:B------:R-:W-:Y:S01]  /*102f0*/  UISETP.NE.AND.EX UP1, UPT, UR9, URZ, UPT, UP1 ;  /* 0x0000003f0900728c */ /* 0x000fe2000bf25310 */
[----:B------:R-:W-:Y:S01]  /*10300*/  IMAD.U32 R0, RZ, RZ, UR4 ;  /* 0x00000004ff007e24 */ /* 0x000fe2000f8e00ff */
[----:B------:R-:W0:Y:S04]  /*10310*/  S2R R7, SR_TID.X ;  /* 0x0000000000077919 */ /* 0x000e280000002100 */
[----:B------:R-:W-:-:S05]  /*10320*/  PLOP3.LUT P2, PT, PT, PT, UP1, 0x80, 0x0 ;  /* 0x000000000000781c */ /* 0x000fca0003f4f018 */
[----:B------:R-:W-:Y:S02]  /*10330*/  @UP1 ULDC.64 UR8, c[0x0][0xc08] ;  /* 0x0003020000081ab9 */ /* 0x000fe40000000a00 */
[----:B------:R-:W-:-:S06]  /*10340*/  @UP1 UIMAD.WIDE UR8, UR43, 0x4, UR8 ;  /* 0x000000042b0818a5 */ /* 0x000fcc000f8e0208 */
[----:B------:R-:W-:Y:S02]  /*10350*/  IMAD.U32 R4, RZ, RZ, UR8 ;  /* 0x00000008ff047e24 */ /* 0x000fe4000f8e00ff */
[----:B------:R-:W-:-:S05]  /*10360*/  IMAD.U32 R5, RZ, RZ, UR9 ;  /* 0x00000009ff057e24 */ /* 0x000fca000f8e00ff */
[----:B------:R1:W5:Y:S01]  /*10370*/  @P2 LDG.E R0, desc[UR52][R4.64] ;  /* 0x0000003404002981 */ /* 0x000362000c1e1900 */
[----:B------:R-:W-:Y:S01]  /*10380*/  UISETP.NE.AND UP1, UPT, UR46, URZ, UPT ;  /* 0x0000003f2e00728c */ /* 0x000fe2000bf25270 */
[----:B------:R-:W-:Y:S01]  /*10390*/  UMOV UR4, URZ ;  /* 0x0000003f00047c82 */ /* 0x000fe20008000000 */
[----:B0-----:R-:W-:-:S09]  /*103a0*/  VIADD R7, R7, 0xffffff80 ;  /* 0xffffff8007077836 */ /* 0x001fd20000000000 */
[----:B------:R-:W-:Y:S01]  /*103b0*/  @!UP1 ULDC UR46, c[0x0][0xad4] ;  /* 0x0002b500002e9ab9 */ /* 0x000fe20000000800 */
[----:B------:R-:W-:Y:S02]  /*103c0*/  ISETP.GT.AND P0, PT, R7, 0xbf, PT ;  /* 0x000000bf0700780c */ /* 0x000fe40003f04270 */
[----:B--2---:R-:W-:Y:S01]  /*103d0*/  @P1 R2UR UR4, R6 ;  /* 0x00000000060412ca */ /* 0x004fe200000e0000 */
[----:B-1----:R-:W-:-:S14]  /*103e0*/  @P2 BRA `(.L_x_1163) ;  /* 0x0000000000102947 */ /* 0x002fdc0003800000 */
[----:B------:R-:W-:Y:S05]  /*103f0*/  @!P1 BRA `(.L_x_1163) ;  /* 0x00000000000c9947 */ /* 0x000fea0003800000 */
[----:B------:R-:W2:Y:S04]  /*10400*/  LDG.E R5, desc[UR52][R2.64] ;  /* 0x0000003402057981 */ /* 0x000ea8000c1e1900 */
[----:B-----5:R-:W2:Y:S02]  /*10410*/  LDG.E R0, desc[UR52][R2.64+0x4] ;  /* 0x0000043402007981 */ /* 0x020ea4000c1e1900 */
[----:B--2---:R-:W-:-:S07]  /*10420*/  IMAD.IADD R0, R0, 0x1, -R5 ;  /* 0x0000000100007824 */ /* 0x004fce00078e0a05 */
.L_x_1163:
[----:B------:R-:W-:Y:S01]  /*10430*/  USHF.R.S32.HI UR15, URZ, 0x1f, UR43 ;  /* 0x0000001f3f0f7899 */ /* 0x000fe2000801142b */
[----:B------:R-:W-:Y:S01]  /*10440*/  BSSY B1, `(.L_x_1164) ;  /* 0x000003a000017945 */ /* 0x000fe20003800000 */
[----:B------:R-:W-:Y:S02]  /*10450*/  USHF.R.S32.HI UR21, URZ, 0x1f, UR4 ;  /* 0x0000001f3f157899 */ /* 0x000fe40008011404 */
[----:B------:R-:W-:Y:S02]  /*10460*/  USEL UR14, UR43, URZ, !UP0 ;  /* 0x0000003f2b0e7287 */ /* 0x000fe4000c000000 */
[----:B------:R-:W-:Y:S01]  /*10470*/  USEL UR15, UR15, URZ, !UP0 ;  /* 0x0000003f0f0f7287 */ /* 0x000fe2000c000000 */
[----:B------:R-:W-:Y:S11]  /*10480*/  @P0 BRA `(.L_x_1165) ;  /* 0x0000000000d40947 */ /* 0x000ff60003800000 */
[----:B------:R-:W0:Y:S01]  /*10490*/  S2R R3, SR_TID.X ;  /* 0x0000000000037919 */ /* 0x000e220000002100 */
[----:B------:R-:W1:Y:S01]  /*104a0*/  LDC R9, c[0x0][0xbe8] ;  /* 0x0002fa00ff097b82 */ /* 0x000e620000000800 */
[----:B------:R-:W-:Y:S02]  /*104b0*/  IMAD.U32 R4, RZ, RZ, UR40 ;  /* 0x00000028ff047e24 */ /* 0x000fe4000f8e00ff */
[----:B-1---5:R-:W-:-:S03]  /*104c0*/  IMAD R2, R0, R9, RZ ;  /* 0x0000000900027224 */ /* 0x022fc600078e02ff */
[----:B0-----:R-:W-:-:S04]  /*104d0*/  IADD3 R4, R4, -0x80, R3 ;  /* 0xffffff8004047810 */ /* 0x001fc80007ffe003 */
[----:B------:R-:W-:-:S13]  /*104e0*/  ISETP.GE.AND P0, PT, R4, R2, PT ;  /* 0x000000020400720c */ /* 0x000fda0003f06270 */
[----:B------:R-:W-:Y:S05]  /*104f0*/  @P0 BRA `(.L_x_1165) ;  /* 0x0000000000b80947 */ /* 0x000fea0003800000 */
[----:B------:R-:W-:Y:S01]  /*10500*/  ISETP.NE.AND P0, PT, R9, 0x1, PT ;  /* 0x000000010900780c */ /* 0x000fe20003f05270 */
[----:B------:R-:W-:Y:S01]  /*10510*/  UISETP.GT.AND UP0, UPT, UR46, 0x1, UPT ;  /* 0x000000012e00788c */ /* 0x000fe2000bf04270 */
[----:B------:R-:W-:Y:S01]  /*10520*/  IMAD.MOV.U32 R5, RZ, RZ, R4 ;  /* 0x000000ffff057224 */ /* 0x000fe200078e0004 */
[----:B------:R-:W-:Y:S02]  /*10530*/  UMOV UR19, 0x9b8 ;  /* 0x000009b800137882 */ /* 0x000fe40000000000 */
[----:B------:R-:W-:Y:S02]  /*10540*/  USEL UR19, UR19, 0x978, UP0 ;  /* 0x0000097813137887 */ /* 0x000fe40008000000 */
[----:B------:R-:W-:-:S06]  /*10550*/  USEL UR18, UR38, URZ, UP0 ;  /* 0x0000003f26127287 */ /* 0x000fcc0008000000 */
[----:B------:R-:W0:Y:S04]  /*10560*/  @P0 LDC R3, c[0x0][0xbec] ;  /* 0x0002fb00ff030b82 */ /* 0x000e280000000800 */
[----:B------:R-:W-:Y:S01]  /*10570*/  ULDC.64 UR12, c[0x0][UR19+0x220] ;  /* 0x00008800130c7abb */ /* 0x000fe20008000a00 */
[----:B------:R-:W-:Y:S01]  /*10580*/  ULDC.64 UR10, c[0x0][UR19+0x218] ;  /* 0x00008600130a7abb */ /* 0x000fe20008000a00 */
[----:B------:R-:W-:Y:S01]  /*10590*/  ULDC.64 UR16, c[0x0][UR19+0x228] ;  /* 0x00008a0013107abb */ /* 0x000fe20008000a00 */
[----:B------:R-:W-:Y:S01]  /*105a0*/  UIMAD UR13, UR13, UR14, URZ ;  /* 0x0000000e0d0d72a4 */ /* 0x000fe2000f8e023f */
[----:B------:R-:W1:Y:S01]  /*105b0*/  @P0 LDC R7, c[0x0][0xbf0] ;  /* 0x0002fc00ff070b82 */ /* 0x000e620000000800 */
[----:B------:R-:W-:Y:S02]  /*105c0*/  UIMAD.WIDE.U32 UR8, UR10, UR41, URZ ;  /* 0x000000290a0872a5 */ /* 0x000fe4000f8e003f */
[----:B------:R-:W-:-:S02]  /*105d0*/  UIMAD UR20, UR11, UR41, URZ ;  /* 0x000000290b1472a4 */ /* 0x000fc4000f8e023f */
[----:B------:R-:W-:Y:S02]  /*105e0*/  UIMAD.WIDE.U32 UR22, UR16, UR18, URZ ;  /* 0x00000012101672a5 */ /* 0x000fe4000f8e003f */
[----:B------:R-:W-:Y:S02]  /*105f0*/  UIMAD.WIDE.U32 UR10, UR12, UR14, URZ ;  /* 0x0000000e0c0a72a5 */ /* 0x000fe4000f8e003f */
[----:B------:R-:W-:Y:S02]  /*10600*/  UIMAD UR16, UR17, UR18, URZ ;  /* 0x00000012111072a4 */ /* 0x000fe4000f8e023f */
[----:B------:R-:W-:Y:S02]  /*10610*/  UIMAD UR13, UR12, UR15, UR13 ;  /* 0x0000000f0c0d72a4 */ /* 0x000fe4000f8e020d */
[----:B------:R-:W-:Y:S02]  /*10620*/  UIADD3 UR8, UP1, UP2, UR10, UR8, UR4 ;  /* 0x000000080a087290 */ /* 0x000fe4000fa3e004 */
[----:B------:R-:W-:Y:S01]  /*10630*/  UIADD3 UR16, UR23, UR16, URZ ;  /* 0x0000001017107290 */ /* 0x000fe2000fffe03f */
[----:B0-----:R-:W-:Y:S01]  /*10640*/  @P0 IMAD.HI.U32 R2, R4, R3, RZ ;  /* 0x0000000304020227 */ /* 0x001fe200078e00ff */
[----:B------:R-:W-:-:S02]  /*10650*/  UIADD3 UR20, UR9, UR20, URZ ;  /* 0x0000001409147290 */ /* 0x000fc4000fffe03f */
[----:B------:R-:W-:Y:S01]  /*10660*/  UIADD3 UR10, UR11, UR13, URZ ;  /* 0x0000000d0b0a7290 */ /* 0x000fe2000fffe03f */
[----:B------:R-:W-:Y:S02]  /*10670*/  IMAD.U32 R3, RZ, RZ, UR23 ;  /* 0x00000017ff037e24 */ /* 0x000fe4000f8e00ff */
[----:B------:R-:W-:Y:S01]  /*10680*/  IMAD.U32 R6, RZ, RZ, UR16 ;  /* 0x00000010ff067e24 */ /* 0x000fe2000f8e00ff */
[----:B------:R-:W-:Y:S01]  /*10690*/  UIADD3.X UR10, UR10, UR20, UR21, UP1, UP2 ;  /* 0x000000140a0a7290 */ /* 0x000fe20008fe4415 */
[----:B-1----:R-:W-:Y:S01]  /*106a0*/  @P0 SHF.R.U32.HI R5, RZ, R7, R2 ;  /* 0x00000007ff050219 */ /* 0x002fe20000011602 */
[----:B------:R-:W-:-:S04]  /*106b0*/  IMAD.U32 R2, RZ, RZ, UR22 ;  /* 0x00000016ff027e24 */ /* 0x000fc8000f8e00ff */
[--C-:B------:R-:W-:Y:S01]  /*106c0*/  IMAD.MOV R7, RZ, RZ, -R5.reuse ;  /* 0x000000ffff077224 */ /* 0x100fe200078e0a05 */
[----:B------:R-:W-:Y:S01]  /*106d0*/  IADD3 R2, P0, P1, R5, UR8, R2 ;  /* 0x0000000805027c10 */ /* 0x000fe2000f91e002 */
[----:B------:R-:W-:Y:S01]  /*106e0*/  ULDC.64 UR8, c[0x0][UR19+0x210] ;  /* 0x0000840013087abb */ /* 0x000fe20008000a00 */
[----:B------:R-:W-:Y:S01]  /*106f0*/  SHF.R.S32.HI R5, RZ, 0x1f, R5 ;  /* 0x0000001fff057819 */ /* 0x000fe20000011405 */
[----:B------:R-:W-:-:S03]  /*10700*/  IMAD R7, R9, R7, R4 ;  /* 0x0000000709077224 */ /* 0x000fc600078e0204 */
[----:B------:R-:W-:Y:S01]  /*10710*/  IADD3.X R3, R5, UR10, R6, P0, P1 ;  /* 0x0000000a05037c10 */ /* 0x000fe200087e2406 */
[C---:B------:R-:W-:Y:S01]  /*10720*/  IMAD R9, R7.reuse, UR9, RZ ;  /* 0x0000000907097c24 */ /* 0x040fe2000f8e02ff */
[----:B------:R-:W-:Y:S01]  /*10730*/  SHF.R.S32.HI R4, RZ, 0x1f, R7 ;  /* 0x0000001fff047819 */ /* 0x000fe20000011407 */
[----:B------:R-:W-:Y:S01]  /*10740*/  ULDC.64 UR10, c[0x0][0xba8] ;  /* 0x0002ea00000a7ab9 */ /* 0x000fe20000000a00 */
[----:B------:R-:W-:Y:S01]  /*10750*/  @!UP0 ULDC UR10, c[0x0][0xb50] ;  /* 0x0002d400000a8ab9 */ /* 0x000fe20000000800 */
[----:B------:R-:W-:Y:S01]  /*10760*/  IMAD.WIDE.U32 R2, R7, UR8, R2 ;  /* 0x0000000807027c25 */ /* 0x000fe2000f8e0002 */
[----:B------:R-:W-:-:S03]  /*10770*/  @!UP0 ULDC UR11, c[0x0][0xb54] ;  /* 0x0002d500000b8ab9 */ /* 0x000fc60000000800 */
[----:B------:R-:W-:Y:S01]  /*10780*/  IMAD R9, R4, UR8, R9 ;  /* 0x0000000804097c24 */ /* 0x000fe2000f8e0209 */
[----:B------:R-:W-:-:S03]  /*10790*/  LEA R4, P0, R2, UR10, 0x2 ;  /* 0x0000000a02047c11 */ /* 0x000fc6000f8010ff */
[----:B------:R-:W-:-:S05]  /*107a0*/  IMAD.IADD R3, R3, 0x1, R9 ;  /* 0x0000000103037824 */ /* 0x000fca00078e0209 */
[----:B------:R-:W-:Y:S01]  /*107b0*/  LEA.HI.X R5, R2, UR11, R3, 0x2, P0 ;  /* 0x0000000b02057c11 */ /* 0x000fe200080f1403 */
[----:B------:R-:W-:-:S05]  /*107c0*/  IMAD.MOV.U32 R3, RZ, RZ, -0x800000 ;  /* 0xff800000ff037424 */ /* 0x000fca00078e00ff */
[----:B------:R0:W-:Y:S02]  /*107d0*/  STG.E desc[UR52][R4.64], R3 ;  /* 0x0000000304007986 */ /* 0x0001e4000c101934 */
.L_x_1165:
[----:B------:R-:W-:Y:S05]  /*107e0*/  BSYNC B1 ;  /* 0x0000000000017941 */ /* 0x000fea0003800000 */
.L_x_1164:
[----:B------:R-:W-:-:S06]  /*107f0*/  UISETP.GT.AND UP0, UPT, UR46, 0x1, UPT ;  /* 0x000000012e00788c */ /* 0x000fcc000bf04270 */
[----:B------:R-:W-:-:S13]  /*10800*/  PLOP3.LUT P0, PT, PT, PT, UP0, 0x80, 0x0 ;  /* 0x000000000000781c */ /* 0x000fda0003f0f008 */
[----:B------:R-:W-:Y:S05]  /*10810*/  @P0 BRA `(.L_x_1160) ;  /* 0x0000000400440947 */ /* 0x000fea0003800000 */
[----:B------:R-:W1:Y:S01]  /*10820*/  LDC R11, c[0x0][0xbe8] ;  /* 0x0002fa00ff0b7b82 */ /* 0x000e620000000800 */
[----:B------:R-:W-:Y:S01]  /*10830*/  ULDC.64 UR12, c[0x0][0xaa0] ;  /* 0x0002a800000c7ab9 */ /* 0x000fe20000000a00 */
[----:B------:R-:W-:Y:S01]  /*10840*/  IMAD R2, R149, 0x60, R150 ;  /* 0x0000006095027824 */ /* 0x000fe200078e0296 */
[----:B------:R-:W-:Y:S01]  /*10850*/  UIMAD UR10, UR21, UR12, URZ ;  /* 0x0000000c150a72a4 */ /* 0x000fe2000f8e023f */
[----:B------:R-:W-:Y:S01]  /*10860*/  BSSY B1, `(.L_x_1166) ;  /* 0x000003b000017945 */ /* 0x000fe20003800000 */
[----:B------:R-:W-:Y:S01]  /*10870*/  UIMAD.WIDE.U32 UR8, UR4, UR12, URZ ;  /* 0x0000000c040872a5 */ /* 0x000fe2000f8e003f */
[----:B0-----:R-:W-:Y:S01]  /*10880*/  VIADD R4, R2, UR40 ;  /* 0x0000002802047c36 */ /* 0x001fe20008000000 */
[----:B------:R-:W-:Y:S01]  /*10890*/  UIMAD UR10, UR4, UR13, UR10 ;  /* 0x0000000d040a72a4 */ /* 0x000fe2000f8e020a */
[----:B------:R-:W-:Y:S02]  /*108a0*/  SHF.R.S32.HI R10, RZ, 0x1f, R140 ;  /* 0x0000001fff0a7819 */ /* 0x000fe4000001148c */
[----:B------:R-:W-:Y:S01]  /*108b0*/  IMAD.MOV.U32 R5, RZ, RZ, R4 ;  /* 0x000000ffff057224 */ /* 0x000fe200078e0004 */
[----:B------:R-:W-:Y:S01]  /*108c0*/  UIADD3 UR9, UR9, UR10, URZ ;  /* 0x0000000a09097290 */ /* 0x000fe2000fffe03f */
[----:B------:R-:W-:-:S02]  /*108d0*/  SHF.R.S32.HI R14, RZ, 0x1f, R138 ;  /* 0x0000001fff0e7819 */ /* 0x000fc4000001148a */
[----:B------:R-:W-:Y:S02]  /*108e0*/  ULDC.64 UR10, c[0x0][0xae8] ;  /* 0x0002ba00000a7ab9 */ /* 0x000fe40000000a00 */
[----:B------:R-:W-:-:S04]  /*108f0*/  UIMAD.WIDE.U32 UR8, UR41, UR10, UR8 ;  /* 0x0000000a290872a5 */ /* 0x000fc8000f8e0008 */
[----:B------:R-:W-:-:S03]  /*10900*/  UIMAD UR9, UR41, UR11, UR9 ;  /* 0x0000000b290972a4 */ /* 0x000fc6000f8e0209 */
[----:B------:R-:W-:Y:S01]  /*10910*/  ULDC.64 UR10, c[0x0][0xaf0] ;  /* 0x0002bc00000a7ab9 */ /* 0x000fe20000000a00 */
[----:B-1----:R-:W-:Y:S01]  /*10920*/  ISETP.NE.AND P0, PT, R11, 0x1, PT ;  /* 0x000000010b00780c */ /* 0x002fe20003f05270 */
[----:B------:R-:W-:-:S04]  /*10930*/  UIMAD UR15, UR15, UR10, URZ ;  /* 0x0000000a0f0f72a4 */ /* 0x000fc8000f8e023f */
[----:B------:R-:W-:Y:S02]  /*10940*/  UIMAD UR4, UR14, UR11, UR15 ;  /* 0x0000000b0e0472a4 */ /* 0x000fe4000f8e020f */
[----:B------:R-:W-:-:S03]  /*10950*/  UIMAD.WIDE.U32 UR14, UR14, UR10, UR8 ;  /* 0x0000000a0e0e72a5 */ /* 0x000fc6000f8e0008 */
[----:B------:R-:W-:Y:S01]  /*10960*/  ULDC.64 UR8, c[0x0][0xae0] ;  /* 0x0002b80000087ab9 */ /* 0x000fe20000000a00 */
[----:B------:R-:W-:Y:S02]  /*10970*/  UIADD3 UR4, UR15, UR4, URZ ;  /* 0x000000040f047290 */ /* 0x000fe4000fffe03f */
[----:B------:R-:W0:Y:S08]  /*10980*/  @P0 LDC R3, c[0x0][0xbec] ;  /* 0x0002fb00ff030b82 */ /* 0x000e300000000800 */
[----:B------:R-:W1:Y:S01]  /*10990*/  @P0 LDC R7, c[0x0][0xbf0] ;  /* 0x0002fc00ff070b82 */ /* 0x000e620000000800 */
[----:B0-----:R-:W-:-:S04]  /*109a0*/  @P0 IMAD.HI.U32 R2, R4, R3, RZ ;  /* 0x0000000304020227 */ /* 0x001fc800078e00ff */
[----:B------:R-:W-:Y:S02]  /*109b0*/  IMAD.U32 R3, RZ, RZ, UR15 ;  /* 0x0000000fff037e24 */ /* 0x000fe4000f8e00ff */
[----:B------:R-:W-:Y:S01]  /*109c0*/  IMAD.U32 R3, RZ, RZ, UR4 ;  /* 0x00000004ff037e24 */ /* 0x000fe2000f8e00ff */
[----:B-1----:R-:W-:-:S04]  /*109d0*/  @P0 SHF.R.U32.HI R5, RZ, R7, R2 ;  /* 0x00000007ff050219 */ /* 0x002fc80000011602 */
        /* <DEDUP_REMOVED lines=12> */
[----:B------:R-:W-:Y:S02]  /*10aa0*/  VIADD R0, R150, UR40 ;  /* 0x0000002896007c36 */ /* 0x000fe40008000000 */
        /* <DEDUP_REMOVED lines=22> */
.L_x_1167:
[----:B------:R-:W-:Y:S05]  /*10c10*/  BSYNC B1 ;  /* 0x0000000000017941 */ /* 0x000fea0003800000 */
.L_x_1166:
[----:B------:R-:W-:Y:S01]  /*10c20*/  VIADD R0, R0, 0x60 ;  /* 0x0000006000007836 */ /* 0x000fe20000000000 */
[----:B--2---:R2:W4:Y:S04]  /*10c30*/  SHFL.IDX PT, R3, R5, 0x1, 0x1c1f ;  /* 0x003c1f0005037f89 */ /* 0x00452800000e0000 */
[----:B------:R-:W-:Y:S01]  /*10c40*/  ISETP.GE.AND P0, PT, R0, R11, PT ;  /* 0x0000000b0000720c */ /* 0x000fe20003f06270 */
[----:B-1----:R2:W1:-:S12]  /*10c50*/  SHFL.IDX PT, R2, R4, 0x1, 0x1c1f ;  /* 0x003c1f0004027f89 */ /* 0x00245800000e0000 */
[----:B--2---:R-:W-:Y:S05]  /*10c60*/  @P0 BRA `(.L_x_1160) ;  /* 0x0000000000300947 */ /* 0x004fea0003800000 */
[----:B------:R-:W-:Y:S02]  /*10c70*/  ULDC UR4, c[0x0][0xac8] ;  /* 0x0002b20000047ab9 */ /* 0x000fe40000000800 */
        /* <DEDUP_REMOVED lines=11> */
.L_x_1160:
[----:B------:R-:W-:Y:S05]  /*10d30*/  BSYNC B0 ;  /* 0x0000000000007941 */ /* 0x000fea0003800000 */
.L_x_1154:
[----:B------:R-:W-:Y:S02]  /*10d40*/  ULDC UR4, c[0x0][0xc3c] ;  /* 0x00030f0000047ab9 */ /* 0x000fe40000000800 */
[----:B------:R-:W-:-:S06]  /*10d50*/  UISETP.GE.AND UP0, UPT, UR6, UR4, UPT ;  /* 0x000000040600728c */ /* 0x000fcc000bf06270 */
[----:B------:R-:W-:-:S13]  /*10d60*/  PLOP3.LUT P0, PT, PT, PT, UP0, 0x80, 0x0 ;  /* 0x000000000000781c */ /* 0x000fda0003f0f008 */
[----:B------:R-:W-:Y:S05]  /*10d70*/  @!P0 BRA `(.L_x_1168) ;  /* 0xffffff0000c88947 */ /* 0x000fea000383ffff */
[----:B------:R-:W-:Y:S05]  /*10d80*/  EXIT ;  /* 0x000000000000794d */ /* 0x000fea0003800000 */
.L_x_1071:
[----:B------:R-:W-:-:S08]  /*10d90*/  NOP ;  /* 0x0000000000007918 */ /* 0x000fd00000000000 */
[----:B------:R-:W0:-:S00]  /*10da0*/  USETMAXREG.DEALLOC.CTAPOOL 0x20 ;  /* 0x00000020000079c8 */ /* 0x000e0000080e0500 */
[----:B0-----:R-:W2:Y:S01]  /*10db0*/  LDL.LU R2, [R1] ;  /* 0x0000000001027983 */ /* 0x001ea20000300800 */
[----:B------:R-:W-:Y:S01]  /*10dc0*/  LOP3.LUT R0, R0, 0x3, RZ, 0xc0, !PT ;  /* 0x0000000300007812 */ /* 0x000fe200078ec0ff */
[----:B------:R-:W-:-:S05]  /*10dd0*/  IMAD.MOV.U32 R25, RZ, RZ, RZ ;  /* 0x000000ffff197224 */ /* 0x000fca00078e00ff */
[----:B------:R-:W0:Y:S02]  /*10de0*/  SHFL.IDX PT, R0, R0, RZ, 0x1f ;  /* 0x00001fff00007589 */ /* 0x000e2400000e0000 */
[----:B0-----:R-:W-:Y:S02]  /*10df0*/  ISETP.NE.AND P0, PT, R0, RZ, PT ;  /* 0x000000ff0000720c */ /* 0x001fe40003f05270 */
[----:B--2---:R-:W-:-:S11]  /*10e00*/  LOP3.LUT R2, R2, 0xfffffffd, RZ, 0xc0, !PT ;  /* 0xfffffffd02027812 */ /* 0x004fd600078ec0ff */
[----:B------:R-:W-:-:S05]  /*10e10*/  @P0 LOP3.LUT R2, R2, 0x2, RZ, 0xfc, !PT ;  /* 0x0000000202020812 */ /* 0x000fca00078efcff */
[----:B------:R0:W-:Y:S01]  /*10e20*/  STL [R1], R2 ;  /* 0x0000000201007387 */ /* 0x0001e20000100800 */
        /* <DEDUP_REMOVED lines=8> */
.L_x_1169:
        /* <DEDUP_REMOVED lines=44> */
.L_x_1173:
[----:B------:R-:W0:Y:S01]  /*11170*/  LDC R2, c[0x0][0xc3c] ;  /* 0x00030f00ff027b82 */ /* 0x000e220000000800 */
[----:B------:R-:W-:Y:S01]  /*11180*/  UIADD3 UR4, UR4, 0x1f, URZ ;  /* 0x0000001f04047890 */ /* 0x000fe2000fffe03f */
[----:B------:R-:W-:Y:S02]  /*11190*/  ULDC UR7, c[0x0][0xc3c] ;  /* 0x00030f0000077ab9 */ /* 0x000fe40000000800 */
[----:B------:R-:W-:-:S03]  /*111a0*/  IMAD.U32 R27, RZ, RZ, UR7 ;  /* 0x00000007ff1b7e24 */ /* 0x000fc6000f8e00ff */
[----:B0-----:R-:W-:-:S13]  /*111b0*/  ISETP.LE.AND P6, PT, R2, UR4, PT ;  /* 0x0000000402007c0c */ /* 0x001fda000bfc3270 */
[----:B------:R-:W-:Y:S05]  /*111c0*/  @P6 BRA `(.L_x_1172) ;  /* 0x0000000800ac6947 */ /* 0x000fea0003800000 */
[----:B------:R-:W-:Y:S02]  /*111d0*/  VIADD R9, R0, UR4 ;  /* 0x0000000400097c36 */ /* 0x000fe40008000000 */
[----:B------:R-:W-:Y:S02]  /*111e0*/  IMAD.MOV.U32 R25, RZ, RZ, RZ ;  /* 0x000000ffff197224 */ /* 0x000fe400078e00ff */
[----:B------:R-:W-:Y:S01]  /*111f0*/  IMAD.MOV.U32 R6, RZ, RZ, RZ ;  /* 0x000000ffff067224 */ /* 0x000fe200078e00ff */
[----:B------:R-:W-:-:S13]  /*11200*/  ISETP.GE.OR P6, PT, R9, R2, !P0 ;  /* 0x000000020900720c */ /* 0x000fda00047c6670 */
[----:B------:R-:W0:Y:S08]  /*11210*/  @!P6 LDC.64 R4, c[0x0][0xc80] ;  /* 0x00032000ff04eb82 */ /* 0x000e300000000a00 */
[----:B------:R-:W1:Y:S01]  /*11220*/  @!P6 LDC.64 R2, c[0x0][0xc78] ;  /* 0x00031e00ff02eb82 */ /* 0x000e620000000a00 */
[----:B0-----:R-:W-:-:S05]  /*11230*/  @!P6 IMAD.WIDE R4, R9, 0x4, R4 ;  /* 0x000000040904e825 */ /* 0x001fca00078e0204 */
[----:B------:R-:W2:Y:S01]  /*11240*/  @!P6 LDG.E R25, desc[UR52][R4.64] ;  /* 0x000000340419e981 */ /* 0x000ea2000c1e1900 */
[----:B-1----:R-:W-:-:S05]  /*11250*/  @!P6 IMAD.WIDE R2, R9, 0x4, R2 ;  /* 0x000000040902e825 */ /* 0x002fca00078e0202 */
        /* <DEDUP_REMOVED lines=22> */
.L_x_1171:
        /* <DEDUP_REMOVED lines=8> */
[----:B------:R1:W2:Y:S01]  /*11440*/  SHFL.IDX PT, R25, R25, R27, 0x1f ;  /* 0x00001f1b19197589 */ /* 0x0002a200000e0000 */
[----:B0-----:R-:W-:-:S07]  /*11450*/  ISETP.NE.AND P1, PT, R6, 0x1, PT ;  /* 0x000000010600780c */ /* 0x001fce0003f25270 */
[----:B-1----:R-:W-:Y:S06]  /*11460*/  @!P0 BRA `(.L_x_1174) ;  /* 0x0000000000088947 */ /* 0x002fec0003800000 */
[----:B------:R-:W-:-:S05]  /*11470*/  VIADD R3, R27, 0xffffffff ;  /* 0xffffffff1b037836 */ /* 0x000fca0000000000 */
[----:B------:R0:W1:Y:S02]  /*11480*/  SHFL.IDX PT, R24, R2, R3, 0x1f ;  /* 0x00001f0302187589 */ /* 0x00006400000e0000 */
.L_x_1174:
[----:B-1----:R-:W-:Y:S02]  /*11490*/  IMAD R24, R24, UR5, R5 ;  /* 0x0000000518187c24 */ /* 0x002fe4000f8e0205 */
[----:B------:R-:W-:-:S03]  /*114a0*/  VIADD R27, R27, UR4 ;  /* 0x000000041b1b7c36 */ /* 0x000fc60008000000 */
[----:B------:R-:W-:Y:S01]  /*114b0*/  IADD3 R4, -R24, UR6, RZ ;  /* 0x0000000618047c10 */ /* 0x000fe2000fffe1ff */
[----:B------:R-:W-:Y:S06]  /*114c0*/  @!P1 BRA `(.L_x_1175) ;  /* 0x0000000000e89947 */ /* 0x000fec0003800000 */
[----:B--2---:R-:W-:Y:S02]  /*114d0*/  IABS R7, R25 ;  /* 0x0000001900077213 */ /* 0x004fe40000000000 */
[----:B------:R-:W-:Y:S02]  /*114e0*/  IABS R5, R6 ;  /* 0x0000000600057213 */ /* 0x000fe40000000000 */
[----:B------:R-:W1:Y:S08]  /*114f0*/  I2F.RP R8, R7 ;  /* 0x0000000700087306 */ /* 0x000e700000209400 */
[----:B-1----:R-:W0:Y:S02]  /*11500*/  MUFU.RCP R8, R8 ;  /* 0x0000000800087308 */ /* 0x002e240000001000 */
[----:B0-----:R-:W-:Y:S01]  /*11510*/  VIADD R2, R8, 0xffffffe ;  /* 0x0ffffffe08027836 */ /* 0x001fe20000000000 */
[----:B------:R-:W-:-:S05]  /*11520*/  IABS R8, R4 ;  /* 0x0000000400087213 */ /* 0x000fca0000000000 */
[----:B------:R0:W1:Y:S02]  /*11530*/  F2I.FTZ.U32.TRUNC.NTZ R3, R2 ;  /* 0x0000000200037305 */ /* 0x000064000021f000 */
[----:B0-----:R-:W-:Y:S02]  /*11540*/  IMAD.MOV.U32 R2, RZ, RZ, RZ ;  /* 0x000000ffff027224 */ /* 0x001fe400078e00ff */
[----:B-1----:R-:W-:-:S04]  /*11550*/  IMAD.MOV R10, RZ, RZ, -R3 ;  /* 0x000000ffff0a7224 */ /* 0x002fc800078e0a03 */
[----:B------:R-:W-:Y:S01]  /*11560*/  IMAD R9, R10, R7, RZ ;  /* 0x000000070a097224 */ /* 0x000fe200078e02ff */
[----:B------:R-:W-:-:S03]  /*11570*/  IABS R10, R25 ;  /* 0x00000019000a7213 */ /* 0x000fc60000000000 */
[----:B------:R-:W-:Y:S02]  /*11580*/  IMAD.HI.U32 R3, R3, R9, R2 ;  /* 0x0000000903037227 */ /* 0x000fe400078e0002 */
[----:B------:R-:W0:Y:S02]  /*11590*/  I2F.RP R9, R5 ;  /* 0x0000000500097306 */ /* 0x000e240000209400 */
[----:B------:R-:W-:Y:S01]  /*115a0*/  IMAD.MOV R11, RZ, RZ, -R10 ;  /* 0x000000ffff0b7224 */ /* 0x000fe200078e0a0a */
[----:B------:R-:W-:Y:S01]  /*115b0*/  IABS R10, R6 ;  /* 0x00000006000a7213 */ /* 0x000fe20000000000 */
[----:B------:R-:W-:-:S04]  /*115c0*/  IMAD.HI.U32 R2, R3, R8, RZ ;  /* 0x0000000803027227 */ /* 0x000fc800078e00ff */
[----:B------:R-:W-:Y:S02]  /*115d0*/  IMAD R8, R2, R11, R8 ;  /* 0x0000000b02087224 */ /* 0x000fe400078e0208 */
[----:B------:R-:W-:-:S03]  /*115e0*/  IMAD.MOV R10, RZ, RZ, -R10 ;  /* 0x000000ffff0a7224 */ /* 0x000fc600078e0a0a */
[----:B------:R-:W-:Y:S01]  /*115f0*/  ISETP.GT.U32.AND P1, PT, R7, R8, PT ;  /* 0x000000080700720c */ /* 0x000fe20003f24070 */
[----:B0-----:R-:W0:-:S12]  /*11600*/  MUFU.RCP R9, R9 ;  /* 0x0000000900097308 */ /* 0x001e180000001000 */
[----:B------:R-:W-:Y:S02]  /*11610*/  @!P1 IMAD.IADD R8, R8, 0x1, -R7 ;  /* 0x0000000108089824 */ /* 0x000fe400078e0a07 */
[----:B------:R-:W-:Y:S01]  /*11620*/  @!P1 VIADD R2, R2, 0x1 ;  /* 0x0000000102029836 */ /* 0x000fe20000000000 */
[----:B------:R-:W-:Y:S02]  /*11630*/  ISETP.NE.AND P1, PT, R25, RZ, PT ;  /* 0x000000ff1900720c */ /* 0x000fe40003f25270 */
[----:B------:R-:W-:Y:S01]  /*11640*/  ISETP.GE.U32.AND P0, PT, R8, R7, PT ;  /* 0x000000070800720c */ /* 0x000fe20003f06070 */
[----:B0-----:R-:W-:Y:S01]  /*11650*/  VIADD R3, R9, 0xffffffe ;  /* 0x0ffffffe09037836 */ /* 0x001fe20000000000 */
[----:B------:R-:W-:-:S04]  /*11660*/  LOP3.LUT R7, R4, R25, RZ, 0x3c, !PT ;  /* 0x0000001904077212 */ /* 0x000fc800078e3cff */
[----:B------:R-:W-:Y:S01]  /*11670*/  ISETP.GE.AND P2, PT, R7, RZ, PT ;  /* 0x000000ff0700720c */ /* 0x000fe20003f46270 */
[----:B------:R-:W0:Y:S06]  /*11680*/  F2I.FTZ.U32.TRUNC.NTZ R3, R3 ;  /* 0x0000000300037305 */ /* 0x000e2c000021f000 */
[----:B------:R-:W-:-:S04]  /*11690*/  @P0 VIADD R2, R2, 0x1 ;  /* 0x0000000102020836 */ /* 0x000fc80000000000 */
[----:B------:R-:W-:-:S04]  /*116a0*/  IMAD.MOV.U32 R9, RZ, RZ, R2 ;  /* 0x000000ffff097224 */ /* 0x000fc800078e0002 */
[----:B------:R-:W-:Y:S01]  /*116b0*/  @!P2 IMAD.MOV R9, RZ, RZ, -R9 ;  /* 0x000000ffff09a224 */ /* 0x000fe200078e0a09 */
[----:B------:R-:W-:Y:S01]  /*116c0*/  @!P1 LOP3.LUT R9, RZ, R25, RZ, 0x33, !PT ;  /* 0x00000019ff099212 */ /* 0x000fe200078e33ff */
[----:B0-----:R-:W-:-:S03]  /*116d0*/  IMAD.MOV R2, RZ, RZ, -R3 ;  /* 0x000000ffff027224 */ /* 0x001fc600078e0a03 */
[----:B------:R-:W-:Y:S01]  /*116e0*/  IABS R8, R9 ;  /* 0x0000000900087213 */ /* 0x000fe20000000000 */
[----:B------:R-:W-:Y:S02]  /*116f0*/  IMAD R7, R2, R5, RZ ;  /* 0x0000000502077224 */ /* 0x000fe400078e02ff */
[----:B------:R-:W-:-:S04]  /*11700*/  IMAD.MOV.U32 R2, RZ, RZ, RZ ;  /* 0x000000ffff027224 */ /* 0x000fc800078e00ff */
[----:B------:R-:W-:-:S04]  /*11710*/  IMAD.HI.U32 R2, R3, R7, R2 ;  /* 0x0000000703027227 */ /* 0x000fc800078e0002 */
[----:B------:R-:W-:Y:S02]  /*11720*/  IMAD.MOV.U32 R3, RZ, RZ, R8 ;  /* 0x000000ffff037224 */ /* 0x000fe400078e0008 */
[----:B------:R-:W-:Y:S02]  /*11730*/  IMAD.MOV.U32 R8, RZ, RZ, R10 ;  /* 0x000000ffff087224 */ /* 0x000fe400078e000a */
[----:B------:R-:W-:-:S04]  /*11740*/  IMAD.HI.U32 R2, R2, R3, RZ ;  /* 0x0000000302027227 */ /* 0x000fc800078e00ff */
[----:B------:R-:W-:Y:S01]  /*11750*/  IMAD R8, R2, R8, R3 ;  /* 0x0000000802087224 */ /* 0x000fe200078e0203 */
[----:B------:R-:W-:-:S04]  /*11760*/  LOP3.LUT R3, R9, R6, RZ, 0x3c, !PT ;  /* 0x0000000609037212 */ /* 0x000fc800078e3cff */
[----:B------:R-:W-:Y:S02]  /*11770*/  ISETP.GT.U32.AND P1, PT, R5, R8, PT ;  /* 0x000000080500720c */ /* 0x000fe40003f24070 */
[----:B------:R-:W-:-:S11]  /*11780*/  ISETP.GE.AND P2, PT, R3, RZ, PT ;  /* 0x000000ff0300720c */ /* 0x000fd60003f46270 */
[----:B------:R-:W-:Y:S02]  /*11790*/  @!P1 IMAD.IADD R8, R8, 0x1, -R5 ;  /* 0x0000000108089824 */ /* 0x000fe400078e0a05 */
[----:B------:R-:W-:Y:S01]  /*117a0*/  @!P1 VIADD R2, R2, 0x1 ;  /* 0x0000000102029836 */ /* 0x000fe20000000000 */
[----:B------:R-:W-:Y:S02]  /*117b0*/  ISETP.NE.AND P1, PT, R6, RZ, PT ;  /* 0x000000ff0600720c */ /* 0x000fe40003f25270 */
[----:B------:R-:W-:Y:S01]  /*117c0*/  ISETP.GE.U32.AND P0, PT, R8, R5, PT ;  /* 0x000000050800720c */ /* 0x000fe20003f06070 */
[----:B------:R-:W-:-:S12]  /*117d0*/  IMAD.MOV R5, RZ, RZ, -R9 ;  /* 0x000000ffff057224 */ /* 0x000fd800078e0a09 */
[----:B------:R-:W-:-:S04]  /*117e0*/  @P0 VIADD R2, R2, 0x1 ;  /* 0x0000000102020836 */ /* 0x000fc80000000000 */
[----:B------:R-:W-:Y:S01]  /*117f0*/  @!P2 IMAD.MOV R2, RZ, RZ, -R2 ;  /* 0x000000ffff02a224 */ /* 0x000fe200078e0a02 */
[----:B------:R-:W-:-:S05]  /*11800*/  @!P1 LOP3.LUT R2, RZ, R6, RZ, 0x33, !PT ;  /* 0x00000006ff029212 */ /* 0x000fca00078e33ff */
[----:B------:R-:W-:-:S04]  /*11810*/  IMAD.MOV R3, RZ, RZ, -R2 ;  /* 0x000000ffff037224 */ /* 0x000fc800078e0a02 */
[C---:B------:R-:W-:Y:S02]  /*11820*/  IMAD R26, R6.reuse, R3, R9 ;  /* 0x00000003061a7224 */ /* 0x040fe400078e0209 */
[----:B------:R-:W-:Y:S02]  /*11830*/  IMAD R3, R6, 0x1000000, R2 ;  /* 0x0100000006037824 */ /* 0x000fe400078e0202 */
[----:B------:R-:W-:Y:S02]  /*11840*/  IMAD R2, R25, R5, R4 ;  /* 0x0000000519027224 */ /* 0x000fe400078e0204 */
[----:B------:R-:W-:Y:S01]  /*11850*/  IMAD R26, R26, 0x10000, R3 ;  /* 0x000100001a1a7824 */ /* 0x000fe200078e0203 */
[----:B------:R-:W-:Y:S06]  /*11860*/  BRA `(.L_x_1176) ;  /* 0x0000000000f87947 */ /* 0x000fec0003800000 */
.L_x_1175:
[----:B0-----:R-:W0:Y:S02]  /*11870*/  LDC.64 R2, c[0x0][0xc90] ;  /* 0x00032400ff027b82 */ /* 0x001e240000000a00 */
[----:B0-----:R-:W-:-:S05]  /*11880*/  IMAD.WIDE R2, R27, 0x4, R2 ;  /* 0x000000041b027825 */ /* 0x001fca00078e0202 */
[----:B------:R0:W2:Y:S01]  /*11890*/  LDG.E R6, desc[UR52][R2.64] ;  /* 0x0000003402067981 */ /* 0x0000a2000c1e1900 */
[----:B------:R-:W-:Y:S01]  /*118a0*/  IABS R11, R4 ;  /* 0x00000004000b7213 */ /* 0x000fe20000000000 */
[----:B0-----:R-:W-:Y:S02]  /*118b0*/  IMAD.MOV.U32 R2, RZ, RZ, RZ ;  /* 0x000000ffff027224 */ /* 0x001fe400078e00ff */
[----:B--2---:R-:W-:-:S05]  /*118c0*/  IMAD R5, R25, R6, RZ ;  /* 0x0000000619057224 */ /* 0x004fca00078e02ff */
[-C--:B------:R-:W-:Y:S02]  /*118d0*/  IABS R10, R5.reuse ;  /* 0x00000005000a7213 */ /* 0x080fe40000000000 */
[----:B------:R-:W-:Y:S02]  /*118e0*/  IABS R12, R5 ;  /* 0x00000005000c7213 */ /* 0x000fe40000000000 */
[----:B------:R-:W0:Y:S08]  /*118f0*/  I2F.RP R7, R10 ;  /* 0x0000000a00077306 */ /* 0x000e300000209400 */
[----:B0-----:R-:W0:Y:S02]  /*11900*/  MUFU.RCP R7, R7 ;  /* 0x0000000700077308 */ /* 0x001e240000001000 */
[----:B0-----:R-:W-:-:S06]  /*11910*/  VIADD R8, R7, 0xffffffe ;  /* 0x0ffffffe07087836 */ /* 0x001fcc0000000000 */
[----:B------:R-:W0:Y:S02]  /*11920*/  F2I.FTZ.U32.TRUNC.NTZ R3, R8 ;  /* 0x0000000800037305 */ /* 0x000e24000021f000 */
[----:B0-----:R-:W-:-:S04]  /*11930*/  IMAD.MOV R9, RZ, RZ, -R3 ;  /* 0x000000ffff097224 */ /* 0x001fc800078e0a03 */
[----:B------:R-:W-:-:S04]  /*11940*/  IMAD R9, R9, R10, RZ ;  /* 0x0000000a09097224 */ /* 0x000fc800078e02ff */
[----:B------:R-:W-:-:S04]  /*11950*/  IMAD.HI.U32 R2, R3, R9, R2 ;  /* 0x0000000903027227 */ /* 0x000fc800078e0002 */
[----:B------:R-:W-:Y:S02]  /*11960*/  IMAD.MOV.U32 R9, RZ, RZ, R11 ;  /* 0x000000ffff097224 */ /* 0x000fe400078e000b */
[----:B------:R-:W-:Y:S02]  /*11970*/  IMAD.MOV R3, RZ, RZ, -R12 ;  /* 0x000000ffff037224 */ /* 0x000fe400078e0a0c */
[----:B------:R-:W-:-:S04]  /*11980*/  IMAD.HI.U32 R2, R2, R9, RZ ;  /* 0x0000000902027227 */ /* 0x000fc800078e00ff */
[----:B------:R-:W-:-:S05]  /*11990*/  IMAD R3, R2, R3, R9 ;  /* 0x0000000302037224 */ /* 0x000fca00078e0209 */
        /* <DEDUP_REMOVED lines=10> */
[----:B------:R-:W-:Y:S02]  /*11a40*/  IMAD R7, R6, R2, RZ ;  /* 0x0000000206077224 */ /* 0x000fe400078e02ff */
[----:B------:R-:W-:Y:S02]  /*11a50*/  IMAD.MOV R2, RZ, RZ, -R2 ;  /* 0x000000ffff027224 */ /* 0x000fe400078e0a02 */
[----:B------:R-:W-:Y:S02]  /*11a60*/  IMAD.MOV R3, RZ, RZ, -R7 ;  /* 0x000000ffff037224 */ /* 0x000fe400078e0a07 */
[----:B------:R-:W-:Y:S02]  /*11a70*/  IMAD R4, R5, R2, R4 ;  /* 0x0000000205047224 */ /* 0x000fe400078e0204 */
[----:B------:R-:W-:Y:S01]  /*11a80*/  IMAD.MOV.U32 R2, RZ, RZ, RZ ;  /* 0x000000ffff027224 */ /* 0x000fe200078e00ff */
[----:B------:R-:W-:Y:S02]  /*11a90*/  VIADDMNMX R6, R3, UR5, R6, PT ;  /* 0x0000000503067c46 */ /* 0x000fe4000b800106 */
[----:B------:R-:W-:-:S02]  /*11aa0*/  IABS R10, R4 ;  /* 0x00000004000a7213 */ /* 0x000fc40000000000 */
[----:B------:R-:W-:Y:S01]  /*11ab0*/  IABS R8, R6 ;  /* 0x0000000600087213 */ /* 0x000fe20000000000 */
[----:B------:R-:W-:Y:S01]  /*11ac0*/  IMAD.MOV R26, RZ, RZ, -R6 ;  /* 0x000000ffff1a7224 */ /* 0x000fe200078e0a06 */
[----:B------:R-:W-:Y:S02]  /*11ad0*/  IADD3 R7, R7, 0x1000000, R4 ;  /* 0x0100000007077810 */ /* 0x000fe40007ffe004 */
[----:B------:R-:W0:Y:S08]  /*11ae0*/  I2F.RP R9, R8 ;  /* 0x0000000800097306 */ /* 0x000e300000209400 */
[----:B0-----:R-:W0:Y:S02]  /*11af0*/  MUFU.RCP R9, R9 ;  /* 0x0000000900097308 */ /* 0x001e240000001000 */
[----:B0-----:R-:W-:-:S06]  /*11b00*/  VIADD R3, R9, 0xffffffe ;  /* 0x0ffffffe09037836 */ /* 0x001fcc0000000000 */
[----:B------:R-:W0:Y:S02]  /*11b10*/  F2I.FTZ.U32.TRUNC.NTZ R3, R3 ;  /* 0x0000000300037305 */ /* 0x000e24000021f000 */
[----:B0-----:R-:W-:-:S04]  /*11b20*/  IMAD.MOV R11, RZ, RZ, -R3 ;  /* 0x000000ffff0b7224 */ /* 0x001fc800078e0a03 */
[----:B------:R-:W-:Y:S01]  /*11b30*/  IMAD R5, R11, R8, RZ ;  /* 0x000000080b057224 */ /* 0x000fe200078e02ff */
[----:B------:R-:W-:-:S03]  /*11b40*/  IABS R11, R6 ;  /* 0x00000006000b7213 */ /* 0x000fc60000000000 */
        /* <DEDUP_REMOVED lines=15> */
[----:B------:R-:W-:-:S07]  /*11c40*/  IMAD R26, R2, R26, R7 ;  /* 0x0000001a021a7224 */ /* 0x000fce00078e0207 */
.L_x_1176:
[----:B------:R-:W-:-:S05]  /*11c50*/  LOP3.LUT R2, RZ, R2, RZ, 0x33, !PT ;  /* 0x00000002ff027212 */ /* 0x000fca00078e33ff */
[----:B------:R-:W-:Y:S01]  /*11c60*/  IMAD.IADD R25, R25, 0x1, R2 ;  /* 0x0000000119197824 */ /* 0x000fe200078e0202 */
[----:B------:R-:W-:Y:S06]  /*11c70*/  BRA `(.L_x_1177) ;  /* 0x00000000000c7947 */ /* 0x000fec0003800000 */
.L_x_1172:
[----:B------:R-:W-:Y:S02]  /*11c80*/  IMAD.MOV.U32 R25, RZ, RZ, RZ ;  /* 0x000000ffff197224 */ /* 0x000fe400078e00ff */
[----:B------:R-:W-:Y:S02]  /*11c90*/  IMAD.U32 R24, RZ, RZ, UR6 ;  /* 0x00000006ff187e24 */ /* 0x000fe4000f8e00ff */
[----:B------:R-:W-:-:S07]  /*11ca0*/  IMAD.MOV.U32 R26, RZ, RZ, RZ ;  /* 0x000000ffff1a7224 */ /* 0x000fce00078e00ff */
.L_x_1177:
[----:B------:R-:W-:-:S13]  /*11cb0*/  ISETP.NE.AND P0, PT, R0, RZ, PT ;  /* 0x000000ff0000720c */ /* 0x000fda0003f05270 */
[----:B------:R-:W0:Y:S01]  /*11cc0*/  @!P0 S2R R3, SR_CgaCtaId ;  /* 0x0000000000038919 */ /* 0x000e220000008800 */
[----:B------:R-:W-:-:S04]  /*11cd0*/  @!P0 MOV R0, 0x400 ;  /* 0x0000040000008802 */ /* 0x000fc80000000f00 */
[----:B0-----:R-:W-:-:S05]  /*11ce0*/  @!P0 LEA R0, R3, R0, 0x18 ;  /* 0x0000000003008211 */ /* 0x001fca00078ec0ff */
[----:B------:R2:W-:Y:S01]  /*11cf0*/  @!P0 STS.128 [R0+0x2d8d0], R24 ;  /* 0x02d8d01800008388 */ /* 0x0005e20000000c00 */
[----:B------:R-:W-:Y:S06]  /*11d00*/  BAR.ARV 0x5, 0x200 ;  /* 0x0148000000007b1d */ /* 0x000fec0000002000 */
.L_x_1170:
        /* <DEDUP_REMOVED lines=10> */
[----:B------:R4:W-:Y:S01]  /*11db0*/  STL [R1+0x24], RZ ;  /* 0x000024ff01007387 */ /* 0x0009e20000100800 */
[----:B------:R-:W-:Y:S01]  /*11dc0*/  IMAD.MOV.U32 R28, RZ, RZ, 0x1 ;  /* 0x00000001ff1c7424 */ /* 0x000fe200078e00ff */
[----:B------:R-:W-:Y:S01]  /*11dd0*/  ULDC UR37, c[0x0][0xc] ;  /* 0x0000030000257ab9 */ /* 0x000fe20000000800 */
[----:B------:R-:W-:Y:S01]  /*11de0*/  IMAD.MOV.U32 R18, RZ, RZ, RZ ;  /* 0x000000ffff127224 */ /* 0x000fe200078e00ff */
[----:B------:R-:W-:Y:S01]  /*11df0*/  ULDC.64 UR38, c[0x0][0x198] ;  /* 0x0000660000267ab9 */ /* 0x000fe20000000a00 */
        /* <DEDUP_REMOVED lines=18> */
.L_x_1292:
[----:B------:R-:W-:Y:S05]  /*11f20*/  YIELD ;  /* 0x0000000000007946 */ /* 0x000fea0003800000 */
[----:B------:R-:W-:Y:S01]  /*11f30*/  ULDC.64 UR4, c[0x0][0xa28] ;  /* 0x00028a0000047ab9 */ /* 0x000fe20000000a00 */
[----:B------:R-:W-:Y:S02]  /*11f40*/  CS2R R8, SRZ ;  /* 0x0000000000087805 */ /* 0x000fe4000001ff00 */
[----:B------:R-:W-:Y:S01]  /*11f50*/  ISETP.NE.U32.AND P0, PT, RZ, UR4, PT ;  /* 0x00000004ff007c0c */ /* 0x000fe2000bf05070 */
[----:B01----:R-:W0:Y:S01]  /*11f60*/  LDC.64 R4, c[0x0][0xa00] ;  /* 0x00028000ff047b82 */ /* 0x003e220000000a00 */
[----:B------:R-:W-:Y:S01]  /*11f70*/  IMAD.MOV.U32 R0, RZ, RZ, RZ ;  /* 0x000000ffff007224 */ /* 0x000fe200078e00ff */
[----:B------:R-:W-:Y:S01]  /*11f80*/  ULDC.64 UR6, c[0x0][0xa08] ;  /* 0x0002820000067ab9 */ /* 0x000fe20000000a00 */
[----:B------:R-:W-:Y:S01]  /*11f90*/  ISETP.NE.AND.EX P0, PT, RZ, UR5, PT, P0 ;  /* 0x00000005ff007c0c */ /* 0x000fe2000bf05300 */
[----:B------:R-:W-:-:S12]  /*11fa0*/  ULDC.64 UR4, c[0x0][0xa18] ;  /* 0x0002860000047ab9 */ /* 0x000fd80000000a00 */
[----:B----4-:R-:W1:Y:S02]  /*11fb0*/  @P0 LDC.64 R2, c[0x0][0xa28] ;  /* 0x00028a00ff020b82 */ /* 0x010e640000000a00 */
[----:B-1----:R-:W-:-:S05]  /*11fc0*/  @P0 IMAD.WIDE R2, R27, 0x4, R2 ;  /* 0x000000041b020825 */ /* 0x002fca00078e0202 */
[----:B------:R1:W5:Y:S01]  /*11fd0*/  @P0 LDG.E R8, desc[UR52][R2.64] ;  /* 0x0000003402080981 */ /* 0x000362000c1e1900 */
[----:B------:R-:W-:Y:S01]  /*11fe0*/  ISETP.NE.U32.AND P0, PT, RZ, UR4, PT ;  /* 0x00000004ff007c0c */ /* 0x000fe2000bf05070 */
[----:B0-----:R-:W-:Y:S01]  /*11ff0*/  IMAD.WIDE R4, R27, 0x4, R4 ;  /* 0x000000041b047825 */ /* 0x001fe200078e0204 */
[----:B------:R-:W-:Y:S02]  /*12000*/  ISETP.NE.U32.AND P1, PT, RZ, UR6, PT ;  /* 0x00000006ff007c0c */ /* 0x000fe4000bf25070 */
[----:B------:R-:W-:Y:S01]  /*12010*/  ISETP.NE.AND.EX P2, PT, RZ, UR5, PT, P0 ;  /* 0x00000005ff007c0c */ /* 0x000fe2000bf45300 */
[----:B------:R-:W-:Y:S01]  /*12020*/  ULDC.64 UR4, c[0x0][0xa00] ;  /* 0x0002800000047ab9 */ /* 0x000fe20000000a00 */
[----:B------:R-:W-:Y:S02]  /*12030*/  ISETP.NE.AND.EX P1, PT, RZ, UR7, PT, P1 ;  /* 0x00000007ff007c0c */ /* 0x000fe4000bf25310 */
[----:B------:R-:W-:Y:S01]  /*12040*/  ISETP.NE.U32.AND P0, PT, RZ, UR4, PT ;  /* 0x00000004ff007c0c */ /* 0x000fe2000bf05070 */
[----:B-1----:R-:W0:Y:S03]  /*12050*/  LDC.64 R2, c[0x0][0xa08] ;  /* 0x00028200ff027b82 */ /* 0x002e260000000a00 */
[----:B------:R-:W-:-:S05]  /*12060*/  ISETP.NE.AND.EX P0, PT, RZ, UR5, PT, P0 ;  /* 0x00000005ff007c0c */ /* 0x000fca000bf05300 */
[----:B------:R-:W1:Y:S08]  /*12070*/  @P2 LDC.64 R6, c[0x0][0xa18] ;  /* 0x00028600ff062b82 */ /* 0x000e700000000a00 */
[----:B--2---:R-:W2:Y:S01]  /*12080*/  @P0 LDG.E R0, desc[UR52][R4.64] ;  /* 0x0000003404000981 */ /* 0x004ea2000c1e1900 */
[----:B------:R-:W-:Y:S01]  /*12090*/  ULDC UR4, c[0x0][0x288] ;  /* 0x0000a20000047ab9 */ /* 0x000fe20000000800 */
[----:B0-----:R-:W-:-:S05]  /*120a0*/  IMAD.WIDE R2, R27, 0x4, R2 ;  /* 0x000000041b027825 */ /* 0x001fca00078e0202 */
[----:B------:R-:W5:Y:S01]  /*120b0*/  @P1 LDG.E R9, desc[UR52][R2.64] ;  /* 0x0000003402091981 */ /* 0x000f62000c1e1900 */
[----:B-1----:R-:W-:-:S03]  /*120c0*/  @P2 IMAD.WIDE R6, R27, 0x4, R6 ;  /* 0x000000041b062825 */ /* 0x002fc600078e0206 */
        /* <DEDUP_REMOVED lines=12> */
[----:B------:R-:W-:Y:S01]  /*12190*/  IMAD.MOV.U32 R10, RZ, RZ, R0 ;  /* 0x000000ffff0a7224 */ /* 0x000fe200078e0000 */
[----:B---3--:R-:W-:Y:S06]  /*121a0*/  @P2 BRA `(.L_x_1179) ;  /* 0x0000000000142947 */ /* 0x008fec0003800000 */
[----:B------:R-:W-:Y:S05]  /*121b0*/  @!P0 BRA `(.L_x_1179) ;  /* 0x0000000000108947 */ /* 0x000fea0003800000 */
[----:B------:R-:W2:Y:S04]  /*121c0*/  LDG.E R7, desc[UR52][R4.64] ;  /* 0x0000003404077981 */ /* 0x000ea8000c1e1900 */
[----:B0-----:R-:W2:Y:S02]  /*121d0*/  LDG.E R0, desc[UR52][R4.64+0x4] ;  /* 0x0000043404007981 */ /* 0x001ea4000c1e1900 */
[----:B--2---:R-:W-:-:S05]  /*121e0*/  IMAD.IADD R10, R0, 0x1, -R7 ;  /* 0x00000001000a7824 */ /* 0x004fca00078e0a07 */
[----:B------:R1:W-:Y:S02]  /*121f0*/  STL [R1+0xc], R10 ;  /* 0x00000c0a01007387 */ /* 0x0003e40000100800 */
.L_x_1179:
[----:B------:R-:W-:Y:S01]  /*12200*/  ULDC.64 UR4, c[0x0][0xa20] ;  /* 0x0002880000047ab9 */ /* 0x000fe20000000a00 */
[C---:B0-----:R-:W-:Y:S02]  /*12210*/  LOP3.LUT R0, R26.reuse, 0xff000000, RZ, 0xc0, !PT ;  /* 0xff0000001a007812 */ /* 0x041fe400078ec0ff */
[----:B------:R-:W-:Y:S02]  /*12220*/  ISETP.NE.U32.AND P0, PT, RZ, UR4, PT ;  /* 0x00000004ff007c0c */ /* 0x000fe4000bf05070 */
[----:B------:R-:W-:Y:S02]  /*12230*/  SHF.R.U32.HI R5, RZ, 0x8, R0 ;  /* 0x00000008ff057819 */ /* 0x000fe40000011600 */
[----:B------:R-:W-:Y:S02]  /*12240*/  ISETP.NE.AND.EX P0, PT, RZ, UR5, PT, P0 ;  /* 0x00000005ff007c0c */ /* 0x000fe4000bf05300 */
[C---:B------:R-:W-:Y:S02]  /*12250*/  LOP3.LUT R0, R26.reuse, 0xff0000, RZ, 0xc0, !PT ;  /* 0x00ff00001a007812 */ /* 0x040fe400078ec0ff */
[----:B------:R-:W-:Y:S01]  /*12260*/  LOP3.LUT R16, R26, 0xffff, RZ, 0xc0, !PT ;  /* 0x0000ffff1a107812 */ /* 0x000fe200078ec0ff */
[----:B-----5:R-:W-:Y:S01]  /*12270*/  IMAD.IADD R26, R9, 0x1, R8 ;  /* 0x00000001091a7824 */ /* 0x020fe200078e0208 */
[----:B------:R-:W-:-:S07]  /*12280*/  LEA.HI R0, R0, R5, RZ, 0x10 ;  /* 0x0000000500007211 */ /* 0x000fce00078f80ff */
[----:B------:R-:W-:Y:S05]  /*12290*/  @!P0 BRA `(.L_x_1180) ;  /* 0x0000000000108947 */ /* 0x000fea0003800000 */
[----:B------:R-:W0:Y:S02]  /*122a0*/  LDC.64 R2, c[0x0][0xa20] ;  /* 0x00028800ff027b82 */ /* 0x000e240000000a00 */
[----:B0-----:R-:W-:-:S05]  /*122b0*/  IMAD.WIDE R2, R27, 0x4, R2 ;  /* 0x000000041b027825 */ /* 0x001fca00078e0202 */
[----:B------:R0:W5:Y:S01]  /*122c0*/  LDG.E R6, desc[UR52][R2.64] ;  /* 0x0000003402067981 */ /* 0x000162000c1e1900 */
[----:B------:R-:W-:Y:S05]  /*122d0*/  BRA `(.L_x_1181) ;  /* 0x0000000000107947 */ /* 0x000fea0003800000 */
.L_x_1180:
[----:B------:R-:W-:Y:S05]  /*122e0*/  @!P1 BRA `(.L_x_1181) ;  /* 0x00000000000c9947 */ /* 0x000fea0003800000 */
[----:B------:R-:W2:Y:S04]  /*122f0*/  LDG.E R5, desc[UR52][R2.64] ;  /* 0x0000003402057981 */ /* 0x000ea8000c1e1900 */
[----:B------:R-:W2:Y:S02]  /*12300*/  LDG.E R6, desc[UR52][R2.64+0x4] ;  /* 0x0000043402067981 */ /* 0x000ea4000c1e1900 */
[----:B--2---:R-:W-:-:S07]  /*12310*/  IMAD.IADD R6, R6, 0x1, -R5 ;  /* 0x0000000106067824 */ /* 0x004fce00078e0a05 */
.L_x_1181:
[----:B0-----:R-:W0:Y:S01]  /*12320*/  LDC R2, c[0x0][0x448] ;  /* 0x00011200ff027b82 */ /* 0x001e220000000800 */
[----:B------:R-:W-:Y:S02]  /*12330*/  IMAD R11, R25, 0xc0, RZ ;  /* 0x000000c0190b7824 */ /* 0x000fe400078e02ff */
[----:B-----5:R-:W-:Y:S02]  /*12340*/  IMAD.IADD R6, R6, 0x1, -R8 ;  /* 0x0000000106067824 */ /* 0x020fe400078e0a08 */
[----:B------:R-:W-:Y:S01]  /*12350*/  VIADD R7, R11, 0xbf ;  /* 0x000000bf0b077836 */ /* 0x000fe20000000000 */
[----:B------:R2:W-:Y:S01]  /*12360*/  STL [R1+0x8], R11 ;  /* 0x0000080b01007387 */ /* 0x0005e20000100800 */
[----:B0-----:R-:W-:-:S13]  /*12370*/  ISETP.NE.AND P1, PT, R2, 0x1, PT ;  /* 0x000000010200780c */ /* 0x001fda0003f25270 */
[----:B------:R-:W0:Y:S08]  /*12380*/  @P1 LDC R4, c[0x0][0x44c] ;  /* 0x00011300ff041b82 */ /* 0x000e300000000800 */
[----:B------:R-:W3:Y:S01]  /*12390*/  @P1 LDC R2, c[0x0][0x450] ;  /* 0x00011400ff021b82 */ /* 0x000ee20000000800 */
[----:B0-----:R-:W-:-:S05]  /*123a0*/  @P1 IMAD.HI.U32 R3, R7, R4, RZ ;  /* 0x0000000407031227 */ /* 0x001fca00078e00ff */
[----:B---3--:R-:W-:Y:S01]  /*123b0*/  @P1 SHF.R.U32.HI R7, RZ, R2, R3 ;  /* 0x00000002ff071219 */ /* 0x008fe20000011603 */
[----:B------:R-:W-:-:S05]  /*123c0*/  VIADD R2, R6, 0x7f ;  /* 0x0000007f06027836 */ /* 0x000fca0000000000 */
[----:B------:R-:W-:-:S04]  /*123d0*/  SHF.R.S32.HI R3, RZ, 0x1f, R2 ;  /* 0x0000001fff037819 */ /* 0x000fc80000011402 */
[----:B------:R-:W-:Y:S02]  /*123e0*/  LEA.HI R4, R3, R2, RZ, 0x7 ;  /* 0x0000000203047211 */ /* 0x000fe400078f38ff */
[----:B------:R-:W-:Y:S02]  /*123f0*/  IADD3 R2, R6, 0x1, -R10 ;  /* 0x0000000106027810 */ /* 0x000fe40007ffe80a */
[----:B------:R-:W-:-:S03]  /*12400*/  SHF.R.S32.HI R9, RZ, 0x7, R4 ;  /* 0x00000007ff097819 */ /* 0x000fc60000011404 */
[----:B------:R-:W-:Y:S02]  /*12410*/  IMAD.IADD R7, R2, 0x1, R7 ;  /* 0x0000000102077824 */ /* 0x000fe400078e0207 */
[----:B------:R-:W0:Y:S01]  /*12420*/  LDC.64 R2, c[0x0][0x9e0] ;  /* 0x00027800ff027b82 */ /* 0x000e220000000a00 */
[----:B------:R2:W-:Y:S01]  /*12430*/  STL [R1+0x40], R9 ;  /* 0x0000400901007387 */ /* 0x0005e20000100800 */
[----:B0-----:R-:W-:Y:S01]  /*12440*/  ISETP.GE.AND P2, PT, R3, 0x1, PT ;  /* 0x000000010300780c */ /* 0x001fe20003f46270 */
[----:B------:R-:W-:-:S12]  /*12450*/  IMAD.IADD R2, R7, 0x1, R2 ;  /* 0x0000000107027824 */ /* 0x000fd800078e0202 */
[----:B--2---:R-:W-:Y:S05]  /*12460*/  @!P2 BRA `(.L_x_1182) ;  /* 0x000000000048a947 */ /* 0x004fea0003800000 */
[C---:B------:R-:W-:Y:S01]  /*12470*/  ISETP.GT.AND P0, PT, R7.reuse, RZ, PT ;  /* 0x000000ff0700720c */ /* 0x040fe20003f04270 */
[----:B------:R-:W-:Y:S01]  /*12480*/  BSSY B0, `(.L_x_1183) ;  /* 0x000000e000007945 */ /* 0x000fe20003800000 */
[----:B------:R-:W-:-:S11]  /*12490*/  VIADD R8, R7, 0xffffffff ;  /* 0xffffffff07087836 */ /* 0x000fd60000000000 */
[----:B------:R-:W-:Y:S05]  /*124a0*/  @P0 BRA `(.L_x_1184) ;  /* 0x00000000001c0947 */ /* 0x000fea0003800000 */
[----:B------:R-:W-:Y:S01]  /*124b0*/  ISETP.NE.AND P0, PT, R3, 0x1, PT ;  /* 0x000000010300780c */ /* 0x000fe20003f05270 */
[----:B------:R-:W-:-:S12]  /*124c0*/  IMAD.MOV R7, RZ, RZ, -R7 ;  /* 0x000000ffff077224 */ /* 0x000fd800078e0a07 */
[----:B------:R-:W0:Y:S02]  /*124d0*/  @P0 LDC.64 R4, c[0x0][0x9e8] ;  /* 0x00027a00ff040b82 */ /* 0x000e240000000a00 */
[----:B0-----:R-:W-:-:S05]  /*124e0*/  @P0 IMAD.HI.U32 R4, R7, R4, RZ ;  /* 0x0000000407040227 */ /* 0x001fca00078e00ff */
[----:B------:R-:W-:-:S04]  /*124f0*/  @P0 SHF.R.U32.HI R7, RZ, R5, R4 ;  /* 0x00000005ff070219 */ /* 0x000fc80000011604 */
[----:B------:R-:W-:Y:S01]  /*12500*/  LOP3.LUT R8, RZ, R7, RZ, 0x33, !PT ;  /* 0x00000007ff087212 */ /* 0x000fe200078e33ff */
[----:B------:R-:W-:Y:S06]  /*12510*/  BRA `(.L_x_1185) ;  /* 0x0000000000107947 */ /* 0x000fec0003800000 */
.L_x_1184:
[----:B------:R-:W-:-:S13]  /*12520*/  ISETP.NE.AND P0, PT, R3, 0x1, PT ;  /* 0x000000010300780c */ /* 0x000fda0003f05270 */
[----:B------:R-:W0:Y:S02]  /*12530*/  @P0 LDC.64 R4, c[0x0][0x9e8] ;  /* 0x00027a00ff040b82 */ /* 0x000e240000000a00 */
[----:B0-----:R-:W-:-:S05]  /*12540*/  @P0 IMAD.HI.U32 R4, R8, R4, RZ ;  /* 0x0000000408040227 */ /* 0x001fca00078e00ff */
[----:B------:R-:W-:-:S07]  /*12550*/  @P0 SHF.R.U32.HI R8, RZ, R5, R4 ;  /* 0x00000005ff080219 */ /* 0x000fce0000011604 */
.L_x_1185:
[----:B------:R-:W-:Y:S05]  /*12560*/  BSYNC B0 ;  /* 0x0000000000007941 */ /* 0x000fea0003800000 */
.L_x_1183:
[----:B------:R-:W-:-:S05]  /*12570*/  IMAD R5, R8, R3, R3 ;  /* 0x0000000308057224 */ /* 0x000fca00078e0203 */
[----:B------:R-:W-:-:S07]  /*12580*/  VIMNMX R2, R2, R5, PT ;  /* 0x0000000502027248 */ /* 0x000fce0003fe0100 */
.L_x_1182:
[----:B------:R-:W0:Y:S01]  /*12590*/  @P1 LDC R7, c[0x0][0x44c] ;  /* 0x00011300ff071b82 */ /* 0x000e220000000800 */
[----:B------:R-:W-:Y:S01]  /*125a0*/  IMAD.MOV.U32 R5, RZ, RZ, R11 ;  /* 0x000000ffff057224 */ /* 0x000fe200078e000b */
[----:B------:R-:W-:Y:S01]  /*125b0*/  ULDC UR4, c[0x0][0x9dc] ;  /* 0x0002770000047ab9 */ /* 0x000fe20000000800 */
[----:B------:R-:W-:-:S05]  /*125c0*/  VIADD R2, R2, 0x7f ;  /* 0x0000007f02027836 */ /* 0x000fca0000000000 */
[----:B------:R-:W2:Y:S01]  /*125d0*/  @P1 LDC R4, c[0x0][0x450] ;  /* 0x00011400ff041b82 */ /* 0x000ea20000000800 */
[----:B0-----:R-:W-:-:S05]  /*125e0*/  @P1 IMAD.HI.U32 R7, R11, R7, RZ ;  /* 0x000000070b071227 */ /* 0x001fca00078e00ff */
[----:B--2---:R-:W-:-:S04]  /*125f0*/  @P1 SHF.R.U32.HI R5, RZ, R4, R7 ;  /* 0x00000004ff051219 */ /* 0x004fc80000011607 */
[----:B------:R-:W-:Y:S02]  /*12600*/  IADD3 R7, R5, R6, -R10 ;  /* 0x0000000605077210 */ /* 0x000fe40007ffe80a */
[----:B------:R-:W-:-:S04]  /*12610*/  SHF.R.S32.HI R5, RZ, 0x1f, R2 ;  /* 0x0000001fff057819 */ /* 0x000fc80000011402 */
[----:B------:R-:W-:Y:S01]  /*12620*/  LEA.HI R5, R5, R2, RZ, 0x7 ;  /* 0x0000000205057211 */ /* 0x000fe200078f38ff */
[----:B------:R-:W-:-:S03]  /*12630*/  VIADD R2, R7, -UR4 ;  /* 0x8000000407027c36 */ /* 0x000fc60008000000 */
[----:B------:R-:W-:-:S04]  /*12640*/  SHF.R.S32.HI R4, RZ, 0x7, R5 ;  /* 0x00000007ff047819 */ /* 0x000fc80000011405 */
[----:B------:R-:W-:Y:S01]  /*12650*/  VIMNMX R6, R9, R4, PT ;  /* 0x0000000409067248 */ /* 0x000fe20003fe0100 */
[----:B------:R0:W-:Y:S01]  /*12660*/  STL [R1+0x3c], R4 ;  /* 0x00003c0401007387 */ /* 0x0001e20000100800 */
[----:B------:R-:W-:Y:S05]  /*12670*/  @!P2 BRA `(.L_x_1186) ;  /* 0x000000000044a947 */ /* 0x000fea0003800000 */
[----:B------:R-:W-:Y:S01]  /*12680*/  ISETP.GT.AND P0, PT, R7, -0x1, PT ;  /* 0xffffffff0700780c */ /* 0x000fe20003f04270 */
[----:B------:R-:W-:-:S12]  /*12690*/  BSSY B0, `(.L_x_1187) ;  /* 0x000000d000007945 */ /* 0x000fd80003800000 */
[----:B------:R-:W-:Y:S05]  /*126a0*/  @P0 BRA `(.L_x_1188) ;  /* 0x00000000001c0947 */ /* 0x000fea0003800000 */
[----:B------:R-:W-:Y:S02]  /*126b0*/  ISETP.NE.AND P0, PT, R3, 0x1, PT ;  /* 0x000000010300780c */ /* 0x000fe40003f05270 */
[----:B------:R-:W-:-:S11]  /*126c0*/  LOP3.LUT R7, RZ, R7, RZ, 0x33, !PT ;  /* 0x00000007ff077212 */ /* 0x000fd600078e33ff */
[----:B0-----:R-:W0:Y:S02]  /*126d0*/  @P0 LDC.64 R4, c[0x0][0x9e8] ;  /* 0x00027a00ff040b82 */ /* 0x001e240000000a00 */
[----:B0-----:R-:W-:-:S05]  /*126e0*/  @P0 IMAD.HI.U32 R4, R7, R4, RZ ;  /* 0x0000000407040227 */ /* 0x001fca00078e00ff */
[----:B------:R-:W-:-:S04]  /*126f0*/  @P0 SHF.R.U32.HI R7, RZ, R5, R4 ;  /* 0x00000005ff070219 */ /* 0x000fc80000011604 */
[----:B------:R-:W-:Y:S01]  /*12700*/  LOP3.LUT R7, RZ, R7, RZ, 0x33, !PT ;  /* 0x00000007ff077212 */ /* 0x000fe200078e33ff */
[----:B------:R-:W-:Y:S06]  /*12710*/  BRA `(.L_x_1189) ;  /* 0x0000000000107947 */ /* 0x000fec0003800000 */
.L_x_1188:
[----:B------:R-:W-:-:S13]  /*12720*/  ISETP.NE.AND P0, PT, R3, 0x1, PT ;  /* 0x000000010300780c */ /* 0x000fda0003f05270 */
[----:B0-----:R-:W0:Y:S02]  /*12730*/  @P0 LDC.64 R4, c[0x0][0x9e8] ;  /* 0x00027a00ff040b82 */ /* 0x001e240000000a00 */
[----:B0-----:R-:W-:-:S05]  /*12740*/  @P0 IMAD.HI.U32 R4, R7, R4, RZ ;  /* 0x0000000407040227 */ /* 0x001fca00078e00ff */
[----:B------:R-:W-:-:S07]  /*12750*/  @P0 SHF.R.U32.HI R7, RZ, R5, R4 ;  /* 0x00000005ff070219 */ /* 0x000fce0000011604 */
.L_x_1189:
[----:B------:R-:W-:Y:S05]  /*12760*/  BSYNC B0 ;  /* 0x0000000000007941 */ /* 0x000fea0003800000 */
.L_x_1187:
[----:B------:R-:W-:-:S05]  /*12770*/  IMAD R3, R7, R3, RZ ;  /* 0x0000000307037224 */ /* 0x000fca00078e02ff */
[----:B------:R-:W-:-:S07]  /*12780*/  VIMNMX R2, R2, R3, !PT ;  /* 0x0000000302027248 */ /* 0x000fce0007fe0100 */
.L_x_1186:
[----:B------:R-:W-:Y:S01]  /*12790*/  SHF.R.S32.HI R3, RZ, 0x1f, R2 ;  /* 0x0000001fff037819 */ /* 0x000fe20000011402 */
[----:B------:R-:W-:Y:S01]  /*127a0*/  IMAD.MOV.U32 R5, RZ, RZ, RZ ;  /* 0x000000ffff057224 */ /* 0x000fe200078e00ff */
[----:B0-----:R-:W-:Y:S01]  /*127b0*/  SHF.R.U32.HI R4, RZ, 0x10, R0 ;  /* 0x00000010ff047819 */ /* 0x001fe20000011600 */
[----:B------:R-:W-:Y:S01]  /*127c0*/  BSSY B0, `(.L_x_1190) ;  /* 0x0000029000007945 */ /* 0x000fe20003800000 */
[----:B------:R-:W-:Y:S01]  /*127d0*/  LEA.HI R3, R3, R2, RZ, 0x7 ;  /* 0x0000000203037211 */ /* 0x000fe200078f38ff */
[----:B------:R-:W-:Y:S01]  /*127e0*/  IMAD.MOV.U32 R12, RZ, RZ, R5 ;  /* 0x000000ffff0c7224 */ /* 0x000fe200078e0005 */
[----:B------:R-:W-:Y:S02]  /*127f0*/  ISETP.NE.AND P0, PT, R4, RZ, PT ;  /* 0x000000ff0400720c */ /* 0x000fe40003f05270 */
[----:B------:R-:W-:Y:S02]  /*12800*/  SHF.R.S32.HI R3, RZ, 0x7, R3 ;  /* 0x00000007ff037819 */ /* 0x000fe40000011403 */
[----:B-1----:R-:W-:-:S02]  /*12810*/  LOP3.LUT R10, R0, 0xff, RZ, 0xc0, !PT ;  /* 0x000000ff000a7812 */ /* 0x002fc400078ec0ff */
[----:B------:R-:W-:-:S04]  /*12820*/  VIMNMX R11, RZ, R3, !PT ;  /* 0x00000003ff0b7248 */ /* 0x000fc80007fe0100 */
[----:B------:R-:W-:Y:S01]  /*12830*/  ISETP.GT.AND P1, PT, R6, R11, PT ;  /* 0x0000000b0600720c */ /* 0x000fe20003f24270 */
[----:B------:R0:W-:Y:S02]  /*12840*/  STL [R1+0x14], R11 ;  /* 0x0000140b01007387 */ /* 0x0001e40000100800 */
[----:B------:R-:W1:Y:S02]  /*12850*/  @!P0 LDC R4, c[0x0][0x9f0] ;  /* 0x00027c00ff048b82 */ /* 0x000e640000000800 */
[----:B------:R0:W-:Y:S04]  /*12860*/  STL [R1+0x18], R5 ;  /* 0x0000180501007387 */ /* 0x0001e80000100800 */
[----:B------:R0:W-:Y:S04]  /*12870*/  STL [R1+0x30], R10 ;  /* 0x0000300a01007387 */ /* 0x0001e80000100800 */
[----:B------:R-:W-:Y:S05]  /*12880*/  @!P1 BRA `(.L_x_1191) ;  /* 0x0000000000709947 */ /* 0x000fea0003800000 */
[-C--:B-1----:R-:W-:Y:S02]  /*12890*/  IABS R0, R4.reuse ;  /* 0x0000000400007213 */ /* 0x082fe40000000000 */
[----:B------:R-:W-:Y:S02]  /*128a0*/  IABS R7, R4 ;  /* 0x0000000400077213 */ /* 0x000fe40000000000 */
[----:B------:R-:W1:Y:S03]  /*128b0*/  I2F.RP R8, R0 ;  /* 0x0000000000087306 */ /* 0x000e660000209400 */
[----:B------:R-:W-:-:S05]  /*128c0*/  IMAD.MOV R7, RZ, RZ, -R7 ;  /* 0x000000ffff077224 */ /* 0x000fca00078e0a07 */
[----:B-1----:R-:W1:Y:S02]  /*128d0*/  MUFU.RCP R8, R8 ;  /* 0x0000000800087308 */ /* 0x002e640000001000 */
[----:B-1----:R-:W-:-:S06]  /*128e0*/  VIADD R9, R8, 0xffffffe ;  /* 0x0ffffffe08097836 */ /* 0x002fcc0000000000 */
[----:B------:R-:W1:Y:S02]  /*128f0*/  F2I.FTZ.U32.TRUNC.NTZ R3, R9 ;  /* 0x0000000900037305 */ /* 0x000e64000021f000 */
[----:B-1----:R-:W-:-:S04]  /*12900*/  IMAD.MOV R2, RZ, RZ, -R3 ;  /* 0x000000ffff027224 */ /* 0x002fc800078e0a03 */
[----:B0-----:R-:W-:Y:S02]  /*12910*/  IMAD R5, R2, R0, RZ ;  /* 0x0000000002057224 */ /* 0x001fe400078e02ff */
[----:B------:R-:W-:-:S04]  /*12920*/  IMAD.MOV.U32 R2, RZ, RZ, RZ ;  /* 0x000000ffff027224 */ /* 0x000fc800078e00ff */
[----:B------:R-:W-:Y:S01]  /*12930*/  IMAD.HI.U32 R5, R3, R5, R2 ;  /* 0x0000000503057227 */ /* 0x000fe200078e0002 */
[----:B------:R-:W-:-:S05]  /*12940*/  IADD3 R3, R4, -0x1, R6 ;  /* 0xffffffff04037810 */ /* 0x000fca0007ffe006 */
[----:B------:R-:W-:-:S05]  /*12950*/  IMAD.IADD R3, R3, 0x1, -R11 ;  /* 0x0000000103037824 */ /* 0x000fca00078e0a0b */
        /* <DEDUP_REMOVED lines=15> */
.L_x_1191:
[----:B------:R-:W-:Y:S05]  /*12a50*/  BSYNC B0 ;  /* 0x0000000000007941 */ /* 0x000fea0003800000 */
.L_x_1190:
[----:B------:R-:W-:Y:S01]  /*12a60*/  IMAD.MOV.U32 R0, RZ, RZ, R12 ;  /* 0x000000ffff007224 */ /* 0x000fe200078e000c */
[----:B------:R-:W-:Y:S03]  /*12a70*/  BSSY B7, `(.L_x_1192) ;  /* 0x0000420000077945 */ /* 0x000fe60003800000 */
[----:B------:R-:W-:-:S05]  /*12a80*/  IMAD R29, R10, R0, R11 ;  /* 0x000000000a1d7224 */ /* 0x000fca00078e020b */
[----:B------:R-:W-:-:S04]  /*12a90*/  VIADDMNMX R22, R29, R0, R6, PT ;  /* 0x000000001d167246 */ /* 0x000fc80003800106 */
[----:B------:R-:W-:Y:S01]  /*12aa0*/  ISETP.GT.AND P0, PT, R22, R29, PT ;  /* 0x0000001d1600720c */ /* 0x000fe20003f04270 */
[----:B------:R3:W-:-:S12]  /*12ab0*/  STL [R1+0x1c], R22 ;  /* 0x00001c1601007387 */ /* 0x0007d80000100800 */
[----:B---3--:R-:W-:Y:S05]  /*12ac0*/  @P0 BRA `(.L_x_1193) ;  /* 0x0000000000440947 */ /* 0x008fea0003800000 */
[----:B------:R-:W3:Y:S02]  /*12ad0*/  S2R R0, SR_TID.X ;  /* 0x0000000000007919 */ /* 0x000ee40000002100 */
[----:B---3--:R-:W-:-:S04]  /*12ae0*/  LOP3.LUT R0, R0, 0x7f, RZ, 0xc0, !PT ;  /* 0x0000007f00007812 */ /* 0x008fc800078ec0ff */
[----:B------:R-:W-:-:S13]  /*12af0*/  ISETP.NE.AND P0, PT, R0, RZ, PT ;  /* 0x000000ff0000720c */ /* 0x000fda0003f05270 */
[----:B------:R-:W-:Y:S05]  /*12b00*/  @P0 BRA `(.L_x_1194) ;  /* 0x0000004000580947 */ /* 0x000fea0003800000 */
[----:B0-----:R-:W0:Y:S01]  /*12b10*/  S2R R5, SR_LANEID ;  /* 0x0000000000057919 */ /* 0x001e220000000000 */
[----:B------:R-:W-:Y:S01]  /*12b20*/  VOTEU.ANY UR4, UPT, PT ;  /* 0x0000000000047886 */ /* 0x000fe200038e0100 */
[----:B------:R-:W3:Y:S01]  /*12b30*/  LDC.64 R2, c[0x0][0xc60] ;  /* 0x00031800ff027b82 */ /* 0x000ee20000000a00 */
[----:B------:R-:W0:Y:S02]  /*12b40*/  FLO.U32 R0, UR4 ;  /* 0x0000000400007d00 */ /* 0x000e2400080e0000 */
[----:B0-----:R-:W-:-:S06]  /*12b50*/  ISETP.EQ.U32.AND P0, PT, R0, R5, PT ;  /* 0x000000050000720c */ /* 0x001fcc0003f02070 */
[----:B------:R-:W3:Y:S07]  /*12b60*/  POPC R5, UR4 ;  /* 0x0000000400057d09 */ /* 0x000eee0008000000 */
[----:B---3--:R-:W3:Y:S01]  /*12b70*/  @P0 ATOMG.E.ADD.STRONG.GPU PT, R3, desc[UR52][R2.64], R5 ;  /* 0x00000005020309a8 */ /* 0x008ee200081ee1f4 */
[----:B-1----:R-:W0:Y:S02]  /*12b80*/  S2R R4, SR_LTMASK ;  /* 0x0000000000047919 */ /* 0x002e240000003900 */
[----:B0-----:R-:W-:-:S04]  /*12b90*/  LOP3.LUT R4, R4, UR4, RZ, 0xc0, !PT ;  /* 0x0000000404047c12 */ /* 0x001fc8000f8ec0ff */
[----:B------:R-:W0:Y:S01]  /*12ba0*/  POPC R7, R4 ;  /* 0x0000000400077309 */ /* 0x000e220000000000 */
[----:B---3--:R-:W0:Y:S02]  /*12bb0*/  SHFL.IDX PT, R0, R3, R0, 0x1f ;  /* 0x00001f0003007589 */ /* 0x008e2400000e0000 */
[----:B0-----:R-:W-:Y:S01]  /*12bc0*/  IADD3 R24, R0, UR37, R7 ;  /* 0x0000002500187c10 */ /* 0x001fe2000fffe007 */
[----:B------:R-:W-:Y:S06]  /*12bd0*/  BRA `(.L_x_1194) ;  /* 0x0000004000247947 */ /* 0x000fec0003800000 */
.L_x_1193:
        /* <DEDUP_REMOVED lines=8> */
[----:B-1----:R-:W-:Y:S02]  /*12c60*/  IMAD.U32 R4, RZ, RZ, UR6 ;  /* 0x00000006ff047e24 */ /* 0x002fe4000f8e00ff */
[----:B------:R-:W1:Y:S01]  /*12c70*/  LDC.64 R2, c[0x4][R2] ;  /* 0x0100000002027b82 */ /* 0x000e620000000a00 */
[----:B0-----:R-:W-:Y:S02]  /*12c80*/  IMAD.U32 R5, RZ, RZ, UR7 ;  /* 0x00000007ff057e24 */ /* 0x001fe4000f8e00ff */
[----:B------:R-:W-:Y:S02]  /*12c90*/  IMAD.U32 R6, RZ, RZ, UR8 ;  /* 0x00000008ff067e24 */ /* 0x000fe4000f8e00ff */
[----:B------:R-:W-:-:S02]  /*12ca0*/  IMAD.U32 R7, RZ, RZ, UR9 ;  /* 0x00000009ff077e24 */ /* 0x000fc4000f8e00ff */
[----:B------:R-:W-:Y:S02]  /*12cb0*/  IMAD.U32 R10, RZ, RZ, UR4 ;  /* 0x00000004ff0a7e24 */ /* 0x000fe4000f8e00ff */
[----:B------:R-:W-:Y:S02]  /*12cc0*/  IMAD.U32 R11, RZ, RZ, UR5 ;  /* 0x00000005ff0b7e24 */ /* 0x000fe4000f8e00ff */
[----:B------:R-:W-:Y:S02]  /*12cd0*/  IMAD.MOV.U32 R8, RZ, RZ, 0x70 ;  /* 0x00000070ff087424 */ /* 0x000fe400078e00ff */
[----:B--2---:R-:W-:Y:S02]  /*12ce0*/  IMAD.MOV.U32 R12, RZ, RZ, 0x1 ;  /* 0x00000001ff0c7424 */ /* 0x004fe400078e00ff */
[----:B------:R-:W-:-:S07]  /*12cf0*/  IMAD.MOV.U32 R13, RZ, RZ, RZ ;  /* 0x000000ffff0d7224 */ /* 0x000fce00078e00ff */
[----:B------:R-:W-:-:S07]  /*12d00*/  LEPC R20, `(.L_x_1196) ;  /* 0x000000001014794e */ /* 0x000fce0000000000 */
[----:B-1----:R-:W-:Y:S05]  /*12d10*/  CALL.ABS.NOINC R2 ;  /* 0x0000000002007343 */ /* 0x002fea0003c00000 */
.L_x_1196:
[----:B------:R-:W-:Y:S05]  /*12d20*/  BSYNC B6 ;  /* 0x0000000000067941 */ /* 0x000fea0003800000 */
.L_x_1195:
        /* <DEDUP_REMOVED lines=9> */
[----:B-1----:R-:W-:Y:S02]  /*12dc0*/  IMAD.U32 R4, RZ, RZ, UR6 ;  /* 0x00000006ff047e24 */ /* 0x002fe4000f8e00ff */
[----:B0-----:R-:W-:Y:S02]  /*12dd0*/  IMAD.U32 R5, RZ, RZ, UR7 ;  /* 0x00000007ff057e24 */ /* 0x001fe4000f8e00ff */
[----:B------:R-:W-:Y:S02]  /*12de0*/  IMAD.U32 R6, RZ, RZ, UR8 ;  /* 0x00000008ff067e24 */ /* 0x000fe4000f8e00ff */
[----:B------:R-:W-:-:S02]  /*12df0*/  IMAD.U32 R7, RZ, RZ, UR9 ;  /* 0x00000009ff077e24 */ /* 0x000fc4000f8e00ff */
[----:B------:R-:W-:Y:S02]  /*12e00*/  IMAD.U32 R10, RZ, RZ, UR4 ;  /* 0x00000004ff0a7e24 */ /* 0x000fe4000f8e00ff */
[----:B------:R-:W-:Y:S02]  /*12e10*/  IMAD.U32 R11, RZ, RZ, UR5 ;  /* 0x00000005ff0b7e24 */ /* 0x000fe4000f8e00ff */
[----:B------:R-:W-:Y:S02]  /*12e20*/  IMAD.MOV.U32 R8, RZ, RZ, 0x70 ;  /* 0x00000070ff087424 */ /* 0x000fe400078e00ff */
[----:B--2---:R-:W-:Y:S02]  /*12e30*/  IMAD.MOV.U32 R12, RZ, RZ, 0x1 ;  /* 0x00000001ff0c7424 */ /* 0x004fe400078e00ff */
[----:B---3--:R-:W-:-:S07]  /*12e40*/  IMAD.MOV.U32 R13, RZ, RZ, RZ ;  /* 0x000000ffff0d7224 */ /* 0x008fce00078e00ff */
[----:B------:R-:W-:-:S07]  /*12e50*/  LEPC R20, `(.L_x_1199) ;  /* 0x000000001014794e */ /* 0x000fce0000000000 */
[----:B----4-:R-:W-:Y:S05]  /*12e60*/  CALL.ABS.NOINC R2 ;  /* 0x0000000002007343 */ /* 0x010fea0003c00000 */
.L_x_1199:
[----:B------:R0:W1:Y:S01]  /*12e70*/  LDC.64 R2, c[0x4][R19] ;  /* 0x0100000013027b82 */ /* 0x0000620000000a00 */
[----:B------:R-:W-:Y:S01]  /*12e80*/  ULDC.64 UR6, c[0x4][0xa8] ;  /* 0x01002a0000067ab9 */ /* 0x000fe20000000a00 */
[----:B------:R-:W-:Y:S01]  /*12e90*/  ULDC.64 UR8, c[0x4][0xb0] ;  /* 0x01002c0000087ab9 */ /* 0x000fe20000000a00 */
[----:B------:R-:W-:Y:S01]  /*12ea0*/  ULDC.64 UR4, c[0x4][0x40] ;  /* 0x0100100000047ab9 */ /* 0x000fe20000000a00 */
[----:B------:R-:W-:Y:S02]  /*12eb0*/  IMAD.U32 R4, RZ, RZ, UR6 ;  /* 0x00000006ff047e24 */ /* 0x000fe4000f8e00ff */
[----:B------:R-:W-:Y:S02]  /*12ec0*/  IMAD.U32 R5, RZ, RZ, UR7 ;  /* 0x00000007ff057e24 */ /* 0x000fe4000f8e00ff */
[----:B------:R-:W-:Y:S02]  /*12ed0*/  IMAD.U32 R6, RZ, RZ, UR8 ;  /* 0x00000008ff067e24 */ /* 0x000fe4000f8e00ff */
[----:B------:R-:W-:-:S02]  /*12ee0*/  IMAD.U32 R7, RZ, RZ, UR9 ;  /* 0x00000009ff077e24 */ /* 0x000fc4000f8e00ff */
[----:B------:R-:W-:Y:S02]  /*12ef0*/  IMAD.U32 R10, RZ, RZ, UR4 ;  /* 0x00000004ff0a7e24 */ /* 0x000fe4000f8e00ff */
[----:B------:R-:W-:Y:S02]  /*12f00*/  IMAD.U32 R11, RZ, RZ, UR5 ;  /* 0x00000005ff0b7e24 */ /* 0x000fe4000f8e00ff */
[----:B------:R-:W-:Y:S02]  /*12f10*/  IMAD.MOV.U32 R8, RZ, RZ, 0x70 ;  /* 0x00000070ff087424 */ /* 0x000fe400078e00ff */
[----:B------:R-:W-:Y:S02]  /*12f20*/  IMAD.MOV.U32 R12, RZ, RZ, 0x1 ;  /* 0x00000001ff0c7424 */ /* 0x000fe400078e00ff */
[----:B0-----:R-:W-:-:S07]  /*12f30*/  IMAD.MOV.U32 R13, RZ, RZ, RZ ;  /* 0x000000ffff0d7224 */ /* 0x001fce00078e00ff */
[----:B------:R-:W-:-:S07]  /*12f40*/  LEPC R20, `(.L_x_1198) ;  /* 0x000000001014794e */ /* 0x000fce0000000000 */
[----:B-1----:R-:W-:Y:S05]  /*12f50*/  CALL.ABS.NOINC R2 ;  /* 0x0000000002007343 */ /* 0x002fea0003c00000 */
.L_x_1198:
[----:B------:R-:W-:Y:S05]  /*12f60*/  BSYNC B6 ;  /* 0x0000000000067941 */ /* 0x000fea0003800000 */
.L_x_1197:
[----:B------:R-:W-:Y:S01]  /*12f70*/  ULDC.64 UR4, c[0x0][0x9f8] ;  /* 0x00027e0000047ab9 */ /* 0x000fe20000000a00 */
[----:B------:R-:W-:Y:S01]  /*12f80*/  IMAD.MOV.U32 R23, RZ, RZ, R27 ;  /* 0x000000ffff177224 */ /* 0x000fe200078e001b */
[----:B------:R-:W-:-:S04]  /*12f90*/  ISETP.NE.U32.AND P0, PT, RZ, UR4, PT ;  /* 0x00000004ff007c0c */ /* 0x000fc8000bf05070 */
[----:B------:R-:W-:Y:S01]  /*12fa0*/  ISETP.NE.AND.EX P0, PT, RZ, UR5, PT, P0 ;  /* 0x00000005ff007c0c */ /* 0x000fe2000bf05300 */
[----:B------:R-:W-:-:S12]  /*12fb0*/  ULDC.64 UR4, c[0x0][0xa08] ;  /* 0x0002820000047ab9 */ /* 0x000fd80000000a00 */
[----:B------:R-:W3:Y:S02]  /*12fc0*/  @P0 LDC.64 R2, c[0x0][0x9f8] ;  /* 0x00027e00ff020b82 */ /* 0x000ee40000000a00 */
[----:B---3--:R-:W-:-:S05]  /*12fd0*/  @P0 IMAD.WIDE R2, R27, 0x4, R2 ;  /* 0x000000041b020825 */ /* 0x008fca00078e0202 */
[----:B------:R3:W4:Y:S01]  /*12fe0*/  @P0 LDG.E R23, desc[UR52][R2.64] ;  /* 0x0000003402170981 */ /* 0x000722000c1e1900 */
[----:B------:R-:W-:Y:S01]  /*12ff0*/  VIADD R22, R22, 0xffffffff ;  /* 0xffffffff16167836 */ /* 0x000fe20000000000 */
[----:B---3--:R-:W3:Y:S02]  /*13000*/  LDC.64 R2, c[0x0][0x418] ;  /* 0x00010600ff027b82 */ /* 0x008ee40000000a00 */
[----:B---3--:R-:W-:Y:S01]  /*13010*/  LOP3.LUT P0, RZ, R2, UR4, RZ, 0xfc, !PT ;  /* 0x0000000402ff7c12 */ /* 0x008fe2000f80fcff */
[----:B------:R-:W-:-:S03]  /*13020*/  UMOV UR4, 0xffffffff ;  /* 0xffffffff00047882 */ /* 0x000fc60000000000 */
[----:B------:R-:W-:Y:S02]  /*13030*/  LOP3.LUT P0, RZ, R3, UR5, RZ, 0xfc, P0 ;  /* 0x0000000503ff7c12 */ /* 0x000fe4000800fcff */
[----:B----4-:R-:W-:Y:S02]  /*13040*/  SHF.R.S32.HI R25, RZ, 0x1f, R23 ;  /* 0x0000001fff197819 */ /* 0x010fe40000011417 */
[----:B------:R-:W-:Y:S01]  /*13050*/  SEL R19, R23, RZ, !P0 ;  /* 0x000000ff17137207 */ /* 0x000fe20004000000 */
[----:B------:R-:W-:Y:S08]  /*13060*/  BRA.DIV UR4, `(.L_x_1200) ;  /* 0x0000005204d47947 */ /* 0x000ff0000b800000 */
[----:B------:R-:W3:Y:S02]  /*13070*/  S2R R0, SR_TID.X ;  /* 0x0000000000007919 */ /* 0x000ee40000002100 */
[----:B---3--:R-:W-:-:S04]  /*13080*/  SHF.R.U32.HI R0, RZ, 0x5, R0 ;  /* 0x00000005ff007819 */ /* 0x008fc80000011600 */
[----:B------:R-:W-:-:S05]  /*13090*/  LOP3.LUT R0, R0, 0x3, RZ, 0xc0, !PT ;  /* 0x0000000300007812 */ /* 0x000fca00078ec0ff */
[----:B------:R3:W4:Y:S02]  /*130a0*/  SHFL.IDX PT, R14, R0, RZ, 0x1f ;  /* 0x00001fff000e7589 */ /* 0x00072400000e0000 */
.L_x_1308:
[----:B---3--:R-:W3:Y:S01]  /*130b0*/  LDL.LU R0, [R1] ;  /* 0x0000000001007983 */ /* 0x008ee20000300800 */
[----:B------:R-:W-:Y:S02]  /*130c0*/  PLOP3.LUT P1, PT, PT, PT, PT, 0x8, 0x0 ;  /* 0x000000000000781c */ /* 0x000fe40003f2e170 */
[----:B----4-:R-:W-:Y:S02]  /*130d0*/  ISETP.NE.AND P0, PT, R14, RZ, PT ;  /* 0x000000ff0e00720c */ /* 0x010fe40003f05270 */
[----:B---3--:R-:W-:-:S09]  /*130e0*/  LOP3.LUT R0, R0, 0xfffffffe, RZ, 0xc0, !PT ;  /* 0xfffffffe00007812 */ /* 0x008fd200078ec0ff */
[----:B------:R-:W-:-:S05]  /*130f0*/  @P1 LOP3.LUT R0, R0, 0x1, RZ, 0xfc, !PT ;  /* 0x0000000100001812 */ /* 0x000fca00078efcff */
[----:B------:R3:W-:Y:S01]  /*13100*/  STL [R1], R0 ;  /* 0x0000000001007387 */ /* 0x0007e20000100800 */
[----:B------:R-:W-:Y:S05]  /*13110*/  @P0 BRA `(.L_x_1201) ;  /* 0x0000000400200947 */ /* 0x000fea0003800000 */
[----:B------:R-:W-:-:S03]  /*13120*/  UMOV UR4, 0xffffffff ;  /* 0xffffffff00047882 */ /* 0x000fc60000000000 */
[----:B------:R-:W-:Y:S05]  /*13130*/  BRA.DIV UR4, `(.L_x_1202) ;  /* 0x0000005204d47947 */ /* 0x000fea000b800000 */
[----:B------:R-:W-:-:S13]  /*13140*/  ELECT P6, URZ, PT ;  /* 0x00000000003f782f */ /* 0x000fda00038c0000 */
.L_x_1311:
[----:B------:R-:W-:Y:S05]  /*13150*/  @!P6 BRA `(.L_x_1201) ;  /* 0x000000040010e947 */ /* 0x000fea0003800000 */
[----:B------:R-:W-:-:S04]  /*13160*/  ISETP.NE.U32.AND P0, PT, R2, RZ, PT ;  /* 0x000000ff0200720c */ /* 0x000fc80003f05070 */
[----:B------:R-:W-:-:S13]  /*13170*/  ISETP.NE.AND.EX P0, PT, R3, RZ, PT, P0 ;  /* 0x000000ff0300720c */ /* 0x000fda0003f05300 */
[----:B------:R-:W-:Y:S05]  /*13180*/  @!P0 BRA `(.L_x_1203) ;  /* 0x0000000000448947 */ /* 0x000fea0003800000 */
[----:B------:R-:W4:Y:S01]  /*13190*/  LDC R6, c[0x0][0x43c] ;  /* 0x00010f00ff067b82 */ /* 0x000f220000000800 */
[----:B------:R-:W-:Y:S01]  /*131a0*/  ULDC.64 UR4, c[0x0][0x428] ;  /* 0x00010a0000047ab9 */ /* 0x000fe20000000a00 */
[----:B----4-:R-:W-:-:S13]  /*131b0*/  ISETP.NE.AND P0, PT, R6, 0x1, PT ;  /* 0x000000010600780c */ /* 0x010fda0003f05270 */
[----:B01----:R-:W3:Y:S02]  /*131c0*/  @P0 LDC.64 R4, c[0x0][0x440] ;  /* 0x00011000ff040b82 */ /* 0x003ee40000000a00 */
[----:B---3--:R-:W-:-:S04]  /*131d0*/  @P0 IMAD.HI.U32 R0, R22, R4, RZ ;  /* 0x0000000416000227 */ /* 0x008fc800078e00ff */
[----:B------:R-:W-:Y:S01]  /*131e0*/  IMAD.MOV.U32 R4, RZ, RZ, R22 ;  /* 0x000000ffff047224 */ /* 0x000fe200078e0016 */
[----:B------:R-:W-:-:S04]  /*131f0*/  @P0 SHF.R.U32.HI R4, RZ, R5, R0 ;  /* 0x00000005ff040219 */ /* 0x000fc80000011600 */
[--C-:B------:R-:W-:Y:S01]  /*13200*/  SHF.R.S32.HI R5, RZ, 0x1f, R4.reuse ;  /* 0x0000001fff057819 */ /* 0x100fe20000011404 */
[----:B------:R-:W-:-:S04]  /*13210*/  IMAD.MOV R0, RZ, RZ, -R4 ;  /* 0x000000ffff007224 */ /* 0x000fc800078e0a04 */
[----:B------:R-:W-:Y:S02]  /*13220*/  IMAD R22, R6, R0, R22 ;  /* 0x0000000006167224 */ /* 0x000fe400078e0216 */
[----:B------:R-:W-:Y:S02]  /*13230*/  IMAD R0, R25, UR4, RZ ;  /* 0x0000000419007c24 */ /* 0x000fe4000f8e02ff */
[----:B------:R-:W-:-:S04]  /*13240*/  IMAD.WIDE.U32 R4, R23, UR4, R4 ;  /* 0x0000000417047c25 */ /* 0x000fc8000f8e0004 */
[----:B------:R-:W-:Y:S01]  /*13250*/  IMAD R0, R23, UR5, R0 ;  /* 0x0000000517007c24 */ /* 0x000fe2000f8e0200 */
[----:B------:R-:W-:-:S03]  /*13260*/  LEA R2, P0, R4, R2, 0x2 ;  /* 0x0000000204027211 */ /* 0x000fc600078010ff */
[----:B------:R-:W-:-:S05]  /*13270*/  IMAD.IADD R0, R5, 0x1, R0 ;  /* 0x0000000105007824 */ /* 0x000fca00078e0200 */
[----:B------:R-:W-:-:S05]  /*13280*/  LEA.HI.X R3, R4, R3, R0, 0x2, P0 ;  /* 0x0000000304037211 */ /* 0x000fca00000f1400 */
[----:B------:R4:W5:Y:S02]  /*13290*/  LDG.E R19, desc[UR52][R2.64] ;  /* 0x0000003402137981 */ /* 0x000964000c1e1900 */
.L_x_1203:
[----:B---3--:R-:W-:Y:S01]  /*132a0*/  IMAD R0, R18, 0x8, R17 ;  /* 0x0000000812007824 */ /* 0x008fe200078e0211 */
[----:B----4-:R-:W-:-:S04]  /*132b0*/  SHF.L.U32 R2, R28, 0x1f, RZ ;  /* 0x0000001f1c027819 */ /* 0x010fc800000006ff */
[----:B------:R-:W3:Y:S02]  /*132c0*/  SYNCS.PHASECHK.TRANS64.TRYWAIT P0, [R0+URZ+0x2d840], R2 ;  /* 0x02d84002000075a7 */ /* 0x000ee4000800017f */
[----:B---3--:R-:W-:Y:S05]  /*132d0*/  @!P0 BRA `(.L_x_1204) ;  /* 0x00000050008c8947 */ /* 0x008fea0003800000 */
.L_x_1312:
[----:B------:R-:W4:Y:S02]  /*132e0*/  S2R R3, SR_TID.X ;  /* 0x0000000000037919 */ /* 0x000f240000002100 */
[----:B----4-:R-:W-:-:S04]  /*132f0*/  LOP3.LUT R3, R3, 0x7f, RZ, 0xc0, !PT ;  /* 0x0000007f03037812 */ /* 0x010fc800078ec0ff */
[----:B------:R-:W-:-:S13]  /*13300*/  ISETP.NE.AND P0, PT, R3, RZ, PT ;  /* 0x000000ff0300720c */ /* 0x000fda0003f05270 */
[----:B------:R-:W-:Y:S05]  /*13310*/  @P0 BRA `(.L_x_1205) ;  /* 0x00000000001c0947 */ /* 0x000fea0003800000 */
[----:B------:R-:W4:Y:S01]  /*13320*/  S2R R3, SR_TID.X ;  /* 0x0000000000037919 */ /* 0x000f220000002100 */
[----:B---3--:R-:W-:-:S04]  /*13330*/  IMAD.MOV.U32 R2, RZ, RZ, 0x6000 ;  /* 0x00006000ff027424 */ /* 0x008fc800078e00ff */
[----:B------:R3:W-:Y:S01]  /*13340*/  SYNCS.ARRIVE.TRANS64 RZ, [R0+URZ+0x2d830], R2 ;  /* 0x02d8300200ff79a7 */ /* 0x0007e2000800003f */
[----:B----4-:R-:W-:-:S04]  /*13350*/  LOP3.LUT R3, R3, 0x1f, RZ, 0xc0, !PT ;  /* 0x0000001f03037812 */ /* 0x010fc800078ec0ff */
[----:B------:R-:W-:-:S13]  /*13360*/  ISETP.NE.AND P0, PT, R3, RZ, PT ;  /* 0x000000ff0300720c */ /* 0x000fda0003f05270 */
[----:B---3--:R-:W-:Y:S05]  /*13370*/  @!P0 BRA `(.L_x_1205) ;  /* 0x0000000000048947 */ /* 0x008fea0003800000 */
[----:B------:R-:W-:Y:S01]  /*13380*/  BPT.TRAP 0x1 ;  /* 0x000000040000795c */ /* 0x000fe20000300000 */
.L_x_1205:
[----:B---3--:R-:W3:Y:S01]  /*13390*/  LDL.LU R2, [R1] ;  /* 0x0000000001027983 */ /* 0x008ee20000300800 */
        /* <DEDUP_REMOVED lines=14> */
[----:B------:R-:W-:Y:S02]  /*13480*/  ULEA UR11, UR11, UR5, 0x7 ;  /* 0x000000050b0b7291 */ /* 0x000fe4000f8e383f */
[----:B------:R-:W-:Y:S02]  /*13490*/  UIADD3 UR14, UR8, 0x15400, URZ ;  /* 0x00015400080e7890 */ /* 0x000fe4000fffe03f */
[----:B------:R-:W-:Y:S02]  /*134a0*/  UIADD3.X UR5, URZ, UR39, URZ, UP0, !UPT ;  /* 0x000000273f057290 */ /* 0x000fe400087fe43f */
[----:B------:R-:W-:Y:S02]  /*134b0*/  UIADD3 UR15, UR8, 0x17400, URZ ;  /* 0x00017400080f7890 */ /* 0x000fe4000fffe03f */
[----:B------:R-:W-:-:S03]  /*134c0*/  UIADD3 UR17, UR8, 0x19400, URZ ;  /* 0x0001940008117890 */ /* 0x000fc6000fffe03f */
[----:B------:R-:W-:Y:S01]  /*134d0*/  UMOV UR8, UR14 ;  /* 0x0000000e00087c82 */ /* 0x000fe20008000000 */
[----:B------:R-:W-:Y:S01]  /*134e0*/  UMOV UR14, 0x40 ;  /* 0x00000040000e7882 */ /* 0x000fe20000000000 */
[----:B------:R4:W-:Y:S02]  /*134f0*/  UTMALDG.4D [UR8], [UR4], desc[UR6] ;  /* 0x00000608040075b4 */ /* 0x0009e40008019000 */
[----:B----4-:R-:W-:Y:S01]  /*13500*/  UMOV UR8, UR15 ;  /* 0x0000000f00087c82 */ /* 0x010fe20008000000 */
[----:B------:R-:W-:Y:S02]  /*13510*/  UMOV UR10, UR16 ;  /* 0x00000010000a7c82 */ /* 0x000fe40008000000 */
[----:B------:R4:W-:Y:S02]  /*13520*/  UTMALDG.4D [UR8], [UR4], desc[UR6] ;  /* 0x00000608040075b4 */ /* 0x0009e40008019000 */
[----:B----4-:R-:W-:Y:S01]  /*13530*/  UMOV UR8, UR17 ;  /* 0x0000001100087c82 */ /* 0x010fe20008000000 */
[----:B------:R-:W-:-:S02]  /*13540*/  UMOV UR10, UR14 ;  /* 0x0000000e000a7c82 */ /* 0x000fc40008000000 */
[----:B------:R4:W-:Y:S01]  /*13550*/  UTMALDG.4D [UR8], [UR4], desc[UR6] ;  /* 0x00000608040075b4 */ /* 0x0009e20008019000 */
[----:B---3--:R-:W-:-:S04]  /*13560*/  LOP3.LUT R2, R2, 0xfffffffe, RZ, 0xc0, !PT ;  /* 0xfffffffe02027812 */ /* 0x008fc800078ec0ff */
[----:B------:R-:W-:-:S05]  /*13570*/  @P0 LOP3.LUT R2, R2, 0x1, RZ, 0xfc, !PT ;  /* 0x0000000102020812 */ /* 0x000fca00078efcff */
[----:B------:R4:W-:Y:S01]  /*13580*/  STL [R1], R2 ;  /* 0x0000000201007387 */ /* 0x0009e20000100800 */
[----:B------:R-:W-:Y:S01]  /*13590*/  NOP ;  /* 0x0000000000007918 */ /* 0x000fe20000000000 */
.L_x_1201:
[----:B------:R-:W5:Y:S01]  /*135a0*/  LDL.LU R3, [R1+0x10] ;  /* 0x0000100001037983 */ /* 0x000f620000300800 */
[----:B------:R-:W-:Y:S05]  /*135b0*/  WARPSYNC.ALL ;  /* 0x0000000000007948 */ /* 0x000fea0003800000 */
[----:B----4-:R-:W-:Y:S01]  /*135c0*/  ULDC.64 UR4, c[0x0][0x298] ;  /* 0x0000a60000047ab9 */ /* 0x010fe20000000a00 */
[----:B---3--:R-:W-:Y:S01]  /*135d0*/  VIADD R0, R17, 0xc400 ;  /* 0x0000c40011007836 */ /* 0x008fe20000000000 */
[----:B------:R-:W-:Y:S01]  /*135e0*/  ULDC.64 UR6, c[0x0][0xa00] ;  /* 0x0002800000067ab9 */ /* 0x000fe20000000a00 */
[----:B------:R-:W-:Y:S01]  /*135f0*/  BSSY B6, `(.L_x_1206) ;  /* 0x0000022000067945 */ /* 0x000fe20003800000 */
[----:B------:R-:W-:Y:S01]  /*13600*/  BAR.SYNC.DEFER_BLOCKING 0x8, 0x200 ;  /* 0x0208000000007b1d */ /* 0x000fe20000010000 */
[----:B------:R-:W-:-:S02]  /*13610*/  ISETP.NE.U32.AND P0, PT, RZ, UR6, PT ;  /* 0x00000006ff007c0c */ /* 0x000fc4000bf05070 */
[----:B------:R-:W-:Y:S02]  /*13620*/  LOP3.LUT P1, RZ, R0, 0x1bf, RZ, 0xc0, !PT ;  /* 0x000001bf00ff7812 */ /* 0x000fe4000782c0ff */
[----:B------:R-:W-:Y:S02]  /*13630*/  ISETP.NE.AND.EX P0, PT, RZ, UR7, PT, P0 ;  /* 0x00000007ff007c0c */ /* 0x000fe4000bf05300 */
[----:B-----5:R-:W-:Y:S01]  /*13640*/  SHF.R.S32.HI R2, RZ, 0x1f, R3 ;  /* 0x0000001fff027819 */ /* 0x020fe20000011403 */
[----:B01----:R-:W-:-:S04]  /*13650*/  IMAD.WIDE.U32 R4, R3, UR4, RZ ;  /* 0x0000000403047c25 */ /* 0x003fc8000f8e00ff */
[----:B------:R-:W-:Y:S01]  /*13660*/  IMAD R2, R2, UR4, RZ ;  /* 0x0000000402027c24 */ /* 0x000fe2000f8e02ff */
[----:B------:R0:W-:Y:S03]  /*13670*/  STL.64 [R1+0x28], R4 ;  /* 0x0000280401007387 */ /* 0x0001e60000100a00 */
[----:B------:R-:W-:Y:S01]  /*13680*/  IMAD R0, R3, UR5, R2 ;  /* 0x0000000503007c24 */ /* 0x000fe2000f8e0202 */
[----:B------:R-:W-:-:S03]  /*13690*/  SHF.R.S32.HI R2, RZ, 0x1f, R27 ;  /* 0x0000001fff027819 */ /* 0x000fc6000001141b */
[----:B------:R-:W-:Y:S01]  /*136a0*/  IMAD.IADD R3, R5, 0x1, R0 ;  /* 0x0000000105037824 */ /* 0x000fe200078e0200 */
[----:B------:R-:W-:Y:S02]  /*136b0*/  SEL R0, R27, RZ, !P0 ;  /* 0x000000ff1b007207 */ /* 0x000fe40004000000 */
[----:B------:R-:W-:Y:S02]  /*136c0*/  SEL R2, R2, RZ, !P0 ;  /* 0x000000ff02027207 */ /* 0x000fe40004000000 */
        /* <DEDUP_REMOVED lines=19> */
[----:B0-----:R-:W-:Y:S05]  /*13800*/  CALL.ABS.NOINC R2 ;  /* 0x0000000002007343 */ /* 0x001fea0003c00000 */
.L_x_1207:
[----:B------:R-:W-:Y:S05]  /*13810*/  BSYNC B6 ;  /* 0x0000000000067941 */ /* 0x000fea0003800000 */
.L_x_1206:
[----:B------:R-:W3:Y:S01]  /*13820*/  LDL.LU R20, [R1+0x34] ;  /* 0x0000340001147983 */ /* 0x000ee20000300800 */
[----:B------:R-:W-:Y:S01]  /*13830*/  ULDC.64 UR6, c[0x0][0x2e0] ;  /* 0x0000b80000067ab9 */ /* 0x000fe20000000a00 */
[----:B------:R-:W-:Y:S01]  /*13840*/  ULDC.64 UR4, c[0x0][0x2d8] ;  /* 0x0000b60000047ab9 */ /* 0x000fe20000000a00 */
[----:B------:R-:W1:Y:S01]  /*13850*/  LDC R9, c[0x0][0x448] ;  /* 0x00011200ff097b82 */ /* 0x000e620000000800 */
[----:B0-----:R-:W3:Y:S01]  /*13860*/  LDL.LU.64 R2, [R1+0x28] ;  /* 0x0000280001027983 */ /* 0x001ee20000300a00 */
[----:B------:R-:W-:-:S03]  /*13870*/  ULDC.64 UR8, c[0x0][0x280] ;  /* 0x0000a00000087ab9 */ /* 0x000fc60000000a00 */
[----:B------:R-:W4:Y:S04]  /*13880*/  LDL.LU R21, [R1+0x38] ;  /* 0x0000380001157983 */ /* 0x000f280000300800 */
[----:B------:R-:W2:Y:S04]  /*13890*/  LDL.LU R4, [R1+0x10] ;  /* 0x0000100001047983 */ /* 0x000ea80000300800 */
[----:B------:R-:W2:Y:S01]  /*138a0*/  LDL R10, [R1+0x8] ;  /* 0x00000800010a7983 */ /* 0x000ea20000100800 */
[----:B------:R-:W0:Y:S01]  /*138b0*/  S2R R11, SR_TID.X ;  /* 0x00000000000b7919 */ /* 0x000e220000002100 */
[----:B-1----:R-:W-:-:S13]  /*138c0*/  ISETP.NE.AND P1, PT, R9, 0x1, PT ;  /* 0x000000010900780c */ /* 0x002fda0003f25270 */
[----:B------:R-:W1:Y:S08]  /*138d0*/  @P1 LDC R6, c[0x0][0x450] ;  /* 0x00011400ff061b82 */ /* 0x000e700000000800 */
[----:B------:R-:W1:Y:S01]  /*138e0*/  @P1 LDC R8, c[0x0][0x450] ;  /* 0x00011400ff081b82 */ /* 0x000e620000000800 */
[----:B---3--:R-:W-:Y:S02]  /*138f0*/  IMAD.MOV.U32 R3, RZ, RZ, R20 ;  /* 0x000000ffff037224 */ /* 0x008fe400078e0014 */
[----:B------:R-:W3:Y:S01]  /*13900*/  S2R R20, SR_TID.X ;  /* 0x0000000000147919 */ /* 0x000ee20000002100 */
[----:B----4-:R-:W-:-:S02]  /*13910*/  IMAD R0, R21, UR6, RZ ;  /* 0x0000000615007c24 */ /* 0x010fc4000f8e02ff */
[----:B------:R-:W-:-:S04]  /*13920*/  IMAD.WIDE.U32 R2, R16, UR4, R2 ;  /* 0x0000000410027c25 */ /* 0x000fc8000f8e0002 */
[----:B------:R-:W-:Y:S01]  /*13930*/  IMAD R3, R16, UR5, R3 ;  /* 0x0000000510037c24 */ /* 0x000fe2000f8e0203 */
[----:B------:R-:W-:Y:S01]  /*13940*/  ULDC.64 UR4, c[0x0][0x2d0] ;  /* 0x0000b40000047ab9 */ /* 0x000fe20000000a00 */
[C---:B--2---:R-:W-:Y:S02]  /*13950*/  IMAD R0, R4.reuse, UR7, R0 ;  /* 0x0000000704007c24 */ /* 0x044fe4000f8e0200 */
[----:B------:R-:W-:Y:S01]  /*13960*/  IMAD.WIDE.U32 R2, R4, UR6, R2 ;  /* 0x0000000604027c25 */ /* 0x000fe2000f8e0002 */
        /* <DEDUP_REMOVED lines=8> */
[----:B------:R-:W-:Y:S01]  /*139f0*/  IMAD.IADD R0, R20, 0x1, R10 ;  /* 0x0000000114007824 */ /* 0x000fe200078e020a */
[----:B------:R-:W-:Y:S01]  /*13a00*/  LOP3.LUT R21, R21, 0x18, RZ, 0xc0, !PT ;  /* 0x0000001815157812 */ /* 0x000fe200078ec0ff */
[----:B------:R-:W-:Y:S02]  /*13a10*/  IMAD.SHL.U32 R20, R11, 0x8, RZ ;  /* 0x000000080b147824 */ /* 0x000fe400078e00ff */
[----:B--2---:R-:W-:-:S03]  /*13a20*/  @P1 IMAD.HI.U32 R5, R0, R4, RZ ;  /* 0x0000000400051227 */ /* 0x004fc600078e00ff */
[----:B------:R-:W-:Y:S01]  /*13a30*/  LOP3.LUT R20, R20, 0x18, RZ, 0xc0, !PT ;  /* 0x0000001814147812 */ /* 0x000fe200078ec0ff */
[----:B------:R-:W-:Y:S01]  /*13a40*/  IMAD.MOV.U32 R4, RZ, RZ, R0 ;  /* 0x000000ffff047224 */ /* 0x000fe200078e0000 */
[----:B-1----:R-:W-:Y:S02]  /*13a50*/  @P1 SHF.R.U32.HI R4, RZ, R6, R5 ;  /* 0x00000006ff041219 */ /* 0x002fe40000011605 */
[C---:B------:R-:W-:Y:S02]  /*13a60*/  LOP3.LUT R12, R20.reuse, 0x20, RZ, 0xfc, !PT ;  /* 0x00000020140c7812 */ /* 0x040fe400078efcff */
[----:B------:R-:W-:Y:S01]  /*13a70*/  LOP3.LUT R11, R20, 0x40, RZ, 0xfc, !PT ;  /* 0x00000040140b7812 */ /* 0x000fe200078efcff */
[--C-:B------:R-:W-:Y:S01]  /*13a80*/  IMAD.MOV R6, RZ, RZ, -R4.reuse ;  /* 0x000000ffff067224 */ /* 0x100fe200078e0a04 */
[----:B------:R0:W5:Y:S01]  /*13a90*/  LDL R20, [R1+0x4] ;  /* 0x0000040001147983 */ /* 0x0001620000100800 */
[----:B------:R-:W-:Y:S02]  /*13aa0*/  SHF.R.S32.HI R5, RZ, 0x1f, R4 ;  /* 0x0000001fff057819 */ /* 0x000fe40000011404 */
[----:B------:R-:W-:-:S02]  /*13ab0*/  IMAD R6, R9, R6, R0 ;  /* 0x0000000609067224 */ /* 0x000fc400078e0200 */
[----:B------:R-:W-:Y:S02]  /*13ac0*/  VIADD R0, R0, 0x80 ;  /* 0x0000008000007836 */ /* 0x000fe40000000000 */
[----:B------:R-:W-:-:S04]  /*13ad0*/  IMAD R5, R5, UR4, RZ ;  /* 0x0000000405057c24 */ /* 0x000fc8000f8e02ff */
[C---:B------:R-:W-:Y:S02]  /*13ae0*/  IMAD R7, R4.reuse, UR5, R5 ;  /* 0x0000000504077c24 */ /* 0x040fe4000f8e0205 */
[----:B------:R-:W-:-:S04]  /*13af0*/  IMAD.WIDE.U32 R4, R4, UR4, R2 ;  /* 0x0000000404047c25 */ /* 0x000fc8000f8e0002 */
[----:B------:R-:W-:Y:S01]  /*13b00*/  IMAD.IADD R5, R5, 0x1, R7 ;  /* 0x0000000105057824 */ /* 0x000fe200078e0207 */
[----:B------:R-:W-:Y:S01]  /*13b10*/  SHF.R.S32.HI R7, RZ, 0x1f, R6 ;  /* 0x0000001fff077819 */ /* 0x000fe20000011406 */
[----:B------:R-:W-:-:S04]  /*13b20*/  IMAD.WIDE.U32 R4, R6, UR6, R4 ;  /* 0x0000000606047c25 */ /* 0x000fc8000f8e0004 */
[----:B------:R-:W-:-:S04]  /*13b30*/  IMAD R7, R7, UR6, RZ ;  /* 0x0000000607077c24 */ /* 0x000fc8000f8e02ff */
[----:B------:R-:W-:Y:S01]  /*13b40*/  IMAD R7, R6, UR7, R7 ;  /* 0x0000000706077c24 */ /* 0x000fe2000f8e0207 */
[----:B------:R-:W-:-:S03]  /*13b50*/  LEA R6, P0, R4, UR8, 0x1 ;  /* 0x0000000804067c11 */ /* 0x000fc6000f8008ff */
[----:B------:R-:W-:Y:S02]  /*13b60*/  IMAD.IADD R5, R5, 0x1, R7 ;  /* 0x0000000105057824 */ /* 0x000fe400078e0207 */
[----:B------:R-:W1:Y:S03]  /*13b70*/  @P1 LDC R7, c[0x0][0x44c] ;  /* 0x00011300ff071b82 */ /* 0x000e660000000800 */
[----:B------:R-:W-:Y:S01]  /*13b80*/  LEA.HI.X R4, R4, UR9, R5, 0x1, P0 ;  /* 0x0000000904047c11 */ /* 0x000fe200080f0c05 */
[----:B------:R-:W-:Y:S02]  /*13b90*/  IMAD.MOV.U32 R5, RZ, RZ, R0 ;  /* 0x000000ffff057224 */ /* 0x000fe400078e0000 */
[----:B-1----:R-:W-:-:S05]  /*13ba0*/  @P1 IMAD.HI.U32 R7, R0, R7, RZ ;  /* 0x0000000700071227 */ /* 0x002fca00078e00ff */
        /* <DEDUP_REMOVED lines=18> */
[----:B------:R-:W-:-:S04]  /*13cd0*/  UMOV UR4, 0xffffffff ;  /* 0xffffffff00047882 */ /* 0x000fc80000000000 */
[----:B------:R-:W-:Y:S01]  /*13ce0*/  LEA.HI.X R7, R2, UR9, R5, 0x1, P3 ;  /* 0x0000000902077c11 */ /* 0x000fe200098f0c05 */
[----:B0-----:R-:W-:Y:S06]  /*13cf0*/  BRA.DIV UR4, `(.L_x_1208) ;  /* 0x0000004a04187947 */ /* 0x001fec000b800000 */
[----:B------:R-:W0:Y:S02]  /*13d00*/  S2R R3, SR_TID.X ;  /* 0x0000000000037919 */ /* 0x000e240000002100 */
[----:B0-----:R-:W-:Y:S02]  /*13d10*/  LOP3.LUT R10, R3, 0x7f, RZ, 0xc0, !PT ;  /* 0x0000007f030a7812 */ /* 0x001fe400078ec0ff */
[----:B------:R-:W2:Y:S04]  /*13d20*/  LDL.LU R3, [R1+0xc] ;  /* 0x00000c0001037983 */ /* 0x000ea80000300800 */
[----:B------:R-:W3:Y:S01]  /*13d30*/  LDL.LU R11, [R1+0x8] ;  /* 0x00000800010b7983 */ /* 0x000ee20000300800 */
[----:B------:R-:W-:-:S03]  /*13d40*/  SHF.R.U32.HI R10, RZ, 0x2, R10 ;  /* 0x00000002ff0a7819 */ /* 0x000fc6000001160a */
[----:B------:R-:W-:Y:S01]  /*13d50*/  SHFL.IDX PT, R2, R4, RZ, 0x1c1f ;  /* 0x001c1fff04027589 */ /* 0x000fe200000e0000 */
[----:B--2---:R-:W-:-:S03]  /*13d60*/  IMAD R5, R3, R9, RZ ;  /* 0x0000000903057224 */ /* 0x004fc600078e02ff */
[----:B------:R-:W0:Y:S01]  /*13d70*/  SHFL.IDX PT, R3, R6, RZ, 0x1c1f ;  /* 0x001c1fff06037589 */ /* 0x000e2200000e0000 */
[----:B---3--:R-:W-:-:S05]  /*13d80*/  IMAD.IADD R0, R10, 0x1, R11 ;  /* 0x000000010a007824 */ /* 0x008fca00078e020b */
        /* <DEDUP_REMOVED lines=36> */
[----:B------:R-:W-:-:S05]  /*13fd0*/  VIADD R2, R0, 0x80 ;  /* 0x0000008000027836 */ /* 0x000fca0000000000 */
[----:B------:R-:W-:Y:S01]  /*13fe0*/  ISETP.GE.AND P3, PT, R2, R5, PT ;  /* 0x000000050200720c */ /* 0x000fe20003f66270 */
[----:B------:R-:W-:-:S05]  /*13ff0*/  VIADD R2, R0, 0x60 ;  /* 0x0000006000027836 */ /* 0x000fca0000000000 */
[----:B------:R-:W-:Y:S02]  /*14000*/  ISETP.GE.AND P4, PT, R2, R5, PT ;  /* 0x000000050200720c */ /* 0x000fe40003f86270 */
[----:B------:R-:W-:Y:S04]  /*14010*/  SHFL.IDX PT, R2, R7, RZ, 0x1c1f ;  /* 0x001c1fff07027589 */ /* 0x000fe800000e0000 */
[----:B------:R-:W-:Y:S07]  /*14020*/  SHFL.IDX PT, R7, R7, 0x1, 0x1c1f ;  /* 0x003c1f0007077f89 */ /* 0x000fee00000e0000 */
[----:B0-----:R-:W-:-:S05]  /*14030*/  @!P4 LEA R3, P5, R21, R3, 0x1 ;  /* 0x000000031503c211 */ /* 0x001fca00078a08ff */
[----:B------:R-:W-:Y:S02]  /*14040*/  @!P4 IMAD.X R9, RZ, RZ, R4, P5 ;  /* 0x000000ffff09c224 */ /* 0x000fe400028e0604 */
[----:B------:R-:W0:Y:S02]  /*14050*/  SHFL.IDX PT, R4, R8, RZ, 0x1c1f ;  /* 0x001c1fff08047589 */ /* 0x000e2400000e0000 */
[----:B0-----:R-:W-:-:S05]  /*14060*/  @!P3 LEA R4, P5, R21, R4, 0x1 ;  /* 0x000000041504b211 */ /* 0x001fca00078a08ff */
[----:B------:R-:W-:Y:S02]  /*14070*/  @!P3 IMAD.X R6, RZ, RZ, R2, P5 ;  /* 0x000000ffff06b224 */ /* 0x000fe400028e0602 */
[----:B------:R-:W-:Y:S02]  /*14080*/  @!P4 IMAD.MOV.U32 R2, RZ, RZ, R3 ;  /* 0x000000ffff02c224 */ /* 0x000fe400078e0003 */
[----:B------:R-:W-:-:S05]  /*14090*/  @!P4 IMAD.MOV.U32 R3, RZ, RZ, R9 ;  /* 0x000000ffff03c224 */ /* 0x000fca00078e0009 */
[----:B------:R-:W-:Y:S04]  /*140a0*/  @!P4 LDGSTS.E.BYPASS.LTC128B.128 [R20+0xdc00], desc[UR52][R2.64], !P2 ;  /* 0x0dc000000214cfae */ /* 0x000fe8000d101d74 */
[----:B------:R-:W-:Y:S04]  /*140b0*/  @!P4 LDGSTS.E.BYPASS.LTC128B.128 [R20+0x10c00], desc[UR52][R2.64+0x40], !P1 ;  /* 0x10c000400214cfae */ /* 0x000fe8000c901d74 */
[----:B------:R0:W-:Y:S02]  /*140c0*/  @!P4 LDGSTS.E.BYPASS.LTC128B.128 [R20+0x13c00], desc[UR52][R2.64+0x80], !P0 ;  /* 0x13c000800214cfae */ /* 0x0001e4000c101d74 */
[----:B0-----:R-:W-:-:S02]  /*140d0*/  @!P3 IMAD.MOV.U32 R2, RZ, RZ, R4 ;  /* 0x000000ffff02b224 */ /* 0x001fc400078e0004 */
[----:B------:R-:W-:-:S05]  /*140e0*/  @!P3 IMAD.MOV.U32 R3, RZ, RZ, R6 ;  /* 0x000000ffff03b224 */ /* 0x000fca00078e0006 */
[----:B------:R-:W-:Y:S04]  /*140f0*/  @!P3 LDGSTS.E.BYPASS.LTC128B.128 [R20+0xe400], desc[UR52][R2.64], !P2 ;  /* 0x0e4000000214bfae */ /* 0x000fe8000d101d74 */
[----:B------:R-:W-:Y:S04]  /*14100*/  @!P3 LDGSTS.E.BYPASS.LTC128B.128 [R20+0x11400], desc[UR52][R2.64+0x40], !P1 ;  /* 0x114000400214bfae */ /* 0x000fe8000c901d74 */
[----:B------:R0:W-:Y:S04]  /*14110*/  @!P3 LDGSTS.E.BYPASS.LTC128B.128 [R20+0x14400], desc[UR52][R2.64+0x80], !P0 ;  /* 0x144000800214bfae */ /* 0x0001e8000c101d74 */
[----:B0-----:R0:W1:Y:S02]  /*14120*/  SHFL.IDX PT, R2, R8, 0x1, 0x1c1f ;  /* 0x003c1f0008027f89 */ /* 0x00106400000e0000 */
.L_x_1325:
[----:B------:R-:W-:Y:S02]  /*14130*/  VIADD R0, R0, 0xa0 ;  /* 0x000000a000007836 */ /* 0x000fe40000000000 */
[----:B0-----:R-:W-:-:S03]  /*14140*/  VIADD R8, R17, 0x2d800 ;  /* 0x0002d80011087836 */ /* 0x001fc60000000000 */
        /* <DEDUP_REMOVED lines=11> */
.L_x_1209:
[----:B------:R-:W-:Y:S02]  /*14200*/  PLOP3.LUT P1, PT, P1, P0, PT, 0xa2, 0x0 ;  /* 0x000000000000781c */ /* 0x000fe40000f21472 */
[----:B------:R-:W-:-:S08]  /*14210*/  @P0 R2UR P1, UR4, R17 ;  /* 0x00000000110402ca */ /* 0x000fd00000020000 */
[----:B------:R-:W-:-:S05]  /*14220*/  @P0 PLOP3.LUT P0, PT, P1, PT, PT, 0x80, 0x0 ;  /* 0x000000000000081c */ /* 0x000fca0000f0f070 */
[----:B------:R-:W-:Y:S01]  /*14230*/  @!P1 SYNCS.ARRIVE.TRANS64.RED.A0T1 RZ, [UR4+0x2d800], RZ ;  /* 0x02d800ffffff99a7 */ /* 0x000fe20008200404 */
[----:B------:R-:W-:Y:S07]  /*14240*/  @!P1 ARRIVES.LDGSTSBAR.64.TRANSCNT [UR4+0x2d800] ;  /* 0x02d80000ff0099b0 */ /* 0x000fee0008000a84 */
[----:B------:R-:W-:Y:S05]  /*14250*/  @P0 BRA.U.ANY `(.L_x_1209) ;  /* 0xfffffffd00e80947 */ /* 0x000fea000393ffff */
[----:B0-----:R-:W2:Y:S02]  /*14260*/  LDL.LU R2, [R1+0x24] ;  /* 0x0000240001027983 */ /* 0x001ea40000300800 */
        /* <DEDUP_REMOVED lines=9> */
[----:B------:R-:W1:Y:S03]  /*14300*/  SYNCS.PHASECHK.TRANS64.TRYWAIT P0, [R17+URZ+0x2d820], R0 ;  /* 0x02d82000110075a7 */ /* 0x000e66000800017f */
[----:B01----:R-:W-:Y:S05]  /*14310*/  @!P0 BRA `(.L_x_1211) ;  /* 0x0000004800b48947 */ /* 0x003fea0003800000 */
.L_x_1326:
[----:B------:R-:W-:Y:S05]  /*14320*/  BSYNC B0 ;  /* 0x0000000000007941 */ /* 0x000fea0003800000 */
.L_x_1210:
[----:B------:R-:W0:Y:S01]  /*14330*/  LDL R2, [R1+0x1c] ;  /* 0x00001c0001027983 */ /* 0x000e220000100800 */
[----:B------:R-:W-:Y:S01]  /*14340*/  BSSY B0, `(.L_x_1212) ;  /* 0x0000233000007945 */ /* 0x000fe20003800000 */
[----:B0-----:R-:W-:-:S05]  /*14350*/  VIADD R0, R2, 0xfffffffe ;  /* 0xfffffffe02007836 */ /* 0x001fca0000000000 */
[----:B------:R-:W-:-:S13]  /*14360*/  ISETP.GE.AND P0, PT, R0, R29, PT ;  /* 0x0000001d0000720c */ /* 0x000fda0003f06270 */
[----:B------:R-:W-:Y:S05]  /*14370*/  @!P0 BRA `(.L_x_1213) ;  /* 0x0000002000bc8947 */ /* 0x000fea0003800000 */
[----:B------:R-:W2:Y:S04]  /*14380*/  LDL.LU R2, [R1+0x30] ;  /* 0x0000300001027983 */ /* 0x000ea80000300800 */
[----:B------:R-:W3:Y:S04]  /*14390*/  LDL.LU R6, [R1+0x18] ;  /* 0x0000180001067983 */ /* 0x000ee80000300800 */
[----:B------:R-:W4:Y:S04]  /*143a0*/  LDL.LU R3, [R1+0x3c] ;  /* 0x00003c0001037983 */ /* 0x000f280000300800 */
[----:B------:R-:W5:Y:S04]  /*143b0*/  LDL.LU R5, [R1+0x14] ;  /* 0x0000140001057983 */ /* 0x000f680000300800 */
[----:B------:R-:W5:Y:S01]  /*143c0*/  LDL.LU R4, [R1+0x40] ;  /* 0x0000400001047983 */ /* 0x000f620000300800 */
[----:B------:R-:W-:Y:S01]  /*143d0*/  BSSY B2, `(.L_x_1214) ;  /* 0x00000c3000027945 */ /* 0x000fe20003800000 */
[----:B--2---:R-:W-:-:S04]  /*143e0*/  VIADD R2, R2, 0x1 ;  /* 0x0000000102027836 */ /* 0x004fc80000000000 */
[----:B---3--:R-:W-:Y:S01]  /*143f0*/  IMAD R2, R2, R6, RZ ;  /* 0x0000000602027224 */ /* 0x008fe200078e02ff */
[----:B----4-:R-:W-:-:S04]  /*14400*/  LOP3.LUT R3, RZ, R3, RZ, 0x33, !PT ;  /* 0x00000003ff037212 */ /* 0x010fc800078e33ff */
[----:B------:R-:W-:-:S04]  /*14410*/  LOP3.LUT R2, RZ, R2, RZ, 0x33, !PT ;  /* 0x00000002ff027212 */ /* 0x000fc800078e33ff */
[----:B-----5:R-:W-:Y:S02]  /*14420*/  VIADDMNMX R2, R2, -R5, R3, !PT ;  /* 0x8000000502027246 */ /* 0x020fe40007800103 */
[----:B------:R-:W-:-:S04]  /*14430*/  LOP3.LUT R3, RZ, R4, RZ, 0x33, !PT ;  /* 0x00000004ff037212 */ /* 0x000fc800078e33ff */
[----:B------:R-:W-:Y:S02]  /*14440*/  VIMNMX R6, R2, R3, !PT ;  /* 0x0000000302067248 */ /* 0x000fe40007fe0100 */
[----:B------:R-:W-:-:S04]  /*14450*/  LOP3.LUT R3, RZ, R29, RZ, 0x33, !PT ;  /* 0x0000001dff037212 */ /* 0x000fc800078e33ff */
[----:B------:R-:W-:Y:S02]  /*14460*/  VIADDMNMX R10, R6, 0x2, R3, !PT ;  /* 0x00000002060a7846 */ /* 0x000fe40007800103 */
[----:B------:R-:W-:-:S05]  /*14470*/  LOP3.LUT R3, RZ, R6, RZ, 0x33, !PT ;  /* 0x00000006ff037212 */ /* 0x000fca00078e33ff */
[----:B------:R-:W-:-:S05]  /*14480*/  IMAD.IADD R3, R10, 0x1, R3 ;  /* 0x000000010a037824 */ /* 0x000fca00078e0203 */
[----:B------:R-:W-:-:S04]  /*14490*/  LOP3.LUT R3, R3, 0x1, RZ, 0xc0, !PT ;  /* 0x0000000103037812 */ /* 0x000fc800078ec0ff */
[----:B------:R-:W-:-:S13]  /*144a0*/  ISETP.NE.U32.AND P0, PT, R3, 0x1, PT ;  /* 0x000000010300780c */ /* 0x000fda0003f05070 */
[----:B------:R-:W-:Y:S05]  /*144b0*/  @P0 BRA `(.L_x_1215) ;  /* 0x0000000800d00947 */ /* 0x000fea0003800000 */
[----:B------:R-:W2:Y:S01]  /*144c0*/  LDL R4, [R1] ;  /* 0x0000000001047983 */ /* 0x000ea20000100800 */
        /* <DEDUP_REMOVED lines=13> */
[----:B------:R-:W0:Y:S01]  /*145a0*/  LDC R5, c[0x0][0x43c] ;  /* 0x00010f00ff057b82 */ /* 0x000e220000000800 */
[----:B------:R-:W-:Y:S01]  /*145b0*/  ULDC.64 UR6, c[0x0][0x428] ;  /* 0x00010a0000067ab9 */ /* 0x000fe20000000a00 */
[----:B0-----:R-:W-:-:S13]  /*145c0*/  ISETP.NE.AND P0, PT, R5, 0x1, PT ;  /* 0x000000010500780c */ /* 0x001fda0003f05270 */
[----:B------:R-:W0:Y:S02]  /*145d0*/  @P0 LDC.64 R2, c[0x0][0x440] ;  /* 0x00011000ff020b82 */ /* 0x000e240000000a00 */
[----:B0-----:R-:W-:-:S04]  /*145e0*/  @P0 IMAD.HI.U32 R4, R0, R2, RZ ;  /* 0x0000000200040227 */ /* 0x001fc800078e00ff */
[----:B------:R-:W-:Y:S01]  /*145f0*/  IMAD.MOV.U32 R2, RZ, RZ, R0 ;  /* 0x000000ffff027224 */ /* 0x000fe200078e0000 */
[----:B------:R-:W-:Y:S01]  /*14600*/  @P0 SHF.R.U32.HI R2, RZ, R3, R4 ;  /* 0x00000003ff020219 */ /* 0x000fe20000011604 */
[----:B------:R-:W-:-:S04]  /*14610*/  IMAD R4, R25, UR6, RZ ;  /* 0x0000000619047c24 */ /* 0x000fc8000f8e02ff */
[----:B------:R-:W-:Y:S02]  /*14620*/  IMAD.MOV R3, RZ, RZ, -R2 ;  /* 0x000000ffff037224 */ /* 0x000fe400078e0a02 */
[----:B------:R-:W-:Y:S02]  /*14630*/  IMAD R4, R23, UR7, R4 ;  /* 0x0000000717047c24 */ /* 0x000fe4000f8e0204 */
[----:B------:R-:W-:Y:S01]  /*14640*/  IMAD R0, R5, R3, R0 ;  /* 0x0000000305007224 */ /* 0x000fe200078e0200 */
[----:B------:R-:W-:-:S03]  /*14650*/  SHF.R.S32.HI R3, RZ, 0x1f, R2 ;  /* 0x0000001fff037819 */ /* 0x000fc60000011402 */
[----:B------:R-:W-:-:S04]  /*14660*/  IMAD.WIDE.U32 R2, R23, UR6, R2 ;  /* 0x0000000617027c25 */ /* 0x000fc8000f8e0002 */
[----:B------:R-:W-:Y:S01]  /*14670*/  IMAD.IADD R3, R4, 0x1, R3 ;  /* 0x0000000104037824 */ /* 0x000fe200078e0203 */
[----:B------:R-:W-:-:S04]  /*14680*/  LEA R4, P0, R2, UR4, 0x2 ;  /* 0x0000000402047c11 */ /* 0x000fc8000f8010ff */
[----:B------:R-:W-:-:S06]  /*14690*/  LEA.HI.X R5, R2, UR5, R3, 0x2, P0 ;  /* 0x0000000502057c11 */ /* 0x000fcc00080f1403 */
[----:B------:R0:W5:Y:S03]  /*146a0*/  LDG.E R5, desc[UR52][R4.64] ;  /* 0x0000003404057981 */ /* 0x000166000c1e1900 */
.L_x_1218:
[----:B------:R-:W-:Y:S01]  /*146b0*/  IMAD R3, R7, 0x8, R17 ;  /* 0x0000000807037824 */ /* 0x000fe200078e0211 */
[----:B------:R-:W-:Y:S01]  /*146c0*/  SHF.L.U32 R2, R9, 0x1f, RZ ;  /* 0x0000001f09027819 */ /* 0x000fe200000006ff */
[----:B------:R-:W-:Y:S03]  /*146d0*/  BSSY B3, `(.L_x_1219) ;  /* 0x0000003000037945 */ /* 0x000fe60003800000 */
[----:B------:R-:W1:Y:S02]  /*146e0*/  SYNCS.PHASECHK.TRANS64.TRYWAIT P0, [R3+URZ+0x2d840], R2 ;  /* 0x02d84002030075a7 */ /* 0x000e64000800017f */
[----:B-1----:R-:W-:Y:S05]  /*146f0*/  @!P0 BRA `(.L_x_1220) ;  /* 0x0000004400d08947 */ /* 0x002fea0003800000 */
.L_x_1327:
[----:B------:R-:W-:Y:S05]  /*14700*/  BSYNC B3 ;  /* 0x0000000000037941 */ /* 0x000fea0003800000 */
.L_x_1219:
        /* <DEDUP_REMOVED lines=12> */
.L_x_1222:
[----:B------:R-:W-:Y:S05]  /*147d0*/  BSYNC B3 ;  /* 0x0000000000037941 */ /* 0x000fea0003800000 */
.L_x_1221:
        /* <DEDUP_REMOVED lines=11> */
.L_x_1223:
        /* <DEDUP_REMOVED lines=16> */
.L_x_1224:
        /* <DEDUP_REMOVED lines=16> */
.L_x_1225:
        /* <DEDUP_REMOVED lines=15> */
.L_x_1328:
[----:B------:R-:W-:Y:S05]  /*14b80*/  BSYNC B3 ;  /* 0x0000000000037941 */ /* 0x000fea0003800000 */
.L_x_1226:
        /* <DEDUP_REMOVED lines=12> */
.L_x_1229:
[----:B------:R-:W-:Y:S05]  /*14c50*/  BSYNC B3 ;  /* 0x0000000000037941 */ /* 0x000fea0003800000 */
.L_x_1228:
        /* <DEDUP_REMOVED lines=11> */
.L_x_1230:
        /* <DEDUP_REMOVED lines=15> */
.L_x_1231:
        /* <DEDUP_REMOVED lines=15> */
.L_x_1232:
        /* <DEDUP_REMOVED lines=12> */
.L_x_1217:
[----:B------:R-:W-:Y:S05]  /*14fb0*/  BSYNC B1 ;  /* 0x0000000000017941 */ /* 0x000fea0003800000 */
.L_x_1216:
[----:B------:R-:W2:Y:S01]  /*14fc0*/  LDL.LU R0, [R1+0x1c] ;  /* 0x00001c0001007983 */ /* 0x000ea20000300800 */
[----:B------:R-:W-:Y:S02]  /*14fd0*/  IMAD.MOV.U32 R18, RZ, RZ, R7 ;  /* 0x000000ffff127224 */ /* 0x000fe400078e0007 */
[----:B------:R-:W-:Y:S02]  /*14fe0*/  IMAD.MOV.U32 R28, RZ, RZ, R9 ;  /* 0x000000ffff1c7224 */ /* 0x000fe400078e0009 */
[----:B--2---:R-:W-:-:S07]  /*14ff0*/  VIADD R0, R0, 0xfffffffd ;  /* 0xfffffffd00007836 */ /* 0x004fce0000000000 */
.L_x_1215:
[----:B------:R-:W-:Y:S05]  /*15000*/  BSYNC B2 ;  /* 0x0000000000027941 */ /* 0x000fea0003800000 */
.L_x_1214:
[----:B------:R-:W-:-:S05]  /*15010*/  VIADD R3, R10, 0xfffffffe ;  /* 0xfffffffe0a037836 */ /* 0x000fca0000000000 */
[----:B------:R-:W-:-:S13]  /*15020*/  ISETP.NE.AND P0, PT, R3, R6, PT ;  /* 0x000000060300720c */ /* 0x000fda0003f05270 */
[----:B------:R-:W-:Y:S05]  /*15030*/  @!P0 BRA `(.L_x_1213) ;  /* 0x00000014008c8947 */ /* 0x000fea0003800000 */
[----:B------:R-:W-:-:S07]  /*15040*/  IMAD.MOV.U32 R4, RZ, RZ, R19 ;  /* 0x000000ffff047224 */ /* 0x000fce00078e0013 */
.L_x_1267:
[----:B------:R-:W2:Y:S01]  /*15050*/  LDL R2, [R1] ;  /* 0x0000000001027983 */ /* 0x000ea20000100800 */
[----:B------:R-:W-:Y:S01]  /*15060*/  VIADD R6, R18, 0x1 ;  /* 0x0000000112067836 */ /* 0x000fe20000000000 */
[----:B------:R-:W-:Y:S05]  /*15070*/  YIELD ;  /* 0x0000000000007946 */ /* 0x000fea0003800000 */
[----:B------:R-:W-:Y:S01]  /*15080*/  ISETP.NE.AND P0, PT, R6, 0x2, PT ;  /* 0x000000020600780c */ /* 0x000fe20003f05270 */
[----:B------:R-:W-:Y:S03]  /*15090*/  BSSY B1, `(.L_x_1233) ;  /* 0x00000aa000017945 */ /* 0x000fe60003800000 */
[----:B------:R-:W-:-:S02]  /*150a0*/  SEL R7, RZ, 0x1, P0 ;  /* 0x00000001ff077807 */ /* 0x000fc40000000000 */
        /* <DEDUP_REMOVED lines=24> */
[----:B------:R-:W-:-:S05]  /*15230*/  LEA.HI.X R5, R2, UR5, R3, 0x2, P0 ;  /* 0x0000000502057c11 */ /* 0x000fca00080f1403 */
[----:B------:R0:W5:Y:S04]  /*15240*/  LDG.E R4, desc[UR52][R4.64] ;  /* 0x0000003404047981 */ /* 0x000168000c1e1900 */
.L_x_1235:
[----:B------:R-:W-:Y:S01]  /*15250*/  IMAD R3, R6, 0x8, R17 ;  /* 0x0000000806037824 */ /* 0x000fe200078e0211 */
[----:B------:R-:W-:Y:S01]  /*15260*/  SHF.L.U32 R2, R7, 0x1f, RZ ;  /* 0x0000001f07027819 */ /* 0x000fe200000006ff */
[----:B------:R-:W-:Y:S03]  /*15270*/  BSSY B2, `(.L_x_1236) ;  /* 0x0000003000027945 */ /* 0x000fe60003800000 */
[----:B------:R-:W1:Y:S02]  /*15280*/  SYNCS.PHASECHK.TRANS64.TRYWAIT P0, [R3+URZ+0x2d840], R2 ;  /* 0x02d84002030075a7 */ /* 0x000e64000800017f */
[----:B-1----:R-:W-:Y:S05]  /*15290*/  @!P0 BRA `(.L_x_1237) ;  /* 0x0000003c00108947 */ /* 0x002fea0003800000 */
.L_x_1329:
[----:B------:R-:W-:Y:S05]  /*152a0*/  BSYNC B2 ;  /* 0x0000000000027941 */ /* 0x000fea0003800000 */
.L_x_1236:
        /* <DEDUP_REMOVED lines=12> */
.L_x_1239:
[----:B------:R-:W-:Y:S05]  /*15370*/  BSYNC B2 ;  /* 0x0000000000027941 */ /* 0x000fea0003800000 */
.L_x_1238:
        /* <DEDUP_REMOVED lines=11> */
.L_x_1240:
        /* <DEDUP_REMOVED lines=16> */
.L_x_1241:
        /* <DEDUP_REMOVED lines=16> */
.L_x_1242:
        /* <DEDUP_REMOVED lines=15> */
.L_x_1330:
[----:B------:R-:W-:Y:S05]  /*15720*/  BSYNC B2 ;  /* 0x0000000000027941 */ /* 0x000fea0003800000 */
.L_x_1243:
        /* <DEDUP_REMOVED lines=11> */
.L_x_1246:
[----:B------:R-:W-:Y:S05]  /*157e0*/  BSYNC B2 ;  /* 0x0000000000027941 */ /* 0x000fea0003800000 */
.L_x_1245:
        /* <DEDUP_REMOVED lines=10> */
.L_x_1247:
        /* <DEDUP_REMOVED lines=15> */
.L_x_1248:
        /* <DEDUP_REMOVED lines=15> */
.L_x_1249:
        /* <DEDUP_REMOVED lines=12> */
.L_x_1234:
[----:B------:R-:W-:Y:S05]  /*15b30*/  BSYNC B1 ;  /* 0x0000000000017941 */ /* 0x000fea0003800000 */
.L_x_1233:
[----:B------:R-:W2:Y:S01]  /*15b40*/  LDL R2, [R1] ;  /* 0x0000000001027983 */ /* 0x000ea20000100800 */
        /* <DEDUP_REMOVED lines=31> */
.L_x_1252:
[----:B------:R-:W-:Y:S01]  /*15d40*/  IMAD R2, R18, 0x8, R17 ;  /* 0x0000000812027824 */ /* 0x000fe200078e0211 */
[----:B------:R-:W-:Y:S01]  /*15d50*/  SHF.L.U32 R3, R28, 0x1f, RZ ;  /* 0x0000001f1c037819 */ /* 0x000fe200000006ff */
[----:B------:R-:W-:Y:S03]  /*15d60*/  BSSY B2, `(.L_x_1253) ;  /* 0x0000003000027945 */ /* 0x000fe60003800000 */
[----:B------:R-:W1:Y:S02]  /*15d70*/  SYNCS.PHASECHK.TRANS64.TRYWAIT P0, [R2+URZ+0x2d840], R3 ;  /* 0x02d84003020075a7 */ /* 0x000e64000800017f */
[----:B-1----:R-:W-:Y:S05]  /*15d80*/  @!P0 BRA `(.L_x_1254) ;  /* 0x00000030007c8947 */ /* 0x002fea0003800000 */
.L_x_1331:
[----:B------:R-:W-:Y:S05]  /*15d90*/  BSYNC B2 ;  /* 0x0000000000027941 */ /* 0x000fea0003800000 */
.L_x_1253:
        /* <DEDUP_REMOVED lines=12> */
.L_x_1256:
[----:B------:R-:W-:Y:S05]  /*15e60*/  BSYNC B2 ;  /* 0x0000000000027941 */ /* 0x000fea0003800000 */
.L_x_1255:
        /* <DEDUP_REMOVED lines=12> */
.L_x_1257:
        /* <DEDUP_REMOVED lines=16> */
.L_x_1258:
        /* <DEDUP_REMOVED lines=16> */
.L_x_1259:
        /* <DEDUP_REMOVED lines=15> */
.L_x_1332:
[----:B------:R-:W-:Y:S05]  /*16220*/  BSYNC B2 ;  /* 0x0000000000027941 */ /* 0x000fea0003800000 */
.L_x_1260:
        /* <DEDUP_REMOVED lines=11> */
.L_x_1263:
[----:B------:R-:W-:Y:S05]  /*162e0*/  BSYNC B2 ;  /* 0x0000000000027941 */ /* 0x000fea0003800000 */
.L_x_1262:
        /* <DEDUP_REMOVED lines=10> */
.L_x_1264:
        /* <DEDUP_REMOVED lines=15> */
.L_x_1265:
        /* <DEDUP_REMOVED lines=15> */
.L_x_1266:
        /* <DEDUP_REMOVED lines=12> */
.L_x_1251:
[----:B------:R-:W-:Y:S05]  /*16630*/  BSYNC B1 ;  /* 0x0000000000017941 */ /* 0x000fea0003800000 */
.L_x_1250:
[----:B------:R-:W-:Y:S01]  /*16640*/  ISETP.GT.AND P0, PT, R9, R29, PT ;  /* 0x0000001d0900720c */ /* 0x000fe20003f04270 */
[----:B------:R-:W-:-:S12]  /*16650*/  VIADD R0, R0, 0xfffffffe ;  /* 0xfffffffe00007836 */ /* 0x000fd80000000000 */
[----:B------:R-:W-:Y:S05]  /*16660*/  @P0 BRA `(.L_x_1267) ;  /* 0xffffffe800780947 */ /* 0x000fea000383ffff */
.L_x_1213:
[----:B------:R-:W-:Y:S05]  /*16670*/  BSYNC B0 ;  /* 0x0000000000007941 */ /* 0x000fea0003800000 */
.L_x_1212:
[----:B------:R-:W0:Y:S01]  /*16680*/  S2R R2, SR_TID.X ;  /* 0x0000000000027919 */ /* 0x000e220000002100 */
[----:B------:R-:W-:Y:S01]  /*16690*/  BSSY B0, `(.L_x_1268) ;  /* 0x0000010000007945 */ /* 0x000fe20003800000 */
[----:B0-----:R-:W-:-:S04]  /*166a0*/  LOP3.LUT R6, R2, 0x7f, RZ, 0xc0, !PT ;  /* 0x0000007f02067812 */ /* 0x001fc800078ec0ff */
[----:B------:R-:W-:-:S13]  /*166b0*/  ISETP.NE.AND P0, PT, R6, RZ, PT ;  /* 0x000000ff0600720c */ /* 0x000fda0003f05270 */
[----:B------:R-:W-:Y:S05]  /*166c0*/  @P0 BRA `(.L_x_1269) ;  /* 0x0000000000300947 */ /* 0x000fea0003800000 */
[----:B------:R-:W0:Y:S01]  /*166d0*/  S2R R5, SR_LANEID ;  /* 0x0000000000057919 */ /* 0x000e220000000000 */
[----:B------:R-:W-:Y:S01]  /*166e0*/  VOTEU.ANY UR4, UPT, PT ;  /* 0x0000000000047886 */ /* 0x000fe200038e0100 */
[----:B------:R-:W1:Y:S01]  /*166f0*/  LDC.64 R2, c[0x0][0xc60] ;  /* 0x00031800ff027b82 */ /* 0x000e620000000a00 */
[----:B------:R-:W0:Y:S02]  /*16700*/  FLO.U32 R0, UR4 ;  /* 0x0000000400007d00 */ /* 0x000e2400080e0000 */
[----:B0-----:R-:W-:-:S06]  /*16710*/  ISETP.EQ.U32.AND P0, PT, R0, R5, PT ;  /* 0x000000050000720c */ /* 0x001fcc0003f02070 */
[----:B------:R-:W1:Y:S07]  /*16720*/  POPC R5, UR4 ;  /* 0x0000000400057d09 */ /* 0x000e6e0008000000 */
[----:B-1----:R-:W2:Y:S01]  /*16730*/  @P0 ATOMG.E.ADD.STRONG.GPU PT, R3, desc[UR52][R2.64], R5 ;  /* 0x00000005020309a8 */ /* 0x002ea200081ee1f4 */
[----:B------:R-:W0:Y:S02]  /*16740*/  S2R R4, SR_LTMASK ;  /* 0x0000000000047919 */ /* 0x000e240000003900 */
[----:B0-----:R-:W-:-:S04]  /*16750*/  LOP3.LUT R4, R4, UR4, RZ, 0xc0, !PT ;  /* 0x0000000404047c12 */ /* 0x001fc8000f8ec0ff */
[----:B------:R-:W0:Y:S01]  /*16760*/  POPC R7, R4 ;  /* 0x0000000400077309 */ /* 0x000e220000000000 */
[----:B--2---:R-:W0:Y:S02]  /*16770*/  SHFL.IDX PT, R0, R3, R0, 0x1f ;  /* 0x00001f0003007589 */ /* 0x004e2400000e0000 */
[----:B0-----:R-:W-:-:S07]  /*16780*/  IADD3 R24, R0, UR37, R7 ;  /* 0x0000002500187c10 */ /* 0x001fce000fffe007 */
.L_x_1269:
[----:B------:R-:W-:Y:S05]  /*16790*/  BSYNC B0 ;  /* 0x0000000000007941 */ /* 0x000fea0003800000 */
.L_x_1268:
[----:B------:R-:W2:Y:S01]  /*167a0*/  LDL R0, [R1] ;  /* 0x0000000001007983 */ /* 0x000ea20000100800 */
[----:B------:R-:W-:Y:S01]  /*167b0*/  BSSY B0, `(.L_x_1270) ;  /* 0x0000046000007945 */ /* 0x000fe20003800000 */
[----:B--2---:R-:W-:-:S13]  /*167c0*/  LOP3.LUT P0, RZ, R0, 0x1, RZ, 0xc0, !PT ;  /* 0x0000000100ff7812 */ /* 0x004fda000780c0ff */
[----:B------:R-:W-:Y:S05]  /*167d0*/  @!P0 BRA `(.L_x_1271) ;  /* 0x00000004000c8947 */ /* 0x000fea0003800000 */
[----:B------:R-:W-:Y:S01]  /*167e0*/  IMAD R3, R18, 0x8, R17 ;  /* 0x0000000812037824 */ /* 0x000fe200078e0211 */
[----:B------:R-:W-:Y:S01]  /*167f0*/  SHF.L.U32 R0, R28, 0x1f, RZ ;  /* 0x0000001f1c007819 */ /* 0x000fe200000006ff */
[----:B------:R-:W-:Y:S01]  /*16800*/  BSSY B1, `(.L_x_1272) ;  /* 0x0000004000017945 */ /* 0x000fe20003800000 */
[----:B------:R-:W-:Y:S02]  /*16810*/  ISETP.NE.AND P1, PT, R6, RZ, PT ;  /* 0x000000ff0600720c */ /* 0x000fe40003f25270 */
[----:B------:R-:W0:Y:S02]  /*16820*/  SYNCS.PHASECHK.TRANS64.TRYWAIT P0, [R3+URZ+0x2d860], R0 ;  /* 0x02d86000030075a7 */ /* 0x000e24000800017f */
[----:B0-----:R-:W-:Y:S09]  /*16830*/  @!P0 BRA `(.L_x_1273) ;  /* 0x0000002400f88947 */ /* 0x001ff20003800000 */
.L_x_1333:
[----:B------:R-:W-:Y:S05]  /*16840*/  BSYNC B1 ;  /* 0x0000000000017941 */ /* 0x000fea0003800000 */
.L_x_1272:
[----:B------:R-:W-:Y:S04]  /*16850*/  BSSY B1, `(.L_x_1274) ;  /* 0x0000009000017945 */ /* 0x000fe80003800000 */
[----:B------:R-:W-:Y:S05]  /*16860*/  @P1 BRA `(.L_x_1275) ;  /* 0x00000000001c1947 */ /* 0x000fea0003800000 */
[----:B------:R-:W1:Y:S01]  /*16870*/  S2R R2, SR_TID.X ;  /* 0x0000000000027919 */ /* 0x000e620000002100 */
[----:B0-----:R-:W-:-:S04]  /*16880*/  IMAD.MOV.U32 R0, RZ, RZ, 0x6000 ;  /* 0x00006000ff007424 */ /* 0x001fc800078e00ff */
[----:B------:R2:W-:Y:S01]  /*16890*/  SYNCS.ARRIVE.TRANS64 RZ, [R3+URZ+0x2d850], R0 ;  /* 0x02d8500003ff79a7 */ /* 0x0005e2000800003f */
[----:B-1----:R-:W-:-:S04]  /*168a0*/  LOP3.LUT R2, R2, 0x1f, RZ, 0xc0, !PT ;  /* 0x0000001f02027812 */ /* 0x002fc800078ec0ff */
[----:B------:R-:W-:-:S13]  /*168b0*/  ISETP.NE.AND P0, PT, R2, RZ, PT ;  /* 0x000000ff0200720c */ /* 0x000fda0003f05270 */
[----:B--2---:R-:W-:Y:S05]  /*168c0*/  @!P0 BRA `(.L_x_1275) ;  /* 0x0000000000048947 */ /* 0x004fea0003800000 */
[----:B------:R-:W-:Y:S01]  /*168d0*/  BPT.TRAP 0x1 ;  /* 0x000000040000795c */ /* 0x000fe20000300000 */
.L_x_1275:
[----:B------:R-:W-:Y:S05]  /*168e0*/  BSYNC B1 ;  /* 0x0000000000017941 */ /* 0x000fea0003800000 */
.L_x_1274:
[----:B0-----:R-:W-:Y:S01]  /*168f0*/  IMAD R0, R18, 0x6000, R17 ;  /* 0x0000600012007824 */ /* 0x001fe200078e0211 */
        /* <DEDUP_REMOVED lines=9> */
.L_x_1276:
        /* <DEDUP_REMOVED lines=10> */
[----:B------:R-:W-:Y:S01]  /*16a30*/  PLOP3.LUT P0, PT, PT, PT, PT, 0x80, 0x0 ;  /* 0x000000000000781c */ /* 0x000fe20003f0f070 */
[----:B------:R-:W-:Y:S01]  /*16a40*/  VIADD R3, R0, 0x2400 ;  /* 0x0000240000037836 */ /* 0x000fe20000000000 */
[----:B------:R-:W-:Y:S01]  /*16a50*/  UMOV UR6, 0x0 ;  /* 0x0000000000067882 */ /* 0x000fe20000000000 */
[----:B------:R-:W-:Y:S01]  /*16a60*/  UMOV UR7, 0x14f00000 ;  /* 0x14f0000000077882 */ /* 0x000fe20000000000 */
[----:B------:R-:W-:-:S09]  /*16a70*/  UMOV UR10, 0x20 ;  /* 0x00000020000a7882 */ /* 0x000fd20000000000 */
.L_x_1277:
        /* <DEDUP_REMOVED lines=15> */
.L_x_1278:
        /* <DEDUP_REMOVED lines=10> */
.L_x_1271:
[----:B------:R-:W-:Y:S05]  /*16c10*/  BSYNC B0 ;  /* 0x0000000000007941 */ /* 0x000fea0003800000 */
.L_x_1270:
[----:B------:R-:W-:-:S05]  /*16c20*/  VIADD R18, R18, 0x1 ;  /* 0x0000000112127836 */ /* 0x000fca0000000000 */
[----:B------:R-:W-:-:S04]  /*16c30*/  ISETP.NE.AND P0, PT, R18, 0x2, PT ;  /* 0x000000021200780c */ /* 0x000fc80003f05270 */
[----:B------:R-:W-:Y:S02]  /*16c40*/  SEL R3, RZ, 0x1, P0 ;  /* 0x00000001ff037807 */ /* 0x000fe40000000000 */
[----:B------:R-:W-:Y:S02]  /*16c50*/  SEL R18, R18, RZ, P0 ;  /* 0x000000ff12127207 */ /* 0x000fe40000000000 */
[----:B------:R-:W-:-:S07]  /*16c60*/  LOP3.LUT R28, R28, R3, RZ, 0x3c, !PT ;  /* 0x000000031c1c7212 */ /* 0x000fce00078e3cff */
.L_x_1194:
[----:B------:R-:W-:Y:S05]  /*16c70*/  BSYNC B7 ;  /* 0x0000000000077941 */ /* 0x000fea0003800000 */
.L_x_1192:
[----:B------:R-:W3:Y:S02]  /*16c80*/  LDL R0, [R1] ;  /* 0x0000000001007983 */ /* 0x000ee40000100800 */
[----:B---3--:R-:W-:-:S13]  /*16c90*/  LOP3.LUT P0, RZ, R0, 0x2, RZ, 0xc0, !PT ;  /* 0x0000000200ff7812 */ /* 0x008fda000780c0ff */
        /* <DEDUP_REMOVED lines=10> */
.L_x_1279:
[----:B------:R-:W3:Y:S01]  /*16d40*/  S2R R0, SR_TID.X ;  /* 0x0000000000007919 */ /* 0x000ee20000002100 */
[----:B------:R-:W-:Y:S01]  /*16d50*/  UMOV UR4, 0xffffffff ;  /* 0xffffffff00047882 */ /* 0x000fe20000000000 */
[----:B---3--:R-:W-:-:S04]  /*16d60*/  LOP3.LUT R8, R0, 0x1f, RZ, 0xc0, !PT ;  /* 0x0000001f00087812 */ /* 0x008fc800078ec0ff */
[----:B------:R-:W-:Y:S01]  /*16d70*/  ISETP.NE.AND P0, PT, R8, 0x1f, PT ;  /* 0x0000001f0800780c */ /* 0x000fe20003f05270 */
[----:B------:R-:W-:-:S12]  /*16d80*/  BRA.DIV UR4, `(.L_x_1281) ;  /* 0x0000002204b87947 */ /* 0x000fd8000b800000 */
[----:B------:R-:W-:Y:S01]  /*16d90*/  IMAD.IADD R9, R27, 0x1, R8 ;  /* 0x000000011b097824 */ /* 0x000fe200078e0208 */
[----:B------:R-:W-:-:S04]  /*16da0*/  ULDC UR4, c[0x0][0xc3c] ;  /* 0x00030f0000047ab9 */ /* 0x000fc80000000800 */
[----:B------:R-:W-:-:S13]  /*16db0*/  ISETP.GE.OR P1, PT, R9, UR4, !P0 ;  /* 0x0000000409007c0c */ /* 0x000fda000c726670 */
[----:B------:R-:W3:Y:S08]  /*16dc0*/  @!P1 LDC.64 R2, c[0x0][0xc80] ;  /* 0x00032000ff029b82 */ /* 0x000ef00000000a00 */
[----:B01----:R-:W0:Y:S01]  /*16dd0*/  @!P1 LDC.64 R4, c[0x0][0xc78] ;  /* 0x00031e00ff049b82 */ /* 0x003e220000000a00 */
[----:B---3--:R-:W-:-:S05]  /*16de0*/  @!P1 IMAD.WIDE R2, R9, 0x4, R2 ;  /* 0x0000000409029825 */ /* 0x008fca00078e0202 */
[----:B------:R0:W3:Y:S02]  /*16df0*/  @!P1 LDG.E R7, desc[UR52][R2.64] ;  /* 0x0000003402079981 */ /* 0x0000e4000c1e1900 */
[----:B0-----:R-:W-:-:S05]  /*16e00*/  @!P1 IMAD.WIDE R2, R9, 0x4, R4 ;  /* 0x0000000409029825 */ /* 0x001fca00078e0204 */
[----:B------:R-:W4:Y:S01]  /*16e10*/  @!P1 LDG.E R4, desc[UR52][R2.64] ;  /* 0x0000003402049981 */ /* 0x000f22000c1e1900 */
        /* <DEDUP_REMOVED lines=9> */
[----:B---3--:R-:W-:Y:S02]  /*16eb0*/  @!P1 IMAD.MOV.U32 R25, RZ, RZ, R7 ;  /* 0x000000ffff199224 */ /* 0x008fe400078e0007 */
[----:B----4-:R-:W-:Y:S01]  /*16ec0*/  @!P1 IMAD.MOV.U32 R5, RZ, RZ, R4 ;  /* 0x000000ffff059224 */ /* 0x010fe200078e0004 */
        /* <DEDUP_REMOVED lines=18> */
.L_x_1343:
[----:B------:R-:W-:Y:S02]  /*16ff0*/  ULDC UR4, c[0x0][0xc38] ;  /* 0x00030e0000047ab9 */ /* 0x000fe40000000800 */
[----:B------:R-:W-:-:S04]  /*17000*/  IMAD.U32 R4, RZ, RZ, UR4 ;  /* 0x00000004ff047e24 */ /* 0x000fc8000f8e00ff */
[----:B-1----:R-:W-:-:S04]  /*17010*/  IMAD R3, R14, R4, RZ ;  /* 0x000000040e037224 */ /* 0x002fc800078e02ff */
[----:B------:R-:W-:-:S05]  /*17020*/  IMAD.IADD R6, R6, 0x1, R3 ;  /* 0x0000000106067824 */ /* 0x000fca00078e0203 */
[----:B------:R-:W-:-:S13]  /*17030*/  ISETP.GT.AND P6, PT, R6, R0, PT ;  /* 0x000000000600720c */ /* 0x000fda0003fc4270 */
[----:B------:R-:W-:Y:S05]  /*17040*/  @P6 BRA `(.L_x_1282) ;  /* 0x0000000000a46947 */ /* 0x000fea0003800000 */
.L_x_1285:
[----:B0-----:R-:W0:Y:S01]  /*17050*/  LDC R2, c[0x0][0xc3c] ;  /* 0x00030f00ff027b82 */ /* 0x001e220000000800 */
[----:B------:R-:W-:-:S05]  /*17060*/  VIADD R27, R27, 0x1f ;  /* 0x0000001f1b1b7836 */ /* 0x000fca0000000000 */
[----:B0-----:R-:W-:-:S13]  /*17070*/  ISETP.GE.AND P6, PT, R27, R2, PT ;  /* 0x000000021b00720c */ /* 0x001fda0003fc6270 */
[----:B------:R-:W-:Y:S05]  /*17080*/  @P6 BRA `(.L_x_1283) ;  /* 0x0000000800bc6947 */ /* 0x000fea0003800000 */
[----:B------:R-:W0:Y:S01]  /*17090*/  S2R R3, SR_TID.X ;  /* 0x0000000000037919 */ /* 0x000e220000002100 */
[----:B------:R-:W-:Y:S01]  /*170a0*/  IMAD.MOV.U32 R25, RZ, RZ, RZ ;  /* 0x000000ffff197224 */ /* 0x000fe200078e00ff */
[----:B0-----:R-:W-:-:S05]  /*170b0*/  LOP3.LUT R3, R3, 0x1f, RZ, 0xc0, !PT ;  /* 0x0000001f03037812 */ /* 0x001fca00078ec0ff */
[----:B------:R-:W-:-:S05]  /*170c0*/  IMAD.IADD R7, R27, 0x1, R3 ;  /* 0x000000011b077824 */ /* 0x000fca00078e0203 */
[----:B------:R-:W-:-:S13]  /*170d0*/  ISETP.GE.OR P6, PT, R7, R2, !P0 ;  /* 0x000000020700720c */ /* 0x000fda00047c6670 */
[----:B------:R-:W0:Y:S08]  /*170e0*/  @!P6 LDC.64 R2, c[0x0][0xc80] ;  /* 0x00032000ff02eb82 */ /* 0x000e300000000a00 */
[----:B------:R-:W1:Y:S01]  /*170f0*/  @!P6 LDC.64 R4, c[0x0][0xc78] ;  /* 0x00031e00ff04eb82 */ /* 0x000e620000000a00 */
[----:B0-----:R-:W-:-:S05]  /*17100*/  @!P6 IMAD.WIDE R2, R7, 0x4, R2 ;  /* 0x000000040702e825 */ /* 0x001fca00078e0202 */
[----:B------:R1:W3:Y:S02]  /*17110*/  @!P6 LDG.E R25, desc[UR52][R2.64] ;  /* 0x000000340219e981 */ /* 0x0002e4000c1e1900 */
[----:B-1----:R-:W-:-:S04]  /*17120*/  @!P6 IMAD.WIDE R2, R7, 0x4, R4 ;  /* 0x000000040702e825 */ /* 0x002fc800078e0204 */
[----:B------:R-:W-:-:S06]  /*17130*/  IMAD.MOV.U32 R5, RZ, RZ, RZ ;  /* 0x000000ffff057224 */ /* 0x000fcc00078e00ff */
[----:B------:R-:W3:Y:S01]  /*17140*/  @!P6 LDG.E R5, desc[UR52][R2.64] ;  /* 0x000000340205e981 */ /* 0x000ee2000c1e1900 */
[----:B------:R-:W-:Y:S01]  /*17150*/  UMOV UR4, 0xffffffff ;  /* 0xffffffff00047882 */ /* 0x000fe20000000000 */
[----:B---3--:R-:W-:Y:S02]  /*17160*/  IMAD R13, R5, R25, RZ ;  /* 0x00000019050d7224 */ /* 0x008fe400078e02ff */
        /* <DEDUP_REMOVED lines=17> */
.L_x_1351:
[----:B------:R-:W-:Y:S02]  /*17280*/  ULDC UR4, c[0x0][0xc38] ;  /* 0x00030e0000047ab9 */ /* 0x000fe40000000800 */
[----:B------:R-:W-:-:S04]  /*17290*/  IMAD.U32 R4, RZ, RZ, UR4 ;  /* 0x00000004ff047e24 */ /* 0x000fc8000f8e00ff */
[----:B-1----:R-:W-:-:S04]  /*172a0*/  IMAD R3, R14, R4, RZ ;  /* 0x000000040e037224 */ /* 0x002fc800078e02ff */
[----:B------:R-:W-:-:S05]  /*172b0*/  IMAD.IADD R6, R3, 0x1, R6 ;  /* 0x0000000103067824 */ /* 0x000fca00078e0206 */
[----:B------:R-:W-:-:S13]  /*172c0*/  ISETP.GT.AND P6, PT, R6, R0, PT ;  /* 0x000000000600720c */ /* 0x000fda0003fc4270 */
[----:B------:R-:W-:Y:S05]  /*172d0*/  @!P6 BRA `(.L_x_1285) ;  /* 0xfffffffc005ce947 */ /* 0x000fea000383ffff */
.L_x_1282:
[----:B------:R-:W-:Y:S01]  /*172e0*/  IMAD.IADD R6, R6, 0x1, -R3 ;  /* 0x0000000106067824 */ /* 0x000fe200078e0a03 */
[----:B------:R-:W-:-:S03]  /*172f0*/  UMOV UR4, 0xffffffff ;  /* 0xffffffff00047882 */ /* 0x000fc60000000000 */
[----:B------:R-:W-:-:S05]  /*17300*/  IMAD R3, R2, R4, R6 ;  /* 0x0000000402037224 */ /* 0x000fca00078e0206 */
[----:B------:R-:W-:Y:S01]  /*17310*/  ISETP.GT.AND P6, PT, R3, R0, PT ;  /* 0x000000000300720c */ /* 0x000fe20003fc4270 */
[----:B------:R-:W-:-:S12]  /*17320*/  BRA.DIV UR4, `(.L_x_1286) ;  /* 0x0000002604407947 */ /* 0x000fd8000b800000 */
[----:B------:R-:W-:-:S04]  /*17330*/  VOTE.ANY R3, PT, !P6 ;  /* 0x0000000000037806 */ /* 0x000fc800070e0100 */
[----:B------:R-:W1:Y:S02]  /*17340*/  POPC R7, R3 ;  /* 0x0000000300077309 */ /* 0x000e640000000000 */
[----:B-1----:R1:W3:Y:S01]  /*17350*/  SHFL.IDX PT, R25, R25, R7, 0x1f ;  /* 0x00001f0719197589 */ /* 0x0022e200000e0000 */
[----:B------:R-:W-:-:S03]  /*17360*/  IMAD.IADD R27, R7, 0x1, R27 ;  /* 0x00000001071b7824 */ /* 0x000fc600078e021b */
[----:B------:R1:W4:Y:S04]  /*17370*/  SHFL.IDX PT, R5, R5, R7, 0x1f ;  /* 0x00001f0705057589 */ /* 0x00032800000e0000 */
.L_x_1356:
[----:B------:R-:W-:-:S13]  /*17380*/  ISETP.NE.AND P0, PT, R3, RZ, PT ;  /* 0x000000ff0300720c */ /* 0x000fda0003f05270 */
[----:B------:R-:W-:Y:S05]  /*17390*/  @!P0 BRA `(.L_x_1287) ;  /* 0x0000000000108947 */ /* 0x000fea0003800000 */
[----:B------:R-:W-:Y:S01]  /*173a0*/  UMOV UR4, 0xffffffff ;  /* 0xffffffff00047882 */ /* 0x000fe20000000000 */
[----:B--2---:R-:W-:Y:S02]  /*173b0*/  VIADD R12, R7, 0xffffffff ;  /* 0xffffffff070c7836 */ /* 0x004fe40000000000 */
[----:B------:R-:W-:Y:S05]  /*173c0*/  BRA.DIV UR4, `(.L_x_1288) ;  /* 0x0000002604787947 */ /* 0x000fea000b800000 */
[----:B------:R2:W0:Y:S02]  /*173d0*/  SHFL.IDX PT, R24, R2, R12, 0x1f ;  /* 0x00001f0c02187589 */ /* 0x00042400000e0000 */
.L_x_1287:
[----:B----4-:R-:W-:Y:S01]  /*173e0*/  ISETP.NE.AND P0, PT, R5, 0x1, PT ;  /* 0x000000010500780c */ /* 0x010fe20003f05270 */
[----:B0-----:R-:W-:-:S04]  /*173f0*/  IMAD R24, R24, R4, R6 ;  /* 0x0000000418187224 */ /* 0x001fc800078e0206 */
[----:B------:R-:W-:-:S08]  /*17400*/  IMAD.IADD R0, R0, 0x1, -R24 ;  /* 0x0000000100007824 */ /* 0x000fd000078e0a18 */
[----:B------:R-:W-:Y:S05]  /*17410*/  @!P0 BRA `(.L_x_1289) ;  /* 0x0000000000dc8947 */ /* 0x000fea0003800000 */
[----:B---3--:R-:W-:Y:S01]  /*17420*/  IABS R4, R25 ;  /* 0x0000001900047213 */ /* 0x008fe20000000000 */
[----:B--2---:R-:W-:Y:S01]  /*17430*/  IMAD.MOV.U32 R2, RZ, RZ, RZ ;  /* 0x000000ffff027224 */ /* 0x004fe200078e00ff */
[----:B------:R-:W-:Y:S02]  /*17440*/  IABS R6, R5 ;  /* 0x0000000500067213 */ /* 0x000fe40000000000 */
[----:B-1----:R-:W0:Y:S08]  /*17450*/  I2F.RP R7, R4 ;  /* 0x0000000400077306 */ /* 0x002e300000209400 */
[----:B------:R-:W-:Y:S08]  /*17460*/  I2F.RP R10, R6 ;  /* 0x00000006000a7306 */ /* 0x000ff00000209400 */
[----:B0-----:R-:W0:Y:S02]  /*17470*/  MUFU.RCP R7, R7 ;  /* 0x0000000700077308 */ /* 0x001e240000001000 */
[----:B0-----:R-:W-:-:S06]  /*17480*/  VIADD R3, R7, 0xffffffe ;  /* 0x0ffffffe07037836 */ /* 0x001fcc0000000000 */
[----:B------:R-:W0:Y:S02]  /*17490*/  F2I.FTZ.U32.TRUNC.NTZ R3, R3 ;  /* 0x0000000300037305 */ /* 0x000e24000021f000 */
[----:B0-----:R-:W-:-:S04]  /*174a0*/  IMAD.MOV R9, RZ, RZ, -R3 ;  /* 0x000000ffff097224 */ /* 0x001fc800078e0a03 */
[----:B------:R-:W-:-:S04]  /*174b0*/  IMAD R9, R9, R4, RZ ;  /* 0x0000000409097224 */ /* 0x000fc800078e02ff */
[----:B------:R-:W-:Y:S01]  /*174c0*/  IMAD.HI.U32 R8, R3, R9, R2 ;  /* 0x0000000903087227 */ /* 0x000fe200078e0002 */
[----:B------:R-:W-:Y:S01]  /*174d0*/  IABS R9, R0 ;  /* 0x0000000000097213 */ /* 0x000fe20000000000 */
[----:B------:R-:W0:Y:S01]  /*174e0*/  MUFU.RCP R2, R10 ;  /* 0x0000000a00027308 */ /* 0x000e220000001000 */
[----:B------:R-:W-:-:S03]  /*174f0*/  IABS R3, R25 ;  /* 0x0000001900037213 */ /* 0x000fc60000000000 */
[----:B------:R-:W-:-:S04]  /*17500*/  IMAD.HI.U32 R7, R8, R9, RZ ;  /* 0x0000000908077227 */ /* 0x000fc800078e00ff */
[----:B------:R-:W-:-:S04]  /*17510*/  IMAD.MOV R12, RZ, RZ, -R3 ;  /* 0x000000ffff0c7224 */ /* 0x000fc800078e0a03 */
[----:B------:R-:W-:Y:S02]  /*17520*/  IMAD R9, R7, R12, R9 ;  /* 0x0000000c07097224 */ /* 0x000fe400078e0209 */
[----:B0-----:R-:W-:-:S03]  /*17530*/  VIADD R3, R2, 0xffffffe ;  /* 0x0ffffffe02037836 */ /* 0x001fc60000000000 */
[----:B------:R-:W-:Y:S01]  /*17540*/  ISETP.GT.U32.AND P1, PT, R4, R9, PT ;  /* 0x000000090400720c */ /* 0x000fe20003f24070 */
[----:B------:R-:W-:Y:S02]  /*17550*/  IMAD.MOV.U32 R2, RZ, RZ, RZ ;  /* 0x000000ffff027224 */ /* 0x000fe400078e00ff */
[----:B------:R-:W0:Y:S10]  /*17560*/  F2I.FTZ.U32.TRUNC.NTZ R3, R3 ;  /* 0x0000000300037305 */ /* 0x000e34000021f000 */
[----:B------:R-:W-:-:S02]  /*17570*/  @!P1 IMAD.IADD R9, R9, 0x1, -R4 ;  /* 0x0000000109099824 */ /* 0x000fc400078e0a04 */
[----:B------:R-:W-:Y:S01]  /*17580*/  @!P1 VIADD R7, R7, 0x1 ;  /* 0x0000000107079836 */ /* 0x000fe20000000000 */
[----:B------:R-:W-:Y:S02]  /*17590*/  ISETP.NE.AND P1, PT, R25, RZ, PT ;  /* 0x000000ff1900720c */ /* 0x000fe40003f25270 */
[----:B------:R-:W-:Y:S01]  /*175a0*/  ISETP.GE.U32.AND P0, PT, R9, R4, PT ;  /* 0x000000040900720c */ /* 0x000fe20003f06070 */
[----:B0-----:R-:W-:-:S04]  /*175b0*/  IMAD.MOV R9, RZ, RZ, -R3 ;  /* 0x000000ffff097224 */ /* 0x001fc800078e0a03 */
[----:B------:R-:W-:-:S04]  /*175c0*/  IMAD R9, R9, R6, RZ ;  /* 0x0000000609097224 */ /* 0x000fc800078e02ff */
[----:B------:R-:W-:Y:S01]  /*175d0*/  IMAD.HI.U32 R4, R3, R9, R2 ;  /* 0x0000000903047227 */ /* 0x000fe200078e0002 */
[----:B------:R-:W-:-:S03]  /*175e0*/  LOP3.LUT R2, R0, R25, RZ, 0x3c, !PT ;  /* 0x0000001900027212 */ /* 0x000fc600078e3cff */
[----:B------:R-:W-:Y:S01]  /*175f0*/  @P0 VIADD R7, R7, 0x1 ;  /* 0x0000000107070836 */ /* 0x000fe20000000000 */
[----:B------:R-:W-:Y:S02]  /*17600*/  ISETP.GE.AND P2, PT, R2, RZ, PT ;  /* 0x000000ff0200720c */ /* 0x000fe40003f46270 */
[----:B------:R-:W-:-:S05]  /*17610*/  IABS R2, R5 ;  /* 0x0000000500027213 */ /* 0x000fca0000000000 */
[----:B------:R-:W-:-:S06]  /*17620*/  IMAD.MOV R2, RZ, RZ, -R2 ;  /* 0x000000ffff027224 */ /* 0x000fcc00078e0a02 */
[----:B------:R-:W-:Y:S01]  /*17630*/  @!P2 IMAD.MOV R7, RZ, RZ, -R7 ;  /* 0x000000ffff07a224 */ /* 0x000fe200078e0a07 */
[----:B------:R-:W-:-:S04]  /*17640*/  @!P1 LOP3.LUT R7, RZ, R25, RZ, 0x33, !PT ;  /* 0x00000019ff079212 */ /* 0x000fc800078e33ff */
[----:B------:R-:W-:-:S05]  /*17650*/  IABS R3, R7 ;  /* 0x0000000700037213 */ /* 0x000fca0000000000 */
        /* <DEDUP_REMOVED lines=9> */
[----:B------:R-:W-:-:S04]  /*176f0*/  IMAD.MOV R3, RZ, RZ, -R7 ;  /* 0x000000ffff037224 */ /* 0x000fc800078e0a07 */
[----:B------:R-:W-:-:S08]  /*17700*/  IMAD R3, R25, R3, R0 ;  /* 0x0000000319037224 */ /* 0x000fd000078e0200 */
[----:B------:R-:W-:-:S04]  /*17710*/  @P0 VIADD R4, R4, 0x1 ;  /* 0x0000000104040836 */ /* 0x000fc80000000000 */
[----:B------:R-:W-:Y:S01]  /*17720*/  @!P2 IMAD.MOV R4, RZ, RZ, -R4 ;  /* 0x000000ffff04a224 */ /* 0x000fe200078e0a04 */
[----:B------:R-:W-:-:S05]  /*17730*/  @!P1 LOP3.LUT R4, RZ, R5, RZ, 0x33, !PT ;  /* 0x00000005ff049212 */ /* 0x000fca00078e33ff */
[--C-:B------:R-:W-:Y:S02]  /*17740*/  IMAD.MOV R2, RZ, RZ, -R4.reuse ;  /* 0x000000ffff027224 */ /* 0x100fe400078e0a04 */
[C---:B------:R-:W-:Y:S02]  /*17750*/  IMAD R4, R5.reuse, 0x1000000, R4 ;  /* 0x0100000005047824 */ /* 0x040fe400078e0204 */
[----:B------:R-:W-:-:S04]  /*17760*/  IMAD R5, R5, R2, R7 ;  /* 0x0000000205057224 */ /* 0x000fc800078e0207 */
[----:B------:R-:W-:Y:S01]  /*17770*/  IMAD R26, R5, 0x10000, R4 ;  /* 0x00010000051a7824 */ /* 0x000fe200078e0204 */
[----:B------:R-:W-:Y:S06]  /*17780*/  BRA `(.L_x_1290) ;  /* 0x0000000000f07947 */ /* 0x000fec0003800000 */
.L_x_1289:
[----:B--2---:R-:W0:Y:S02]  /*17790*/  LDC.64 R2, c[0x0][0xc90] ;  /* 0x00032400ff027b82 */ /* 0x004e240000000a00 */
[----:B0-----:R-:W-:-:S05]  /*177a0*/  IMAD.WIDE R2, R27, 0x4, R2 ;  /* 0x000000041b027825 */ /* 0x001fca00078e0202 */
[----:B------:R0:W3:Y:S02]  /*177b0*/  LDG.E R6, desc[UR52][R2.64] ;  /* 0x0000003402067981 */ /* 0x0000e4000c1e1900 */
[----:B0-----:R-:W-:Y:S02]  /*177c0*/  IMAD.MOV.U32 R2, RZ, RZ, RZ ;  /* 0x000000ffff027224 */ /* 0x001fe400078e00ff */
[----:B---3--:R-:W-:-:S05]  /*177d0*/  IMAD R5, R25, R6, RZ ;  /* 0x0000000619057224 */ /* 0x008fca00078e02ff */
[----:B-1----:R-:W-:-:S04]  /*177e0*/  IABS R7, R5 ;  /* 0x0000000500077213 */ /* 0x002fc80000000000 */
[----:B------:R-:W0:Y:S08]  /*177f0*/  I2F.RP R8, R7 ;  /* 0x0000000700087306 */ /* 0x000e300000209400 */
[----:B0-----:R-:W0:Y:S02]  /*17800*/  MUFU.RCP R8, R8 ;  /* 0x0000000800087308 */ /* 0x001e240000001000 */
[----:B0-----:R-:W-:-:S06]  /*17810*/  VIADD R9, R8, 0xffffffe ;  /* 0x0ffffffe08097836 */ /* 0x001fcc0000000000 */
[----:B------:R-:W0:Y:S02]  /*17820*/  F2I.FTZ.U32.TRUNC.NTZ R3, R9 ;  /* 0x0000000900037305 */ /* 0x000e24000021f000 */
[----:B0-----:R-:W-:-:S04]  /*17830*/  IMAD.MOV R10, RZ, RZ, -R3 ;  /* 0x000000ffff0a7224 */ /* 0x001fc800078e0a03 */
[----:B------:R-:W-:Y:S01]  /*17840*/  IMAD R11, R10, R7, RZ ;  /* 0x000000070a0b7224 */ /* 0x000fe200078e02ff */
[----:B------:R-:W-:-:S03]  /*17850*/  IABS R10, R5 ;  /* 0x00000005000a7213 */ /* 0x000fc60000000000 */
[----:B------:R-:W-:Y:S01]  /*17860*/  IMAD.HI.U32 R2, R3, R11, R2 ;  /* 0x0000000b03027227 */ /* 0x000fe200078e0002 */
[----:B------:R-:W-:-:S03]  /*17870*/  IABS R3, R0 ;  /* 0x0000000000037213 */ /* 0x000fc60000000000 */
        /* <DEDUP_REMOVED lines=16> */
[----:B------:R-:W-:-:S03]  /*17980*/  IMAD R0, R5, R9, R0 ;  /* 0x0000000905007224 */ /* 0x000fc600078e0200 */
[----:B------:R-:W-:-:S04]  /*17990*/  VIADDMNMX R4, R3, R4, R6, PT ;  /* 0x0000000403047246 */ /* 0x000fc80003800106 */
[----:B------:R-:W-:-:S04]  /*179a0*/  IABS R6, R4 ;  /* 0x0000000400067213 */ /* 0x000fc80000000000 */
[----:B------:R-:W0:Y:S08]  /*179b0*/  I2F.RP R8, R6 ;  /* 0x0000000600087306 */ /* 0x000e300000209400 */
[----:B0-----:R-:W0:Y:S02]  /*179c0*/  MUFU.RCP R8, R8 ;  /* 0x0000000800087308 */ /* 0x001e240000001000 */
[----:B0-----:R-:W-:Y:S01]  /*179d0*/  VIADD R2, R8, 0xffffffe ;  /* 0x0ffffffe08027836 */ /* 0x001fe20000000000 */
[----:B------:R-:W-:-:S05]  /*179e0*/  IABS R8, R0 ;  /* 0x0000000000087213 */ /* 0x000fca0000000000 */
[----:B------:R0:W1:Y:S02]  /*179f0*/  F2I.FTZ.U32.TRUNC.NTZ R3, R2 ;  /* 0x0000000200037305 */ /* 0x000064000021f000 */
[----:B0-----:R-:W-:Y:S02]  /*17a00*/  IMAD.MOV.U32 R2, RZ, RZ, RZ ;  /* 0x000000ffff027224 */ /* 0x001fe400078e00ff */
[----:B-1----:R-:W-:-:S04]  /*17a10*/  IMAD.MOV R5, RZ, RZ, -R3 ;  /* 0x000000ffff057224 */ /* 0x002fc800078e0a03 */
[----:B------:R-:W-:-:S04]  /*17a20*/  IMAD R5, R5, R6, RZ ;  /* 0x0000000605057224 */ /* 0x000fc800078e02ff */
[----:B------:R-:W-:Y:S01]  /*17a30*/  IMAD.HI.U32 R3, R3, R5, R2 ;  /* 0x0000000503037227 */ /* 0x000fe200078e0002 */
[-C--:B------:R-:W-:Y:S02]  /*17a40*/  IABS R5, R4.reuse ;  /* 0x0000000400057213 */ /* 0x080fe40000000000 */
[----:B------:R-:W-:Y:S02]  /*17a50*/  LOP3.LUT R2, R0, R4, RZ, 0x3c, !PT ;  /* 0x0000000400027212 */ /* 0x000fe400078e3cff */
[----:B------:R-:W-:Y:S01]  /*17a60*/  IADD3 R0, R7, 0x1000000, R0 ;  /* 0x0100000007007810 */ /* 0x000fe20007ffe000 */
[----:B------:R-:W-:Y:S01]  /*17a70*/  IMAD.MOV R5, RZ, RZ, -R5 ;  /* 0x000000ffff057224 */ /* 0x000fe200078e0a05 */
[----:B------:R-:W-:Y:S01]  /*17a80*/  ISETP.GE.AND P2, PT, R2, RZ, PT ;  /* 0x000000ff0200720c */ /* 0x000fe20003f46270 */
        /* <DEDUP_REMOVED lines=9> */
[----:B------:R-:W-:Y:S01]  /*17b20*/  @!P1 LOP3.LUT R3, RZ, R4, RZ, 0x33, !PT ;  /* 0x00000004ff039212 */ /* 0x000fe200078e33ff */
[----:B------:R-:W-:-:S04]  /*17b30*/  IMAD.MOV R4, RZ, RZ, -R4 ;  /* 0x000000ffff047224 */ /* 0x000fc800078e0a04 */
[----:B------:R-:W-:-:S07]  /*17b40*/  IMAD R26, R3, R4, R0 ;  /* 0x00000004031a7224 */ /* 0x000fce00078e0200 */
.L_x_1290:
[----:B------:R-:W-:-:S05]  /*17b50*/  LOP3.LUT R0, RZ, R3, RZ, 0x33, !PT ;  /* 0x00000003ff007212 */ /* 0x000fca00078e33ff */
[----:B------:R-:W-:Y:S01]  /*17b60*/  IMAD.IADD R25, R25, 0x1, R0 ;  /* 0x0000000119197824 */ /* 0x000fe200078e0200 */
[----:B------:R-:W-:Y:S06]  /*17b70*/  BRA `(.L_x_1291) ;  /* 0x00000000001c7947 */ /* 0x000fec0003800000 */
.L_x_1283:
[----:B------:R-:W-:Y:S01]  /*17b80*/  UMOV UR4, URZ ;  /* 0x0000003f00047c82 */ /* 0x000fe20008000000 */
[----:B------:R-:W-:Y:S01]  /*17b90*/  UMOV UR5, URZ ;  /* 0x0000003f00057c82 */ /* 0x000fe20008000000 */
[----:B------:R-:W-:Y:S01]  /*17ba0*/  ULDC UR6, c[0x0][0xc3c] ;  /* 0x00030f0000067ab9 */ /* 0x000fe20000000800 */
[----:B------:R-:W-:Y:S02]  /*17bb0*/  IMAD.MOV.U32 R24, RZ, RZ, R0 ;  /* 0x000000ffff187224 */ /* 0x000fe400078e0000 */
[----:B------:R-:W-:Y:S02]  /*17bc0*/  IMAD.U32 R25, RZ, RZ, UR4 ;  /* 0x00000004ff197e24 */ /* 0x000fe4000f8e00ff */
[----:B------:R-:W-:Y:S02]  /*17bd0*/  IMAD.U32 R26, RZ, RZ, UR5 ;  /* 0x00000005ff1a7e24 */ /* 0x000fe4000f8e00ff */
[----:B------:R-:W-:-:S07]  /*17be0*/  IMAD.U32 R27, RZ, RZ, UR6 ;  /* 0x00000006ff1b7e24 */ /* 0x000fce000f8e00ff */
.L_x_1291:
[----:B------:R-:W0:Y:S01]  /*17bf0*/  S2R R0, SR_TID.X ;  /* 0x0000000000007919 */ /* 0x000e220000002100 */
[----:B------:R-:W-:Y:S05]  /*17c00*/  WARPSYNC.ALL ;  /* 0x0000000000007948 */ /* 0x000fea0003800000 */
[----:B------:R-:W-:Y:S01]  /*17c10*/  BAR.SYNC.DEFER_BLOCKING 0x4, 0x200 ;  /* 0x0108000000007b1d */ /* 0x000fe20000010000 */
[----:B0-----:R-:W-:-:S04]  /*17c20*/  LOP3.LUT R0, R0, 0x1f, RZ, 0xc0, !PT ;  /* 0x0000001f00007812 */ /* 0x001fc800078ec0ff */
[----:B------:R-:W-:-:S13]  /*17c30*/  ISETP.NE.AND P0, PT, R0, RZ, PT ;  /* 0x000000ff0000720c */ /* 0x000fda0003f05270 */
[----:B------:R-:W0:Y:S01]  /*17c40*/  @!P0 S2R R3, SR_CgaCtaId ;  /* 0x0000000000038919 */ /* 0x000e220000008800 */
[----:B------:R-:W-:-:S04]  /*17c50*/  @!P0 MOV R0, 0x400 ;  /* 0x0000040000008802 */ /* 0x000fc80000000f00 */
[----:B0-----:R-:W-:-:S05]  /*17c60*/  @!P0 LEA R17, R3, R0, 0x18 ;  /* 0x0000000003118211 */ /* 0x001fca00078ec0ff */
[----:B------:R0:W-:Y:S01]  /*17c70*/  @!P0 STS.128 [R17+0x2d8d0], R24 ;  /* 0x02d8d01811008388 */ /* 0x0001e20000000c00 */
[----:B------:R-:W-:Y:S06]  /*17c80*/  BAR.ARV 0x5, 0x200 ;  /* 0x0148000000007b1d */ /* 0x000fec0000002000 */
.L_x_1280:
[----:B------:R-:W-:Y:S02]  /*17c90*/  ULDC UR4, c[0x0][0xc3c] ;  /* 0x00030f0000047ab9 */ /* 0x000fe40000000800 */
[----:B----4-:R-:W-:-:S13]  /*17ca0*/  ISETP.GE.AND P0, PT, R27, UR4, PT ;  /* 0x000000041b007c0c */ /* 0x010fda000bf06270 */
[----:B------:R-:W-:Y:S05]  /*17cb0*/  @!P0 BRA `(.L_x_1292) ;  /* 0xffffffa000988947 */ /* 0x000fea000383ffff */
[----:B------:R-:W-:Y:S05]  /*17cc0*/  BSYNC B8 ;  /* 0x0000000000087941 */ /* 0x000fea0003800000 */
.L_x_1178:
[----:B--2---:R-:W2:Y:S01]  /*17cd0*/  LDL.LU R0, [R1+0x24] ;  /* 0x0000240001007983 */ /* 0x004ea20000300800 */
[----:B------:R-:W-:Y:S01]  /*17ce0*/  BSSY B0, `(.L_x_1293) ;  /* 0x000000b000007945 */ /* 0x000fe20003800000 */
[----:B0-----:R-:W0:Y:S01]  /*17cf0*/  S2R R5, SR_CgaCtaId ;  /* 0x0000000000057919 */ /* 0x001e220000008800 */
[----:B--2---:R-:W-:-:S05]  /*17d00*/  VIADD R0, R0, 0x1 ;  /* 0x0000000100007836 */ /* 0x004fca0000000000 */
[----:B------:R-:W-:-:S04]  /*17d10*/  LEA.HI R2, R0, R0, RZ, 0x1 ;  /* 0x0000000000027211 */ /* 0x000fc800078f08ff */
[----:B------:R-:W-:Y:S02]  /*17d20*/  LOP3.LUT R3, R2, 0xfffffffe, RZ, 0xc0, !PT ;  /* 0xfffffffe02037812 */ /* 0x000fe400078ec0ff */
[----:B------:R-:W-:-:S03]  /*17d30*/  MOV R2, 0x400 ;  /* 0x0000040000027802 */ /* 0x000fc60000000f00 */
[----:B------:R-:W-:Y:S01]  /*17d40*/  IMAD.IADD R0, R0, 0x1, -R3 ;  /* 0x0000000100007824 */ /* 0x000fe200078e0a03 */
[----:B0-----:R-:W-:-:S04]  /*17d50*/  LEA R9, R5, R2, 0x18 ;  /* 0x0000000205097211 */ /* 0x001fc800078ec0ff */
[----:B------:R-:W-:-:S04]  /*17d60*/  SHF.L.U32 R0, R0, 0x1f, RZ ;  /* 0x0000001f00007819 */ /* 0x000fc800000006ff */
[----:B------:R-:W0:Y:S02]  /*17d70*/  SYNCS.PHASECHK.TRANS64.TRYWAIT P0, [R9+URZ+0x2d820], R0 ;  /* 0x02d82000090075a7 */ /* 0x000e24000800017f */
[----:B0-----:R-:W-:Y:S05]  /*17d80*/  @!P0 BRA `(.L_x_1294) ;  /* 0x0000001c00308947 */ /* 0x001fea0003800000 */
.L_x_1359:
[----:B------:R-:W-:Y:S05]  /*17d90*/  BSYNC B0 ;  /* 0x0000000000007941 */ /* 0x000fea0003800000 */
.L_x_1293:
[----:B------:R-:W-:-:S03]  /*17da0*/  UMOV UR4, 0xffffffff ;  /* 0xffffffff00047882 */ /* 0x000fc60000000000 */
[----:B------:R-:W-:Y:S05]  /*17db0*/  BRA.DIV UR4, `(.L_x_1295) ;  /* 0x0000001e04387947 */ /* 0x000fea000b800000 */
[----:B0-----:R-:W0:Y:S02]  /*17dc0*/  S2R R0, SR_TID.X ;  /* 0x0000000000007919 */ /* 0x001e240000002100 */
[----:B0-----:R-:W-:-:S04]  /*17dd0*/  SHF.R.U32.HI R0, RZ, 0x5, R0 ;  /* 0x00000005ff007819 */ /* 0x001fc80000011600 */
[----:B------:R-:W-:-:S05]  /*17de0*/  LOP3.LUT R0, R0, 0x3, RZ, 0xc0, !PT ;  /* 0x0000000300007812 */ /* 0x000fca00078ec0ff */
[----:B------:R0:W2:Y:S02]  /*17df0*/  SHFL.IDX PT, R14, R0, RZ, 0x1f ;  /* 0x00001fff000e7589 */ /* 0x0000a400000e0000 */
.L_x_1362:
[----:B--2---:R-:W-:Y:S01]  /*17e00*/  ISETP.NE.AND P0, PT, R14, RZ, PT ;  /* 0x000000ff0e00720c */ /* 0x004fe20003f05270 */
[----:B------:R-:W-:-:S12]  /*17e10*/  BSSY B0, `(.L_x_1296) ;  /* 0x0000024000007945 */ /* 0x000fd80003800000 */
[----:B------:R-:W-:Y:S05]  /*17e20*/  @P0 BRA `(.L_x_1297) ;  /* 0x0000000000880947 */ /* 0x000fea0003800000 */
[----:B------:R-:W-:-:S03]  /*17e30*/  UMOV UR4, 0xffffffff ;  /* 0xffffffff00047882 */ /* 0x000fc60000000000 */
[----:B------:R-:W-:Y:S05]  /*17e40*/  BRA.DIV UR4, `(.L_x_1298) ;  /* 0x0000001e04487947 */ /* 0x000fea000b800000 */
[----:B------:R-:W-:-:S13]  /*17e50*/  ELECT P6, URZ, PT ;  /* 0x00000000003f782f */ /* 0x000fda00038c0000 */
.L_x_1365:
[----:B------:R-:W-:Y:S05]  /*17e60*/  @!P6 BRA `(.L_x_1297) ;  /* 0x000000000078e947 */ /* 0x000fea0003800000 */
[----:B------:R-:W-:-:S06]  /*17e70*/  ULOP3.LUT UR4, UR36, 0x2, URZ, 0xfc, !UPT ;  /* 0x0000000224047892 */ /* 0x000fcc000f8efc3f */
[----:B0-----:R-:W-:-:S05]  /*17e80*/  IMAD.U32 R0, RZ, RZ, UR4 ;  /* 0x00000004ff007e24 */ /* 0x001fca000f8e00ff */
[----:B------:R-:W-:-:S13]  /*17e90*/  ISETP.NE.AND P2, PT, R0, 0x3, PT ;  /* 0x000000030000780c */ /* 0x000fda0003f45270 */
[----:B------:R-:W-:Y:S05]  /*17ea0*/  @!P2 BRA `(.L_x_1299) ;  /* 0x000000000004a947 */ /* 0x000fea0003800000 */
[----:B------:R-:W-:Y:S01]  /*17eb0*/  BPT.TRAP 0x1 ;  /* 0x000000040000795c */ /* 0x000fe20000300000 */
.L_x_1299:
[----:B------:R-:W-:Y:S01]  /*17ec0*/  VIADD R3, R9, 0x2d840 ;  /* 0x0002d84009037836 */ /* 0x000fe20000000000 */
[----:B------:R-:W-:Y:S01]  /*17ed0*/  SHF.L.U32 R2, R28, 0x1f, RZ ;  /* 0x0000001f1c027819 */ /* 0x000fe200000006ff */
[C---:B------:R-:W-:Y:S02]  /*17ee0*/  VIADD R0, R18.reuse, 0x1 ;  /* 0x0000000112007836 */ /* 0x040fe40000000000 */
[----:B------:R-:W-:-:S03]  /*17ef0*/  IMAD R7, R18, 0x8, R3 ;  /* 0x0000000812077824 */ /* 0x000fc600078e0203 */
[C---:B------:R-:W-:Y:S01]  /*17f00*/  ISETP.NE.AND P1, PT, R0.reuse, 0x2, PT ;  /* 0x000000020000780c */ /* 0x040fe20003f25270 */
[----:B------:R-:W0:Y:S03]  /*17f10*/  SYNCS.PHASECHK.TRANS64.TRYWAIT P0, [R7+URZ], R2 ;  /* 0x00000002070075a7 */ /* 0x000e26000800017f */
[----:B------:R-:W-:Y:S02]  /*17f20*/  SEL R5, RZ, 0x1, P1 ;  /* 0x00000001ff057807 */ /* 0x000fe40000800000 */
[----:B-1----:R-:W-:Y:S02]  /*17f30*/  SEL R4, R0, RZ, P1 ;  /* 0x000000ff00047207 */ /* 0x002fe40000800000 */
[----:B------:R-:W-:-:S03]  /*17f40*/  LOP3.LUT R0, R28, R5, RZ, 0x3c, !PT ;  /* 0x000000051c007212 */ /* 0x000fc600078e3cff */
[----:B------:R-:W-:Y:S01]  /*17f50*/  IMAD R3, R4, 0x8, R3 ;  /* 0x0000000804037824 */ /* 0x000fe200078e0203 */
[----:B------:R-:W-:Y:S01]  /*17f60*/  SHF.L.U32 R0, R0, 0x1f, RZ ;  /* 0x0000001f00007819 */ /* 0x000fe200000006ff */
[----:B0-----:R-:W-:Y:S06]  /*17f70*/  @!P0 BRA `(.L_x_1300) ;  /* 0x0000001c001c8947 */ /* 0x001fec0003800000 */
.L_x_1366:
[----:B------:R-:W1:Y:S02]  /*17f80*/  SYNCS.PHASECHK.TRANS64.TRYWAIT P0, [R3+URZ], R0 ;  /* 0x00000000030075a7 */ /* 0x000e64000800017f */
[----:B-1----:R-:W-:Y:S05]  /*17f90*/  @!P0 BRA `(.L_x_1301) ;  /* 0x0000001c00288947 */ /* 0x002fea0003800000 */
.L_x_1367:
[----:B------:R-:W-:Y:S05]  /*17fa0*/  @!P2 BRA `(.L_x_1302) ;  /* 0x000000000004a947 */ /* 0x000fea0003800000 */
[----:B------:R-:W-:Y:S01]  /*17fb0*/  BPT.TRAP 0x1 ;  /* 0x000000040000795c */ /* 0x000fe20000300000 */
.L_x_1302:
[----:B-1----:R-:W-:-:S04]  /*17fc0*/  VIADD R3, R9, 0x2d860 ;  /* 0x0002d86009037836 */ /* 0x002fc80000000000 */
[----:B------:R-:W-:-:S04]  /*17fd0*/  IMAD R5, R18, 0x8, R3 ;  /* 0x0000000812057824 */ /* 0x000fc800078e0203 */
[----:B------:R-:W1:Y:S02]  /*17fe0*/  SYNCS.PHASECHK.TRANS64.TRYWAIT P0, [R5+URZ], R2 ;  /* 0x00000002050075a7 */ /* 0x000e64000800017f */
[----:B-1----:R-:W-:Y:S05]  /*17ff0*/  @!P0 BRA `(.L_x_1303) ;  /* 0x0000001c00248947 */ /* 0x002fea0003800000 */
.L_x_1368:
[----:B------:R-:W-:-:S07]  /*18000*/  IMAD R3, R4, 0x8, R3 ;  /* 0x0000000804037824 */ /* 0x000fce00078e0203 */
.L_x_1304:
[----:B--2---:R2:W4:Y:S02]  /*18010*/  SYNCS.PHASECHK.TRANS64.TRYWAIT P0, [R3+URZ], R0 ;  /* 0x00000000030075a7 */ /* 0x004524000800017f */
[----:B----4-:R-:W-:Y:S05]  /*18020*/  @!P0 NANOSLEEP.SYNCS 0x989680 ;  /* 0x009896800000895d */ /* 0x010fea0003900000 */
[----:B------:R-:W4:Y:S02]  /*18030*/  @!P0 SYNCS.PHASECHK.TRANS64 P0, [R3+URZ], R0 ;  /* 0x00000000030085a7 */ /* 0x000f24000800007f */
[----:B----4-:R-:W-:Y:S05]  /*18040*/  @!P0 BRA `(.L_x_1304) ;  /* 0xfffffffc00f08947 */ /* 0x010fea000383ffff */
.L_x_1297:
[----:B------:R-:W-:Y:S05]  /*18050*/  BSYNC B0 ;  /* 0x0000000000007941 */ /* 0x000fea0003800000 */
.L_x_1296:
[----:B------:R-:W-:Y:S05]  /*18060*/  EXIT ;  /* 0x000000000000794d */ /* 0x000fea0003800000 */
.L_x_1085:
[----:B0-----:R-:W-:-:S04]  /*18070*/  IMAD.U32 R3, RZ, RZ, UR42 ;  /* 0x0000002aff037e24 */ /* 0x001fc8000f8e00ff */
[----:B------:R0:W1:Y:S03]  /*18080*/  SYNCS.PHASECHK.TRANS64.TRYWAIT P1, [R3+URZ+0x2d800], R0 ;  /* 0x02d80000030075a7 */ /* 0x000066000802017f */
[----:B-1----:R-:W-:Y:S05]  /*18090*/  @!P1 NANOSLEEP.SYNCS 0x989680 ;  /* 0x009896800000995d */ /* 0x002fea0003900000 */
[----:B------:R-:W1:Y:S02]  /*180a0*/  @!P1 SYNCS.PHASECHK.TRANS64 P1, [R3+URZ+0x2d800], R0 ;  /* 0x02d80000030095a7 */ /* 0x000e64000802007f */
[----:B-1----:R-:W-:Y:S05]  /*180b0*/  @!P1 BRA `(.L_x_1085) ;  /* 0xfffffffc00ec9947 */ /* 0x002fea000383ffff */
[----:B------:R-:W-:Y:S05]  /*180c0*/  BRA `(.L_x_1305) ;  /* 0xfffffea0002c7947 */ /* 0x000fea000383ffff */
.L_x_1089:
[----:B-1----:R1:W2:Y:S02]  /*180d0*/  SYNCS.PHASECHK.TRANS64.TRYWAIT P2, [R3+URZ+0x2d830], R0 ;  /* 0x02d83000030075a7 */ /* 0x0022a4000804017f */
[----:B--2---:R-:W-:Y:S05]  /*180e0*/  @!P2 NANOSLEEP.SYNCS 0x989680 ;  /* 0x009896800000a95d */ /* 0x004fea0003900000 */
[----:B------:R-:W2:Y:S02]  /*180f0*/  @!P2 SYNCS.PHASECHK.TRANS64 P2, [R3+URZ+0x2d830], R0 ;  /* 0x02d830000300a5a7 */ /* 0x000ea4000804007f */
[----:B--2---:R-:W-:Y:S05]  /*18100*/  @!P2 BRA `(.L_x_1089) ;  /* 0xfffffffc00f0a947 */ /* 0x004fea000383ffff */
[----:B------:R-:W-:Y:S05]  /*18110*/  BRA `(.L_x_1088) ;  /* 0xfffffea000507947 */ /* 0x000fea000383ffff */
.L_x_1105:
[----:B-1----:R-:W-:-:S04]  /*18120*/  IMAD.U32 R7, RZ, RZ, UR6 ;  /* 0x00000006ff077e24 */ /* 0x002fc8000f8e00ff */
[----:B------:R1:W2:Y:S03]  /*18130*/  SYNCS.PHASECHK.TRANS64.TRYWAIT P2, [R7+URZ+0x2d830], R6 ;  /* 0x02d83006070075a7 */ /* 0x0002a6000804017f */
[----:B--2---:R-:W-:Y:S05]  /*18140*/  @!P2 NANOSLEEP.SYNCS 0x989680 ;  /* 0x009896800000a95d */ /* 0x004fea0003900000 */
[----:B------:R-:W2:Y:S02]  /*18150*/  @!P2 SYNCS.PHASECHK.TRANS64 P2, [R7+URZ+0x2d830], R6 ;  /* 0x02d830060700a5a7 */ /* 0x000ea4000804007f */
[----:B--2---:R-:W-:Y:S05]  /*18160*/  @!P2 BRA `(.L_x_1105) ;  /* 0xfffffffc00eca947 */ /* 0x004fea000383ffff */
[----:B------:R-:W-:Y:S05]  /*18170*/  BRA `(.L_x_1102) ;  /* 0xfffffed400347947 */ /* 0x000fea000383ffff */
.L_x_1109:
[----:B-1----:R-:W-:-:S04]  /*18180*/  IMAD.U32 R7, RZ, RZ, UR6 ;  /* 0x00000006ff077e24 */ /* 0x002fc8000f8e00ff */
[----:B------:R1:W2:Y:S03]  /*18190*/  SYNCS.PHASECHK.TRANS64.TRYWAIT P2, [R7+URZ+0x2d850], R6 ;  /* 0x02d85006070075a7 */ /* 0x0002a6000804017f */
[----:B--2---:R-:W-:Y:S05]  /*181a0*/  @!P2 NANOSLEEP.SYNCS 0x989680 ;  /* 0x009896800000a95d */ /* 0x004fea0003900000 */
[----:B------:R-:W2:Y:S02]  /*181b0*/  @!P2 SYNCS.PHASECHK.TRANS64 P2, [R7+URZ+0x2d850], R6 ;  /* 0x02d850060700a5a7 */ /* 0x000ea4000804007f */
[----:B--2---:R-:W-:Y:S05]  /*181c0*/  @!P2 BRA `(.L_x_1109) ;  /* 0xfffffffc00eca947 */ /* 0x004fea000383ffff */
[----:B------:R-:W-:Y:S05]  /*181d0*/  BRA `(.L_x_1106) ;  /* 0xfffffed400d47947 */ /* 0x000fea000383ffff */
.L_x_1126:
[----:B--2---:R-:W-:-:S04]  /*181e0*/  IMAD.U32 R5, RZ, RZ, UR6 ;  /* 0x00000006ff057e24 */ /* 0x004fc8000f8e00ff */
[----:B------:R2:W4:Y:S03]  /*181f0*/  SYNCS.PHASECHK.TRANS64.TRYWAIT P2, [R5+URZ+0x2d830], R0 ;  /* 0x02d83000050075a7 */ /* 0x000526000804017f */
[----:B----4-:R-:W-:Y:S05]  /*18200*/  @!P2 NANOSLEEP.SYNCS 0x989680 ;  /* 0x009896800000a95d */ /* 0x010fea0003900000 */
[----:B------:R-:W4:Y:S02]  /*18210*/  @!P2 SYNCS.PHASECHK.TRANS64 P2, [R5+URZ+0x2d830], R0 ;  /* 0x02d830000500a5a7 */ /* 0x000f24000804007f */
[----:B----4-:R-:W-:Y:S05]  /*18220*/  @!P2 BRA `(.L_x_1126) ;  /* 0xfffffffc00eca947 */ /* 0x010fea000383ffff */
[----:B------:R-:W-:Y:S05]  /*18230*/  BRA `(.L_x_1123) ;  /* 0xffffff08000c7947 */ /* 0x000fea000383ffff */
.L_x_1130:
[----:B-1----:R-:W-:-:S04]  /*18240*/  IMAD.U32 R5, RZ, RZ, UR6 ;  /* 0x00000006ff057e24 */ /* 0x002fc8000f8e00ff */
[----:B------:R1:W2:Y:S03]  /*18250*/  SYNCS.PHASECHK.TRANS64.TRYWAIT P2, [R5+URZ+0x2d850], R0 ;  /* 0x02d85000050075a7 */ /* 0x0002a6000804017f */
[----:B--2---:R-:W-:Y:S05]  /*18260*/  @!P2 NANOSLEEP.SYNCS 0x989680 ;  /* 0x009896800000a95d */ /* 0x004fea0003900000 */
[----:B------:R-:W2:Y:S02]  /*18270*/  @!P2 SYNCS.PHASECHK.TRANS64 P2, [R5+URZ+0x2d850], R0 ;  /* 0x02d850000500a5a7 */ /* 0x000ea4000804007f */
[----:B--2---:R-:W-:Y:S05]  /*18280*/  @!P2 BRA `(.L_x_1130) ;  /* 0xfffffffc00eca947 */ /* 0x004fea000383ffff */
[----:B------:R-:W-:Y:S05]  /*18290*/  BRA `(.L_x_1127) ;  /* 0xffffff0800ac7947 */ /* 0x000fea000383ffff */
.L_x_1136:
[----:B-1----:R-:W-:-:S04]  /*182a0*/  IMAD.U32 R5, RZ, RZ, UR6 ;  /* 0x00000006ff057e24 */ /* 0x002fc8000f8e00ff */
[----:B------:R1:W2:Y:S03]  /*182b0*/  SYNCS.PHASECHK.TRANS64.TRYWAIT P2, [R5+URZ+0x2d830], R0 ;  /* 0x02d83000050075a7 */ /* 0x0002a6000804017f */
[----:B--2---:R-:W-:Y:S05]  /*182c0*/  @!P2 NANOSLEEP.SYNCS 0x989680 ;  /* 0x009896800000a95d */ /* 0x004fea0003900000 */
[----:B------:R-:W2:Y:S02]  /*182d0*/  @!P2 SYNCS.PHASECHK.TRANS64 P2, [R5+URZ+0x2d830], R0 ;  /* 0x02d830000500a5a7 */ /* 0x000ea4000804007f */
[----:B--2---:R-:W-:Y:S05]  /*182e0*/  @!P2 BRA `(.L_x_1136) ;  /* 0xfffffffc00eca947 */ /* 0x004fea000383ffff */
[----:B------:R-:W-:Y:S05]  /*182f0*/  BRA `(.L_x_1133) ;  /* 0xffffff2800147947 */ /* 0x000fea000383ffff */
.L_x_1140:
[----:B-1----:R-:W-:-:S04]  /*18300*/  IMAD.U32 R5, RZ, RZ, UR6 ;  /* 0x00000006ff057e24 */ /* 0x002fc8000f8e00ff */
[----:B------:R1:W2:Y:S03]  /*18310*/  SYNCS.PHASECHK.TRANS64.TRYWAIT P2, [R5+URZ+0x2d850], R0 ;  /* 0x02d85000050075a7 */ /* 0x0002a6000804017f */
[----:B--2---:R-:W-:Y:S05]  /*18320*/  @!P2 NANOSLEEP.SYNCS 0x989680 ;  /* 0x009896800000a95d */ /* 0x004fea0003900000 */
[----:B------:R-:W2:Y:S02]  /*18330*/  @!P2 SYNCS.PHASECHK.TRANS64 P2, [R5+URZ+0x2d850], R0 ;  /* 0x02d850000500a5a7 */ /* 0x000ea4000804007f */
[----:B--2---:R-:W-:Y:S05]  /*18340*/  @!P2 BRA `(.L_x_1140) ;  /* 0xfffffffc00eca947 */ /* 0x004fea000383ffff */
[----:B------:R-:W-:Y:S05]  /*18350*/  BRA `(.L_x_1137) ;  /* 0xffffff2800b47947 */ /* 0x000fea000383ffff */
.L_x_1153:
[----:B------:R-:W-:-:S04]  /*18360*/  IMAD.U32 R7, RZ, RZ, UR9 ;  /* 0x00000009ff077e24 */ /* 0x000fc8000f8e00ff */
[----:B------:R0:W0:Y:S03]  /*18370*/  SYNCS.PHASECHK.TRANS64.TRYWAIT P0, [R7+URZ+0x2d850], R2 ;  /* 0x02d85002070075a7 */ /* 0x000026000800017f */
[----:B0-----:R-:W-:Y:S05]  /*18380*/  @!P0 NANOSLEEP.SYNCS 0x989680 ;  /* 0x009896800000895d */ /* 0x001fea0003900000 */
[----:B------:R-:W0:Y:S02]  /*18390*/  @!P0 SYNCS.PHASECHK.TRANS64 P0, [R7+URZ+0x2d850], R2 ;  /* 0x02d85002070085a7 */ /* 0x000e24000800007f */
[----:B0-----:R-:W-:Y:S05]  /*183a0*/  @!P0 BRA `(.L_x_1153) ;  /* 0xfffffffc00ec8947 */ /* 0x001fea000383ffff */
[----:B------:R-:W-:Y:S05]  /*183b0*/  BRA `(.L_x_1152) ;  /* 0xffffff5400f47947 */ /* 0x000fea000383ffff */
.L_x_1200:
[----:B------:R-:W3:Y:S01]  /*183c0*/  S2R R20, SR_TID.X ;  /* 0x0000000000147919 */ /* 0x000ee20000002100 */
[----:B------:R-:W-:Y:S01]  /*183d0*/  BSSY B0, `(.L_x_1306) ;  /* 0x000000a000007945 */ /* 0x000fe20003800000 */
[----:B--2---:R-:W-:Y:S02]  /*183e0*/  IMAD.MOV.U32 R12, RZ, RZ, RZ ;  /* 0x000000ffff0c7224 */ /* 0x004fe400078e00ff */
[----:B0-----:R-:W-:Y:S02]  /*183f0*/  IMAD.MOV.U32 R11, RZ, RZ, 0x1f ;  /* 0x0000001fff0b7424 */ /* 0x001fe400078e00ff */
[----:B------:R-:W-:Y:S01]  /*18400*/  IMAD.MOV.U32 R15, RZ, RZ, -0x1 ;  /* 0xffffffffff0f7424 */ /* 0x000fe200078e00ff */
[----:B---3--:R-:W-:-:S04]  /*18410*/  SHF.R.U32.HI R20, RZ, 0x5, R20 ;  /* 0x00000005ff147819 */ /* 0x008fc80000011614 */
[----:B------:R-:W-:-:S05]  /*18420*/  LOP3.LUT R20, R20, 0x3, RZ, 0xc0, !PT ;  /* 0x0000000314147812 */ /* 0x000fca00078ec0ff */
[----:B------:R-:W-:-:S07]  /*18430*/  IMAD.MOV.U32 R13, RZ, RZ, R20 ;  /* 0x000000ffff0d7224 */ /* 0x000fce00078e0014 */
[----:B-1----:R-:W-:Y:S05]  /*18440*/  WARPSYNC.COLLECTIVE R15, `(.L_x_1307) ;  /* 0x000000000f087348 */ /* 0x002fea0003c00000 */
[----:B------:R0:W2:Y:S02]  /*18450*/  SHFL.IDX P6, R14, R13, R12, R11 ;  /* 0x0000000c0d0e7389 */ /* 0x0000a400000c000b */
[----:B012---:R-:W-:Y:S01]  /*18460*/  ENDCOLLECTIVE ;  /* 0x000000000000791b */ /* 0x007fe20003800000 */
.L_x_1307:
[----:B------:R-:W-:Y:S05]  /*18470*/  BSYNC B0 ;  /* 0x0000000000007941 */ /* 0x000fea0003800000 */
.L_x_1306:
[----:B------:R-:W-:Y:S05]  /*18480*/  BRA `(.L_x_1308) ;  /* 0xffffffac00087947 */ /* 0x000fea000383ffff */
.L_x_1202:
[----:B------:R-:W-:Y:S01]  /*18490*/  BSSY B0, `(.L_x_1309) ;  /* 0x0000006000007945 */ /* 0x000fe20003800000 */
[----:B------:R-:W-:-:S07]  /*184a0*/  IMAD.MOV.U32 R15, RZ, RZ, -0x1 ;  /* 0xffffffffff0f7424 */ /* 0x000fce00078e00ff */
[----:B0123--:R-:W-:Y:S05]  /*184b0*/  WARPSYNC.COLLECTIVE R15, `(.L_x_1310) ;  /* 0x000000000f0c7348 */ /* 0x00ffea0003c00000 */
[----:B------:R-:W-:Y:S02]  /*184c0*/  ELECT P6, UR62, PT ;  /* 0x00000000003e782f */ /* 0x000fe400038c0000 */
[----:B------:R-:W-:Y:S01]  /*184d0*/  MOV R14, UR62 ;  /* 0x0000003e000e7c02 */ /* 0x000fe20008000f00 */
[----:B0123--:R-:W-:Y:S10]  /*184e0*/  ENDCOLLECTIVE ;  /* 0x000000000000791b */ /* 0x00fff40003800000 */
.L_x_1310:
[----:B------:R-:W-:Y:S05]  /*184f0*/  BSYNC B0 ;  /* 0x0000000000007941 */ /* 0x000fea0003800000 */
.L_x_1309:
[----:B------:R-:W-:Y:S05]  /*18500*/  BRA `(.L_x_1311) ;  /* 0xffffffac00107947 */ /* 0x000fea000383ffff */
.L_x_1204:
[----:B---3--:R3:W4:Y:S02]  /*18510*/  SYNCS.PHASECHK.TRANS64.TRYWAIT P0, [R0+URZ+0x2d840], R2 ;  /* 0x02d84002000075a7 */ /* 0x008724000800017f */
[----:B----4-:R-:W-:Y:S05]  /*18520*/  @!P0 NANOSLEEP.SYNCS 0x989680 ;  /* 0x009896800000895d */ /* 0x010fea0003900000 */
[----:B------:R-:W4:Y:S02]  /*18530*/  @!P0 SYNCS.PHASECHK.TRANS64 P0, [R0+URZ+0x2d840], R2 ;  /* 0x02d84002000085a7 */ /* 0x000f24000800007f */
[----:B----4-:R-:W-:Y:S05]  /*18540*/  @!P0 BRA `(.L_x_1204) ;  /* 0xfffffffc00f08947 */ /* 0x010fea000383ffff */
[----:B------:R-:W-:Y:S05]  /*18550*/  BRA `(.L_x_1312) ;  /* 0xffffffac00607947 */ /* 0x000fea000383ffff */
.L_x_1208:
[----:B------:R-:W2:Y:S01]  /*18560*/  LDL.LU R11, [R1+0xc] ;  /* 0x00000c00010b7983 */ /* 0x000ea20000300800 */
[----:B------:R-:W-:Y:S02]  /*18570*/  IMAD.MOV.U32 R13, RZ, RZ, R4 ;  /* 0x000000ffff0d7224 */ /* 0x000fe400078e0004 */
[----:B------:R-:W-:Y:S01]  /*18580*/  IMAD.MOV.U32 R12, RZ, RZ, RZ ;  /* 0x000000ffff0c7224 */ /* 0x000fe200078e00ff */
[----:B------:R-:W0:Y:S01]  /*18590*/  S2R R0, SR_TID.X ;  /* 0x0000000000007919 */ /* 0x000e220000002100 */
[----:B------:R-:W-:Y:S01]  /*185a0*/  IMAD.MOV.U32 R15, RZ, RZ, -0x1 ;  /* 0xffffffffff0f7424 */ /* 0x000fe200078e00ff */
[----:B0-----:R-:W-:-:S04]  /*185b0*/  LOP3.LUT R0, R0, 0x7f, RZ, 0xc0, !PT ;  /* 0x0000007f00007812 */ /* 0x001fc800078ec0ff */
[----:B------:R-:W-:-:S05]  /*185c0*/  SHF.R.U32.HI R0, RZ, 0x2, R0 ;  /* 0x00000002ff007819 */ /* 0x000fca0000011600 */
[----:B------:R-:W-:-:S04]  /*185d0*/  IMAD.IADD R0, R0, 0x1, R10 ;  /* 0x0000000100007824 */ /* 0x000fc800078e020a */
[----:B------:R-:W-:Y:S02]  /*185e0*/  VIADD R10, R0, 0x20 ;  /* 0x00000020000a7836 */ /* 0x000fe40000000000 */
[----:B--2---:R-:W-:Y:S02]  /*185f0*/  IMAD R5, R11, R9, RZ ;  /* 0x000000090b057224 */ /* 0x004fe400078e02ff */
[----:B------:R-:W-:-:S03]  /*18600*/  IMAD.MOV.U32 R11, RZ, RZ, 0x1c1f ;  /* 0x00001c1fff0b7424 */ /* 0x000fc600078e00ff */
[----:B------:R-:W-:-:S13]  /*18610*/  ISETP.GE.AND P4, PT, R0, R5, PT ;  /* 0x000000050000720c */ /* 0x000fda0003f86270 */
[----:B-----5:R-:W-:Y:S05]  /*18620*/  WARPSYNC.COLLECTIVE R15, `(.L_x_1313) ;  /* 0x000000000f087348 */ /* 0x020fea0003c00000 */
[----:B------:R0:W1:Y:S02]  /*18630*/  SHFL.IDX P6, R14, R13, R12, R11 ;  /* 0x0000000c0d0e7389 */ /* 0x00006400000c000b */
[----:B01---5:R-:W-:Y:S01]  /*18640*/  ENDCOLLECTIVE ;  /* 0x000000000000791b */ /* 0x023fe20003800000 */
.L_x_1313:
[----:B------:R-:W-:Y:S02]  /*18650*/  IMAD.MOV.U32 R13, RZ, RZ, R6 ;  /* 0x000000ffff0d7224 */ /* 0x000fe400078e0006 */
[----:B------:R-:W-:-:S07]  /*18660*/  IMAD.MOV.U32 R2, RZ, RZ, R14 ;  /* 0x000000ffff027224 */ /* 0x000fce00078e000e */
[----:B------:R-:W-:Y:S05]  /*18670*/  WARPSYNC.COLLECTIVE R15, `(.L_x_1314) ;  /* 0x000000000f087348 */ /* 0x000fea0003c00000 */
[----:B------:R0:W1:Y:S02]  /*18680*/  SHFL.IDX P6, R14, R13, R12, R11 ;  /* 0x0000000c0d0e7389 */ /* 0x00006400000c000b */
[----:B01----:R-:W-:Y:S01]  /*18690*/  ENDCOLLECTIVE ;  /* 0x000000000000791b */ /* 0x003fe20003800000 */
.L_x_1314:
[----:B------:R-:W-:Y:S02]  /*186a0*/  IMAD.MOV.U32 R13, RZ, RZ, R4 ;  /* 0x000000ffff0d7224 */ /* 0x000fe400078e0004 */
[----:B------:R-:W-:Y:S02]  /*186b0*/  IMAD.MOV.U32 R12, RZ, RZ, 0x1 ;  /* 0x00000001ff0c7424 */ /* 0x000fe400078e00ff */
[----:B------:R-:W-:-:S07]  /*186c0*/  IMAD.MOV.U32 R3, RZ, RZ, R14 ;  /* 0x000000ffff037224 */ /* 0x000fce00078e000e */
[----:B------:R-:W-:Y:S05]  /*186d0*/  WARPSYNC.COLLECTIVE R15, `(.L_x_1315) ;  /* 0x000000000f087348 */ /* 0x000fea0003c00000 */
[----:B------:R0:W1:Y:S02]  /*186e0*/  SHFL.IDX P6, R14, R13, R12, R11 ;  /* 0x0000000c0d0e7389 */ /* 0x00006400000c000b */
[----:B01----:R-:W-:Y:S01]  /*186f0*/  ENDCOLLECTIVE ;  /* 0x000000000000791b */ /* 0x003fe20003800000 */
.L_x_1315:
[----:B------:R-:W-:-:S05]  /*18700*/  @!P4 LEA R3, P3, R21, R3, 0x1 ;  /* 0x000000031503c211 */ /* 0x000fca00078608ff */
[----:B------:R-:W-:Y:S01]  /*18710*/  @!P4 IMAD.X R2, RZ, RZ, R2, P3 ;  /* 0x000000ffff02c224 */ /* 0x000fe200018e0602 */
[----:B------:R-:W-:-:S04]  /*18720*/  ISETP.GE.AND P3, PT, R10, R5, PT ;  /* 0x000000050a00720c */ /* 0x000fc80003f66270 */
        /* <DEDUP_REMOVED lines=10> */
[----:B0-----:R-:W-:-:S07]  /*187d0*/  IMAD.MOV.U32 R2, RZ, RZ, R14 ;  /* 0x000000ffff027224 */ /* 0x001fce00078e000e */
[----:B------:R-:W-:Y:S05]  /*187e0*/  WARPSYNC.COLLECTIVE R15, `(.L_x_1316) ;  /* 0x000000000f087348 */ /* 0x000fea0003c00000 */
[----:B------:R0:W1:Y:S02]  /*187f0*/  SHFL.IDX P6, R14, R13, R12, R11 ;  /* 0x0000000c0d0e7389 */ /* 0x00006400000c000b */
[----:B01----:R-:W-:Y:S01]  /*18800*/  ENDCOLLECTIVE ;  /* 0x000000000000791b */ /* 0x003fe20003800000 */
.L_x_1316:
[----:B------:R-:W-:Y:S02]  /*18810*/  IMAD.MOV.U32 R13, RZ, RZ, R4 ;  /* 0x000000ffff0d7224 */ /* 0x000fe400078e0004 */
[----:B------:R-:W-:Y:S02]  /*18820*/  IMAD.MOV.U32 R12, RZ, RZ, 0x2 ;  /* 0x00000002ff0c7424 */ /* 0x000fe400078e00ff */
[----:B------:R-:W-:-:S07]  /*18830*/  IMAD.MOV.U32 R3, RZ, RZ, R14 ;  /* 0x000000ffff037224 */ /* 0x000fce00078e000e */
[----:B------:R-:W-:Y:S05]  /*18840*/  WARPSYNC.COLLECTIVE R15, `(.L_x_1317) ;  /* 0x000000000f087348 */ /* 0x000fea0003c00000 */
[----:B------:R0:W1:Y:S02]  /*18850*/  SHFL.IDX P6, R14, R13, R12, R11 ;  /* 0x0000000c0d0e7389 */ /* 0x00006400000c000b */
[----:B01----:R-:W-:Y:S01]  /*18860*/  ENDCOLLECTIVE ;  /* 0x000000000000791b */ /* 0x003fe20003800000 */
.L_x_1317:
        /* <DEDUP_REMOVED lines=18> */
.L_x_1318:
[----:B------:R-:W-:Y:S02]  /*18990*/  IMAD.MOV.U32 R13, RZ, RZ, R4 ;  /* 0x000000ffff0d7224 */ /* 0x000fe400078e0004 */
[----:B------:R-:W-:Y:S02]  /*189a0*/  IMAD.MOV.U32 R12, RZ, RZ, 0x3 ;  /* 0x00000003ff0c7424 */ /* 0x000fe400078e00ff */
[----:B------:R-:W-:-:S07]  /*189b0*/  IMAD.MOV.U32 R3, RZ, RZ, R14 ;  /* 0x000000ffff037224 */ /* 0x000fce00078e000e */
[----:B------:R-:W-:Y:S05]  /*189c0*/  WARPSYNC.COLLECTIVE R15, `(.L_x_1319) ;  /* 0x000000000f087348 */ /* 0x000fea0003c00000 */
[----:B------:R0:W1:Y:S02]  /*189d0*/  SHFL.IDX P6, R14, R13, R12, R11 ;  /* 0x0000000c0d0e7389 */ /* 0x00006400000c000b */
[----:B01----:R-:W-:Y:S01]  /*189e0*/  ENDCOLLECTIVE ;  /* 0x000000000000791b */ /* 0x003fe20003800000 */
.L_x_1319:
        /* <DEDUP_REMOVED lines=10> */
.L_x_1320:
        /* <DEDUP_REMOVED lines=8> */
[----:B0-----:R-:W-:Y:S02]  /*18b10*/  VIADD R2, R0, 0x60 ;  /* 0x0000006000027836 */ /* 0x001fe40000000000 */
[----:B------:R-:W-:-:S07]  /*18b20*/  IMAD.MOV.U32 R3, RZ, RZ, R14 ;  /* 0x000000ffff037224 */ /* 0x000fce00078e000e */
[----:B------:R-:W-:Y:S05]  /*18b30*/  WARPSYNC.COLLECTIVE R15, `(.L_x_1321) ;  /* 0x000000000f087348 */ /* 0x000fea0003c00000 */
[----:B------:R0:W1:Y:S02]  /*18b40*/  SHFL.IDX P6, R14, R13, R12, R11 ;  /* 0x0000000c0d0e7389 */ /* 0x00006400000c000b */
[----:B01----:R-:W-:Y:S01]  /*18b50*/  ENDCOLLECTIVE ;  /* 0x000000000000791b */ /* 0x003fe20003800000 */
.L_x_1321:
[----:B------:R-:W-:-:S13]  /*18b60*/  ISETP.GE.AND P3, PT, R2, R5, PT ;  /* 0x000000050200720c */ /* 0x000fda0003f66270 */
[----:B------:R-:W-:Y:S01]  /*18b70*/  @!P3 LEA R3, P5, R21, R3, 0x1 ;  /* 0x000000031503b211 */ /* 0x000fe200078a08ff */
[----:B------:R-:W-:-:S04]  /*18b80*/  IMAD.MOV.U32 R13, RZ, RZ, R8 ;  /* 0x000000ffff0d7224 */ /* 0x000fc800078e0008 */
        /* <DEDUP_REMOVED lines=13> */
.L_x_1322:
[----:B------:R-:W-:-:S05]  /*18c60*/  VIADD R3, R0, 0x80 ;  /* 0x0000008000037836 */ /* 0x000fca0000000000 */
[----:B------:R-:W-:Y:S01]  /*18c70*/  ISETP.GE.AND P3, PT, R3, R5, PT ;  /* 0x000000050300720c */ /* 0x000fe20003f66270 */
[----:B------:R-:W-:Y:S02]  /*18c80*/  IMAD.MOV.U32 R13, RZ, RZ, R7 ;  /* 0x000000ffff0d7224 */ /* 0x000fe400078e0007 */
[----:B------:R-:W-:Y:S02]  /*18c90*/  IMAD.MOV.U32 R12, RZ, RZ, 0x1 ;  /* 0x00000001ff0c7424 */ /* 0x000fe400078e00ff */
[----:B------:R-:W-:-:S08]  /*18ca0*/  IMAD.MOV.U32 R4, RZ, RZ, R14 ;  /* 0x000000ffff047224 */ /* 0x000fd000078e000e */
[----:B------:R-:W-:Y:S05]  /*18cb0*/  WARPSYNC.COLLECTIVE R15, `(.L_x_1323) ;  /* 0x000000000f087348 */ /* 0x000fea0003c00000 */
[----:B------:R0:W1:Y:S02]  /*18cc0*/  SHFL.IDX P6, R14, R13, R12, R11 ;  /* 0x0000000c0d0e7389 */ /* 0x00006400000c000b */
[----:B01----:R-:W-:Y:S01]  /*18cd0*/  ENDCOLLECTIVE ;  /* 0x000000000000791b */ /* 0x003fe20003800000 */
.L_x_1323:
[----:B------:R-:W-:-:S05]  /*18ce0*/  @!P3 LEA R4, P5, R21, R4, 0x1 ;  /* 0x000000041504b211 */ /* 0x000fca00078a08ff */
[----:B------:R-:W-:Y:S02]  /*18cf0*/  @!P3 IMAD.X R6, RZ, RZ, R2, P5 ;  /* 0x000000ffff06b224 */ /* 0x000fe400028e0602 */
[----:B------:R-:W-:Y:S02]  /*18d00*/  @!P3 IMAD.MOV.U32 R2, RZ, RZ, R4 ;  /* 0x000000ffff02b224 */ /* 0x000fe400078e0004 */
[----:B------:R-:W-:Y:S02]  /*18d10*/  @!P3 IMAD.MOV.U32 R3, RZ, RZ, R6 ;  /* 0x000000ffff03b224 */ /* 0x000fe400078e0006 */
[----:B------:R-:W-:-:S03]  /*18d20*/  IMAD.MOV.U32 R13, RZ, RZ, R8 ;  /* 0x000000ffff0d7224 */ /* 0x000fc600078e0008 */
[----:B------:R-:W-:Y:S01]  /*18d30*/  @!PT LDS RZ, [RZ] ;  /* 0x00000000fffff984 */ /* 0x000fe20000000800 */
[----:B------:R-:W-:Y:S01]  /*18d40*/  @!PT LDS RZ, [RZ] ;  /* 0x00000000fffff984 */ /* 0x000fe20000000800 */
[----:B------:R-:W-:Y:S01]  /*18d50*/  @!PT LDS RZ, [RZ] ;  /* 0x00000000fffff984 */ /* 0x000fe20000000800 */
[----:B------:R0:W-:Y:S04]  /*18d60*/  @!P3 LDGSTS.E.BYPASS.LTC128B.128 [R20+0xe400], desc[UR52][R2.64], !P2 ;  /* 0x0e4000000214bfae */ /* 0x0001e8000d101d74 */
[----:B------:R0:W-:Y:S01]  /*18d70*/  @!P3 LDGSTS.E.BYPASS.LTC128B.128 [R20+0x11400], desc[UR52][R2.64+0x40], !P1 ;  /* 0x114000400214bfae */ /* 0x0001e2000c901d74 */
[----:B------:R-:W-:-:S03]  /*18d80*/  IMAD.MOV.U32 R7, RZ, RZ, R14 ;  /* 0x000000ffff077224 */ /* 0x000fc600078e000e */
[----:B------:R0:W-:Y:S04]  /*18d90*/  @!P3 LDGSTS.E.BYPASS.LTC128B.128 [R20+0x14400], desc[UR52][R2.64+0x80], !P0 ;  /* 0x144000800214bfae */ /* 0x0001e8000c101d74 */
[----:B0-----:R-:W-:Y:S05]  /*18da0*/  WARPSYNC.COLLECTIVE R15, `(.L_x_1324) ;  /* 0x000000000f087348 */ /* 0x001fea0003c00000 */
[----:B------:R1:W2:Y:S02]  /*18db0*/  SHFL.IDX P6, R14, R13, R12, R11 ;  /* 0x0000000c0d0e7389 */ /* 0x0002a400000c000b */
[----:B012---:R-:W-:Y:S01]  /*18dc0*/  ENDCOLLECTIVE ;  /* 0x000000000000791b */ /* 0x007fe20003800000 */
.L_x_1324:
[----:B------:R-:W-:Y:S01]  /*18dd0*/  IMAD.MOV.U32 R2, RZ, RZ, R14 ;  /* 0x000000ffff027224 */ /* 0x000fe200078e000e */
[----:B------:R-:W-:Y:S06]  /*18de0*/  BRA `(.L_x_1325) ;  /* 0xffffffb000d07947 */ /* 0x000fec000383ffff */
.L_x_1211:
[----:B0-----:R0:W1:Y:S02]  /*18df0*/  SYNCS.PHASECHK.TRANS64.TRYWAIT P0, [R17+URZ+0x2d820], R0 ;  /* 0x02d82000110075a7 */ /* 0x001064000800017f */
[----:B-1----:R-:W-:Y:S05]  /*18e00*/  @!P0 NANOSLEEP.SYNCS 0x989680 ;  /* 0x009896800000895d */ /* 0x002fea0003900000 */
[----:B------:R-:W1:Y:S02]  /*18e10*/  @!P0 SYNCS.PHASECHK.TRANS64 P0, [R17+URZ+0x2d820], R0 ;  /* 0x02d82000110085a7 */ /* 0x000e64000800007f */
[----:B-1----:R-:W-:Y:S05]  /*18e20*/  @!P0 BRA `(.L_x_1211) ;  /* 0xfffffffc00f08947 */ /* 0x002fea000383ffff */
[----:B------:R-:W-:Y:S05]  /*18e30*/  BRA `(.L_x_1326) ;  /* 0xffffffb400387947 */ /* 0x000fea000383ffff */
.L_x_1220:
[----:B-1----:R1:W2:Y:S02]  /*18e40*/  SYNCS.PHASECHK.TRANS64.TRYWAIT P0, [R3+URZ+0x2d840], R2 ;  /* 0x02d84002030075a7 */ /* 0x0022a4000800017f */
[----:B--2---:R-:W-:Y:S05]  /*18e50*/  @!P0 NANOSLEEP.SYNCS 0x989680 ;  /* 0x009896800000895d */ /* 0x004fea0003900000 */
[----:B------:R-:W2:Y:S02]  /*18e60*/  @!P0 SYNCS.PHASECHK.TRANS64 P0, [R3+URZ+0x2d840], R2 ;  /* 0x02d84002030085a7 */ /* 0x000ea4000800007f */
[----:B--2---:R-:W-:Y:S05]  /*18e70*/  @!P0 BRA `(.L_x_1220) ;  /* 0xfffffffc00f08947 */ /* 0x004fea000383ffff */
[----:B------:R-:W-:Y:S05]  /*18e80*/  BRA `(.L_x_1327) ;  /* 0xffffffb8001c7947 */ /* 0x000fea000383ffff */
.L_x_1227:
[----:B0-----:R0:W1:Y:S02]  /*18e90*/  SYNCS.PHASECHK.TRANS64.TRYWAIT P0, [R3+URZ+0x60], R2 ;  /* 0x00006002030075a7 */ /* 0x001064000800017f */
[----:B-1----:R-:W-:Y:S05]  /*18ea0*/  @!P0 NANOSLEEP.SYNCS 0x989680 ;  /* 0x009896800000895d */ /* 0x002fea0003900000 */
[----:B------:R-:W1:Y:S02]  /*18eb0*/  @!P0 SYNCS.PHASECHK.TRANS64 P0, [R3+URZ+0x60], R2 ;  /* 0x00006002030085a7 */ /* 0x000e64000800007f */
[----:B-1----:R-:W-:Y:S05]  /*18ec0*/  @!P0 BRA `(.L_x_1227) ;  /* 0xfffffffc00f08947 */ /* 0x002fea000383ffff */
[----:B------:R-:W-:Y:S05]  /*18ed0*/  BRA `(.L_x_1328) ;  /* 0xffffffbc00287947 */ /* 0x000fea000383ffff */
.L_x_1237:
[----:B-1----:R1:W2:Y:S02]  /*18ee0*/  SYNCS.PHASECHK.TRANS64.TRYWAIT P0, [R3+URZ+0x2d840], R2 ;  /* 0x02d84002030075a7 */ /* 0x0022a4000800017f */
[----:B--2---:R-:W-:Y:S05]  /*18ef0*/  @!P0 NANOSLEEP.SYNCS 0x989680 ;  /* 0x009896800000895d */ /* 0x004fea0003900000 */
[----:B------:R-:W2:Y:S02]  /*18f00*/  @!P0 SYNCS.PHASECHK.TRANS64 P0, [R3+URZ+0x2d840], R2 ;  /* 0x02d84002030085a7 */ /* 0x000ea4000800007f */
[----:B--2---:R-:W-:Y:S05]  /*18f10*/  @!P0 BRA `(.L_x_1237) ;  /* 0xfffffffc00f08947 */ /* 0x004fea000383ffff */
[----:B------:R-:W-:Y:S05]  /*18f20*/  BRA `(.L_x_1329) ;  /* 0xffffffc000dc7947 */ /* 0x000fea000383ffff */
.L_x_1244:
[----:B0-----:R0:W1:Y:S02]  /*18f30*/  SYNCS.PHASECHK.TRANS64.TRYWAIT P0, [R12+URZ+0x60], R28 ;  /* 0x0000601c0c0075a7 */ /* 0x001064000800017f */
[----:B-1----:R-:W-:Y:S05]  /*18f40*/  @!P0 NANOSLEEP.SYNCS 0x989680 ;  /* 0x009896800000895d */ /* 0x002fea0003900000 */
[----:B------:R-:W1:Y:S02]  /*18f50*/  @!P0 SYNCS.PHASECHK.TRANS64 P0, [R12+URZ+0x60], R28 ;  /* 0x0000601c0c0085a7 */ /* 0x000e64000800007f */
[----:B-1----:R-:W-:Y:S05]  /*18f60*/  @!P0 BRA `(.L_x_1244) ;  /* 0xfffffffc00f08947 */ /* 0x002fea000383ffff */
[----:B------:R-:W-:Y:S05]  /*18f70*/  BRA `(.L_x_1330) ;  /* 0xffffffc400e87947 */ /* 0x000fea000383ffff */
.L_x_1254:
[----:B-1----:R1:W2:Y:S02]  /*18f80*/  SYNCS.PHASECHK.TRANS64.TRYWAIT P0, [R2+URZ+0x2d840], R3 ;  /* 0x02d84003020075a7 */ /* 0x0022a4000800017f */
[----:B--2---:R-:W-:Y:S05]  /*18f90*/  @!P0 NANOSLEEP.SYNCS 0x989680 ;  /* 0x009896800000895d */ /* 0x004fea0003900000 */
[----:B------:R-:W2:Y:S02]  /*18fa0*/  @!P0 SYNCS.PHASECHK.TRANS64 P0, [R2+URZ+0x2d840], R3 ;  /* 0x02d84003020085a7 */ /* 0x000ea4000800007f */
[----:B--2---:R-:W-:Y:S05]  /*18fb0*/  @!P0 BRA `(.L_x_1254) ;  /* 0xfffffffc00f08947 */ /* 0x004fea000383ffff */
[----:B------:R-:W-:Y:S05]  /*18fc0*/  BRA `(.L_x_1331) ;  /* 0xffffffcc00707947 */ /* 0x000fea000383ffff */
.L_x_1261:
[----:B0-----:R0:W1:Y:S02]  /*18fd0*/  SYNCS.PHASECHK.TRANS64.TRYWAIT P0, [R7+URZ+0x60], R2 ;  /* 0x00006002070075a7 */ /* 0x001064000800017f */
[----:B-1----:R-:W-:Y:S05]  /*18fe0*/  @!P0 NANOSLEEP.SYNCS 0x989680 ;  /* 0x009896800000895d */ /* 0x002fea0003900000 */
[----:B------:R-:W1:Y:S02]  /*18ff0*/  @!P0 SYNCS.PHASECHK.TRANS64 P0, [R7+URZ+0x60], R2 ;  /* 0x00006002070085a7 */ /* 0x000e64000800007f */
[----:B-1----:R-:W-:Y:S05]  /*19000*/  @!P0 BRA `(.L_x_1261) ;  /* 0xfffffffc00f08947 */ /* 0x002fea000383ffff */
[----:B------:R-:W-:Y:S05]  /*19010*/  BRA `(.L_x_1332) ;  /* 0xffffffd000807947 */ /* 0x000fea000383ffff */
.L_x_1273:
[----:B0-----:R0:W1:Y:S02]  /*19020*/  SYNCS.PHASECHK.TRANS64.TRYWAIT P0, [R3+URZ+0x2d860], R0 ;  /* 0x02d86000030075a7 */ /* 0x001064000800017f */
[----:B-1----:R-:W-:Y:S05]  /*19030*/  @!P0 NANOSLEEP.SYNCS 0x989680 ;  /* 0x009896800000895d */ /* 0x002fea0003900000 */
[----:B------:R-:W1:Y:S02]  /*19040*/  @!P0 SYNCS.PHASECHK.TRANS64 P0, [R3+URZ+0x2d860], R0 ;  /* 0x02d86000030085a7 */ /* 0x000e64000800007f */
[----:B-1----:R-:W-:Y:S05]  /*19050*/  @!P0 BRA `(.L_x_1273) ;  /* 0xfffffffc00f08947 */ /* 0x002fea000383ffff */
[----:B------:R-:W-:Y:S05]  /*19060*/  BRA `(.L_x_1333) ;  /* 0xffffffd400f47947 */ /* 0x000fea000383ffff */
.L_x_1281:
[----:B------:R-:W-:Y:S01]  /*19070*/  BSSY B0, `(.L_x_1334) ;  /* 0x0000008000007945 */ /* 0x000fe20003800000 */
[----:B------:R-:W-:Y:S02]  /*19080*/  IMAD.MOV.U32 R13, RZ, RZ, R24 ;  /* 0x000000ffff0d7224 */ /* 0x000fe400078e0018 */
[----:B--2---:R-:W-:Y:S02]  /*19090*/  IMAD.MOV.U32 R12, RZ, RZ, RZ ;  /* 0x000000ffff0c7224 */ /* 0x004fe400078e00ff */
[----:B0-----:R-:W-:Y:S02]  /*190a0*/  IMAD.MOV.U32 R11, RZ, RZ, 0x1f ;  /* 0x0000001fff0b7424 */ /* 0x001fe400078e00ff */
[----:B------:R-:W-:-:S07]  /*190b0*/  IMAD.MOV.U32 R15, RZ, RZ, -0x1 ;  /* 0xffffffffff0f7424 */ /* 0x000fce00078e00ff */
[----:B-1----:R-:W-:Y:S05]  /*190c0*/  WARPSYNC.COLLECTIVE R15, `(.L_x_1335) ;  /* 0x000000000f087348 */ /* 0x002fea0003c00000 */
[----:B------:R0:W2:Y:S02]  /*190d0*/  SHFL.IDX P6, R14, R13, R12, R11 ;  /* 0x0000000c0d0e7389 */ /* 0x0000a400000c000b */
[----:B012---:R-:W-:Y:S01]  /*190e0*/  ENDCOLLECTIVE ;  /* 0x000000000000791b */ /* 0x007fe20003800000 */
.L_x_1335:
[----:B------:R-:W-:Y:S05]  /*190f0*/  BSYNC B0 ;  /* 0x0000000000007941 */ /* 0x000fea0003800000 */
.L_x_1334:
        /* <DEDUP_REMOVED lines=9> */
.L_x_1336:
[----:B------:R-:W-:Y:S02]  /*19190*/  ULDC UR4, c[0x0][0xc3c] ;  /* 0x00030f0000047ab9 */ /* 0x000fe40000000800 */
[----:B------:R-:W-:-:S13]  /*191a0*/  ISETP.GE.OR P1, PT, R9, UR4, !P0 ;  /* 0x0000000409007c0c */ /* 0x000fda000c726670 */
[----:B------:R-:W0:Y:S08]  /*191b0*/  @!P1 LDC.64 R2, c[0x0][0xc80] ;  /* 0x00032000ff029b82 */ /* 0x000e300000000a00 */
[----:B------:R-:W1:Y:S01]  /*191c0*/  @!P1 LDC.64 R4, c[0x0][0xc78] ;  /* 0x00031e00ff049b82 */ /* 0x000e620000000a00 */
[----:B------:R-:W-:Y:S01]  /*191d0*/  CS2R R24, SRZ ;  /* 0x0000000000187805 */ /* 0x000fe2000001ff00 */
[----:B------:R-:W-:-:S02]  /*191e0*/  IMAD.MOV.U32 R11, RZ, RZ, RZ ;  /* 0x000000ffff0b7224 */ /* 0x000fc400078e00ff */
[----:B------:R-:W-:Y:S02]  /*191f0*/  IMAD.MOV.U32 R6, RZ, RZ, R14 ;  /* 0x000000ffff067224 */ /* 0x000fe400078e000e */
[----:B0-----:R-:W-:-:S05]  /*19200*/  @!P1 IMAD.WIDE R2, R9, 0x4, R2 ;  /* 0x0000000409029825 */ /* 0x001fca00078e0202 */
[----:B------:R1:W2:Y:S02]  /*19210*/  @!P1 LDG.E R7, desc[UR52][R2.64] ;  /* 0x0000003402079981 */ /* 0x0002a4000c1e1900 */
[----:B-1----:R-:W-:-:S05]  /*19220*/  @!P1 IMAD.WIDE R2, R9, 0x4, R4 ;  /* 0x0000000409029825 */ /* 0x002fca00078e0204 */
[----:B------:R-:W3:Y:S01]  /*19230*/  @!P1 LDG.E R4, desc[UR52][R2.64] ;  /* 0x0000003402049981 */ /* 0x000ee2000c1e1900 */
[----:B------:R-:W-:Y:S01]  /*19240*/  IMAD.MOV.U32 R5, RZ, RZ, RZ ;  /* 0x000000ffff057224 */ /* 0x000fe200078e00ff */
[C---:B------:R-:W-:Y:S02]  /*19250*/  ISETP.GE.U32.AND P2, PT, R8.reuse, 0x2, PT ;  /* 0x000000020800780c */ /* 0x040fe40003f46070 */
[C---:B------:R-:W-:Y:S02]  /*19260*/  ISETP.GE.U32.AND P3, PT, R8.reuse, 0x4, PT ;  /* 0x000000040800780c */ /* 0x040fe40003f66070 */
        /* <DEDUP_REMOVED lines=9> */
.L_x_1337:
[----:B------:R-:W-:Y:S01]  /*19300*/  IMAD.MOV.U32 R12, RZ, RZ, 0x2 ;  /* 0x00000002ff0c7424 */ /* 0x000fe200078e00ff */
[----:B------:R-:W-:-:S05]  /*19310*/  SEL R4, R14, RZ, P1 ;  /* 0x000000ff0e047207 */ /* 0x000fca0000800000 */
[----:B------:R-:W-:-:S04]  /*19320*/  IMAD.IADD R4, R13, 0x1, R4 ;  /* 0x000000010d047824 */ /* 0x000fc800078e0204 */
[----:B------:R-:W-:-:S07]  /*19330*/  IMAD.MOV.U32 R13, RZ, RZ, R4 ;  /* 0x000000ffff0d7224 */ /* 0x000fce00078e0004 */
[----:B------:R-:W-:Y:S05]  /*19340*/  WARPSYNC.COLLECTIVE R15, `(.L_x_1338) ;  /* 0x000000000f087348 */ /* 0x000fea0003c00000 */
[----:B------:R0:W1:Y:S02]  /*19350*/  SHFL.UP P6, R14, R13, R12, R11 ;  /* 0x0400000c0d0e7389 */ /* 0x00006400000c000b */
[----:B01----:R-:W-:Y:S01]  /*19360*/  ENDCOLLECTIVE ;  /* 0x000000000000791b */ /* 0x003fe20003800000 */
.L_x_1338:
[----:B------:R-:W-:Y:S01]  /*19370*/  IMAD.MOV.U32 R12, RZ, RZ, 0x4 ;  /* 0x00000004ff0c7424 */ /* 0x000fe200078e00ff */
[----:B------:R-:W-:-:S05]  /*19380*/  SEL R3, R14, RZ, P2 ;  /* 0x000000ff0e037207 */ /* 0x000fca0001000000 */
[----:B------:R-:W-:-:S04]  /*19390*/  IMAD.IADD R2, R4, 0x1, R3 ;  /* 0x0000000104027824 */ /* 0x000fc800078e0203 */
[----:B------:R-:W-:-:S07]  /*193a0*/  IMAD.MOV.U32 R13, RZ, RZ, R2 ;  /* 0x000000ffff0d7224 */ /* 0x000fce00078e0002 */
[----:B------:R-:W-:Y:S05]  /*193b0*/  WARPSYNC.COLLECTIVE R15, `(.L_x_1339) ;  /* 0x000000000f087348 */ /* 0x000fea0003c00000 */
[----:B------:R0:W1:Y:S02]  /*193c0*/  SHFL.UP P6, R14, R13, R12, R11 ;  /* 0x0400000c0d0e7389 */ /* 0x00006400000c000b */
[----:B01----:R-:W-:Y:S01]  /*193d0*/  ENDCOLLECTIVE ;  /* 0x000000000000791b */ /* 0x003fe20003800000 */
.L_x_1339:
[----:B------:R-:W-:Y:S01]  /*193e0*/  IMAD.MOV.U32 R12, RZ, RZ, 0x8 ;  /* 0x00000008ff0c7424 */ /* 0x000fe200078e00ff */
[----:B------:R-:W-:-:S05]  /*193f0*/  SEL R3, R14, RZ, P3 ;  /* 0x000000ff0e037207 */ /* 0x000fca0001800000 */
[----:B------:R-:W-:-:S04]  /*19400*/  IMAD.IADD R3, R2, 0x1, R3 ;  /* 0x0000000102037824 */ /* 0x000fc800078e0203 */
[----:B------:R-:W-:-:S07]  /*19410*/  IMAD.MOV.U32 R13, RZ, RZ, R3 ;  /* 0x000000ffff0d7224 */ /* 0x000fce00078e0003 */
[----:B------:R-:W-:Y:S05]  /*19420*/  WARPSYNC.COLLECTIVE R15, `(.L_x_1340) ;  /* 0x000000000f087348 */ /* 0x000fea0003c00000 */
[----:B------:R0:W1:Y:S02]  /*19430*/  SHFL.UP P6, R14, R13, R12, R11 ;  /* 0x0400000c0d0e7389 */ /* 0x00006400000c000b */
[----:B01----:R-:W-:Y:S01]  /*19440*/  ENDCOLLECTIVE ;  /* 0x000000000000791b */ /* 0x003fe20003800000 */
.L_x_1340:
[----:B------:R-:W-:Y:S01]  /*19450*/  IMAD.MOV.U32 R12, RZ, RZ, 0x10 ;  /* 0x00000010ff0c7424 */ /* 0x000fe200078e00ff */
[----:B------:R-:W-:-:S05]  /*19460*/  SEL R4, R14, RZ, P4 ;  /* 0x000000ff0e047207 */ /* 0x000fca0002000000 */
[----:B------:R-:W-:-:S04]  /*19470*/  IMAD.IADD R4, R3, 0x1, R4 ;  /* 0x0000000103047824 */ /* 0x000fc800078e0204 */
[----:B------:R-:W-:-:S07]  /*19480*/  IMAD.MOV.U32 R13, RZ, RZ, R4 ;  /* 0x000000ffff0d7224 */ /* 0x000fce00078e0004 */
[----:B------:R-:W-:Y:S05]  /*19490*/  WARPSYNC.COLLECTIVE R15, `(.L_x_1341) ;  /* 0x000000000f087348 */ /* 0x000fea0003c00000 */
[----:B------:R0:W1:Y:S02]  /*194a0*/  SHFL.UP P6, R14, R13, R12, R11 ;  /* 0x0400000c0d0e7389 */ /* 0x00006400000c000b */
[----:B01----:R-:W-:Y:S01]  /*194b0*/  ENDCOLLECTIVE ;  /* 0x000000000000791b */ /* 0x003fe20003800000 */
.L_x_1341:
        /* <DEDUP_REMOVED lines=8> */
.L_x_1342:
[----:B------:R-:W-:Y:S05]  /*19540*/  BRA `(.L_x_1343) ;  /* 0xffffffd800a87947 */ /* 0x000fea000383ffff */
.L_x_1284:
[----:B------:R-:W-:Y:S01]  /*19550*/  BSSY B0, `(.L_x_1344) ;  /* 0x0000007000007945 */ /* 0x000fe20003800000 */
[----:B--2---:R-:W-:Y:S02]  /*19560*/  IMAD.MOV.U32 R12, RZ, RZ, 0x1 ;  /* 0x00000001ff0c7424 */ /* 0x004fe400078e00ff */
[----:B------:R-:W-:Y:S02]  /*19570*/  IMAD.MOV.U32 R11, RZ, RZ, RZ ;  /* 0x000000ffff0b7224 */ /* 0x000fe400078e00ff */
[----:B------:R-:W-:-:S07]  /*19580*/  IMAD.MOV.U32 R15, RZ, RZ, -0x1 ;  /* 0xffffffffff0f7424 */ /* 0x000fce00078e00ff */
[----:B------:R-:W-:Y:S05]  /*19590*/  WARPSYNC.COLLECTIVE R15, `(.L_x_1345) ;  /* 0x000000000f087348 */ /* 0x000fea0003c00000 */
[----:B------:R0:W1:Y:S02]  /*195a0*/  SHFL.UP P6, R14, R13, R12, R11 ;  /* 0x0400000c0d0e7389 */ /* 0x00006400000c000b */
[----:B01----:R-:W-:Y:S01]  /*195b0*/  ENDCOLLECTIVE ;  /* 0x000000000000791b */ /* 0x003fe20003800000 */
.L_x_1345:
[----:B------:R-:W-:Y:S05]  /*195c0*/  BSYNC B0 ;  /* 0x0000000000007941 */ /* 0x000fea0003800000 */
.L_x_1344:
        /* <DEDUP_REMOVED lines=8> */
.L_x_1346:
[----:B------:R-:W-:Y:S01]  /*19650*/  IMAD.MOV.U32 R12, RZ, RZ, 0x4 ;  /* 0x00000004ff0c7424 */ /* 0x000fe200078e00ff */
[----:B------:R-:W-:-:S05]  /*19660*/  SEL R2, R14, RZ, P2 ;  /* 0x000000ff0e027207 */ /* 0x000fca0001000000 */
[----:B------:R-:W-:-:S04]  /*19670*/  IMAD.IADD R2, R13, 0x1, R2 ;  /* 0x000000010d027824 */ /* 0x000fc800078e0202 */
[----:B------:R-:W-:-:S07]  /*19680*/  IMAD.MOV.U32 R13, RZ, RZ, R2 ;  /* 0x000000ffff0d7224 */ /* 0x000fce00078e0002 */
[----:B------:R-:W-:Y:S05]  /*19690*/  WARPSYNC.COLLECTIVE R15, `(.L_x_1347) ;  /* 0x000000000f087348 */ /* 0x000fea0003c00000 */
[----:B------:R0:W1:Y:S02]  /*196a0*/  SHFL.UP P6, R14, R13, R12, R11 ;  /* 0x0400000c0d0e7389 */ /* 0x00006400000c000b */
[----:B01----:R-:W-:Y:S01]  /*196b0*/  ENDCOLLECTIVE ;  /* 0x000000000000791b */ /* 0x003fe20003800000 */
.L_x_1347:
[----:B------:R-:W-:Y:S01]  /*196c0*/  IMAD.MOV.U32 R12, RZ, RZ, 0x8 ;  /* 0x00000008ff0c7424 */ /* 0x000fe200078e00ff */
[----:B------:R-:W-:-:S05]  /*196d0*/  SEL R3, R14, RZ, P3 ;  /* 0x000000ff0e037207 */ /* 0x000fca0001800000 */
[----:B------:R-:W-:-:S04]  /*196e0*/  IMAD.IADD R3, R2, 0x1, R3 ;  /* 0x0000000102037824 */ /* 0x000fc800078e0203 */
[----:B------:R-:W-:-:S07]  /*196f0*/  IMAD.MOV.U32 R13, RZ, RZ, R3 ;  /* 0x000000ffff0d7224 */ /* 0x000fce00078e0003 */
[----:B------:R-:W-:Y:S05]  /*19700*/  WARPSYNC.COLLECTIVE R15, `(.L_x_1348) ;  /* 0x000000000f087348 */ /* 0x000fea0003c00000 */
[----:B------:R0:W1:Y:S02]  /*19710*/  SHFL.UP P6, R14, R13, R12, R11 ;  /* 0x0400000c0d0e7389 */ /* 0x00006400000c000b */
[----:B01----:R-:W-:Y:S01]  /*19720*/  ENDCOLLECTIVE ;  /* 0x000000000000791b */ /* 0x003fe20003800000 */
.L_x_1348:
[----:B------:R-:W-:Y:S01]  /*19730*/  IMAD.MOV.U32 R12, RZ, RZ, 0x10 ;  /* 0x00000010ff0c7424 */ /* 0x000fe200078e00ff */
[----:B------:R-:W-:-:S05]  /*19740*/  SEL R4, R14, RZ, P4 ;  /* 0x000000ff0e047207 */ /* 0x000fca0002000000 */
[----:B------:R-:W-:-:S04]  /*19750*/  IMAD.IADD R4, R3, 0x1, R4 ;  /* 0x0000000103047824 */ /* 0x000fc800078e0204 */
[----:B------:R-:W-:-:S07]  /*19760*/  IMAD.MOV.U32 R13, RZ, RZ, R4 ;  /* 0x000000ffff0d7224 */ /* 0x000fce00078e0004 */
[----:B------:R-:W-:Y:S05]  /*19770*/  WARPSYNC.COLLECTIVE R15, `(.L_x_1349) ;  /* 0x000000000f087348 */ /* 0x000fea0003c00000 */
[----:B------:R0:W1:Y:S02]  /*19780*/  SHFL.UP P6, R14, R13, R12, R11 ;  /* 0x0400000c0d0e7389 */ /* 0x00006400000c000b */
[----:B01----:R-:W-:Y:S01]  /*19790*/  ENDCOLLECTIVE ;  /* 0x000000000000791b */ /* 0x003fe20003800000 */
.L_x_1349:
        /* <DEDUP_REMOVED lines=8> */
.L_x_1350:
[----:B------:R-:W-:Y:S05]  /*19820*/  BRA `(.L_x_1351) ;  /* 0xffffffd800947947 */ /* 0x000fea000383ffff */
.L_x_1286:
[----:B------:R-:W-:Y:S01]  /*19830*/  BSSY B0, `(.L_x_1352) ;  /* 0x0000006000007945 */ /* 0x000fe20003800000 */
[----:B------:R-:W-:Y:S01]  /*19840*/  PLOP3.LUT P6, PT, P6, PT, PT, 0x8, 0x0 ;  /* 0x000000000000781c */ /* 0x000fe200037ce170 */
[----:B------:R-:W-:-:S12]  /*19850*/  IMAD.MOV.U32 R15, RZ, RZ, -0x1 ;  /* 0xffffffffff0f7424 */ /* 0x000fd800078e00ff */
[----:B0-2---:R-:W-:Y:S05]  /*19860*/  WARPSYNC.COLLECTIVE R15, `(.L_x_1353) ;  /* 0x000000000f087348 */ /* 0x005fea0003c00000 */
[----:B------:R-:W-:Y:S01]  /*19870*/  VOTE.ANY R14, PT, P6 ;  /* 0x00000000000e7806 */ /* 0x000fe200030e0100 */
[----:B0-2---:R-:W-:Y:S06]  /*19880*/  ENDCOLLECTIVE ;  /* 0x000000000000791b */ /* 0x005fec0003800000 */
.L_x_1353:
[----:B------:R-:W-:Y:S05]  /*19890*/  BSYNC B0 ;  /* 0x0000000000007941 */ /* 0x000fea0003800000 */
.L_x_1352:
[----:B------:R-:W-:Y:S02]  /*198a0*/  IMAD.MOV.U32 R3, RZ, RZ, R14 ;  /* 0x000000ffff037224 */ /* 0x000fe400078e000e */
[----:B------:R-:W-:Y:S02]  /*198b0*/  IMAD.MOV.U32 R13, RZ, RZ, R25 ;  /* 0x000000ffff0d7224 */ /* 0x000fe400078e0019 */
[----:B------:R-:W0:Y:S01]  /*198c0*/  POPC R7, R3 ;  /* 0x0000000300077309 */ /* 0x000e220000000000 */
[----:B------:R-:W-:Y:S02]  /*198d0*/  IMAD.MOV.U32 R11, RZ, RZ, 0x1f ;  /* 0x0000001fff0b7424 */ /* 0x000fe400078e00ff */
[----:B------:R-:W-:Y:S02]  /*198e0*/  IMAD.MOV.U32 R15, RZ, RZ, -0x1 ;  /* 0xffffffffff0f7424 */ /* 0x000fe400078e00ff */
[----:B0-----:R-:W-:Y:S02]  /*198f0*/  IMAD.MOV.U32 R12, RZ, RZ, R7 ;  /* 0x000000ffff0c7224 */ /* 0x001fe400078e0007 */
[----:B------:R-:W-:-:S07]  /*19900*/  IMAD.IADD R27, R7, 0x1, R27 ;  /* 0x00000001071b7824 */ /* 0x000fce00078e021b */
[----:B------:R-:W-:Y:S05]  /*19910*/  WARPSYNC.COLLECTIVE R15, `(.L_x_1354) ;  /* 0x000000000f087348 */ /* 0x000fea0003c00000 */
[----:B------:R0:W1:Y:S02]  /*19920*/  SHFL.IDX P6, R14, R13, R12, R11 ;  /* 0x0000000c0d0e7389 */ /* 0x00006400000c000b */
[----:B01----:R-:W-:Y:S01]  /*19930*/  ENDCOLLECTIVE ;  /* 0x000000000000791b */ /* 0x003fe20003800000 */
.L_x_1354:
[----:B------:R-:W-:Y:S02]  /*19940*/  IMAD.MOV.U32 R13, RZ, RZ, R5 ;  /* 0x000000ffff0d7224 */ /* 0x000fe400078e0005 */
[----:B------:R-:W-:-:S07]  /*19950*/  IMAD.MOV.U32 R25, RZ, RZ, R14 ;  /* 0x000000ffff197224 */ /* 0x000fce00078e000e */
[----:B------:R-:W-:Y:S05]  /*19960*/  WARPSYNC.COLLECTIVE R15, `(.L_x_1355) ;  /* 0x000000000f087348 */ /* 0x000fea0003c00000 */
[----:B------:R0:W1:Y:S02]  /*19970*/  SHFL.IDX P6, R14, R13, R12, R11 ;  /* 0x0000000c0d0e7389 */ /* 0x00006400000c000b */
[----:B01----:R-:W-:Y:S01]  /*19980*/  ENDCOLLECTIVE ;  /* 0x000000000000791b */ /* 0x003fe20003800000 */
.L_x_1355:
[----:B------:R-:W-:Y:S01]  /*19990*/  IMAD.MOV.U32 R5, RZ, RZ, R14 ;  /* 0x000000ffff057224 */ /* 0x000fe200078e000e */
[----:B------:R-:W-:Y:S06]  /*199a0*/  BRA `(.L_x_1356) ;  /* 0xffffffd800747947 */ /* 0x000fec000383ffff */
.L_x_1288:
[----:B------:R-:W-:Y:S01]  /*199b0*/  BSSY B0, `(.L_x_1357) ;  /* 0x0000007000007945 */ /* 0x000fe20003800000 */
[----:B------:R-:W-:Y:S02]  /*199c0*/  IMAD.MOV.U32 R13, RZ, RZ, R2 ;  /* 0x000000ffff0d7224 */ /* 0x000fe400078e0002 */
[----:B------:R-:W-:Y:S02]  /*199d0*/  IMAD.MOV.U32 R11, RZ, RZ, 0x1f ;  /* 0x0000001fff0b7424 */ /* 0x000fe400078e00ff */
[----:B------:R-:W-:-:S07]  /*199e0*/  IMAD.MOV.U32 R15, RZ, RZ, -0x1 ;  /* 0xffffffffff0f7424 */ /* 0x000fce00078e00ff */
[----:B01-34-:R-:W-:Y:S05]  /*199f0*/  WARPSYNC.COLLECTIVE R15, `(.L_x_1358) ;  /* 0x000000000f087348 */ /* 0x01bfea0003c00000 */
[----:B------:R2:W0:Y:S02]  /*19a00*/  SHFL.IDX P6, R14, R13, R12, R11 ;  /* 0x0000000c0d0e7389 */ /* 0x00042400000c000b */
[----:B01234-:R-:W-:Y:S01]  /*19a10*/  ENDCOLLECTIVE ;  /* 0x000000000000791b */ /* 0x01ffe20003800000 */
.L_x_1358:
[----:B------:R-:W-:Y:S05]  /*19a20*/  BSYNC B0 ;  /* 0x0000000000007941 */ /* 0x000fea0003800000 */
.L_x_1357:
[----:B------:R-:W-:Y:S01]  /*19a30*/  IMAD.MOV.U32 R24, RZ, RZ, R14 ;  /* 0x000000ffff187224 */ /* 0x000fe200078e000e */
[----:B------:R-:W-:Y:S06]  /*19a40*/  BRA `(.L_x_1287) ;  /* 0xffffffd800647947 */ /* 0x000fec000383ffff */
.L_x_1294:
[----:B0-----:R0:W2:Y:S02]  /*19a50*/  SYNCS.PHASECHK.TRANS64.TRYWAIT P0, [R9+URZ+0x2d820], R0 ;  /* 0x02d82000090075a7 */ /* 0x0010a4000800017f */
[----:B--2---:R-:W-:Y:S05]  /*19a60*/  @!P0 NANOSLEEP.SYNCS 0x989680 ;  /* 0x009896800000895d */ /* 0x004fea0003900000 */
[----:B------:R-:W2:Y:S02]  /*19a70*/  @!P0 SYNCS.PHASECHK.TRANS64 P0, [R9+URZ+0x2d820], R0 ;  /* 0x02d82000090085a7 */ /* 0x000ea4000800007f */
[----:B--2---:R-:W-:Y:S05]  /*19a80*/  @!P0 BRA `(.L_x_1294) ;  /* 0xfffffffc00f08947 */ /* 0x004fea000383ffff */
[----:B------:R-:W-:Y:S05]  /*19a90*/  BRA `(.L_x_1359) ;  /* 0xffffffe000bc7947 */ /* 0x000fea000383ffff */
.L_x_1295:
        /* <DEDUP_REMOVED lines=8> */
[----:B01-3--:R-:W-:Y:S05]  /*19b20*/  WARPSYNC.COLLECTIVE R15, `(.L_x_1361) ;  /* 0x000000000f087348 */ /* 0x00bfea0003c00000 */
[----:B------:R2:W4:Y:S02]  /*19b30*/  SHFL.IDX P6, R14, R13, R12, R11 ;  /* 0x0000000c0d0e7389 */ /* 0x00052400000c000b */
[----:B01234-:R-:W-:Y:S01]  /*19b40*/  ENDCOLLECTIVE ;  /* 0x000000000000791b */ /* 0x01ffe20003800000 */
.L_x_1361:
[----:B------:R-:W-:Y:S05]  /*19b50*/  BSYNC B0 ;  /* 0x0000000000007941 */ /* 0x000fea0003800000 */
.L_x_1360:
[----:B------:R-:W-:Y:S05]  /*19b60*/  BRA `(.L_x_1362) ;  /* 0xffffffe000a47947 */ /* 0x000fea000383ffff */
.L_x_1298:
[----:B------:R-:W-:Y:S01]  /*19b70*/  BSSY B1, `(.L_x_1363) ;  /* 0x0000006000017945 */ /* 0x000fe20003800000 */
[----:B------:R-:W-:-:S07]  /*19b80*/  IMAD.MOV.U32 R15, RZ, RZ, -0x1 ;  /* 0xffffffffff0f7424 */ /* 0x000fce00078e00ff */
[----:B01-3--:R-:W-:Y:S05]  /*19b90*/  WARPSYNC.COLLECTIVE R15, `(.L_x_1364) ;  /* 0x000000000f0c7348 */ /* 0x00bfea0003c00000 */
[----:B------:R-:W-:Y:S02]  /*19ba0*/  ELECT P6, UR62, PT ;  /* 0x00000000003e782f */ /* 0x000fe400038c0000 */
[----:B------:R-:W-:Y:S01]  /*19bb0*/  MOV R14, UR62 ;  /* 0x0000003e000e7c02 */ /* 0x000fe20008000f00 */
[----:B01-3--:R-:W-:Y:S10]  /*19bc0*/  ENDCOLLECTIVE ;  /* 0x000000000000791b */ /* 0x00bff40003800000 */
.L_x_1364:
[----:B------:R-:W-:Y:S05]  /*19bd0*/  BSYNC B1 ;  /* 0x0000000000017941 */ /* 0x000fea0003800000 */
.L_x_1363:
[----:B------:R-:W-:Y:S05]  /*19be0*/  BRA `(.L_x_1365) ;  /* 0xffffffe0009c7947 */ /* 0x000fea000383ffff */
.L_x_1300:
[----:B0-----:R0:W1:Y:S02]  /*19bf0*/  SYNCS.PHASECHK.TRANS64.TRYWAIT P0, [R7+URZ], R2 ;  /* 0x00000002070075a7 */ /* 0x001064000800017f */
[----:B-1----:R-:W-:Y:S05]  /*19c00*/  @!P0 NANOSLEEP.SYNCS 0x989680 ;  /* 0x009896800000895d */ /* 0x002fea0003900000 */
[----:B------:R-:W1:Y:S02]  /*19c10*/  @!P0 SYNCS.PHASECHK.TRANS64 P0, [R7+URZ], R2 ;  /* 0x00000002070085a7 */ /* 0x000e64000800007f */
[----:B-1----:R-:W-:Y:S05]  /*19c20*/  @!P0 BRA `(.L_x_1300) ;  /* 0xfffffffc00f08947 */ /* 0x002fea000383ffff */
[----:B------:R-:W-:Y:S05]  /*19c30*/  BRA `(.L_x_1366) ;  /* 0xffffffe000d07947 */ /* 0x000fea000383ffff */
.L_x_1301:
[----:B-1----:R1:W2:Y:S02]  /*19c40*/  SYNCS.PHASECHK.TRANS64.TRYWAIT P0, [R3+URZ], R0 ;  /* 0x00000000030075a7 */ /* 0x0022a4000800017f */
[----:B--2---:R-:W-:Y:S05]  /*19c50*/  @!P0 NANOSLEEP.SYNCS 0x989680 ;  /* 0x009896800000895d */ /* 0x004fea0003900000 */
[----:B------:R-:W2:Y:S02]  /*19c60*/  @!P0 SYNCS.PHASECHK.TRANS64 P0, [R3+URZ], R0 ;  /* 0x00000000030085a7 */ /* 0x000ea4000800007f */
[----:B--2---:R-:W-:Y:S05]  /*19c70*/  @!P0 BRA `(.L_x_1301) ;  /* 0xfffffffc00f08947 */ /* 0x004fea000383ffff */
[----:B------:R-:W-:Y:S05]  /*19c80*/  BRA `(.L_x_1367) ;  /* 0xffffffe000c47947 */ /* 0x000fea000383ffff */
.L_x_1303:
[----:B-1----:R1:W2:Y:S02]  /*19c90*/  SYNCS.PHASECHK.TRANS64.TRYWAIT P0, [R5+URZ], R2 ;  /* 0x00000002050075a7 */ /* 0x0022a4000800017f */
[----:B--2---:R-:W-:Y:S05]  /*19ca0*/  @!P0 NANOSLEEP.SYNCS 0x989680 ;  /* 0x009896800000895d */ /* 0x004fea0003900000 */
[----:B------:R-:W2:Y:S02]  /*19cb0*/  @!P0 SYNCS.PHASECHK.TRANS64 P0, [R5+URZ], R2 ;  /* 0x00000002050085a7 */ /* 0x000ea4000800007f */
[----:B--2---:R-:W-:Y:S05]  /*19cc0*/  @!P0 BRA `(.L_x_1303) ;  /* 0xfffffffc00f08947 */ /* 0x004fea000383ffff */
[----:B------:R-:W-:Y:S05]  /*19cd0*/  BRA `(.L_x_1368) ;  /* 0xffffffe000c87947 */ /* 0x000fea000383ffff */
.L_x_1369:
        /* <DEDUP_REMOVED lines=10> */
.L_x_2780:


//--------------------- .text._ZN7cutlass13device_kernelIN5flash11enable_sm90INS1_16FlashAttnFwdSm90INS1_25CollectiveMainloopFwdSm90ILi2EN4cute5tupleIJNS5_1CILi1EEES8_S8_EEENS6_IJNS7_ILi192EEENS7_ILi128EEENS7_ILi96EEEEEELi96ENS_6half_tEfNS_4arch4Sm90ELb0ELb1ELb0ELb1ELb0ELb1ELb0ELb0ELb1ELb1ELb1ELb0EEENS1_21CollectiveEpilogueFwdINS6_IJSA_SC_SB_EEES9_SE_SG_Li384ELb1ELb1ELb1ELb0EEENS1_36VarlenDynamicPersistentTileSchedulerILi192ELi128ELi384ELi128ELb1ELb1ELb1ELb1ELb0ELb1EEEEEEEEEvNT_6ParamsE --------------------------
	.section	.text._ZN7cutlass13device_kernelIN5flash11enable_sm90INS1_16FlashAttnFwdSm90INS1_25CollectiveMainloopFwdSm90ILi2EN4cute5tupleIJNS5_1CILi1EEES8_S8_EEENS6_IJNS7_ILi192EEENS7_ILi128EEENS7_ILi96EEEEEELi96ENS_6half_tEfNS_4arch4Sm90ELb0ELb1ELb0ELb1ELb0ELb1ELb0ELb0ELb1ELb1ELb1ELb0EEENS1_21CollectiveEpilogueFwdINS6_IJSA_SC_SB_EEES9_SE_SG_Li384ELb1ELb1ELb1ELb0EEENS1_36VarlenDynamicPersistentTileSchedulerILi192ELi128ELi384ELi128ELb1ELb1ELb1ELb1ELb0ELb1EEEEEEEEEvNT_6ParamsE,"ax",@progbits
	.align	128
.text._ZN7cutlass13device_kernelIN5flash11enable_sm90INS1_16FlashAttnFwdSm90INS1_25CollectiveMainloopFwdSm90ILi2EN4cute5tupleIJNS5_1CILi1EEES8_S8_EEENS6_IJNS7_ILi192EEENS7_ILi128EEENS7_ILi96EEEEEELi96ENS_6half_tEfNS_4arch4Sm90ELb0ELb1ELb0ELb1ELb0ELb1ELb0ELb0ELb1ELb1ELb1ELb0EEENS1_21CollectiveEpilogueFwdINS6_IJSA_SC_SB_EEES9_SE_SG_Li384ELb1ELb1ELb1ELb0EEENS1_36VarlenDynamicPersistentTileSchedulerILi192ELi128ELi384ELi128ELb1ELb1ELb1ELb1ELb0ELb1EEEEEEEEEvNT_6ParamsE:
        .type           _ZN7cutlass13device_kernelIN5flash11enable_sm90INS1_16FlashAttnFwdSm90INS1_25CollectiveMainloopFwdSm90ILi2EN4cute5tupleIJNS5_1CILi1EEES8_S8_EEENS6_IJNS7_ILi192EEENS7_ILi128EEENS7_ILi96EEEEEELi96ENS_6half_tEfNS_4arch4Sm90ELb0ELb1ELb0ELb1ELb0ELb1ELb0ELb0ELb1ELb1ELb1ELb0EEENS1_21CollectiveEpilogueFwdINS6_IJSA_SC_SB_EEES9_SE_SG_Li384ELb1ELb1ELb1ELb0EEENS1_36VarlenDynamicPersistentTileSchedulerILi192ELi128ELi384ELi128ELb1ELb1ELb1ELb1ELb0ELb1EEEEEEEEEvNT_6ParamsE,@function
        .size           _ZN7cutlass13device_kernelIN5flash11enable_sm90INS1_16FlashAttnFwdSm90INS1_25CollectiveMainloopFwdSm90ILi2EN4cute5tupleIJNS5_1CILi1EEES8_S8_EEENS6_IJNS7_ILi192EEENS7_ILi128EEENS7_ILi96EEEEEELi96ENS_6half_tEfNS_4arch4Sm90ELb0ELb1ELb0ELb1ELb0ELb1ELb0ELb0ELb1ELb1ELb1ELb0EEENS1_21CollectiveEpilogueFwdINS6_IJSA_SC_SB_EEES9_SE_SG_Li384ELb1ELb1ELb1ELb0EEENS1_36VarlenDynamicPersistentTileSchedulerILi192ELi128ELi384ELi128ELb1ELb1ELb1ELb1ELb0ELb1EEEEEEEEEvNT_6ParamsE,(.L_x_2781 - _ZN7cutlass13device_kernelIN5flash11enable_sm90INS1_16FlashAttnFwdSm90INS1_25CollectiveMainloopFwdSm90ILi2EN4cute5tupleIJNS5_1CILi1EEES8_S8_EEENS6_IJNS7_ILi192EEENS7_ILi128EEENS7_ILi96EEEEEELi96ENS_6half_tEfNS_4arch4Sm90ELb0ELb1ELb0ELb1ELb0ELb1ELb0ELb0ELb1ELb1ELb1ELb0EEENS1_21CollectiveEpilogueFwdINS6_IJSA_SC_SB_EEES9_SE_SG_Li384ELb1ELb1ELb1ELb0EEENS1_36VarlenDynamicPersistentTileSchedulerILi192ELi128ELi384ELi128ELb1ELb1ELb1ELb1ELb0ELb1EEEEEEEEEvNT_6ParamsE)
        .other          _ZN7cutlass13device_kernelIN5flash11enable_sm90INS1_16FlashAttnFwdSm90INS1_25CollectiveMainloopFwdSm90ILi2EN4cute5tupleIJNS5_1CILi1EEES8_S8_EEENS6_IJNS7_ILi192EEENS7_ILi128EEENS7_ILi96EEEEEELi96ENS_6half_tEfNS_4arch4Sm90ELb0ELb1ELb0ELb1ELb0ELb1ELb0ELb0ELb1ELb1ELb1ELb0EEENS1_21CollectiveEpilogueFwdINS6_IJSA_SC_SB_EEES9_SE_SG_Li384ELb1ELb1ELb1ELb0EEENS1_36VarlenDynamicPersistentTileSchedulerILi192ELi128ELi384ELi128ELb1ELb1ELb1ELb1ELb0ELb1EEEEEEEEEvNT_6ParamsE,@"STO_CUDA_ENTRY STV_DEFAULT"
_ZN7cutlass13device_kernelIN5flash11enable_sm90INS1_16FlashAttnFwdSm90INS1_25CollectiveMainloopFwdSm90ILi2EN4cute5tupleIJNS5_1CILi1EEES8_S8_EEENS6_IJNS7_ILi192EEENS7_ILi128EEENS7_ILi96EEEEEELi96ENS_6half_tEfNS_4arch4Sm90ELb0ELb1ELb0ELb1ELb0ELb1ELb0ELb0ELb1ELb1ELb1ELb0EEENS1_21CollectiveEpilogueFwdINS6_IJSA_SC_SB_EEES9_SE_SG_Li384ELb1ELb1ELb1ELb0EEENS1_36VarlenDynamicPersistentTileSchedulerILi192ELi128ELi384ELi128ELb1ELb1ELb1ELb1ELb0ELb1EEEEEEEEEvNT_6ParamsE:
        /* <DEDUP_REMOVED lines=24> */
.L_x_1371:
[----:B------:R-:W-:Y:S05]  /*0180*/  BSYNC B0 ;  /* 0x0000000000007941 */ /* 0x000fea0003800000 */
.L_x_1370:
        /* <DEDUP_REMOVED lines=41> */
.L_x_1372:
        /* <DEDUP_REMOVED lines=22> */
.L_x_1373:
        /* <DEDUP_REMOVED lines=18> */
.L_x_1374:
        /* <DEDUP_REMOVED lines=22> */
.L_x_1375:
        /* <DEDUP_REMOVED lines=22> */
.L_x_1376:
[----:B------:R-:W-:Y:S01]  /*0960*/  PLOP3.LUT P0, PT, PT, PT, UP0, 0x80, 0x0 ;  /* 0x000000000000781c */ /* 0x000fe20003f0f008 */
[----:B------:R-:W-:Y:S01]  /*0970*/  UMOV UR36, 0x1 ;  /* 0x0000000100247882 */ /* 0x000fe20000000000 */
[----:B------:R-:W-:Y:S01]  /*0980*/  NOP ;  /* 0x0000000000007918 */ /* 0x000fe20000000000 */
[----:B------:R-:W-:Y:S01]  /*0990*/  USEL UR36, UR36, 0x2, !UP0 ;  /* 0x0000000224247887 */ /* 0x000fe2000c000000 */
[----:B------:R-:W-:Y:S01]  /*09a0*/  BSSY B9, `(.L_x_1377) ;  /* 0x00023f9000097945 */ /* 0x000fe20003800000 */
[----:B------:R-:W-:Y:S01]  /*09b0*/  ULDC.64 UR38, c[0x0][0x208] ;  /* 0x0000820000267ab9 */ /* 0x000fe20000000a00 */
[----:B012-4-:R-:W-:Y:S07]  /*09c0*/  BAR.SYNC.DEFER_BLOCKING 0x0 ;  /* 0x0000000000007b1d */ /* 0x017fee0000010000 */
[----:B------:R-:W-:Y:S05]  /*09d0*/  @!P0 BRA `(.L_x_1378) ;  /* 0x000001b0000c8947 */ /* 0x000fea0003800000 */
.L_x_1379:
[----:B------:R-:W-:-:S08]  /*09e0*/  NOP ;  /* 0x0000000000007918 */ /* 0x000fd00000000000 */
[----:B------:R-:W0:Y:S02]  /*09f0*/  USETMAXREG.TRY_ALLOC.CTAPOOL UP0, 0xa0 ;  /* 0x000000a0000079c8 */ /* 0x000e240008000600 */
[----:B0-----:R-:W-:-:S13]  /*0a00*/  PLOP3.LUT P0, PT, PT, PT, UP0, 0x80, 0x0 ;  /* 0x000000000000781c */ /* 0x001fda0003f0f008 */
[----:B------:R-:W-:Y:S05]  /*0a10*/  @!P0 BRA `(.L_x_1379) ;  /* 0xfffffffc00f08947 */ /* 0x000fea000383ffff */
[----:B------:R-:W0:Y:S01]  /*0a20*/  S2R R0, SR_TID.X ;  /* 0x0000000000007919 */ /* 0x000e220000002100 */
[----:B------:R-:W1:Y:S01]  /*0a30*/  S2UR UR5, SR_CgaCtaId ;  /* 0x00000000000579c3 */ /* 0x000e620000008800 */
[----:B------:R-:W-:Y:S01]  /*0a40*/  UMOV UR4, 0x400 ;  /* 0x0000040000047882 */ /* 0x000fe20000000000 */
[----:B------:R-:W-:-:S06]  /*0a50*/  LOP3.LUT R23, R23, 0xdfffffff, RZ, 0xc0, !PT ;  /* 0xdfffffff17177812 */ /* 0x000fcc00078ec0ff */
[----:B------:R-:W-:Y:S06]  /*0a60*/  BAR.ARV 0x8, 0x200 ;  /* 0x0208000000007b1d */ /* 0x000fec0000002000 */
[----:B-1----:R-:W-:-:S06]  /*0a70*/  ULEA UR4, UR5, UR4, 0x18 ;  /* 0x0000000405047291 */ /* 0x002fcc000f8ec03f */
[----:B------:R-:W-:Y:S01]  /*0a80*/  IMAD.U32 R2, RZ, RZ, UR4 ;  /* 0x00000004ff027e24 */ /* 0x000fe2000f8e00ff */
[----:B0-----:R-:W-:Y:S01]  /*0a90*/  SHF.R.U32.HI R0, RZ, 0x7, R0 ;  /* 0x00000007ff007819 */ /* 0x001fe20000011600 */
[----:B------:R-:W-:-:S03]  /*0aa0*/  ULDC UR4, c[0x0][0xc3c] ;  /* 0x00030f0000047ab9 */ /* 0x000fc60000000800 */
[----:B------:R-:W-:-:S13]  /*0ab0*/  ISETP.NE.AND P0, PT, R0, 0x1, PT ;  /* 0x000000010000780c */ /* 0x000fda0003f05270 */
[----:B------:R-:W-:Y:S01]  /*0ac0*/  @P0 LOP3.LUT R23, R23, 0x20000000, RZ, 0xfc, !PT ;  /* 0x2000000017170812 */ /* 0x000fe200078efcff */
[----:B------:R-:W-:Y:S08]  /*0ad0*/  @!P0 BAR.ARV 0x9, 0x100 ;  /* 0x0244000000008b1d */ /* 0x000ff00000002000 */
[----:B------:R-:W-:Y:S06]  /*0ae0*/  BAR.SYNC.DEFER_BLOCKING 0x5, 0x200 ;  /* 0x0148000000007b1d */ /* 0x000fec0000010000 */
[----:B------:R-:W0:Y:S02]  /*0af0*/  LDS.128 R72, [R2+0x2d8d0] ;  /* 0x02d8d00002487984 */ /* 0x000e240000000c00 */
[----:B------:R-:W-:Y:S06]  /*0b00*/  BAR.ARV 0x4, 0x200 ;  /* 0x0108000000007b1d */ /* 0x000fec0000002000 */
[----:B0-----:R-:W-:-:S13]  /*0b10*/  ISETP.GE.AND P0, PT, R75, UR4, PT ;  /* 0x000000044b007c0c */ /* 0x001fda000bf06270 */
[----:B------:R-:W-:Y:S05]  /*0b20*/  @P0 BRA `(.L_x_1380) ;  /* 0x0000023c00800947 */ /* 0x000fea0003800000 */
[----:B------:R-:W0:Y:S01]  /*0b30*/  S2R R0, SR_TID.X ;  /* 0x0000000000007919 */ /* 0x000e220000002100 */
[----:B------:R-:W-:Y:S01]  /*0b40*/  IMAD.MOV.U32 R141, RZ, RZ, 0x40 ;  /* 0x00000040ff8d7424 */ /* 0x000fe200078e00ff */
[----:B------:R-:W-:Y:S01]  /*0b50*/  R2UR UR40, R2 ;  /* 0x00000000022872ca */ /* 0x000fe200000e0000 */
[----:B------:R-:W-:Y:S01]  /*0b60*/  IMAD.MOV.U32 R156, RZ, RZ, RZ ;  /* 0x000000ffff9c7224 */ /* 0x000fe200078e00ff */
[----:B------:R-:W-:Y:S01]  /*0b70*/  ULOP3.LUT UR37, UR36, 0x1, URZ, 0xfc, !UPT ;  /* 0x0000000124257892 */ /* 0x000fe2000f8efc3f */
[----:B------:R-:W-:-:S10]  /*0b80*/  IMAD.MOV.U32 R18, RZ, RZ, RZ ;  /* 0x000000ffff127224 */ /* 0x000fd400078e00ff */
[----:B------:R-:W-:Y:S01]  /*0b90*/  UIADD3 UR40, UR40, 0xc400, URZ ;  /* 0x0000c40028287890 */ /* 0x000fe2000fffe03f */
[----:B0-----:R-:W-:-:S05]  /*0ba0*/  VIADD R0, R0, 0xffffff80 ;  /* 0xffffff8000007836 */ /* 0x001fca0000000000 */
[----:B------:R-:W-:Y:S02]  /*0bb0*/  SHF.R.S32.HI R3, RZ, 0x1f, R0 ;  /* 0x0000001fff037819 */ /* 0x000fe40000011400 */
[-C--:B------:R-:W-:Y:S02]  /*0bc0*/  LEA.HI R10, R0, R0.reuse, RZ, 0x1 ;  /* 0x00000000000a7211 */ /* 0x080fe400078f08ff */
[CC--:B------:R-:W-:Y:S02]  /*0bd0*/  LEA.HI R5, R3.reuse, R0.reuse, RZ, 0x4 ;  /* 0x0000000003057211 */ /* 0x0c0fe400078f20ff */
[CC--:B------:R-:W-:Y:S02]  /*0be0*/  LEA.HI R4, R3.reuse, R0.reuse, RZ, 0x2 ;  /* 0x0000000003047211 */ /* 0x0c0fe400078f10ff */
[CC--:B------:R-:W-:Y:S02]  /*0bf0*/  LEA.HI R8, R3.reuse, R0.reuse, RZ, 0x5 ;  /* 0x0000000003087211 */ /* 0x0c0fe400078f28ff */
[----:B------:R-:W-:-:S02]  /*0c00*/  LEA.HI R3, R3, R0, RZ, 0x7 ;  /* 0x0000000003037211 */ /* 0x000fc400078f38ff */
[--C-:B------:R-:W-:Y:S02]  /*0c10*/  SHF.R.S32.HI R11, RZ, 0x2, R4.reuse ;  /* 0x00000002ff0b7819 */ /* 0x100fe40000011404 */
[----:B------:R-:W-:Y:S02]  /*0c20*/  SHF.R.S32.HI R6, RZ, 0x1f, R4 ;  /* 0x0000001fff067819 */ /* 0x000fe40000011404 */
[----:B------:R-:W-:Y:S02]  /*0c30*/  LOP3.LUT R13, R4, 0xfffffffc, RZ, 0xc0, !PT ;  /* 0xfffffffc040d7812 */ /* 0x000fe400078ec0ff */
[----:B------:R-:W-:Y:S02]  /*0c40*/  SHF.R.S32.HI R4, RZ, 0x7, R3 ;  /* 0x00000007ff047819 */ /* 0x000fe40000011403 */
[----:B------:R-:W-:Y:S01]  /*0c50*/  LOP3.LUT R9, R10, 0xfffffffe, RZ, 0xc0, !PT ;  /* 0xfffffffe0a097812 */ /* 0x000fe200078ec0ff */
[----:B------:R-:W-:Y:S01]  /*0c60*/  IMAD.IADD R13, R0, 0x1, -R13 ;  /* 0x00000001000d7824 */ /* 0x000fe200078e0a0d */
[----:B------:R-:W-:Y:S01]  /*0c70*/  LOP3.LUT R7, R5, 0xfffffff0, RZ, 0xc0, !PT ;  /* 0xfffffff005077812 */ /* 0x000fe200078ec0ff */
[----:B------:R-:W-:Y:S01]  /*0c80*/  IMAD.HI R12, R4, 0x55555556, RZ ;  /* 0x55555556040c7827 */ /* 0x000fe200078e02ff */
[----:B------:R-:W-:-:S02]  /*0c90*/  LOP3.LUT R3, R3, 0xffffff80, RZ, 0xc0, !PT ;  /* 0xffffff8003037812 */ /* 0x000fc400078ec0ff */
[----:B------:R-:W-:Y:S01]  /*0ca0*/  LEA.HI R6, R6, R11, RZ, 0x2 ;  /* 0x0000000b06067211 */ /* 0x000fe200078f10ff */
[C---:B------:R-:W-:Y:S01]  /*0cb0*/  IMAD.IADD R9, R0.reuse, 0x1, -R9 ;  /* 0x0000000100097824 */ /* 0x040fe200078e0a09 */
[----:B------:R-:W-:Y:S01]  /*0cc0*/  SHF.R.S32.HI R19, RZ, 0x1, R10 ;  /* 0x00000001ff137819 */ /* 0x000fe2000001140a */
[C---:B------:R-:W-:Y:S01]  /*0cd0*/  IMAD.IADD R7, R0.reuse, 0x1, -R7 ;  /* 0x0000000100077824 */ /* 0x040fe200078e0a07 */
[----:B------:R-:W-:Y:S01]  /*0ce0*/  SHF.R.S32.HI R8, RZ, 0x5, R8 ;  /* 0x00000005ff087819 */ /* 0x000fe20000011408 */
[----:B------:R-:W-:Y:S01]  /*0cf0*/  IMAD.IADD R21, R0, 0x1, -R3 ;  /* 0x0000000100157824 */ /* 0x000fe200078e0a03 */
[----:B------:R-:W-:Y:S01]  /*0d00*/  LOP3.LUT R0, R6, 0xfffffffc, RZ, 0xc0, !PT ;  /* 0xfffffffc06007812 */ /* 0x000fe200078ec0ff */
[----:B------:R-:W-:Y:S01]  /*0d10*/  IMAD.SHL.U32 R136, R9, 0x8, RZ ;  /* 0x0000000809887824 */ /* 0x000fe200078e00ff */
[----:B------:R-:W-:Y:S02]  /*0d20*/  LEA.HI R3, R12, R12, RZ, 0x1 ;  /* 0x0000000c0c037211 */ /* 0x000fe400078f08ff */
[----:B------:R-:W-:Y:S01]  /*0d30*/  LEA.HI R10, R10, R19, RZ, 0x1 ;  /* 0x000000130a0a7211 */ /* 0x000fe200078f08ff */
[----:B------:R-:W-:Y:S01]  /*0d40*/  IMAD.IADD R11, R11, 0x1, -R0 ;  /* 0x000000010b0b7824 */ /* 0x000fe200078e0a00 */
[----:B------:R-:W-:Y:S01]  /*0d50*/  SHF.R.S32.HI R0, RZ, 0x1f, R7 ;  /* 0x0000001fff007819 */ /* 0x000fe20000011407 */
[----:B------:R-:W-:Y:S01]  /*0d60*/  IMAD R12, R3, -0x3, R4 ;  /* 0xfffffffd030c7824 */ /* 0x000fe200078e0204 */
[----:B------:R-:W-:Y:S01]  /*0d70*/  SHF.R.S32.HI R6, RZ, 0x4, R5 ;  /* 0x00000004ff067819 */ /* 0x000fe20000011405 */
[----:B------:R-:W-:Y:S01]  /*0d80*/  STL [R1+0x64], R21 ;  /* 0x0000641501007387 */ /* 0x000fe20000100800 */
[----:B------:R-:W-:Y:S01]  /*0d90*/  LEA.HI R0, R0, R7, RZ, 0x3 ;  /* 0x0000000700007211 */ /* 0x000fe200078f18ff */
[----:B------:R-:W-:Y:S01]  /*0da0*/  IMAD.SHL.U32 R11, R11, 0x40, RZ ;  /* 0x000000400b0b7824 */ /* 0x000fe200078e00ff */
[----:B------:R-:W-:-:S02]  /*0db0*/  LOP3.LUT R10, R10, 0x7fffffe, RZ, 0xc0, !PT ;  /* 0x07fffffe0a0a7812 */ /* 0x000fc400078ec0ff */
[----:B------:R-:W-:Y:S02]  /*0dc0*/  SHF.R.S32.HI R14, RZ, 0x1f, R21 ;  /* 0x0000001fff0e7819 */ /* 0x000fe40000011415 */
[----:B------:R-:W-:Y:S01]  /*0dd0*/  LEA.HI R5, R5, R6, RZ, 0x1 ;  /* 0x0000000605057211 */ /* 0x000fe200078f08ff */
[----:B------:R-:W-:Y:S01]  /*0de0*/  IMAD.IADD R3, R19, 0x1, -R10 ;  /* 0x0000000113037824 */ /* 0x000fe200078e0a0a */
[----:B------:R-:W-:Y:S02]  /*0df0*/  LOP3.LUT R4, R0, 0xfffffff8, RZ, 0xc0, !PT ;  /* 0xfffffff800047812 */ /* 0x000fe400078ec0ff */
[----:B------:R-:W-:Y:S01]  /*0e00*/  LEA.HI R15, R14, R21, RZ, 0x2 ;  /* 0x000000150e0f7211 */ /* 0x000fe200078f10ff */
[----:B------:R-:W-:Y:S01]  /*0e10*/  IMAD R20, R6, 0x8, R3 ;  /* 0x0000000806147824 */ /* 0x000fe200078e0203 */
[----:B------:R-:W-:Y:S01]  /*0e20*/  LOP3.LUT R5, R5, 0x1ffffffe, RZ, 0xc0, !PT ;  /* 0x1ffffffe05057812 */ /* 0x000fe200078ec0ff */
[----:B------:R-:W-:Y:S01]  /*0e30*/  IMAD.IADD R4, R7, 0x1, -R4 ;  /* 0x0000000107047824 */ /* 0x000fe200078e0a04 */
[----:B------:R-:W-:Y:S01]  /*0e40*/  SHF.R.S32.HI R16, RZ, 0x2, R15 ;  /* 0x00000002ff107819 */ /* 0x000fe2000001140f */
[----:B------:R-:W-:Y:S01]  /*0e50*/  IMAD R7, R8, 0x10, R7 ;  /* 0x0000001008077824 */ /* 0x000fe200078e0207 */
[----:B------:R-:W-:Y:S01]  /*0e60*/  SHF.R.S32.HI R17, RZ, 0x1f, R15 ;  /* 0x0000001fff117819 */ /* 0x000fe2000001140f */
[----:B------:R-:W-:Y:S01]  /*0e70*/  IMAD.IADD R5, R6, 0x1, -R5 ;  /* 0x0000000106057824 */ /* 0x000fe200078e0a05 */
[----:B------:R-:W-:Y:S01]  /*0e80*/  LEA.HI R10, R13, R13, RZ, 0x1 ;  /* 0x0000000d0d0a7211 */ /* 0x000fe200078f08ff */
[----:B------:R-:W-:Y:S01]  /*0e90*/  IMAD.SHL.U32 R3, R4, 0x40, RZ ;  /* 0x0000004004037824 */ /* 0x000fe200078e00ff */
[----:B------:R-:W-:Y:S01]  /*0ea0*/  LEA.HI R17, R17, R16, RZ, 0x3 ;  /* 0x0000001011117211 */ /* 0x000fe200078f18ff */
[----:B------:R-:W-:Y:S01]  /*0eb0*/  IMAD.SHL.U32 R6, R0, 0x40, RZ ;  /* 0x0000004000067824 */ /* 0x000fe200078e00ff */
[----:B------:R-:W-:Y:S01]  /*0ec0*/  LOP3.LUT R10, R10, 0x1ffffffe, RZ, 0xc0, !PT ;  /* 0x1ffffffe0a0a7812 */ /* 0x000fe200078ec0ff */
[----:B------:R-:W-:Y:S01]  /*0ed0*/  IMAD.SHL.U32 R0, R5, 0x8, RZ ;  /* 0x0000000805007824 */ /* 0x000fe200078e00ff */
[----:B------:R-:W-:-:S02]  /*0ee0*/  LOP3.LUT R3, R3, 0x1c0, RZ, 0xc0, !PT ;  /* 0x000001c003037812 */ /* 0x000fc400078ec0ff */
[----:B------:R-:W-:Y:S01]  /*0ef0*/  LOP3.LUT R17, R17, 0xfffffff8, RZ, 0xc0, !PT ;  /* 0xfffffff811117812 */ /* 0x000fe200078ec0ff */
[----:B------:R-:W-:Y:S01]  /*0f00*/  IMAD.IADD R13, R13, 0x1, -R10 ;  /* 0x000000010d0d7824 */ /* 0x000fe200078e0a0a */
[----:B------:R-:W-:Y:S02]  /*0f10*/  LEA.HI R14, R14, R21, RZ, 0x5 ;  /* 0x000000150e0e7211 */ /* 0x000fe400078f28ff */
[----:B------:R-:W-:Y:S01]  /*0f20*/  LOP3.LUT R6, R6, 0x7ffffe00, RZ, 0xc0, !PT ;  /* 0x7ffffe0006067812 */ /* 0x000fe200078ec0ff */
[----:B------:R-:W-:Y:S01]  /*0f30*/  IMAD.IADD R17, R16, 0x1, -R17 ;  /* 0x0000000110117824 */ /* 0x000fe200078e0a11 */
[--C-:B------:R-:W-:Y:S01]  /*0f40*/  LOP3.LUT R5, R3, 0x8, R0.reuse, 0xf8, !PT ;  /* 0x0000000803057812 */ /* 0x100fe200078ef800 */
[----:B------:R-:W-:Y:S01]  /*0f50*/  IMAD.U32 R0, R7, 0x20, R0 ;  /* 0x0000002007007824 */ /* 0x000fe200078e0000 */
[----:B------:R-:W-:Y:S01]  /*0f60*/  SHF.R.U32.HI R10, RZ, 0x3, R3 ;  /* 0x00000003ff0a7819 */ /* 0x000fe20000011603 */
[----:B------:R-:W-:Y:S01]  /*0f70*/  IMAD R6, R8, 0x400, R6 ;  /* 0x0000040008067824 */ /* 0x000fe200078e0206 */
[----:B------:R-:W-:-:S02]  /*0f80*/  SHF.R.S32.HI R14, RZ, 0x5, R14 ;  /* 0x00000005ff0e7819 */ /* 0x000fc4000001140e */
[----:B------:R-:W-:Y:S01]  /*0f90*/  LOP3.LUT R5, R5, R10, RZ, 0x3c, !PT ;  /* 0x0000000a05057212 */ /* 0x000fe200078e3cff */
[----:B------:R0:W-:Y:S01]  /*0fa0*/  STL [R1+0x6c], R0 ;  /* 0x00006c0001007387 */ /* 0x0001e20000100800 */
[----:B------:R-:W-:Y:S01]  /*0fb0*/  R2P PR, R4, 0x6 ;  /* 0x0000000604007804 */ /* 0x000fe20000000000 */
[----:B------:R-:W-:Y:S01]  /*0fc0*/  IMAD R17, R14, 0x10, R17 ;  /* 0x000000100e117824 */ /* 0x000fe200078e0211 */
[----:B------:R-:W-:Y:S01]  /*0fd0*/  LOP3.LUT R15, R15, 0x7ffffffc, RZ, 0xc0, !PT ;  /* 0x7ffffffc0f0f7812 */ /* 0x000fe200078ec0ff */
[----:B------:R-:W-:Y:S02]  /*0fe0*/  IMAD.IADD R5, R6, 0x1, R5 ;  /* 0x0000000106057824 */ /* 0x000fe400078e0205 */
[----:B------:R-:W-:Y:S01]  /*0ff0*/  IMAD.SHL.U32 R6, R9, 0x4, RZ ;  /* 0x0000000409067824 */ /* 0x000fe200078e00ff */
[----:B------:R-:W-:Y:S01]  /*1000*/  SEL R141, R141, 0xffffffc0, !P2 ;  /* 0xffffffc08d8d7807 */ /* 0x000fe20005000000 */
[----:B------:R-:W-:Y:S01]  /*1010*/  IMAD R3, R12, 0x40, R17 ;  /* 0x000000400c037824 */ /* 0x000fe200078e0211 */
[----:B------:R-:W-:-:S02]  /*1020*/  CS2R R16, SRZ ;  /* 0x0000000000107805 */ /* 0x000fc4000001ff00 */
[----:B0-----:R-:W-:Y:S01]  /*1030*/  SHF.R.S32.HI R0, RZ, 0x1f, R19 ;  /* 0x0000001fff007819 */ /* 0x001fe20000011413 */
[C---:B------:R-:W-:Y:S02]  /*1040*/  VIADD R4, R6.reuse, 0x10 ;  /* 0x0000001006047836 */ /* 0x040fe40000000000 */
[C---:B------:R-:W-:Y:S01]  /*1050*/  VIADD R0, R6.reuse, 0x20 ;  /* 0x0000002006007836 */ /* 0x040fe20000000000 */
[----:B------:R0:W-:Y:S01]  /*1060*/  STL [R1+0x68], R3 ;  /* 0x0000680301007387 */ /* 0x0001e20000100800 */
[----:B------:R-:W-:Y:S02]  /*1070*/  VIADD R8, R6, 0x8 ;  /* 0x0000000806087836 */ /* 0x000fe40000000000 */
[----:B------:R-:W-:Y:S01]  /*1080*/  IMAD.IADD R15, R21, 0x1, -R15 ;  /* 0x00000001150f7824 */ /* 0x000fe200078e0a0f */
[----:B------:R-:W-:Y:S01]  /*1090*/  STL [R1+0x5c], RZ ;  /* 0x00005cff01007387 */ /* 0x000fe20000100800 */
[----:B------:R-:W-:Y:S02]  /*10a0*/  IMAD.SHL.U32 R12, R20, 0x20, RZ ;  /* 0x00000020140c7824 */ /* 0x000fe400078e00ff */
[----:B------:R-:W-:Y:S01]  /*10b0*/  IMAD.SHL.U32 R22, R15, 0x2, RZ ;  /* 0x000000020f167824 */ /* 0x000fe200078e00ff */
[----:B------:R-:W-:Y:S01]  /*10c0*/  STL [R1], R6 ;  /* 0x0000000601007387 */ /* 0x000fe20000100800 */
[----:B------:R-:W-:-:S02]  /*10d0*/  IMAD R140, R5, 0x2, R2 ;  /* 0x00000002058c7824 */ /* 0x000fc400078e0202 */
[----:B------:R-:W-:Y:S01]  /*10e0*/  VIADD R10, R22, 0x10 ;  /* 0x00000010160a7836 */ /* 0x000fe20000000000 */
[----:B------:R1:W-:Y:S01]  /*10f0*/  STL [R1+0x30], R4 ;  /* 0x0000300401007387 */ /* 0x0003e20000100800 */
[----:B------:R-:W-:Y:S02]  /*1100*/  VIADD R142, R140, 0x21800 ;  /* 0x000218008c8e7836 */ /* 0x000fe40000000000 */
[----:B0-----:R-:W-:Y:S01]  /*1110*/  IMAD R3, R13, 0x8, R3 ;  /* 0x000000080d037824 */ /* 0x001fe200078e0203 */
[----:B------:R0:W-:Y:S01]  /*1120*/  STL [R1+0x2c], R0 ;  /* 0x00002c0001007387 */ /* 0x0001e20000100800 */
[C---:B------:R-:W-:Y:S02]  /*1130*/  VIADD R9, R22.reuse, 0x18 ;  /* 0x0000001816097836 */ /* 0x040fe40000000000 */
[C---:B------:R-:W-:Y:S01]  /*1140*/  VIADD R7, R22.reuse, 0x28 ;  /* 0x0000002816077836 */ /* 0x040fe20000000000 */
[----:B------:R2:W-:Y:S01]  /*1150*/  STL [R1+0x34], R8 ;  /* 0x0000340801007387 */ /* 0x0005e20000100800 */
[C---:B------:R-:W-:Y:S01]  /*1160*/  VIADD R14, R22.reuse, 0x40 ;  /* 0x00000040160e7836 */ /* 0x040fe20000000000 */
[----:B-1----:R-:W-:Y:S01]  /*1170*/  LOP3.LUT R4, R11, 0xc0, RZ, 0xc0, !PT ;  /* 0x000000c00b047812 */ /* 0x002fe200078ec0ff */
[----:B------:R-:W-:Y:S01]  /*1180*/  VIADD R11, R22, 0x8 ;  /* 0x00000008160b7836 */ /* 0x000fe20000000000 */
[----:B------:R-:W-:Y:S01]  /*1190*/  SHF.R.S32.HI R5, RZ, 0x1f, R9 ;  /* 0x0000001fff057819 */ /* 0x000fe20000011409 */
[----:B0-----:R-:W-:-:S02]  /*11a0*/  VIADD R0, R6, 0x18 ;  /* 0x0000001806007836 */ /* 0x001fc40000000000 */
[----:B------:R-:W-:Y:S01]  /*11b0*/  STL [R1+0xc], R4 ;  /* 0x00000c0401007387 */ /* 0x000fe20000100800 */
[----:B------:R-:W-:Y:S01]  /*11c0*/  VIADD R6, R6, 0x28 ;  /* 0x0000002806067836 */ /* 0x000fe20000000000 */
[----:B------:R-:W-:Y:S01]  /*11d0*/  SHF.R.S32.HI R11, RZ, 0x1f, R11 ;  /* 0x0000001fff0b7819 */ /* 0x000fe2000001140b */
[----:B--2---:R-:W-:Y:S01]  /*11e0*/  VIADD R8, R22, 0x20 ;  /* 0x0000002016087836 */ /* 0x004fe20000000000 */
[----:B------:R0:W-:Y:S01]  /*11f0*/  STL [R1+0x38], R0 ;  /* 0x0000380001007387 */ /* 0x0001e20000100800 */
[----:B------:R-:W-:-:S03]  /*1200*/  SHF.R.S32.HI R7, RZ, 0x1f, R7 ;  /* 0x0000001fff077819 */ /* 0x000fc60000011407 */
[----:B------:R1:W-:Y:S01]  /*1210*/  STL [R1+0x40], R6 ;  /* 0x0000400601007387 */ /* 0x0003e20000100800 */
[----:B------:R-:W-:Y:S02]  /*1220*/  SHF.R.S32.HI R8, RZ, 0x1f, R8 ;  /* 0x0000001fff087819 */ /* 0x000fe40000011408 */
[----:B0-----:R-:W-:Y:S02]  /*1230*/  LOP3.LUT R0, R4, 0x8, R136, 0xf8, !PT ;  /* 0x0000000804007812 */ /* 0x001fe400078ef888 */
[----:B------:R-:W-:Y:S01]  /*1240*/  SHF.R.U32.HI R4, RZ, 0x3, R4 ;  /* 0x00000003ff047819 */ /* 0x000fe20000011604 */
[----:B-1----:R-:W-:-:S03]  /*1250*/  VIADD R6, R22, 0x30 ;  /* 0x0000003016067836 */ /* 0x002fc60000000000 */
[----:B------:R-:W-:Y:S01]  /*1260*/  LOP3.LUT R0, R0, R4, RZ, 0x3c, !PT ;  /* 0x0000000400007212 */ /* 0x000fe200078e3cff */
[----:B------:R0:W-:Y:S01]  /*1270*/  STL [R1+0x10], R4 ;  /* 0x0000100401007387 */ /* 0x0001e20000100800 */
[----:B------:R-:W-:-:S03]  /*1280*/  SHF.R.S32.HI R5, RZ, 0x1f, R6 ;  /* 0x0000001fff057819 */ /* 0x000fc60000011406 */
[----:B------:R-:W-:Y:S01]  /*1290*/  IMAD.IADD R0, R12, 0x1, R0 ;  /* 0x000000010c007824 */ /* 0x000fe200078e0200 */
[----:B------:R-:W-:Y:S04]  /*12a0*/  STL [R1+0x14], R12 ;  /* 0x0000140c01007387 */ /* 0x000fe80000100800 */
[----:B------:R1:W-:Y:S01]  /*12b0*/  STL [R1+0x4c], R0 ;  /* 0x00004c0001007387 */ /* 0x0003e20000100800 */
[----:B0-----:R-:W-:Y:S01]  /*12c0*/  SHF.R.S32.HI R4, RZ, 0x1f, R22 ;  /* 0x0000001fff047819 */ /* 0x001fe20000011416 */
[----:B------:R-:W-:-:S05]  /*12d0*/  VIADD R4, R22, 0x38 ;  /* 0x0000003816047836 */ /* 0x000fca0000000000 */
[----:B------:R-:W-:Y:S02]  /*12e0*/  SHF.R.S32.HI R4, RZ, 0x1f, R4 ;  /* 0x0000001fff047819 */ /* 0x000fe40000011404 */
[----:B-1----:R-:W-:Y:S01]  /*12f0*/  SHF.R.S32.HI R0, RZ, 0x1f, R10 ;  /* 0x0000001fff007819 */ /* 0x002fe2000001140a */
[----:B------:R-:W-:Y:S02]  /*1300*/  VIADD R0, R140, 0x21820 ;  /* 0x000218208c007836 */ /* 0x000fe40000000000 */
[C---:B------:R-:W-:Y:S02]  /*1310*/  @P1 VIADD R0, R142.reuse, 0xffffffe0 ;  /* 0xffffffe08e001836 */ /* 0x040fe40000000000 */
[----:B------:R-:W-:Y:S02]  /*1320*/  IMAD.IADD R142, R142, 0x1, R141 ;  /* 0x000000018e8e7824 */ /* 0x000fe400078e028d */
[----:B------:R-:W-:Y:S01]  /*1330*/  IMAD.IADD R141, R141, 0x1, R0 ;  /* 0x000000018d8d7824 */ /* 0x000fe200078e0200 */
[----:B------:R0:W-:Y:S04]  /*1340*/  STL [R1+0x20], R0 ;  /* 0x0000200001007387 */ /* 0x0001e80000100800 */
[----:B------:R1:W-:Y:S01]  /*1350*/  STL [R1+0x44], R3 ;  /* 0x0000440301007387 */ /* 0x0003e20000100800 */
[----:B0-----:R-:W-:-:S05]  /*1360*/  VIADD R0, R0, 0x6000 ;  /* 0x0000600000007836 */ /* 0x001fca0000000000 */
[----:B------:R1:W-:Y:S02]  /*1370*/  STL [R1+0x24], R0 ;  /* 0x0000240001007387 */ /* 0x0003e40000100800 */
.L_x_1596:
[----:B------:R-:W-:Y:S05]  /*1380*/  YIELD ;  /* 0x0000000000007946 */ /* 0x000fea0003800000 */
[----:B------:R-:W-:Y:S01]  /*1390*/  ULDC.64 UR4, c[0x0][0xa28] ;  /* 0x00028a0000047ab9 */ /* 0x000fe20000000a00 */
[----:B0-2---:R-:W0:Y:S01]  /*13a0*/  LDC.64 R6, c[0x0][0xa08] ;  /* 0x00028200ff067b82 */ /* 0x005e220000000a00 */
[----:B------:R-:W-:Y:S01]  /*13b0*/  ISETP.NE.U32.AND P1, PT, RZ, UR4, PT ;  /* 0x00000004ff007c0c */ /* 0x000fe2000bf25070 */
[----:B----4-:R-:W-:Y:S02]  /*13c0*/  IMAD.MOV.U32 R13, RZ, RZ, RZ ;  /* 0x000000ffff0d7224 */ /* 0x010fe400078e00ff */
[----:B------:R-:W-:Y:S01]  /*13d0*/  IMAD.MOV.U32 R27, RZ, RZ, RZ ;  /* 0x000000ffff1b7224 */ /* 0x000fe200078e00ff */
[----:B------:R-:W-:Y:S01]  /*13e0*/  ISETP.NE.AND.EX P1, PT, RZ, UR5, PT, P1 ;  /* 0x00000005ff007c0c */ /* 0x000fe2000bf25310 */
[----:B------:R-:W-:-:S02]  /*13f0*/  ULDC.64 UR4, c[0x0][0xa18] ;  /* 0x0002860000047ab9 */ /* 0x000fc40000000a00 */
[----:B------:R-:W-:-:S04]  /*1400*/  ISETP.NE.U32.AND P2, PT, RZ, UR4, PT ;  /* 0x00000004ff007c0c */ /* 0x000fc8000bf45070 */
[----:B------:R-:W-:Y:S01]  /*1410*/  ISETP.NE.AND.EX P2, PT, RZ, UR5, PT, P2 ;  /* 0x00000005ff007c0c */ /* 0x000fe2000bf45320 */
[----:B------:R-:W-:Y:S02]  /*1420*/  ULDC.64 UR4, c[0x0][0xa08] ;  /* 0x0002820000047ab9 */ /* 0x000fe40000000a00 */
[----:B------:R-:W-:-:S03]  /*1430*/  ISETP.NE.U32.AND P0, PT, RZ, UR4, PT ;  /* 0x00000004ff007c0c */ /* 0x000fc6000bf05070 */
[----:B------:R-:W2:Y:S01]  /*1440*/  @P1 LDC.64 R4, c[0x0][0xa28] ;  /* 0x00028a00ff041b82 */ /* 0x000ea20000000a00 */
[----:B------:R-:W-:Y:S01]  /*1450*/  ISETP.NE.AND.EX P0, PT, RZ, UR5, PT, P0 ;  /* 0x00000005ff007c0c */ /* 0x000fe2000bf05300 */
[----:B0-----:R-:W-:-:S06]  /*1460*/  IMAD.WIDE R10, R75, 0x4, R6 ;  /* 0x000000044b0a7825 */ /* 0x001fcc00078e0206 */
[----:B------:R-:W0:Y:S01]  /*1470*/  @P2 LDC.64 R8, c[0x0][0xa18] ;  /* 0x00028600ff082b82 */ /* 0x000e220000000a00 */
[----:B------:R-:W-:Y:S02]  /*1480*/  ULDC UR4, c[0x0][0x288] ;  /* 0x0000a20000047ab9 */ /* 0x000fe40000000800 */
[----:B------:R-:W-:Y:S01]  /*1490*/  IMAD.U32 R138, RZ, RZ, UR4 ;  /* 0x00000004ff8a7e24 */ /* 0x000fe2000f8e00ff */
[----:B------:R-:W-:Y:S02]  /*14a0*/  ULDC.64 UR4, c[0x0][0x418] ;  /* 0x0001060000047ab9 */ /* 0x000fe40000000a00 */
[----:B---3--:R3:W5:Y:S01]  /*14b0*/  @P0 LDG.E R27, desc[UR38][R10.64] ;  /* 0x000000260a1b0981 */ /* 0x008762000c1e1900 */
[----:B--2---:R-:W-:-:S05]  /*14c0*/  @P1 IMAD.WIDE R4, R75, 0x4, R4 ;  /* 0x000000044b041825 */ /* 0x004fca00078e0204 */
[----:B------:R3:W5:Y:S01]  /*14d0*/  @P1 LDG.E R13, desc[UR38][R4.64] ;  /* 0x00000026040d1981 */ /* 0x000762000c1e1900 */
[----:B0-----:R-:W-:-:S05]  /*14e0*/  @P2 IMAD.WIDE R6, R75, 0x4, R8 ;  /* 0x000000044b062825 */ /* 0x001fca00078e0208 */
[----:B------:R3:W5:Y:S01]  /*14f0*/  @P2 LDG.E R138, desc[UR38][R6.64] ;  /* 0x00000026068a2981 */ /* 0x000762000c1e1900 */
[----:B------:R-:W-:-:S03]  /*1500*/  UISETP.NE.U32.AND UP0, UPT, UR4, URZ, UPT ;  /* 0x0000003f0400728c */ /* 0x000fc6000bf05070 */
[----:B------:R-:W-:Y:S01]  /*1510*/  ULDC UR4, c[0x0][0x424] ;  /* 0x0001090000047ab9 */ /* 0x000fe20000000800 */
[----:B------:R-:W-:-:S03]  /*1520*/  UISETP.NE.AND.EX UP0, UPT, UR5, URZ, UPT, UP0 ;  /* 0x0000003f0500728c */ /* 0x000fc6000bf05300 */
[----:B------:R-:W-:Y:S01]  /*1530*/  ULDC UR5, c[0x0][0x2f0] ;  /* 0x0000bc0000057ab9 */ /* 0x000fe20000000800 */
[----:B------:R-:W-:-:S04]  /*1540*/  USEL UR4, UR4, 0x1, UP0 ;  /* 0x0000000104047887 */ /* 0x000fc80008000000 */
[----:B------:R-:W-:-:S03]  /*1550*/  UIMAD UR4, UR4, UR5, URZ ;  /* 0x00000005040472a4 */ /* 0x000fc6000f8e023f */
[----:B------:R-:W-:Y:S02]  /*1560*/  ULDC UR5, c[0x0][0x348] ;  /* 0x0000d20000057ab9 */ /* 0x000fe40000000800 */
[----:B------:R-:W-:Y:S02]  /*1570*/  IMAD.U32 R24, RZ, RZ, UR5 ;  /* 0x00000005ff187e24 */ /* 0x000fe4000f8e00ff */
[----:B------:R-:W-:Y:S01]  /*1580*/  IMAD.U32 R28, RZ, RZ, UR4 ;  /* 0x00000004ff1c7e24 */ /* 0x000fe2000f8e00ff */
[----:B---3--:R-:W-:Y:S06]  /*1590*/  @P2 BRA `(.L_x_1381) ;  /* 0x0000000000242947 */ /* 0x008fec0003800000 */
[----:B------:R-:W-:Y:S02]  /*15a0*/  ULDC.64 UR4, c[0x0][0xa00] ;  /* 0x0002800000047ab9 */ /* 0x000fe40000000a00 */
[----:B------:R-:W-:-:S04]  /*15b0*/  ISETP.NE.U32.AND P1, PT, RZ, UR4, PT ;  /* 0x00000004ff007c0c */ /* 0x000fc8000bf25070 */
[----:B------:R-:W-:-:S13]  /*15c0*/  ISETP.NE.AND.EX P1, PT, RZ, UR5, PT, P1 ;  /* 0x00000005ff007c0c */ /* 0x000fda000bf25310 */
[----:B------:R-:W-:Y:S05]  /*15d0*/  @!P1 BRA `(.L_x_1381) ;  /* 0x0000000000149947 */ /* 0x000fea0003800000 */
[----:B------:R-:W0:Y:S02]  /*15e0*/  LDC.64 R4, c[0x0][0xa00] ;  /* 0x00028000ff047b82 */ /* 0x000e240000000a00 */
[----:B0-----:R-:W-:-:S05]  /*15f0*/  IMAD.WIDE R4, R75, 0x4, R4 ;  /* 0x000000044b047825 */ /* 0x001fca00078e0204 */
[----:B-----5:R-:W2:Y:S04]  /*1600*/  LDG.E R138, desc[UR38][R4.64] ;  /* 0x00000026048a7981 */ /* 0x020ea8000c1e1900 */
[----:B-1----:R-:W2:Y:S02]  /*1610*/  LDG.E R3, desc[UR38][R4.64+0x4] ;  /* 0x0000042604037981 */ /* 0x002ea4000c1e1900 */
[----:B--2---:R-:W-:-:S07]  /*1620*/  IMAD.IADD R138, R3, 0x1, -R138 ;  /* 0x00000001038a7824 */ /* 0x004fce00078e0a8a */
.L_x_1381:
[C---:B------:R-:W-:Y:S01]  /*1630*/  LOP3.LUT R30, R74.reuse, 0xffff, RZ, 0xc0, !PT ;  /* 0x0000ffff4a1e7812 */ /* 0x040fe200078ec0ff */
[----:B------:R-:W-:Y:S01]  /*1640*/  ULDC.64 UR4, c[0x0][0xa20] ;  /* 0x0002880000047ab9 */ /* 0x000fe20000000a00 */
[----:B------:R0:W-:Y:S01]  /*1650*/  STL [R1+0x58], R75 ;  /* 0x0000584b01007387 */ /* 0x0001e20000100800 */
[----:B------:R-:W-:Y:S02]  /*1660*/  ISETP.NE.U32.AND P1, PT, RZ, UR4, PT ;  /* 0x00000004ff007c0c */ /* 0x000fe4000bf25070 */
[C---:B-1----:R-:W-:Y:S01]  /*1670*/  LOP3.LUT R3, R74.reuse, 0xff000000, RZ, 0xc0, !PT ;  /* 0xff0000004a037812 */ /* 0x042fe200078ec0ff */
[----:B------:R0:W-:Y:S01]  /*1680*/  STL [R1+0x50], R30 ;  /* 0x0000501e01007387 */ /* 0x0001e20000100800 */
[----:B------:R-:W-:Y:S02]  /*1690*/  ISETP.NE.AND.EX P1, PT, RZ, UR5, PT, P1 ;  /* 0x00000005ff007c0c */ /* 0x000fe4000bf25310 */
[----:B------:R-:W-:Y:S02]  /*16a0*/  LOP3.LUT R0, R74, 0xff0000, RZ, 0xc0, !PT ;  /* 0x00ff00004a007812 */ /* 0x000fe400078ec0ff */
[----:B------:R-:W-:-:S04]  /*16b0*/  SHF.R.U32.HI R3, RZ, 0x8, R3 ;  /* 0x00000008ff037819 */ /* 0x000fc80000011603 */
[----:B------:R-:W-:-:S05]  /*16c0*/  LEA.HI R12, R0, R3, RZ, 0x10 ;  /* 0x00000003000c7211 */ /* 0x000fca00078f80ff */
[----:B0-----:R-:W-:Y:S05]  /*16d0*/  @!P1 BRA `(.L_x_1382) ;  /* 0x0000000000109947 */ /* 0x001fea0003800000 */
[----:B------:R-:W0:Y:S02]  /*16e0*/  LDC.64 R28, c[0x0][0xa20] ;  /* 0x00028800ff1c7b82 */ /* 0x000e240000000a00 */
[----:B0-----:R-:W-:-:S06]  /*16f0*/  IMAD.WIDE R28, R75, 0x4, R28 ;  /* 0x000000044b1c7825 */ /* 0x001fcc00078e021c */
[----:B------:R0:W5:Y:S01]  /*1700*/  LDG.E R28, desc[UR38][R28.64] ;  /* 0x000000261c1c7981 */ /* 0x000162000c1e1900 */
[----:B------:R-:W-:Y:S05]  /*1710*/  BRA `(.L_x_1383) ;  /* 0x0000000000107947 */ /* 0x000fea0003800000 */
.L_x_1382:
[----:B------:R-:W-:Y:S05]  /*1720*/  @!P0 BRA `(.L_x_1383) ;  /* 0x00000000000c8947 */ /* 0x000fea0003800000 */
[----:B------:R-:W2:Y:S04]  /*1730*/  LDG.E R3, desc[UR38][R10.64] ;  /* 0x000000260a037981 */ /* 0x000ea8000c1e1900 */
[----:B------:R-:W2:Y:S02]  /*1740*/  LDG.E R28, desc[UR38][R10.64+0x4] ;  /* 0x000004260a1c7981 */ /* 0x000ea4000c1e1900 */
[----:B--2---:R-:W-:-:S07]  /*1750*/  IMAD.IADD R28, R28, 0x1, -R3 ;  /* 0x000000011c1c7824 */ /* 0x004fce00078e0a03 */
.L_x_1383:
[----:B------:R-:W-:Y:S01]  /*1760*/  ULDC.64 UR4, c[0x0][0xa10] ;  /* 0x0002840000047ab9 */ /* 0x000fe20000000a00 */
[----:B------:R-:W1:Y:S01]  /*1770*/  LDC R4, c[0x0][0x448] ;  /* 0x00011200ff047b82 */ /* 0x000e620000000800 */
[----:B------:R-:W-:-:S04]  /*1780*/  ISETP.NE.U32.AND P0, PT, RZ, UR4, PT ;  /* 0x00000004ff007c0c */ /* 0x000fc8000bf05070 */
[----:B------:R-:W-:Y:S01]  /*1790*/  ISETP.NE.AND.EX P0, PT, RZ, UR5, PT, P0 ;  /* 0x00000005ff007c0c */ /* 0x000fe2000bf05300 */
[----:B------:R-:W-:Y:S02]  /*17a0*/  ULDC.64 UR4, c[0x0][0xa30] ;  /* 0x00028c0000047ab9 */ /* 0x000fe40000000a00 */
[----:B------:R-:W-:-:S04]  /*17b0*/  ISETP.NE.U32.AND P1, PT, RZ, UR4, PT ;  /* 0x00000004ff007c0c */ /* 0x000fc8000bf25070 */
[----:B------:R-:W-:-:S06]  /*17c0*/  ISETP.NE.AND.EX P1, PT, RZ, UR5, PT, P1 ;  /* 0x00000005ff007c0c */ /* 0x000fcc000bf25310 */
[----:B------:R-:W2:Y:S08]  /*17d0*/  @P0 LDC.64 R6, c[0x0][0xa10] ;  /* 0x00028400ff060b82 */ /* 0x000eb00000000a00 */
[----:B------:R-:W3:Y:S01]  /*17e0*/  @P1 LDC.64 R8, c[0x0][0xa30] ;  /* 0x00028c00ff081b82 */ /* 0x000ee20000000a00 */
[----:B--2---:R-:W-:-:S05]  /*17f0*/  @P0 IMAD.WIDE R6, R75, 0x4, R6 ;  /* 0x000000044b060825 */ /* 0x004fca00078e0206 */
[----:B------:R-:W2:Y:S04]  /*1800*/  @P0 LDG.E R0, desc[UR38][R6.64] ;  /* 0x0000002606000981 */ /* 0x000ea8000c1e1900 */
[----:B------:R-:W2:Y:S01]  /*1810*/  @P0 LDG.E R3, desc[UR38][R6.64+0x4] ;  /* 0x0000042606030981 */ /* 0x000ea2000c1e1900 */
[----:B-----5:R-:W-:Y:S02]  /*1820*/  IMAD.MOV.U32 R106, RZ, RZ, R28 ;  /* 0x000000ffff6a7224 */ /* 0x020fe400078e001c */
[----:B---3--:R-:W-:-:S05]  /*1830*/  @P1 IMAD.WIDE R8, R75, 0x4, R8 ;  /* 0x000000044b081825 */ /* 0x008fca00078e0208 */
[----:B------:R3:W5:Y:S01]  /*1840*/  @P1 LDG.E R106, desc[UR38][R8.64] ;  /* 0x00000026086a1981 */ /* 0x000762000c1e1900 */
[----:B-1----:R-:W-:Y:S01]  /*1850*/  ISETP.NE.AND P1, PT, R4, 0x1, PT ;  /* 0x000000010400780c */ /* 0x002fe20003f25270 */
[----:B------:R-:W-:Y:S01]  /*1860*/  IMAD R14, R73, 0xc0, RZ ;  /* 0x000000c0490e7824 */ /* 0x000fe200078e02ff */
[----:B------:R-:W1:Y:S01]  /*1870*/  LDC.64 R4, c[0x0][0x9e0] ;  /* 0x00027800ff047b82 */ /* 0x000e620000000a00 */
[----:B------:R-:W-:-:S03]  /*1880*/  IMAD.IADD R13, R28, 0x1, -R13 ;  /* 0x000000011c0d7824 */ /* 0x000fc600078e0a0d */
[----:B------:R4:W-:Y:S07]  /*1890*/  STL [R1+0x1c], R14 ;  /* 0x00001c0e01007387 */ /* 0x0009ee0000100800 */
[----:B------:R-:W0:Y:S08]  /*18a0*/  @P1 LDC R11, c[0x0][0x44c] ;  /* 0x00011300ff0b1b82 */ /* 0x000e300000000800 */
[----:B------:R-:W3:Y:S01]  /*18b0*/  @P1 LDC R10, c[0x0][0x450] ;  /* 0x00011400ff0a1b82 */ /* 0x000ee20000000800 */
[----:B-1----:R-:W-:Y:S01]  /*18c0*/  ISETP.GE.AND P2, PT, R5, 0x1, PT ;  /* 0x000000010500780c */ /* 0x002fe20003f46270 */
[----:B--2---:R-:W-:-:S02]  /*18d0*/  @P0 IMAD.IADD R24, R3, 0x1, -R0 ;  /* 0x0000000103180824 */ /* 0x004fc400078e0a00 */
[----:B------:R-:W-:Y:S02]  /*18e0*/  VIADD R0, R14, 0xbf ;  /* 0x000000bf0e007836 */ /* 0x000fe40000000000 */
[----:B------:R-:W-:Y:S02]  /*18f0*/  IMAD.IADD R139, R13, 0x1, R24 ;  /* 0x000000010d8b7824 */ /* 0x000fe400078e0218 */
[----:B0-----:R-:W-:-:S03]  /*1900*/  @P1 IMAD.HI.U32 R3, R0, R11, RZ ;  /* 0x0000000b00031227 */ /* 0x001fc600078e00ff */
[C---:B------:R-:W-:Y:S01]  /*1910*/  IADD3 R7, R139.reuse, 0x1, -R138 ;  /* 0x000000018b077810 */ /* 0x040fe20007ffe88a */
[----:B------:R-:W-:Y:S01]  /*1920*/  IMAD.MOV.U32 R6, RZ, RZ, R0 ;  /* 0x000000ffff067224 */ /* 0x000fe200078e0000 */
[----:B---3--:R-:W-:Y:S01]  /*1930*/  @P1 SHF.R.U32.HI R6, RZ, R10, R3 ;  /* 0x0000000aff061219 */ /* 0x008fe20000011603 */
[----:B------:R-:W-:-:S04]  /*1940*/  VIADD R0, R139, 0x7f ;  /* 0x0000007f8b007836 */ /* 0x000fc80000000000 */
[----:B------:R-:W-:Y:S01]  /*1950*/  IMAD.IADD R9, R7, 0x1, R6 ;  /* 0x0000000107097824 */ /* 0x000fe200078e0206 */
[----:B------:R-:W-:-:S03]  /*1960*/  SHF.R.S32.HI R3, RZ, 0x1f, R0 ;  /* 0x0000001fff037819 */ /* 0x000fc60000011400 */
[----:B------:R-:W-:Y:S01]  /*1970*/  IMAD.IADD R4, R9, 0x1, R4 ;  /* 0x0000000109047824 */ /* 0x000fe200078e0204 */
[----:B------:R-:W-:-:S04]  /*1980*/  LEA.HI R3, R3, R0, RZ, 0x7 ;  /* 0x0000000003037211 */ /* 0x000fc800078f38ff */
[----:B------:R-:W-:Y:S01]  /*1990*/  SHF.R.S32.HI R112, RZ, 0x7, R3 ;  /* 0x00000007ff707819 */ /* 0x000fe20000011403 */
[----:B----4-:R-:W-:Y:S06]  /*19a0*/  @!P2 BRA `(.L_x_1384) ;  /* 0x000000000048a947 */ /* 0x010fec0003800000 */
        /* <DEDUP_REMOVED lines=11> */
.L_x_1386:
[----:B------:R-:W-:-:S13]  /*1a60*/  ISETP.NE.AND P0, PT, R5, 0x1, PT ;  /* 0x000000010500780c */ /* 0x000fda0003f05270 */
[----:B------:R-:W0:Y:S02]  /*1a70*/  @P0 LDC.64 R6, c[0x0][0x9e8] ;  /* 0x00027a00ff060b82 */ /* 0x000e240000000a00 */
[----:B0-----:R-:W-:-:S05]  /*1a80*/  @P0 IMAD.HI.U32 R6, R0, R6, RZ ;  /* 0x0000000600060227 */ /* 0x001fca00078e00ff */
[----:B------:R-:W-:-:S07]  /*1a90*/  @P0 SHF.R.U32.HI R0, RZ, R7, R6 ;  /* 0x00000007ff000219 */ /* 0x000fce0000011606 */
.L_x_1387:
[----:B------:R-:W-:Y:S05]  /*1aa0*/  BSYNC B0 ;  /* 0x0000000000007941 */ /* 0x000fea0003800000 */
.L_x_1385:
[----:B------:R-:W-:-:S05]  /*1ab0*/  IMAD R3, R0, R5, R5 ;  /* 0x0000000500037224 */ /* 0x000fca00078e0205 */
[----:B------:R-:W-:-:S07]  /*1ac0*/  VIMNMX R4, R4, R3, PT ;  /* 0x0000000304047248 */ /* 0x000fce0003fe0100 */
.L_x_1384:
[----:B------:R-:W0:Y:S01]  /*1ad0*/  @P1 LDC R6, c[0x0][0x44c] ;  /* 0x00011300ff061b82 */ /* 0x000e220000000800 */
[----:B------:R-:W-:Y:S01]  /*1ae0*/  VIADD R4, R4, 0x7f ;  /* 0x0000007f04047836 */ /* 0x000fe20000000000 */
[----:B------:R-:W-:Y:S01]  /*1af0*/  ULDC UR4, c[0x0][0x9dc] ;  /* 0x0002770000047ab9 */ /* 0x000fe20000000800 */
[----:B------:R-:W-:Y:S02]  /*1b00*/  IMAD.MOV.U32 R0, RZ, RZ, R14 ;  /* 0x000000ffff007224 */ /* 0x000fe400078e000e */
[----:B------:R-:W-:Y:S01]  /*1b10*/  IMAD.IADD R113, R139, 0x1, -R138 ;  /* 0x000000018b717824 */ /* 0x000fe200078e0a8a */
[----:B------:R-:W-:Y:S02]  /*1b20*/  SHF.R.S32.HI R3, RZ, 0x1f, R4 ;  /* 0x0000001fff037819 */ /* 0x000fe40000011404 */
[----:B------:R-:W1:Y:S02]  /*1b30*/  @P1 LDC R7, c[0x0][0x450] ;  /* 0x00011400ff071b82 */ /* 0x000e640000000800 */
[----:B------:R-:W-:-:S04]  /*1b40*/  LEA.HI R3, R3, R4, RZ, 0x7 ;  /* 0x0000000403037211 */ /* 0x000fc800078f38ff */
[----:B------:R-:W-:-:S04]  /*1b50*/  SHF.R.S32.HI R3, RZ, 0x7, R3 ;  /* 0x00000007ff037819 */ /* 0x000fc80000011403 */
[----:B------:R-:W-:Y:S01]  /*1b60*/  VIMNMX R8, R112, R3, PT ;  /* 0x0000000370087248 */ /* 0x000fe20003fe0100 */
[----:B0-----:R-:W-:-:S05]  /*1b70*/  @P1 IMAD.HI.U32 R6, R14, R6, RZ ;  /* 0x000000060e061227 */ /* 0x001fca00078e00ff */
[----:B-1----:R-:W-:-:S05]  /*1b80*/  @P1 SHF.R.U32.HI R0, RZ, R7, R6 ;  /* 0x00000007ff001219 */ /* 0x002fca0000011606 */
[----:B------:R-:W-:-:S04]  /*1b90*/  IMAD.IADD R0, R113, 0x1, R0 ;  /* 0x0000000171007824 */ /* 0x000fc800078e0200 */
[----:B------:R-:W-:Y:S01]  /*1ba0*/  VIADD R3, R0, -UR4 ;  /* 0x8000000400037c36 */ /* 0x000fe20008000000 */
[----:B------:R-:W-:Y:S06]  /*1bb0*/  @!P2 BRA `(.L_x_1388) ;  /* 0x000000000044a947 */ /* 0x000fec0003800000 */
[----:B------:R-:W-:Y:S01]  /*1bc0*/  ISETP.GT.AND P0, PT, R0, -0x1, PT ;  /* 0xffffffff0000780c */ /* 0x000fe20003f04270 */
[----:B------:R-:W-:-:S12]  /*1bd0*/  BSSY B0, `(.L_x_1389) ;  /* 0x000000d000007945 */ /* 0x000fd80003800000 */
[----:B------:R-:W-:Y:S05]  /*1be0*/  @P0 BRA `(.L_x_1390) ;  /* 0x00000000001c0947 */ /* 0x000fea0003800000 */
[----:B------:R-:W-:Y:S02]  /*1bf0*/  ISETP.NE.AND P0, PT, R5, 0x1, PT ;  /* 0x000000010500780c */ /* 0x000fe40003f05270 */
[----:B------:R-:W-:-:S11]  /*1c00*/  LOP3.LUT R7, RZ, R0, RZ, 0x33, !PT ;  /* 0x00000000ff077212 */ /* 0x000fd600078e33ff */
[----:B------:R-:W0:Y:S02]  /*1c10*/  @P0 LDC.64 R10, c[0x0][0x9e8] ;  /* 0x00027a00ff0a0b82 */ /* 0x000e240000000a00 */
[----:B0-----:R-:W-:-:S05]  /*1c20*/  @P0 IMAD.HI.U32 R0, R7, R10, RZ ;  /* 0x0000000a07000227 */ /* 0x001fca00078e00ff */
[----:B------:R-:W-:-:S04]  /*1c30*/  @P0 SHF.R.U32.HI R7, RZ, R11, R0 ;  /* 0x0000000bff070219 */ /* 0x000fc80000011600 */
[----:B------:R-:W-:Y:S01]  /*1c40*/  LOP3.LUT R0, RZ, R7, RZ, 0x33, !PT ;  /* 0x00000007ff007212 */ /* 0x000fe200078e33ff */
[----:B------:R-:W-:Y:S06]  /*1c50*/  BRA `(.L_x_1391) ;  /* 0x0000000000107947 */ /* 0x000fec0003800000 */
.L_x_1390:
[----:B------:R-:W-:-:S13]  /*1c60*/  ISETP.NE.AND P0, PT, R5, 0x1, PT ;  /* 0x000000010500780c */ /* 0x000fda0003f05270 */
[----:B------:R-:W0:Y:S02]  /*1c70*/  @P0 LDC.64 R6, c[0x0][0x9e8] ;  /* 0x00027a00ff060b82 */ /* 0x000e240000000a00 */
[----:B0-----:R-:W-:-:S05]  /*1c80*/  @P0 IMAD.HI.U32 R4, R0, R6, RZ ;  /* 0x0000000600040227 */ /* 0x001fca00078e00ff */
[----:B------:R-:W-:-:S07]  /*1c90*/  @P0 SHF.R.U32.HI R0, RZ, R7, R4 ;  /* 0x00000007ff000219 */ /* 0x000fce0000011604 */
.L_x_1391:
[----:B------:R-:W-:Y:S05]  /*1ca0*/  BSYNC B0 ;  /* 0x0000000000007941 */ /* 0x000fea0003800000 */
.L_x_1389:
[----:B------:R-:W-:-:S05]  /*1cb0*/  IMAD R0, R0, R5, RZ ;  /* 0x0000000500007224 */ /* 0x000fca00078e02ff */
[----:B------:R-:W-:-:S07]  /*1cc0*/  VIMNMX R3, R3, R0, !PT ;  /* 0x0000000003037248 */ /* 0x000fce0007fe0100 */
.L_x_1388:
[----:B------:R-:W-:Y:S01]  /*1cd0*/  SHF.R.S32.HI R0, RZ, 0x1f, R3 ;  /* 0x0000001fff007819 */ /* 0x000fe20000011403 */
[----:B------:R-:W-:Y:S01]  /*1ce0*/  BSSY B0, `(.L_x_1392) ;  /* 0x000002a000007945 */ /* 0x000fe20003800000 */
[----:B------:R-:W-:Y:S02]  /*1cf0*/  LOP3.LUT R14, R12, 0xff, RZ, 0xc0, !PT ;  /* 0x000000ff0c0e7812 */ /* 0x000fe400078ec0ff */
[----:B------:R-:W-:Y:S02]  /*1d00*/  LEA.HI R0, R0, R3, RZ, 0x7 ;  /* 0x0000000300007211 */ /* 0x000fe400078f38ff */
[----:B------:R-:W-:Y:S01]  /*1d10*/  SHF.R.U32.HI R4, RZ, 0x10, R12 ;  /* 0x00000010ff047819 */ /* 0x000fe2000001160c */
[----:B------:R0:W-:Y:S01]  /*1d20*/  STL [R1+0x60], R14 ;  /* 0x0000600e01007387 */ /* 0x0001e20000100800 */
[----:B------:R-:W-:-:S03]  /*1d30*/  SHF.R.S32.HI R0, RZ, 0x7, R0 ;  /* 0x00000007ff007819 */ /* 0x000fc60000011400 */
[----:B------:R0:W-:Y:S01]  /*1d40*/  STL [R1+0x54], R4 ;  /* 0x0000540401007387 */ /* 0x0001e20000100800 */
[----:B------:R-:W-:Y:S01]  /*1d50*/  VIMNMX R9, RZ, R0, !PT ;  /* 0x00000000ff097248 */ /* 0x000fe20007fe0100 */
[----:B------:R-:W-:-:S03]  /*1d60*/  IMAD.MOV.U32 R0, RZ, RZ, RZ ;  /* 0x000000ffff007224 */ /* 0x000fc600078e00ff */
[----:B------:R-:W-:-:S13]  /*1d70*/  ISETP.GT.AND P0, PT, R8, R9, PT ;  /* 0x000000090800720c */ /* 0x000fda0003f04270 */
[----:B0-----:R-:W-:Y:S05]  /*1d80*/  @!P0 BRA `(.L_x_1393) ;  /* 0x00000000007c8947 */ /* 0x001fea0003800000 */
[----:B------:R-:W-:Y:S01]  /*1d90*/  ISETP.NE.AND P0, PT, R4, RZ, PT ;  /* 0x000000ff0400720c */ /* 0x000fe20003f05270 */
[----:B------:R-:W-:-:S03]  /*1da0*/  ULDC UR4, c[0x0][0x9f0] ;  /* 0x00027c0000047ab9 */ /* 0x000fc60000000800 */
[----:B------:R-:W-:-:S04]  /*1db0*/  SEL R11, R4, UR4, P0 ;  /* 0x00000004040b7c07 */ /* 0x000fc80008000000 */
[-C--:B------:R-:W-:Y:S02]  /*1dc0*/  IABS R6, R11.reuse ;  /* 0x0000000b00067213 */ /* 0x080fe40000000000 */
[----:B------:R-:W-:Y:S02]  /*1dd0*/  IADD3 R0, R11, -0x1, R8 ;  /* 0xffffffff0b007810 */ /* 0x000fe40007ffe008 */
[----:B------:R-:W0:Y:S01]  /*1de0*/  I2F.RP R3, R6 ;  /* 0x0000000600037306 */ /* 0x000e220000209400 */
[----:B------:R-:W-:Y:S02]  /*1df0*/  IABS R12, R11 ;  /* 0x0000000b000c7213 */ /* 0x000fe40000000000 */
[----:B------:R-:W-:-:S05]  /*1e00*/  IMAD.IADD R0, R0, 0x1, -R9 ;  /* 0x0000000100007824 */ /* 0x000fca00078e0a09 */
        /* <DEDUP_REMOVED lines=10> */
[----:B------:R-:W-:-:S04]  /*1eb0*/  IMAD.HI.U32 R5, R5, R7, R4 ;  /* 0x0000000705057227 */ /* 0x000fc800078e0004 */
[----:B------:R-:W-:-:S04]  /*1ec0*/  IMAD.MOV.U32 R4, RZ, RZ, R10 ;  /* 0x000000ffff047224 */ /* 0x000fc800078e000a */
        /* <DEDUP_REMOVED lines=11> */
.L_x_1393:
[----:B------:R-:W-:Y:S05]  /*1f80*/  BSYNC B0 ;  /* 0x0000000000007941 */ /* 0x000fea0003800000 */
.L_x_1392:
[----:B------:R-:W-:-:S05]  /*1f90*/  IMAD R3, R14, R0, R9 ;  /* 0x000000000e037224 */ /* 0x000fca00078e0209 */
[C---:B------:R-:W-:Y:S01]  /*1fa0*/  VIADDMNMX R0, R3.reuse, R0, R8, PT ;  /* 0x0000000003007246 */ /* 0x040fe20003800108 */
[----:B------:R-:W-:-:S04]  /*1fb0*/  IMAD R3, R3, 0x80, -R13 ;  /* 0x0000008003037824 */ /* 0x000fc800078e0a0d */
[----:B------:R-:W-:Y:S01]  /*1fc0*/  IMAD R5, R0, 0x80, -R13 ;  /* 0x0000008000057824 */ /* 0x000fe200078e0a0d */
[----:B------:R-:W-:-:S04]  /*1fd0*/  VIMNMX R3, RZ, R3, !PT ;  /* 0x00000003ff037248 */ /* 0x000fc80007fe0100 */
[----:B------:R-:W-:Y:S02]  /*1fe0*/  VIMNMX R0, R5, R24, PT ;  /* 0x0000001805007248 */ /* 0x000fe40003fe0100 */
[----:B------:R-:W-:Y:S02]  /*1ff0*/  SHF.R.U32.HI R83, RZ, 0x7, R3 ;  /* 0x00000007ff537819 */ /* 0x000fe40000011603 */
[----:B------:R-:W-:-:S03]  /*2000*/  ISETP.GT.AND P0, PT, R0, R3, PT ;  /* 0x000000030000720c */ /* 0x000fc60003f04270 */
[----:B------:R-:W-:-:S10]  /*2010*/  IMAD.MOV.U32 R25, RZ, RZ, R83 ;  /* 0x000000ffff197224 */ /* 0x000fd400078e0053 */
[----:B------:R-:W-:-:S05]  /*2020*/  @P0 VIADD R0, R0, 0x7f ;  /* 0x0000007f00000836 */ /* 0x000fca0000000000 */
[----:B------:R-:W-:-:S04]  /*2030*/  @P0 SHF.R.S32.HI R3, RZ, 0x1f, R0 ;  /* 0x0000001fff030819 */ /* 0x000fc80000011400 */
[----:B------:R-:W-:-:S04]  /*2040*/  @P0 LEA.HI R3, R3, R0, RZ, 0x7 ;  /* 0x0000000003030211 */ /* 0x000fc800078f38ff */
[----:B------:R-:W-:Y:S02]  /*2050*/  @P0 SHF.R.S32.HI R25, RZ, 0x7, R3 ;  /* 0x00000007ff190819 */ /* 0x000fe40000011403 */
        /* <DEDUP_REMOVED lines=22> */
[----:B0----5:R-:W-:Y:S05]  /*21c0*/  CALL.ABS.NOINC R14 ;  /* 0x000000000e007343 */ /* 0x021fea0003c00000 */
.L_x_1396:
[----:B------:R-:W-:Y:S05]  /*21d0*/  BSYNC B6 ;  /* 0x0000000000067941 */ /* 0x000fea0003800000 */
.L_x_1395:
        /* <DEDUP_REMOVED lines=20> */
.L_x_1398:
[----:B------:R-:W-:Y:S05]  /*2320*/  BSYNC B6 ;  /* 0x0000000000067941 */ /* 0x000fea0003800000 */
.L_x_1397:
[----:B------:R-:W-:Y:S01]  /*2330*/  ULDC.64 UR4, c[0x0][0x9f8] ;  /* 0x00027e0000047ab9 */ /* 0x000fe20000000a00 */
[----:B------:R-:W-:Y:S01]  /*2340*/  IMAD.IADD R70, R27, 0x1, R28 ;  /* 0x000000011b467824 */ /* 0x000fe200078e021c */
[----:B------:R-:W-:Y:S01]  /*2350*/  ISETP.NE.U32.AND P0, PT, RZ, UR4, PT ;  /* 0x00000004ff007c0c */ /* 0x000fe2000bf05070 */
[----:B------:R-:W2:Y:S01]  /*2360*/  LDL.64 R28, [R1] ;  /* 0x00000000011c7983 */ /* 0x000ea20000100a00 */
[----:B------:R-:W0:Y:S02]  /*2370*/  LDC.64 R10, c[0x0][0x300] ;  /* 0x0000c000ff0a7b82 */ /* 0x000e240000000a00 */
[----:B------:R-:W-:Y:S01]  /*2380*/  ISETP.NE.AND.EX P0, PT, RZ, UR5, PT, P0 ;  /* 0x00000005ff007c0c */ /* 0x000fe2000bf05300 */
[----:B------:R-:W3:Y:S01]  /*2390*/  LDL.64 R38, [R1] ;  /* 0x0000000001267983 */ /* 0x000ee20000100a00 */
[----:B------:R-:W1:Y:S01]  /*23a0*/  S2R R20, SR_TID.X ;  /* 0x0000000000147919 */ /* 0x000e620000002100 */
[----:B------:R-:W-:Y:S01]  /*23b0*/  SHF.R.S32.HI R13, RZ, 0x1f, R70 ;  /* 0x0000001fff0d7819 */ /* 0x000fe20000011446 */
[----:B------:R-:W-:Y:S01]  /*23c0*/  ULDC.64 UR4, c[0x0][0xa08] ;  /* 0x0002820000047ab9 */ /* 0x000fe20000000a00 */
[----:B------:R-:W-:Y:S01]  /*23d0*/  SHF.R.S32.HI R137, RZ, 0x1f, R136 ;  /* 0x0000001fff897819 */ /* 0x000fe20000011488 */
[----:B------:R-:W4:Y:S07]  /*23e0*/  LDL R32, [R1+0xc] ;  /* 0x00000c0001207983 */ /* 0x000f2e0000100800 */
[----:B------:R-:W1:Y:S02]  /*23f0*/  @P0 LDC.64 R4, c[0x0][0x9f8] ;  /* 0x00027e00ff040b82 */ /* 0x000e640000000a00 */
[----:B-1----:R-:W-:-:S05]  /*2400*/  @P0 IMAD.WIDE R4, R75, 0x4, R4 ;  /* 0x000000044b040825 */ /* 0x002fca00078e0204 */
[----:B------:R1:W3:Y:S01]  /*2410*/  @P0 LDG.E R75, desc[UR38][R4.64] ;  /* 0x00000026044b0981 */ /* 0x0002e2000c1e1900 */
[-C--:B0-----:R-:W-:Y:S01]  /*2420*/  IMAD R0, R13, R10.reuse, RZ ;  /* 0x0000000a0d007224 */ /* 0x081fe200078e02ff */
[----:B------:R-:W-:Y:S01]  /*2430*/  ISETP.NE.U32.AND P0, PT, RZ, UR4, PT ;  /* 0x00000004ff007c0c */ /* 0x000fe2000bf05070 */
[----:B------:R-:W-:Y:S01]  /*2440*/  VIADD R8, R20, 0xffffff80 ;  /* 0xffffff8014087836 */ /* 0x000fe20000000000 */
[----:B------:R-:W-:Y:S01]  /*2450*/  SHF.R.U32.HI R36, RZ, 0x7, R20 ;  /* 0x00000007ff247819 */ /* 0x000fe20000011614 */
[C---:B------:R-:W-:Y:S01]  /*2460*/  IMAD.WIDE.U32 R6, R70.reuse, R10, RZ ;  /* 0x0000000a46067225 */ /* 0x040fe200078e00ff */
[----:B------:R-:W-:Y:S01]  /*2470*/  ISETP.NE.AND.EX P0, PT, RZ, UR5, PT, P0 ;  /* 0x00000005ff007c0c */ /* 0x000fe2000bf05300 */
[----:B------:R-:W-:Y:S01]  /*2480*/  ULDC.64 UR4, c[0x0][0x308] ;  /* 0x0000c20000047ab9 */ /* 0x000fe20000000a00 */
[----:B------:R-:W-:Y:S01]  /*2490*/  SHF.R.S32.HI R9, RZ, 0x1f, R8 ;  /* 0x0000001fff097819 */ /* 0x000fe20000011408 */
[----:B------:R-:W-:Y:S01]  /*24a0*/  IMAD R3, R70, R11, R0 ;  /* 0x0000000b46037224 */ /* 0x000fe200078e0200 */
[----:B------:R-:W-:-:S02]  /*24b0*/  ISETP.NE.AND P6, PT, R36, 0x1, PT ;  /* 0x000000012400780c */ /* 0x000fc40003fc5270 */
[----:B------:R-:W-:Y:S01]  /*24c0*/  LEA.HI R9, R9, R8, RZ, 0x2 ;  /* 0x0000000809097211 */ /* 0x000fe200078f10ff */
[----:B------:R-:W-:-:S03]  /*24d0*/  IMAD.IADD R7, R7, 0x1, R3 ;  /* 0x0000000107077824 */ /* 0x000fc600078e0203 */
[----:B------:R-:W-:Y:S01]  /*24e0*/  SHF.R.S32.HI R77, RZ, 0x2, R9 ;  /* 0x00000002ff4d7819 */ /* 0x000fe20000011409 */
[C---:B-1----:R-:W-:Y:S01]  /*24f0*/  IMAD.WIDE.U32 R4, R30.reuse, UR4, R6 ;  /* 0x000000041e047c25 */ /* 0x042fe2000f8e0006 */
[----:B------:R-:W-:Y:S01]  /*2500*/  SHF.R.S32.HI R8, RZ, 0x1f, R9 ;  /* 0x0000001fff087819 */ /* 0x000fe20000011409 */
[----:B------:R-:W0:Y:S02]  /*2510*/  LDC.64 R6, c[0x0][0x408] ;  /* 0x00010200ff067b82 */ /* 0x000e240000000a00 */
[----:B------:R-:W-:Y:S01]  /*2520*/  IMAD R5, R30, UR5, R5 ;  /* 0x000000051e057c24 */ /* 0x000fe2000f8e0205 */
[----:B------:R-:W-:Y:S01]  /*2530*/  ULDC.64 UR4, c[0x0][0x310] ;  /* 0x0000c40000047ab9 */ /* 0x000fe20000000a00 */
[----:B------:R-:W-:Y:S02]  /*2540*/  LEA.HI R8, R8, R77, RZ, 0x2 ;  /* 0x0000004d08087211 */ /* 0x000fe400078f10ff */
[----:B------:R-:W-:Y:S02]  /*2550*/  SHF.R.S32.HI R34, RZ, 0x1f, R19 ;  /* 0x0000001fff227819 */ /* 0x000fe40000011413 */
[----:B------:R-:W-:-:S05]  /*2560*/  LOP3.LUT R8, R8, 0xfffffffc, RZ, 0xc0, !PT ;  /* 0xfffffffc08087812 */ /* 0x000fca00078ec0ff */
[----:B------:R-:W-:Y:S02]  /*2570*/  IMAD.IADD R77, R77, 0x1, -R8 ;  /* 0x000000014d4d7824 */ /* 0x000fe400078e0a08 */
[----:B------:R-:W-:-:S04]  /*2580*/  IMAD R8, R34, R10, RZ ;  /* 0x0000000a22087224 */ /* 0x000fc800078e02ff */
[----:B------:R-:W-:Y:S01]  /*2590*/  IMAD R95, R19, R11, R8 ;  /* 0x0000000b135f7224 */ /* 0x000fe200078e0208 */
[----:B------:R-:W-:Y:S01]  /*25a0*/  LOP3.LUT R23, R23, 0xfffffffd, RZ, 0xc0, !PT ;  /* 0xfffffffd17177812 */ /* 0x000fe200078ec0ff */
[C---:B------:R-:W-:Y:S02]  /*25b0*/  VIADD R72, R136.reuse, 0x30 ;  /* 0x0000003088487836 */ /* 0x040fe40000000000 */
[C---:B------:R-:W-:Y:S02]  /*25c0*/  VIADD R27, R136.reuse, 0x40 ;  /* 0x00000040881b7836 */ /* 0x040fe40000000000 */
[----:B------:R-:W-:Y:S01]  /*25d0*/  VIADD R82, R136, 0x50 ;  /* 0x0000005088527836 */ /* 0x000fe20000000000 */
[----:B--2---:R-:W1:Y:S01]  /*25e0*/  LDC R29, c[0x0][0x3f4] ;  /* 0x0000fd00ff1d7b82 */ /* 0x004e620000000800 */
[----:B---3--:R-:W-:Y:S02]  /*25f0*/  SHF.R.S32.HI R0, RZ, 0x1f, R75 ;  /* 0x0000001fff007819 */ /* 0x008fe4000001144b */
[----:B------:R-:W-:-:S02]  /*2600*/  SEL R75, R75, RZ, !P0 ;  /* 0x000000ff4b4b7207 */ /* 0x000fc40004000000 */
[----:B------:R-:W-:-:S05]  /*2610*/  SEL R15, R0, RZ, !P0 ;  /* 0x000000ff000f7207 */ /* 0x000fca0004000000 */
[----:B------:R-:W-:Y:S02]  /*2620*/  IMAD R0, R15, UR4, RZ ;  /* 0x000000040f007c24 */ /* 0x000fe4000f8e02ff */
[----:B------:R-:W-:-:S04]  /*2630*/  IMAD.WIDE.U32 R20, R75, UR4, R4 ;  /* 0x000000044b147c25 */ /* 0x000fc8000f8e0004 */
[----:B------:R-:W-:Y:S01]  /*2640*/  IMAD R3, R75, UR5, R0 ;  /* 0x000000054b037c24 */ /* 0x000fe2000f8e0200 */
[----:B------:R-:W-:Y:S05]  /*2650*/  @!P6 WARPSYNC.ALL ;  /* 0x000000000000e948 */ /* 0x000fea0003800000 */
[----:B------:R-:W-:Y:S01]  /*2660*/  ULDC.64 UR4, c[0x0][0x330] ;  /* 0x0000cc0000047ab9 */ /* 0x000fe20000000a00 */
[----:B------:R-:W-:Y:S01]  /*2670*/  VIADD R0, R136, 0x10 ;  /* 0x0000001088007836 */ /* 0x000fe20000000000 */
[----:B------:R-:W-:Y:S01]  /*2680*/  ULDC.64 UR6, c[0x0][0x338] ;  /* 0x0000ce0000067ab9 */ /* 0x000fe20000000a00 */
[----:B------:R-:W-:Y:S01]  /*2690*/  IMAD.WIDE.U32 R60, R30, UR4, R136 ;  /* 0x000000041e3c7c25 */ /* 0x000fe2000f8e0088 */
[----:B------:R-:W-:-:S02]  /*26a0*/  ULDC UR4, c[0x0][0x2f4] ;  /* 0x0000bd0000047ab9 */ /* 0x000fc40000000800 */
[----:B------:R-:W-:Y:S01]  /*26b0*/  ISETP.GE.AND P1, PT, R0, UR4, PT ;  /* 0x0000000400007c0c */ /* 0x000fe2000bf26270 */
[----:B------:R-:W-:Y:S01]  /*26c0*/  IMAD.WIDE.U32 R4, R19, R10, R136 ;  /* 0x0000000a13047225 */ /* 0x000fe200078e0088 */
[----:B------:R-:W-:Y:S02]  /*26d0*/  ISETP.GE.AND P0, PT, R136, UR4, PT ;  /* 0x0000000488007c0c */ /* 0x000fe4000bf06270 */
[----:B------:R-:W-:Y:S01]  /*26e0*/  SEL R8, RZ, 0xffffffff, P1 ;  /* 0xffffffffff087807 */ /* 0x000fe20000800000 */
[----:B------:R-:W-:Y:S01]  /*26f0*/  IMAD.IADD R3, R21, 0x1, R3 ;  /* 0x0000000115037824 */ /* 0x000fe200078e0203 */
[----:B------:R-:W-:Y:S02]  /*2700*/  IADD3 R96, P1, R20, R4, RZ ;  /* 0x0000000414607210 */ /* 0x000fe40007f3e0ff */
[----:B------:R-:W-:Y:S01]  /*2710*/  SEL R4, RZ, 0x1, P0 ;  /* 0x00000001ff047807 */ /* 0x000fe20000000000 */
[----:B------:R-:W-:Y:S01]  /*2720*/  IMAD.SHL.U32 R9, R8, 0x2, RZ ;  /* 0x0000000208097824 */ /* 0x000fe200078e00ff */
[----:B------:R-:W-:-:S04]  /*2730*/  IADD3.X R95, R3, R5, R95, P1, !PT ;  /* 0x00000005035f7210 */ /* 0x000fc80000ffe45f */
[----:B------:R-:W-:Y:S02]  /*2740*/  LOP3.LUT R5, R9, 0x2, R4, 0xe2, !PT ;  /* 0x0000000209057812 */ /* 0x000fe400078ee204 */
[----:B------:R-:W2:Y:S01]  /*2750*/  LDC.64 R8, c[0x0][0x3f8] ;  /* 0x0000fe00ff087b82 */ /* 0x000ea20000000a00 */
[----:B------:R-:W-:-:S05]  /*2760*/  IMAD.MOV.U32 R38, RZ, RZ, R28 ;  /* 0x000000ffff267224 */ /* 0x000fca00078e001c */
[----:B------:R-:W-:-:S05]  /*2770*/  SHF.R.S32.HI R39, RZ, 0x1f, R38 ;  /* 0x0000001fff277819 */ /* 0x000fca0000011426 */
[----:B------:R3:W-:Y:S01]  /*2780*/  STL [R1+0x4], R39 ;  /* 0x0000042701007387 */ /* 0x0007e20000100800 */
[----:B0-----:R-:W-:-:S03]  /*2790*/  IMAD.WIDE.U32 R64, R19, R6, R38 ;  /* 0x0000000613407225 */ /* 0x001fc600078e0026 */
[----:B------:R-:W3:Y:S01]  /*27a0*/  LDL R37, [R1+0x14] ;  /* 0x0000140001257983 */ /* 0x000ee20000100800 */
[----:B--2---:R-:W-:-:S03]  /*27b0*/  IMAD.WIDE.U32 R68, R19, R8, R38 ;  /* 0x0000000813447225 */ /* 0x004fc600078e0026 */
[----:B------:R-:W2:Y:S01]  /*27c0*/  LDL R38, [R1+0x10] ;  /* 0x0000100001267983 */ /* 0x000ea20000100800 */
[----:B------:R-:W-:Y:S01]  /*27d0*/  LOP3.LUT P0, RZ, R77, 0x2, RZ, 0xc0, !PT ;  /* 0x000000024dff7812 */ /* 0x000fe2000780c0ff */
[----:B------:R-:W-:Y:S01]  /*27e0*/  VIADD R4, R136, 0x20 ;  /* 0x0000002088047836 */ /* 0x000fe20000000000 */
[----:B------:R-:W-:Y:S01]  /*27f0*/  ISETP.GE.AND P1, PT, R72, UR4, PT ;  /* 0x0000000448007c0c */ /* 0x000fe2000bf26270 */
[----:B------:R-:W-:-:S03]  /*2800*/  IMAD R12, R34, R6, RZ ;  /* 0x00000006220c7224 */ /* 0x000fc600078e02ff */
[----:B------:R-:W-:Y:S01]  /*2810*/  SEL R14, RZ, 0x8, P1 ;  /* 0x00000008ff0e7807 */ /* 0x000fe20000800000 */
[----:B------:R-:W-:-:S06]  /*2820*/  IMAD R31, R19, R7, R12 ;  /* 0x00000007131f7224 */ /* 0x000fcc00078e020c */
[----:B------:R-:W-:Y:S02]  /*2830*/  @P0 LOP3.LUT R23, R23, 0x2, RZ, 0xfc, !PT ;  /* 0x0000000217170812 */ /* 0x000fe400078efcff */
[----:B------:R-:W-:-:S04]  /*2840*/  ISETP.GE.AND P0, PT, R4, UR4, PT ;  /* 0x0000000404007c0c */ /* 0x000fc8000bf06270 */
[----:B------:R-:W-:Y:S02]  /*2850*/  SEL R12, RZ, 0x4, P0 ;  /* 0x00000004ff0c7807 */ /* 0x000fe40000000000 */
[----:B------:R-:W-:Y:S02]  /*2860*/  ISETP.GE.AND P0, PT, R27, UR4, PT ;  /* 0x000000041b007c0c */ /* 0x000fe4000bf06270 */
[----:B------:R-:W-:Y:S02]  /*2870*/  LOP3.LUT R12, R14, R5, R12, 0xfe, !PT ;  /* 0x000000050e0c7212 */ /* 0x000fe400078efe0c */
[----:B------:R-:W-:Y:S02]  /*2880*/  SEL R5, RZ, 0x10, P0 ;  /* 0x00000010ff057807 */ /* 0x000fe40000000000 */
[----:B-1----:R-:W-:Y:S02]  /*2890*/  ISETP.GE.AND P0, PT, R136, R29, PT ;  /* 0x0000001d8800720c */ /* 0x002fe40003f06270 */
[----:B------:R-:W-:-:S02]  /*28a0*/  LOP3.LUT R12, R12, R5, RZ, 0xfc, !PT ;  /* 0x000000050c0c7212 */ /* 0x000fc400078efcff */
[----:B------:R-:W-:Y:S01]  /*28b0*/  SEL R5, R29, RZ, P0 ;  /* 0x000000ff1d057207 */ /* 0x000fe20000000000 */
[----:B------:R-:W-:-:S04]  /*28c0*/  IMAD R14, R34, R8, RZ ;  /* 0x00000008220e7224 */ /* 0x000fc800078e02ff */
[----:B------:R-:W-:Y:S02]  /*28d0*/  IMAD.IADD R5, R136, 0x1, R5 ;  /* 0x0000000188057824 */ /* 0x000fe400078e0205 */
[C---:B------:R-:W-:Y:S01]  /*28e0*/  IMAD R35, R19.reuse, R9, R14 ;  /* 0x0000000913237224 */ /* 0x040fe200078e020e */
[-C--:B------:R-:W-:Y:S01]  /*28f0*/  ISETP.GE.AND P1, PT, R0, R29.reuse, PT ;  /* 0x0000001d0000720c */ /* 0x080fe20003f26270 */
[----:B------:R-:W-:Y:S01]  /*2900*/  IMAD.WIDE.U32 R62, R19, R6, R136 ;  /* 0x00000006133e7225 */ /* 0x000fe200078e0088 */
[----:B------:R-:W-:Y:S02]  /*2910*/  SHF.R.S32.HI R14, RZ, 0x1f, R5 ;  /* 0x0000001fff0e7819 */ /* 0x000fe40000011405 */
[----:B------:R-:W-:Y:S01]  /*2920*/  ISETP.GE.AND P2, PT, R4, R29, PT ;  /* 0x0000001d0400720c */ /* 0x000fe20003f46270 */
[----:B------:R-:W-:Y:S01]  /*2930*/  IMAD.IADD R63, R63, 0x1, R31 ;  /* 0x000000013f3f7824 */ /* 0x000fe200078e021f */
[----:B------:R-:W-:Y:S01]  /*2940*/  LEA.HI R76, R14, R5, RZ, 0x3 ;  /* 0x000000050e4c7211 */ /* 0x000fe200078f18ff */
[----:B------:R-:W-:Y:S01]  /*2950*/  IMAD.IADD R65, R31, 0x1, R65 ;  /* 0x000000011f417824 */ /* 0x000fe200078e0241 */
[----:B------:R-:W-:-:S02]  /*2960*/  SEL R31, R29, RZ, P1 ;  /* 0x000000ff1d1f7207 */ /* 0x000fc40000800000 */
[----:B------:R-:W-:Y:S02]  /*2970*/  LEA.HI R5, R14, R5, RZ, 0x5 ;  /* 0x000000050e057211 */ /* 0x000fe400078f28ff */
[----:B------:R-:W-:Y:S01]  /*2980*/  SEL R33, R29, RZ, P2 ;  /* 0x000000ff1d217207 */ /* 0x000fe20001000000 */
[----:B------:R-:W-:Y:S01]  /*2990*/  IMAD.WIDE.U32 R66, R19, R8, R136 ;  /* 0x0000000813427225 */ /* 0x000fe200078e0088 */
[----:B------:R-:W-:-:S03]  /*29a0*/  LOP3.LUT R23, R23, 0xfffffffe, RZ, 0xc0, !PT ;  /* 0xfffffffe17177812 */ /* 0x000fc600078ec0ff */
[----:B------:R-:W-:Y:S02]  /*29b0*/  IMAD.IADD R31, R0, 0x1, R31 ;  /* 0x00000001001f7824 */ /* 0x000fe400078e021f */
[----:B------:R-:W-:Y:S01]  /*29c0*/  IMAD.SHL.U32 R14, R5, 0x80, RZ ;  /* 0x00000080050e7824 */ /* 0x000fe200078e00ff */
[----:B----4-:R-:W-:Y:S01]  /*29d0*/  LOP3.LUT R5, R32, 0x18, R76, 0xf8, !PT ;  /* 0x0000001820057812 */ /* 0x010fe200078ef84c */
[----:B------:R-:W-:Y:S01]  /*29e0*/  IMAD.IADD R33, R4, 0x1, R33 ;  /* 0x0000000104217824 */ /* 0x000fe200078e0221 */
[----:B------:R-:W-:Y:S01]  /*29f0*/  @P2 LOP3.LUT R23, R23, 0x1, RZ, 0xfc, !PT ;  /* 0x0000000117172812 */ /* 0x000fe200078efcff */
[----:B------:R-:W-:Y:S01]  /*2a00*/  IMAD R61, R30, UR5, R61 ;  /* 0x000000051e3d7c24 */ /* 0x000fe2000f8e023d */
[----:B------:R-:W-:Y:S01]  /*2a10*/  SHF.R.S32.HI R28, RZ, 0x1f, R31 ;  /* 0x0000001fff1c7819 */ /* 0x000fe2000001141f */
[----:B------:R-:W-:Y:S01]  /*2a20*/  IMAD R15, R15, UR6, RZ ;  /* 0x000000060f0f7c24 */ /* 0x000fe2000f8e02ff */
[----:B------:R-:W-:Y:S01]  /*2a30*/  LOP3.LUT R14, R14, 0xfffff000, RZ, 0xc0, !PT ;  /* 0xfffff0000e0e7812 */ /* 0x000fe200078ec0ff */
[----:B------:R-:W-:-:S02]  /*2a40*/  IMAD.IADD R67, R67, 0x1, R35 ;  /* 0x0000000143437824 */ /* 0x000fc400078e0223 */
[----:B------:R-:W-:Y:S01]  /*2a50*/  IMAD.IADD R69, R35, 0x1, R69 ;  /* 0x0000000123457824 */ /* 0x000fe200078e0245 */
[----:B-----5:R-:W-:Y:S02]  /*2a60*/  SHF.R.S32.HI R35, RZ, 0x1f, R106 ;  /* 0x0000001fff237819 */ /* 0x020fe4000001146a */
[----:B------:R-:W-:Y:S02]  /*2a70*/  SHF.R.S32.HI R30, RZ, 0x1f, R33 ;  /* 0x0000001fff1e7819 */ /* 0x000fe40000011421 */
[----:B------:R-:W-:Y:S01]  /*2a80*/  IADD3 R70, P2, R19, R70, RZ ;  /* 0x0000004613467210 */ /* 0x000fe20007f5e0ff */
[C---:B------:R-:W-:Y:S02]  /*2a90*/  IMAD R15, R75.reuse, UR7, R15 ;  /* 0x000000074b0f7c24 */ /* 0x040fe4000f8e020f */
[----:B------:R-:W-:Y:S01]  /*2aa0*/  IMAD.WIDE.U32 R60, R75, UR6, R60 ;  /* 0x000000064b3c7c25 */ /* 0x000fe2000f8e003c */
[CC--:B------:R-:W-:Y:S02]  /*2ab0*/  LEA.HI R75, R28.reuse, R31.reuse, RZ, 0x3 ;  /* 0x0000001f1c4b7211 */ /* 0x0c0fe400078f18ff */
[----:B------:R-:W-:Y:S01]  /*2ac0*/  LEA.HI R28, R28, R31, RZ, 0x5 ;  /* 0x0000001f1c1c7211 */ /* 0x000fe200078f28ff */
[----:B------:R-:W-:Y:S01]  /*2ad0*/  IMAD.X R71, R34, 0x1, R13, P2 ;  /* 0x0000000122477824 */ /* 0x000fe200010e060d */
[----:B------:R-:W-:-:S02]  /*2ae0*/  LEA.HI R74, R30, R33, RZ, 0x3 ;  /* 0x000000211e4a7211 */ /* 0x000fc400078f18ff */
[----:B------:R-:W-:Y:S02]  /*2af0*/  LEA.HI R33, R30, R33, RZ, 0x5 ;  /* 0x000000211e217211 */ /* 0x000fe400078f28ff */
[----:B------:R-:W-:Y:S01]  /*2b00*/  ISETP.GE.AND P2, PT, R82, UR4, PT ;  /* 0x0000000452007c0c */ /* 0x000fe2000bf46270 */
[----:B------:R-:W-:Y:S01]  /*2b10*/  IMAD.SHL.U32 R30, R28, 0x80, RZ ;  /* 0x000000801c1e7824 */ /* 0x000fe200078e00ff */
[----:B------:R-:W-:Y:S01]  /*2b20*/  SHF.L.U64.HI R99, R8, 0x7, R9 ;  /* 0x0000000708637819 */ /* 0x000fe20000010209 */
[----:B------:R-:W-:Y:S01]  /*2b30*/  IMAD.SHL.U32 R33, R33, 0x80, RZ ;  /* 0x0000008021217824 */ /* 0x000fe200078e00ff */
[C---:B------:R-:W-:Y:S02]  /*2b40*/  LOP3.LUT R28, R32.reuse, 0x18, R75, 0xf8, !PT ;  /* 0x00000018201c7812 */ /* 0x040fe400078ef84b */
[----:B------:R-:W-:Y:S01]  /*2b50*/  LOP3.LUT R32, R32, 0x18, R74, 0xf8, !PT ;  /* 0x0000001820207812 */ /* 0x000fe200078ef84a */
[----:B------:R-:W-:Y:S01]  /*2b60*/  IMAD.WIDE.U32 R62, R106, R6, R62 ;  /* 0x000000066a3e7225 */ /* 0x000fe200078e003e */
[----:B------:R-:W-:-:S02]  /*2b70*/  LOP3.LUT R30, R30, 0xfffff000, RZ, 0xc0, !PT ;  /* 0xfffff0001e1e7812 */ /* 0x000fc400078ec0ff */
[----:B------:R-:W-:Y:S01]  /*2b80*/  LOP3.LUT R33, R33, 0xfffff000, RZ, 0xc0, !PT ;  /* 0xfffff00021217812 */ /* 0x000fe200078ec0ff */
[----:B------:R-:W-:Y:S01]  /*2b90*/  IMAD.WIDE.U32 R64, R106, R6, R64 ;  /* 0x000000066a407225 */ /* 0x000fe200078e0040 */
[----:B------:R-:W-:Y:S02]  /*2ba0*/  SHF.L.U64.HI R98, R6, 0x7, R7 ;  /* 0x0000000706627819 */ /* 0x000fe40000010207 */
[----:B------:R-:W-:Y:S01]  /*2bb0*/  LOP3.LUT R81, R76, 0xfffffff8, RZ, 0xc0, !PT ;  /* 0xfffffff84c517812 */ /* 0x000fe200078ec0ff */
[-C--:B------:R-:W-:Y:S01]  /*2bc0*/  IMAD.WIDE.U32 R66, R106, R8.reuse, R66 ;  /* 0x000000086a427225 */ /* 0x080fe200078e0042 */
[----:B------:R-:W-:Y:S02]  /*2bd0*/  LOP3.LUT R80, R75, 0xfffffff8, RZ, 0xc0, !PT ;  /* 0xfffffff84b507812 */ /* 0x000fe400078ec0ff */
[----:B------:R-:W-:Y:S01]  /*2be0*/  LOP3.LUT R79, R74, 0xfffffff8, RZ, 0xc0, !PT ;  /* 0xfffffff84a4f7812 */ /* 0x000fe200078ec0ff */
[----:B------:R-:W-:Y:S01]  /*2bf0*/  IMAD.WIDE.U32 R68, R106, R8, R68 ;  /* 0x000000086a447225 */ /* 0x000fe200078e0044 */
[----:B------:R-:W-:-:S02]  /*2c00*/  SHF.L.U64.HI R97, R10, 0x7, R11 ;  /* 0x000000070a617819 */ /* 0x000fc4000001020b */
[----:B------:R-:W-:Y:S01]  /*2c10*/  SHF.R.S32.HI R102, RZ, 0x1f, R81 ;  /* 0x0000001fff667819 */ /* 0x000fe20000011451 */
[----:B------:R-:W-:Y:S01]  /*2c20*/  VIADD R111, R36, 0x8 ;  /* 0x00000008246f7836 */ /* 0x000fe20000000000 */
[----:B------:R-:W-:Y:S01]  /*2c30*/  SHF.R.S32.HI R101, RZ, 0x1f, R80 ;  /* 0x0000001fff657819 */ /* 0x000fe20000011450 */
[----:B------:R-:W-:Y:S01]  /*2c40*/  IMAD.SHL.U32 R108, R29, 0x2, RZ ;  /* 0x000000021d6c7824 */ /* 0x000fe200078e00ff */
[----:B------:R-:W-:Y:S01]  /*2c50*/  SHF.R.S32.HI R100, RZ, 0x1f, R79 ;  /* 0x0000001fff647819 */ /* 0x000fe2000001144f */
[----:B------:R-:W-:Y:S01]  /*2c60*/  IMAD.IADD R94, R61, 0x1, R15 ;  /* 0x000000013d5e7824 */ /* 0x000fe200078e020f */
[----:B--2---:R-:W-:-:S04]  /*2c70*/  LOP3.LUT R5, R5, R38, RZ, 0x3c, !PT ;  /* 0x0000002605057212 */ /* 0x004fc800078e3cff */
[----:B---3--:R-:W-:Y:S01]  /*2c80*/  IADD3 R105, R5, R14, R37 ;  /* 0x0000000e05697210 */ /* 0x008fe20007ffe025 */
[C---:B------:R-:W-:Y:S02]  /*2c90*/  IMAD R14, R35.reuse, R6, RZ ;  /* 0x00000006230e7224 */ /* 0x040fe400078e02ff */
[----:B------:R-:W-:-:S04]  /*2ca0*/  IMAD R35, R35, R8, RZ ;  /* 0x0000000823237224 */ /* 0x000fc800078e02ff */
[C---:B------:R-:W-:Y:S01]  /*2cb0*/  IMAD R35, R106.reuse, R9, R35 ;  /* 0x000000096a237224 */ /* 0x040fe200078e0223 */
[----:B------:R-:W-:Y:S01]  /*2cc0*/  SEL R9, RZ, 0x20, P2 ;  /* 0x00000020ff097807 */ /* 0x000fe20001000000 */
[----:B------:R-:W-:Y:S01]  /*2cd0*/  IMAD R91, R106, R7, R14 ;  /* 0x000000076a5b7224 */ /* 0x000fe200078e020e */
[-C--:B------:R-:W-:Y:S02]  /*2ce0*/  LOP3.LUT R31, R28, R38.reuse, RZ, 0x3c, !PT ;  /* 0x000000261c1f7212 */ /* 0x080fe400078e3cff */
[----:B------:R-:W-:Y:S01]  /*2cf0*/  LOP3.LUT R13, R12, R9, RZ, 0xfc, !PT ;  /* 0x000000090c0d7212 */ /* 0x000fe200078efcff */
[----:B------:R-:W-:Y:S01]  /*2d00*/  IMAD.SHL.U32 R7, R8, 0x80, RZ ;  /* 0x0000008008077824 */ /* 0x000fe200078e00ff */
[----:B------:R-:W-:Y:S01]  /*2d10*/  LOP3.LUT R32, R32, R38, RZ, 0x3c, !PT ;  /* 0x0000002620207212 */ /* 0x000fe200078e3cff */
[----:B------:R-:W-:Y:S01]  /*2d20*/  IMAD.SHL.U32 R5, R10, 0x80, RZ ;  /* 0x000000800a057824 */ /* 0x000fe200078e00ff */
[----:B------:R-:W-:Y:S01]  /*2d30*/  LOP3.LUT R8, R12, 0x1, RZ, 0xc0, !PT ;  /* 0x000000010c087812 */ /* 0x000fe200078ec0ff */
[----:B------:R-:W-:Y:S01]  /*2d40*/  IMAD.IADD R93, R63, 0x1, R91 ;  /* 0x000000013f5d7824 */ /* 0x000fe200078e025b */
[C---:B------:R-:W-:Y:S01]  /*2d50*/  LOP3.LUT R9, R13.reuse, 0x2, RZ, 0xc0, !PT ;  /* 0x000000020d097812 */ /* 0x040fe200078ec0ff */
[----:B------:R-:W-:Y:S01]  /*2d60*/  IMAD.SHL.U32 R6, R6, 0x80, RZ ;  /* 0x0000008006067824 */ /* 0x000fe200078e00ff */
[----:B------:R-:W-:Y:S01]  /*2d70*/  LOP3.LUT R10, R13, 0x4, RZ, 0xc0, !PT ;  /* 0x000000040d0a7812 */ /* 0x000fe200078ec0ff */
[----:B------:R-:W-:Y:S01]  /*2d80*/  IMAD.IADD R91, R91, 0x1, R65 ;  /* 0x000000015b5b7824 */ /* 0x000fe200078e0241 */
[----:B------:R-:W-:Y:S01]  /*2d90*/  LOP3.LUT R11, R13, 0x8, RZ, 0xc0, !PT ;  /* 0x000000080d0b7812 */ /* 0x000fe200078ec0ff */
[----:B------:R-:W-:Y:S01]  /*2da0*/  IMAD.IADD R92, R67, 0x1, R35 ;  /* 0x00000001435c7824 */ /* 0x000fe200078e0223 */
[----:B------:R-:W-:Y:S01]  /*2db0*/  LOP3.LUT R12, R13, 0x10, RZ, 0xc0, !PT ;  /* 0x000000100d0c7812 */ /* 0x000fe200078ec0ff */
[----:B------:R-:W-:Y:S01]  /*2dc0*/  IMAD.IADD R90, R35, 0x1, R69 ;  /* 0x00000001235a7824 */ /* 0x000fe200078e0245 */
[----:B------:R-:W-:-:S02]  /*2dd0*/  IADD3 R104, R31, R30, R37 ;  /* 0x0000001e1f687210 */ /* 0x000fc40007ffe025 */
[----:B------:R-:W-:Y:S02]  /*2de0*/  IADD3 R103, R32, R33, R37 ;  /* 0x0000002120677210 */ /* 0x000fe40007ffe025 */
[----:B------:R-:W-:Y:S01]  /*2df0*/  LOP3.LUT R13, R13, 0x20, RZ, 0xc0, !PT ;  /* 0x000000200d0d7812 */ /* 0x000fe200078ec0ff */
[----:B------:R-:W-:Y:S06]  /*2e00*/  @!P6 BAR.SYNC.DEFER_BLOCKING 0x9, 0x100 ;  /* 0x024400000000eb1d */ /* 0x000fec0000010000 */
.L_x_1454:
[----:B---3--:R-:W2:Y:S01]  /*2e10*/  LDL R29, [R1+0x4c] ;  /* 0x00004c00011d7983 */ /* 0x008ea20000100800 */
[----:B0-----:R-:W0:Y:S01]  /*2e20*/  LDC.64 R86, c[0x0][0x2e8] ;  /* 0x0000ba00ff567b82 */ /* 0x001e220000000a00 */
[----:B-1----:R-:W-:Y:S01]  /*2e30*/  VIADD R28, R25, 0xffffffff ;  /* 0xffffffff191c7836 */ /* 0x002fe20000000000 */
[----:B------:R-:W-:Y:S01]  /*2e40*/  LOP3.LUT P4, RZ, R77, 0x2, RZ, 0xc0, !PT ;  /* 0x000000024dff7812 */ /* 0x000fe2000788c0ff */
[----:B------:R-:W-:Y:S05]  /*2e50*/  YIELD ;  /* 0x0000000000007946 */ /* 0x000fea0003800000 */
[----:B------:R-:W1:Y:S01]  /*2e60*/  LDC R107, c[0x0][0x3f4] ;  /* 0x0000fd00ff6b7b82 */ /* 0x000e620000000800 */
[----:B------:R-:W-:Y:S01]  /*2e70*/  SHF.R.S32.HI R30, RZ, 0x1f, R28 ;  /* 0x0000001fff1e7819 */ /* 0x000fe2000001141c */
[-C--:B------:R-:W-:Y:S01]  /*2e80*/  IMAD R14, R97, R28.reuse, RZ ;  /* 0x0000001c610e7224 */ /* 0x080fe200078e02ff */
[----:B------:R-:W-:Y:S01]  /*2e90*/  BSSY B0, `(.L_x_1399) ;  /* 0x00003e4000007945 */ /* 0x000fe20003800000 */
[----:B------:R-:W-:-:S04]  /*2ea0*/  IMAD.WIDE.U32 R56, R5, R28, RZ ;  /* 0x0000001c05387225 */ /* 0x000fc800078e00ff */
[----:B------:R-:W-:Y:S01]  /*2eb0*/  IMAD R15, R30, R5, R14 ;  /* 0x000000051e0f7224 */ /* 0x000fe200078e020e */
[----:B------:R-:W-:-:S03]  /*2ec0*/  IADD3 R14, P2, R96, R56, RZ ;  /* 0x00000038600e7210 */ /* 0x000fc60007f5e0ff */
[----:B------:R-:W-:-:S04]  /*2ed0*/  IMAD.IADD R88, R57, 0x1, R15 ;  /* 0x0000000139587824 */ /* 0x000fc800078e020f */
[----:B------:R-:W-:Y:S01]  /*2ee0*/  IMAD.X R25, R88, 0x1, R95, P2 ;  /* 0x0000000158197824 */ /* 0x000fe200010e065f */
[----:B0-----:R-:W-:Y:S02]  /*2ef0*/  LEA R32, P3, R14, R86, 0x1 ;  /* 0x000000560e207211 */ /* 0x001fe400078608ff */
[----:B------:R-:W-:Y:S02]  /*2f00*/  ISETP.GT.AND P2, PT, R28, R83, PT ;  /* 0x000000531c00720c */ /* 0x000fe40003f44270 */
[----:B------:R-:W-:Y:S01]  /*2f10*/  LEA.HI.X R33, R14, R87, R25, 0x1, P3 ;  /* 0x000000570e217211 */ /* 0x000fe200018f0c19 */
[----:B------:R-:W-:Y:S01]  /*2f20*/  IMAD.MOV.U32 R25, RZ, RZ, R28 ;  /* 0x000000ffff197224 */ /* 0x000fe200078e001c */
[----:B-1----:R-:W-:Y:S01]  /*2f30*/  ISETP.GE.AND P3, PT, R107, 0x1, PT ;  /* 0x000000016b00780c */ /* 0x002fe20003f66270 */
[----:B--2---:R-:W-:-:S04]  /*2f40*/  IMAD R15, R17, 0x3000, R29 ;  /* 0x00003000110f7824 */ /* 0x004fc800078e021d */
[C---:B------:R-:W-:Y:S02]  /*2f50*/  VIADD R29, R15.reuse, 0x10 ;  /* 0x000000100f1d7836 */ /* 0x040fe40000000000 */
[C---:B------:R-:W-:Y:S02]  /*2f60*/  @P4 VIADD R29, R15.reuse, 0xfffffff0 ;  /* 0xfffffff00f1d4836 */ /* 0x040fe40000000000 */
[--C-:B------:R-:W-:Y:S02]  /*2f70*/  IMAD R78, R15, 0x2, R26.reuse ;  /* 0x000000020f4e7824 */ /* 0x100fe400078e021a */
[----:B------:R-:W-:Y:S02]  /*2f80*/  IMAD R15, R29, 0x2, R26 ;  /* 0x000000021d0f7824 */ /* 0x000fe400078e021a */
[----:B------:R-:W-:Y:S05]  /*2f90*/  @!P3 BRA `(.L_x_1400) ;  /* 0x0000003800ccb947 */ /* 0x000fea0003800000 */
[----:B------:R-:W-:Y:S01]  /*2fa0*/  ULDC.U8 UR4, c[0x0][0x410] ;  /* 0x0001040000047ab9 */ /* 0x000fe20000000000 */
[-C--:B------:R-:W-:Y:S01]  /*2fb0*/  IMAD R14, R99, R28.reuse, RZ ;  /* 0x0000001c630e7224 */ /* 0x080fe200078e02ff */
[----:B------:R-:W-:Y:S01]  /*2fc0*/  ISETP.NE.AND P3, PT, RZ, UR4, PT ;  /* 0x00000004ff007c0c */ /* 0x000fe2000bf65270 */
[----:B------:R-:W-:Y:S02]  /*2fd0*/  IMAD R31, R98, R28, RZ ;  /* 0x0000001c621f7224 */ /* 0x000fe400078e02ff */
        /* <DEDUP_REMOVED lines=24> */
[----:B------:R-:W2:Y:S04]  /*3160*/  LDL.64 R116, [R1] ;  /* 0x0000000001747983 */ /* 0x000ea80000100a00 */
[----:B------:R-:W3:Y:S04]  /*3170*/  LDL R115, [R1+0x34] ;  /* 0x0000340001737983 */ /* 0x000ee80000100800 */
[----:B------:R-:W4:Y:S04]  /*3180*/  LDL R114, [R1+0x30] ;  /* 0x0000300001727983 */ /* 0x000f280000100800 */
        /* <DEDUP_REMOVED lines=43> */
.L_x_1403:
[----:B------:R-:W-:Y:S05]  /*3440*/  BSYNC B1 ;  /* 0x0000000000017941 */ /* 0x000fea0003800000 */
.L_x_1402:
[----:B-----5:R-:W-:Y:S01]  /*3450*/  IMAD.MOV.U32 R14, RZ, RZ, R34 ;  /* 0x000000ffff0e7224 */ /* 0x020fe200078e0022 */
[----:B------:R-:W-:Y:S01]  /*3460*/  UISETP.NE.AND UP0, UPT, UR37, 0x3, UPT ;  /* 0x000000032500788c */ /* 0x000fe2000bf05270 */
[----:B0-----:R-:W-:-:S05]  /*3470*/  IMAD.MOV.U32 R28, RZ, RZ, R35 ;  /* 0x000000ffff1c7224 */ /* 0x001fca00078e0023 */
[----:B------:R-:W-:Y:S01]  /*3480*/  PRMT R88, R14, 0x5410, R28 ;  /* 0x000054100e587816 */ /* 0x000fe2000000001c */
[----:B------:R-:W-:Y:S01]  /*3490*/  IMAD.MOV.U32 R14, RZ, RZ, R38 ;  /* 0x000000ffff0e7224 */ /* 0x000fe200078e0026 */
[----:B------:R-:W-:Y:S01]  /*34a0*/  PLOP3.LUT P3, PT, PT, PT, UP0, 0x80, 0x0 ;  /* 0x000000000000781c */ /* 0x000fe20003f6f008 */
        /* <DEDUP_REMOVED lines=35> */
[----:B------:R-:W-:Y:S06]  /*36e0*/  @!P3 BRA `(.L_x_1404) ;  /* 0x000000000004b947 */ /* 0x000fec0003800000 */
[----:B------:R-:W-:Y:S01]  /*36f0*/  BPT.TRAP 0x1 ;  /* 0x000000040000795c */ /* 0x000fe20000300000 */
.L_x_1404:
[----:B------:R-:W-:Y:S01]  /*3700*/  IMAD R14, R17, 0x8, R2 ;  /* 0x00000008110e7824 */ /* 0x000fe200078e0202 */
[----:B------:R-:W-:Y:S01]  /*3710*/  SHF.L.U32 R85, R156, 0x1f, RZ ;  /* 0x0000001f9c557819 */ /* 0x000fe200000006ff */
[----:B------:R-:W-:Y:S03]  /*3720*/  BSSY B1, `(.L_x_1405) ;  /* 0x0000003000017945 */ /* 0x000fe60003800000 */
[----:B------:R-:W0:Y:S02]  /*3730*/  SYNCS.PHASECHK.TRANS64.TRYWAIT P5, [R14+URZ+0x2d890], R85 ;  /* 0x02d890550e0075a7 */ /* 0x000e2400080a017f */
[----:B0-----:R-:W-:Y:S05]  /*3740*/  @!P5 BRA `(.L_x_1406) ;  /* 0x000002100080d947 */ /* 0x001fea0003800000 */
.L_x_1781:
[----:B------:R-:W-:Y:S05]  /*3750*/  BSYNC B1 ;  /* 0x0000000000017941 */ /* 0x000fea0003800000 */
.L_x_1405:
[----:B------:R-:W-:Y:S05]  /*3760*/  @P4 BRA `(.L_x_1407) ;  /* 0x0000003400584947 */ /* 0x000fea0003800000 */
[----:B------:R-:W-:Y:S01]  /*3770*/  ISETP.NE.AND P4, PT, R8, RZ, PT ;  /* 0x000000ff0800720c */ /* 0x000fe20003f85270 */
[----:B------:R-:W-:-:S12]  /*3780*/  BSSY B1, `(.L_x_1408) ;  /* 0x0000032000017945 */ /* 0x000fd80003800000 */
[----:B------:R-:W-:Y:S05]  /*3790*/  @!P4 BRA `(.L_x_1409) ;  /* 0x0000000000c0c947 */ /* 0x000fea0003800000 */
[----:B------:R-:W2:Y:S01]  /*37a0*/  LDL.64 R52, [R1] ;  /* 0x0000000001347983 */ /* 0x000ea20000100a00 */
[----:B------:R-:W-:Y:S03]  /*37b0*/  BSSY B2, `(.L_x_1410) ;  /* 0x000002d000027945 */ /* 0x000fe60003800000 */
[----:B------:R1:W3:Y:S01]  /*37c0*/  LDS.128 R28, [R78+0x15000] ;  /* 0x015000004e1c7984 */ /* 0x0002e20000000c00 */
[----:B--2---:R-:W-:-:S13]  /*37d0*/  ISETP.GE.AND P4, PT, R52, R107, PT ;  /* 0x0000006b3400720c */ /* 0x004fda0003f86270 */
[----:B-1-3--:R-:W-:Y:S05]  /*37e0*/  @P4 BRA `(.L_x_1411) ;  /* 0x0000000000a44947 */ /* 0x00afea0003800000 */
[----:B------:R-:W-:Y:S01]  /*37f0*/  SHF.R.U64 R53, R86, 0x10, R87 ;  /* 0x0000001056357819 */ /* 0x000fe20000001257 */
[--C-:B------:R-:W-:Y:S01]  /*3800*/  HADD2.F32 R54, -RZ, R29.reuse.H1_H1 ;  /* 0x3000001dff367230 */ /* 0x100fe20000004100 */
[----:B------:R-:W-:Y:S01]  /*3810*/  SHF.R.U64 R52, R58, 0x10, R59 ;  /* 0x000000103a347819 */ /* 0x000fe2000000123b */
[----:B------:R-:W-:Y:S01]  /*3820*/  HADD2.F32 R55, -RZ, R29.H0_H0 ;  /* 0x2000001dff377230 */ /* 0x000fe20000004100 */
[----:B------:R-:W-:Y:S01]  /*3830*/  SHF.R.U32.HI R86, RZ, 0x10, R87 ;  /* 0x00000010ff567819 */ /* 0x000fe20000011657 */
[----:B------:R-:W-:Y:S01]  /*3840*/  HADD2.F32 R53, -RZ, R53.H0_H0 ;  /* 0x20000035ff357230 */ /* 0x000fe20000004100 */
[----:B------:R-:W-:Y:S01]  /*3850*/  SHF.R.U32.HI R58, RZ, 0x10, R59 ;  /* 0x00000010ff3a7819 */ /* 0x000fe2000001163b */
[----:B------:R-:W-:Y:S02]  /*3860*/  HADD2.F32 R52, -RZ, R52.H0_H0 ;  /* 0x20000034ff347230 */ /* 0x000fe40000004100 */
[----:B------:R-:W-:Y:S02]  /*3870*/  HADD2.F32 R86, -RZ, R86.H0_H0 ;  /* 0x20000056ff567230 */ /* 0x000fe40000004100 */
[-C--:B------:R-:W-:Y:S01]  /*3880*/  FMUL.FTZ R29, R54, R53.reuse ;  /* 0x00000035361d7220 */ /* 0x080fe20000410000 */
[----:B------:R-:W-:Y:S01]  /*3890*/  FMUL.FTZ R53, R55, R53 ;  /* 0x0000003537357220 */ /* 0x000fe20000410000 */
[----:B------:R-:W-:-:S02]  /*38a0*/  HADD2.F32 R58, -RZ, R58.H0_H0 ;  /* 0x2000003aff3a7230 */ /* 0x000fc40000004100 */
[-C--:B------:R-:W-:Y:S01]  /*38b0*/  FFMA.FTZ R29, R55, R52.reuse, -R29 ;  /* 0x00000034371d7223 */ /* 0x080fe2000001081d */
[----:B------:R-:W-:Y:S01]  /*38c0*/  FFMA.FTZ R52, R54, R52, R53 ;  /* 0x0000003436347223 */ /* 0x000fe20000010035 */
[--C-:B------:R-:W-:Y:S02]  /*38d0*/  HADD2.F32 R53, -RZ, R31.reuse.H1_H1 ;  /* 0x3000001fff357230 */ /* 0x100fe40000004100 */
[----:B------:R-:W-:Y:S02]  /*38e0*/  HADD2.F32 R54, -RZ, R31.H0_H0 ;  /* 0x2000001fff367230 */ /* 0x000fe40000004100 */
[----:B------:R-:W-:Y:S02]  /*38f0*/  IMAD.MOV.U32 R59, RZ, RZ, R28 ;  /* 0x000000ffff3b7224 */ /* 0x000fe400078e001c */
[----:B------:R-:W-:Y:S01]  /*3900*/  FMUL.FTZ R31, R53, R86 ;  /* 0x00000056351f7220 */ /* 0x000fe20000410000 */
[----:B------:R-:W-:-:S03]  /*3910*/  F2FP.F16.F32.PACK_AB R29, R52, R29 ;  /* 0x0000001d341d723e */ /* 0x000fc600000000ff */
[C---:B------:R-:W-:Y:S01]  /*3920*/  FFMA.FTZ R31, R54.reuse, R58, -R31 ;  /* 0x0000003a361f7223 */ /* 0x040fe2000001081f */
[----:B------:R-:W-:Y:S01]  /*3930*/  FMUL.FTZ R54, R54, R86 ;  /* 0x0000005636367220 */ /* 0x000fe20000410000 */
[--C-:B------:R-:W-:Y:S02]  /*3940*/  HADD2.F32 R28, -RZ, R59.reuse.H1_H1 ;  /* 0x3000003bff1c7230 */ /* 0x100fe40000004100 */
[----:B------:R-:W-:Y:S02]  /*3950*/  HADD2.F32 R59, -RZ, R59.H0_H0 ;  /* 0x2000003bff3b7230 */ /* 0x000fe40000004100 */
[----:B------:R-:W-:Y:S01]  /*3960*/  FFMA.FTZ R53, R53, R58, R54 ;  /* 0x0000003a35357223 */ /* 0x000fe20000010036 */
[----:B------:R-:W-:Y:S02]  /*3970*/  HADD2.F32 R58, -RZ, R121.H1_H1 ;  /* 0x30000079ff3a7230 */ /* 0x000fe40000004100 */
[----:B------:R-:W-:Y:S02]  /*3980*/  HADD2.F32 R54, -RZ, R118.H0_H0 ;  /* 0x20000076ff367230 */ /* 0x000fe40000004100 */
[----:B------:R-:W-:Y:S01]  /*3990*/  F2FP.F16.F32.PACK_AB R31, R53, R31 ;  /* 0x0000001f351f723e */ /* 0x000fe200000000ff */
[-C--:B------:R-:W-:Y:S01]  /*39a0*/  FMUL.FTZ R55, R28, R58.reuse ;  /* 0x0000003a1c377220 */ /* 0x080fe20000410000 */
[----:B------:R-:W-:-:S03]  /*39b0*/  FMUL.FTZ R58, R59, R58 ;  /* 0x0000003a3b3a7220 */ /* 0x000fc60000410000 */
[-C--:B------:R-:W-:Y:S01]  /*39c0*/  FFMA.FTZ R55, R59, R54.reuse, -R55 ;  /* 0x000000363b377223 */ /* 0x080fe20000010837 */
[----:B------:R-:W-:Y:S01]  /*39d0*/  FFMA.FTZ R28, R28, R54, R58 ;  /* 0x000000361c1c7223 */ /* 0x000fe2000001003a */
[----:B------:R-:W-:Y:S02]  /*39e0*/  HADD2.F32 R54, -RZ, R121.H0_H0 ;  /* 0x20000079ff367230 */ /* 0x000fe40000004100 */
[----:B------:R-:W-:Y:S02]  /*39f0*/  HADD2.F32 R58, -RZ, R30.H1_H1 ;  /* 0x3000001eff3a7230 */ /* 0x000fe40000004100 */
[----:B------:R-:W-:Y:S01]  /*3a00*/  HADD2.F32 R59, -RZ, R118.H1_H1 ;  /* 0x30000076ff3b7230 */ /* 0x000fe20000004100 */
[----:B------:R-:W-:Y:S01]  /*3a10*/  F2FP.F16.F32.PACK_AB R28, R28, R55 ;  /* 0x000000371c1c723e */ /* 0x000fe200000000ff */
[----:B------:R-:W-:Y:S02]  /*3a20*/  HADD2.F32 R30, -RZ, R30.H0_H0 ;  /* 0x2000001eff1e7230 */ /* 0x000fe40000004100 */
[----:B------:R-:W-:-:S04]  /*3a30*/  FMUL.FTZ R86, R58, R54 ;  /* 0x000000363a567220 */ /* 0x000fc80000410000 */
[C---:B------:R-:W-:Y:S01]  /*3a40*/  FFMA.FTZ R86, R30.reuse, R59, -R86 ;  /* 0x0000003b1e567223 */ /* 0x040fe20000010856 */
[----:B------:R-:W-:-:S04]  /*3a50*/  FMUL.FTZ R30, R30, R54 ;  /* 0x000000361e1e7220 */ /* 0x000fc80000410000 */
[----:B------:R-:W-:-:S05]  /*3a60*/  FFMA.FTZ R30, R58, R59, R30 ;  /* 0x0000003b3a1e7223 */ /* 0x000fca000001001e */
[----:B------:R-:W-:-:S07]  /*3a70*/  F2FP.F16.F32.PACK_AB R30, R30, R86 ;  /* 0x000000561e1e723e */ /* 0x000fce00000000ff */
.L_x_1411:
[----:B------:R-:W-:Y:S05]  /*3a80*/  BSYNC B2 ;  /* 0x0000000000027941 */ /* 0x000fea0003800000 */
.L_x_1410:
[----:B------:R1:W-:Y:S02]  /*3a90*/  STG.E.128 desc[UR38][R32.64], R28 ;  /* 0x0000001c20007986 */ /* 0x0003e4000c101d26 */
.L_x_1409:
[----:B------:R-:W-:Y:S05]  /*3aa0*/  BSYNC B1 ;  /* 0x0000000000017941 */ /* 0x000fea0003800000 */
.L_x_1408:
        /* <DEDUP_REMOVED lines=8> */
[--C-:B------:R-:W-:Y:S01]  /*3b30*/  SHF.R.U64 R52, R50, 0x10, R51.reuse ;  /* 0x0000001032347819 */ /* 0x100fe20000001233 */
[----:B------:R-:W-:Y:S01]  /*3b40*/  IMAD.MOV.U32 R55, RZ, RZ, R28 ;  /* 0x000000ffff377224 */ /* 0x000fe200078e001c */
[----:B------:R-:W-:Y:S01]  /*3b50*/  SHF.R.U32.HI R50, RZ, 0x10, R51 ;  /* 0x00000010ff327819 */ /* 0x000fe20000011633 */
[----:B------:R-:W-:Y:S01]  /*3b60*/  IMAD.MOV.U32 R51, RZ, RZ, R29 ;  /* 0x000000ffff337224 */ /* 0x000fe200078e001d */
[--C-:B------:R-:W-:Y:S01]  /*3b70*/  SHF.R.U64 R53, R56, 0x10, R57.reuse ;  /* 0x0000001038357819 */ /* 0x100fe20000001239 */
[----:B------:R-:W-:Y:S01]  /*3b80*/  HADD2.F32 R52, -RZ, R52.H0_H0 ;  /* 0x20000034ff347230 */ /* 0x000fe20000004100 */
[----:B------:R-:W-:Y:S01]  /*3b90*/  SHF.R.U32.HI R56, RZ, 0x10, R57 ;  /* 0x00000010ff387819 */ /* 0x000fe20000011639 */
[----:B------:R-:W-:Y:S02]  /*3ba0*/  HADD2.F32 R28, -RZ, R55.H1_H1 ;  /* 0x30000037ff1c7230 */ /* 0x000fe40000004100 */
[----:B------:R-:W-:Y:S02]  /*3bb0*/  HADD2.F32 R29, -RZ, R53.H0_H0 ;  /* 0x20000035ff1d7230 */ /* 0x000fe40000004100 */
[----:B------:R-:W-:-:S02]  /*3bc0*/  HADD2.F32 R53, -RZ, R51.H1_H1 ;  /* 0x30000033ff357230 */ /* 0x000fc40000004100 */
[----:B------:R-:W-:Y:S02]  /*3bd0*/  HADD2.F32 R54, -RZ, R51.H0_H0 ;  /* 0x20000033ff367230 */ /* 0x000fe40000004100 */
[----:B------:R-:W-:Y:S02]  /*3be0*/  HADD2.F32 R56, -RZ, R56.H0_H0 ;  /* 0x20000038ff387230 */ /* 0x000fe40000004100 */
[CC--:B------:R-:W-:Y:S01]  /*3bf0*/  FMUL.FTZ R51, R53.reuse, R29.reuse ;  /* 0x0000001d35337220 */ /* 0x0c0fe20000410000 */
[----:B------:R-:W-:Y:S02]  /*3c00*/  HADD2.F32 R55, -RZ, R55.H0_H0 ;  /* 0x20000037ff377230 */ /* 0x000fe40000004100 */
[C---:B------:R-:W-:Y:S01]  /*3c10*/  FMUL.FTZ R29, R54.reuse, R29 ;  /* 0x0000001d361d7220 */ /* 0x040fe20000410000 */
[-C--:B------:R-:W-:Y:S01]  /*3c20*/  FFMA.FTZ R51, R54, R52.reuse, -R51 ;  /* 0x0000003436337223 */ /* 0x080fe20000010833 */
[----:B------:R-:W-:Y:S02]  /*3c30*/  HADD2.F32 R54, -RZ, R120.H0_H0 ;  /* 0x20000078ff367230 */ /* 0x000fe40000004100 */
[----:B------:R-:W-:Y:S01]  /*3c40*/  FFMA.FTZ R29, R53, R52, R29 ;  /* 0x00000034351d7223 */ /* 0x000fe2000001001d */
[----:B------:R-:W-:-:S02]  /*3c50*/  IMAD.MOV.U32 R52, RZ, RZ, R31 ;  /* 0x000000ffff347224 */ /* 0x000fc400078e001f */
[----:B------:R-:W-:Y:S02]  /*3c60*/  HADD2.F32 R53, -RZ, R50.H0_H0 ;  /* 0x20000032ff357230 */ /* 0x000fe40000004100 */
[----:B------:R-:W-:Y:S01]  /*3c70*/  F2FP.F16.F32.PACK_AB R29, R29, R51 ;  /* 0x000000331d1d723e */ /* 0x000fe200000000ff */
[--C-:B------:R-:W-:Y:S02]  /*3c80*/  HADD2.F32 R31, -RZ, R52.reuse.H1_H1 ;  /* 0x30000034ff1f7230 */ /* 0x100fe40000004100 */
[----:B------:R-:W-:-:S03]  /*3c90*/  HADD2.F32 R52, -RZ, R52.H0_H0 ;  /* 0x20000034ff347230 */ /* 0x000fc60000004100 */
[----:B------:R-:W-:-:S04]  /*3ca0*/  FMUL.FTZ R50, R31, R56 ;  /* 0x000000381f327220 */ /* 0x000fc80000410000 */
[C---:B------:R-:W-:Y:S01]  /*3cb0*/  FFMA.FTZ R50, R52.reuse, R53, -R50 ;  /* 0x0000003534327223 */ /* 0x040fe20000010832 */
[----:B------:R-:W-:-:S04]  /*3cc0*/  FMUL.FTZ R52, R52, R56 ;  /* 0x0000003834347220 */ /* 0x000fc80000410000 */
[----:B------:R-:W-:Y:S01]  /*3cd0*/  FFMA.FTZ R31, R31, R53, R52 ;  /* 0x000000351f1f7223 */ /* 0x000fe20000010034 */
[----:B------:R-:W-:Y:S02]  /*3ce0*/  HADD2.F32 R52, -RZ, R117.H0_H0 ;  /* 0x20000075ff347230 */ /* 0x000fe40000004100 */
[CC--:B------:R-:W-:Y:S01]  /*3cf0*/  FMUL.FTZ R53, R28.reuse, R54.reuse ;  /* 0x000000361c357220 */ /* 0x0c0fe20000410000 */
[----:B------:R-:W-:Y:S01]  /*3d00*/  FMUL.FTZ R54, R55, R54 ;  /* 0x0000003637367220 */ /* 0x000fe20000410000 */
[----:B------:R-:W-:Y:S02]  /*3d10*/  F2FP.F16.F32.PACK_AB R31, R31, R50 ;  /* 0x000000321f1f723e */ /* 0x000fe400000000ff */
[-C--:B------:R-:W-:Y:S01]  /*3d20*/  FFMA.FTZ R53, R55, R52.reuse, -R53 ;  /* 0x0000003437357223 */ /* 0x080fe20000010835 */
[----:B------:R-:W-:Y:S01]  /*3d30*/  FFMA.FTZ R28, R28, R52, R54 ;  /* 0x000000341c1c7223 */ /* 0x000fe20000010036 */
[----:B------:R-:W-:Y:S02]  /*3d40*/  HADD2.F32 R52, -RZ, R120.H1_H1 ;  /* 0x30000078ff347230 */ /* 0x000fe40000004100 */
[----:B------:R-:W-:-:S02]  /*3d50*/  HADD2.F32 R54, -RZ, R30.H1_H1 ;  /* 0x3000001eff367230 */ /* 0x000fc40000004100 */
        /* <DEDUP_REMOVED lines=8> */
.L_x_1415:
[----:B------:R-:W-:Y:S05]  /*3de0*/  BSYNC B2 ;  /* 0x0000000000027941 */ /* 0x000fea0003800000 */
.L_x_1414:
[----:B------:R2:W-:Y:S02]  /*3df0*/  STG.E.128 desc[UR38][R32.64+0x20], R28 ;  /* 0x0000201c20007986 */ /* 0x0005e4000c101d26 */
.L_x_1413:
[----:B------:R-:W-:Y:S05]  /*3e00*/  BSYNC B1 ;  /* 0x0000000000017941 */ /* 0x000fea0003800000 */
.L_x_1412:
        /* <DEDUP_REMOVED lines=8> */
[--C-:B------:R-:W-:Y:S01]  /*3e90*/  SHF.R.U64 R50, R46, 0x10, R47.reuse ;  /* 0x000000102e327819 */ /* 0x100fe2000000122f */
[----:B------:R-:W-:Y:S01]  /*3ea0*/  HADD2.F32 R51, -RZ, R29.H0_H0 ;  /* 0x2000001dff337230 */ /* 0x000fe20000004100 */
[----:B------:R-:W-:Y:S01]  /*3eb0*/  SHF.R.U32.HI R46, RZ, 0x10, R47 ;  /* 0x00000010ff2e7819 */ /* 0x000fe2000001162f */
[----:B------:R-:W-:Y:S01]  /*3ec0*/  HADD2.F32 R52, -RZ, R119.H1_H1 ;  /* 0x30000077ff347230 */ /* 0x000fe20000004100 */
[--C-:B------:R-:W-:Y:S01]  /*3ed0*/  SHF.R.U64 R47, R48, 0x10, R49.reuse ;  /* 0x00000010302f7819 */ /* 0x100fe20000001231 */
[----:B------:R-:W-:Y:S01]  /*3ee0*/  HADD2.F32 R50, -RZ, R50.H0_H0 ;  /* 0x20000032ff327230 */ /* 0x000fe20000004100 */
[----:B------:R-:W-:Y:S01]  /*3ef0*/  SHF.R.U32.HI R48, RZ, 0x10, R49 ;  /* 0x00000010ff307819 */ /* 0x000fe20000011631 */
[----:B------:R-:W-:Y:S02]  /*3f00*/  HADD2.F32 R49, -RZ, R29.H1_H1 ;  /* 0x3000001dff317230 */ /* 0x000fe40000004100 */
[----:B------:R-:W-:Y:S02]  /*3f10*/  HADD2.F32 R47, -RZ, R47.H0_H0 ;  /* 0x2000002fff2f7230 */ /* 0x000fe40000004100 */
[----:B------:R-:W-:-:S03]  /*3f20*/  HADD2.F32 R46, -RZ, R46.H0_H0 ;  /* 0x2000002eff2e7230 */ /* 0x000fc60000004100 */
[-C--:B------:R-:W-:Y:S01]  /*3f30*/  FMUL.FTZ R29, R49, R47.reuse ;  /* 0x0000002f311d7220 */ /* 0x080fe20000410000 */
[----:B------:R-:W-:-:S03]  /*3f40*/  FMUL.FTZ R47, R51, R47 ;  /* 0x0000002f332f7220 */ /* 0x000fc60000410000 */
[-C--:B------:R-:W-:Y:S01]  /*3f50*/  FFMA.FTZ R29, R51, R50.reuse, -R29 ;  /* 0x00000032331d7223 */ /* 0x080fe2000001081d */
[----:B------:R-:W-:Y:S01]  /*3f60*/  FFMA.FTZ R47, R49, R50, R47 ;  /* 0x00000032312f7223 */ /* 0x000fe2000001002f */
[----:B------:R-:W-:Y:S02]  /*3f70*/  HADD2.F32 R49, -RZ, R48.H0_H0 ;  /* 0x20000030ff317230 */ /* 0x000fe40000004100 */
[--C-:B------:R-:W-:Y:S02]  /*3f80*/  HADD2.F32 R48, -RZ, R31.reuse.H1_H1 ;  /* 0x3000001fff307230 */ /* 0x100fe40000004100 */
[----:B------:R-:W-:Y:S01]  /*3f90*/  HADD2.F32 R50, -RZ, R31.H0_H0 ;  /* 0x2000001fff327230 */ /* 0x000fe20000004100 */
[----:B------:R-:W-:Y:S02]  /*3fa0*/  F2FP.F16.F32.PACK_AB R29, R47, R29 ;  /* 0x0000001d2f1d723e */ /* 0x000fe400000000ff */
[-C--:B------:R-:W-:Y:S02]  /*3fb0*/  FMUL.FTZ R31, R48, R49.reuse ;  /* 0x00000031301f7220 */ /* 0x080fe40000410000 */
[----:B------:R-:W-:-:S02]  /*3fc0*/  FMUL.FTZ R49, R50, R49 ;  /* 0x0000003132317220 */ /* 0x000fc40000410000 */
[-C--:B------:R-:W-:Y:S01]  /*3fd0*/  FFMA.FTZ R31, R50, R46.reuse, -R31 ;  /* 0x0000002e321f7223 */ /* 0x080fe2000001081f */
[----:B------:R-:W-:Y:S02]  /*3fe0*/  HADD2.F32 R50, -RZ, R119.H0_H0 ;  /* 0x20000077ff327230 */ /* 0x000fe40000004100 */
[----:B------:R-:W-:Y:S01]  /*3ff0*/  FFMA.FTZ R46, R48, R46, R49 ;  /* 0x0000002e302e7223 */ /* 0x000fe20000010031 */
[----:B------:R-:W-:Y:S02]  /*4000*/  IMAD.MOV.U32 R48, RZ, RZ, R30 ;  /* 0x000000ffff307224 */ /* 0x000fe400078e001e */
[--C-:B------:R-:W-:Y:S02]  /*4010*/  HADD2.F32 R30, -RZ, R28.reuse.H0_H0 ;  /* 0x2000001cff1e7230 */ /* 0x100fe40000004100 */
[----:B------:R-:W-:Y:S01]  /*4020*/  HADD2.F32 R28, -RZ, R28.H1_H1 ;  /* 0x3000001cff1c7230 */ /* 0x000fe20000004100 */
[----:B------:R-:W-:Y:S01]  /*4030*/  F2FP.F16.F32.PACK_AB R31, R46, R31 ;  /* 0x0000001f2e1f723e */ /* 0x000fe200000000ff */
[----:B------:R-:W-:-:S03]  /*4040*/  HADD2.F32 R49, -RZ, R116.H1_H1 ;  /* 0x30000074ff317230 */ /* 0x000fc60000004100 */
[-C--:B------:R-:W-:Y:S01]  /*4050*/  FMUL.FTZ R51, R28, R50.reuse ;  /* 0x000000321c337220 */ /* 0x080fe20000410000 */
[----:B------:R-:W-:-:S03]  /*4060*/  FMUL.FTZ R50, R30, R50 ;  /* 0x000000321e327220 */ /* 0x000fc60000410000 */
[-C--:B------:R-:W-:Y:S01]  /*4070*/  FFMA.FTZ R30, R30, R49.reuse, -R51 ;  /* 0x000000311e1e7223 */ /* 0x080fe20000010833 */
[----:B------:R-:W-:Y:S01]  /*4080*/  FFMA.FTZ R28, R28, R49, R50 ;  /* 0x000000311c1c7223 */ /* 0x000fe20000010032 */
[--C-:B------:R-:W-:Y:S02]  /*4090*/  HADD2.F32 R50, -RZ, R48.reuse.H0_H0 ;  /* 0x20000030ff327230 */ /* 0x100fe40000004100 */
[----:B------:R-:W-:Y:S02]  /*40a0*/  HADD2.F32 R48, -RZ, R48.H1_H1 ;  /* 0x30000030ff307230 */ /* 0x000fe40000004100 */
[----:B------:R-:W-:Y:S01]  /*40b0*/  HADD2.F32 R49, -RZ, R116.H0_H0 ;  /* 0x20000074ff317230 */ /* 0x000fe20000004100 */
[----:B------:R-:W-:Y:S02]  /*40c0*/  F2FP.F16.F32.PACK_AB R28, R28, R30 ;  /* 0x0000001e1c1c723e */ /* 0x000fe400000000ff */
[-C--:B------:R-:W-:Y:S01]  /*40d0*/  FMUL.FTZ R51, R48, R52.reuse ;  /* 0x0000003430337220 */ /* 0x080fe20000410000 */
[----:B------:R-:W-:-:S03]  /*40e0*/  FMUL.FTZ R52, R50, R52 ;  /* 0x0000003432347220 */ /* 0x000fc60000410000 */
[-C--:B------:R-:W-:Y:S01]  /*40f0*/  FFMA.FTZ R51, R50, R49.reuse, -R51 ;  /* 0x0000003132337223 */ /* 0x080fe20000010833 */
[----:B------:R-:W-:-:S05]  /*4100*/  FFMA.FTZ R52, R48, R49, R52 ;  /* 0x0000003130347223 */ /* 0x000fca0000010034 */
[----:B------:R-:W-:-:S05]  /*4110*/  F2FP.F16.F32.PACK_AB R51, R52, R51 ;  /* 0x000000333433723e */ /* 0x000fca00000000ff */
[----:B------:R-:W-:-:S07]  /*4120*/  IMAD.MOV.U32 R30, RZ, RZ, R51 ;  /* 0x000000ffff1e7224 */ /* 0x000fce00078e0033 */
.L_x_1419:
[----:B------:R-:W-:Y:S05]  /*4130*/  BSYNC B2 ;  /* 0x0000000000027941 */ /* 0x000fea0003800000 */
.L_x_1418:
[----:B------:R3:W-:Y:S02]  /*4140*/  STG.E.128 desc[UR38][R32.64+0x40], R28 ;  /* 0x0000401c20007986 */ /* 0x0007e4000c101d26 */
.L_x_1417:
[----:B------:R-:W-:Y:S05]  /*4150*/  BSYNC B1 ;  /* 0x0000000000017941 */ /* 0x000fea0003800000 */
.L_x_1416:
        /* <DEDUP_REMOVED lines=10> */
[----:B------:R-:W-:-:S03]  /*4200*/  SHF.R.U64 R42, R42, 0x10, R43 ;  /* 0x000000102a2a7819 */ /* 0x000fc6000000122b */
[----:B------:R-:W-:Y:S02]  /*4210*/  HADD2.F32 R47, -RZ, R47.H0_H0 ;  /* 0x2000002fff2f7230 */ /* 0x000fe40000004100 */
[--C-:B------:R-:W-:Y:S02]  /*4220*/  HADD2.F32 R29, -RZ, R44.reuse.H1_H1 ;  /* 0x3000002cff1d7230 */ /* 0x100fe40000004100 */
[----:B------:R-:W-:Y:S02]  /*4230*/  HADD2.F32 R44, -RZ, R44.H0_H0 ;  /* 0x2000002cff2c7230 */ /* 0x000fe40000004100 */
[----:B------:R-:W-:Y:S02]  /*4240*/  HADD2.F32 R42, -RZ, R42.H0_H0 ;  /* 0x2000002aff2a7230 */ /* 0x000fe40000004100 */
[-C--:B------:R-:W-:Y:S01]  /*4250*/  FMUL.FTZ R46, R29, R47.reuse ;  /* 0x0000002f1d2e7220 */ /* 0x080fe20000410000 */
[----:B------:R-:W-:-:S03]  /*4260*/  FMUL.FTZ R47, R44, R47 ;  /* 0x0000002f2c2f7220 */ /* 0x000fc60000410000 */
[-C--:B------:R-:W-:Y:S01]  /*4270*/  FFMA.FTZ R46, R44, R42.reuse, -R46 ;  /* 0x0000002a2c2e7223 */ /* 0x080fe2000001082e */
[----:B------:R-:W-:Y:S01]  /*4280*/  FFMA.FTZ R47, R29, R42, R47 ;  /* 0x0000002a1d2f7223 */ /* 0x000fe2000001002f */
[----:B------:R-:W-:Y:S01]  /*4290*/  SHF.R.U32.HI R42, RZ, 0x10, R43 ;  /* 0x00000010ff2a7819 */ /* 0x000fe2000001162b */
[--C-:B------:R-:W-:Y:S01]  /*42a0*/  HADD2.F32 R29, -RZ, R31.reuse.H1_H1 ;  /* 0x3000001fff1d7230 */ /* 0x100fe20000004100 */
[----:B------:R-:W-:Y:S01]  /*42b0*/  SHF.R.U32.HI R43, RZ, 0x10, R45 ;  /* 0x00000010ff2b7819 */ /* 0x000fe2000001162d */
[----:B------:R-:W-:Y:S01]  /*42c0*/  HADD2.F32 R31, -RZ, R31.H0_H0 ;  /* 0x2000001fff1f7230 */ /* 0x000fe20000004100 */
[----:B------:R-:W-:Y:S01]  /*42d0*/  F2FP.F16.F32.PACK_AB R46, R47, R46 ;  /* 0x0000002e2f2e723e */ /* 0x000fe200000000ff */
[----:B------:R-:W-:Y:S02]  /*42e0*/  HADD2.F32 R42, -RZ, R42.H0_H0 ;  /* 0x2000002aff2a7230 */ /* 0x000fe40000004100 */
[----:B------:R-:W-:-:S05]  /*42f0*/  HADD2.F32 R43, -RZ, R43.H0_H0 ;  /* 0x2000002bff2b7230 */ /* 0x000fca0000004100 */
[-C--:B------:R-:W-:Y:S01]  /*4300*/  FMUL.FTZ R44, R29, R43.reuse ;  /* 0x0000002b1d2c7220 */ /* 0x080fe20000410000 */
[----:B------:R-:W-:-:S03]  /*4310*/  FMUL.FTZ R43, R31, R43 ;  /* 0x0000002b1f2b7220 */ /* 0x000fc60000410000 */
[-C--:B------:R-:W-:Y:S01]  /*4320*/  FFMA.FTZ R44, R31, R42.reuse, -R44 ;  /* 0x0000002a1f2c7223 */ /* 0x080fe2000001082c */
[----:B------:R-:W-:Y:S01]  /*4330*/  FFMA.FTZ R43, R29, R42, R43 ;  /* 0x0000002a1d2b7223 */ /* 0x000fe2000001002b */
[--C-:B------:R-:W-:Y:S02]  /*4340*/  HADD2.F32 R31, -RZ, R28.reuse.H0_H0 ;  /* 0x2000001cff1f7230 */ /* 0x100fe40000004100 */
[----:B------:R-:W-:Y:S02]  /*4350*/  HADD2.F32 R29, -RZ, R28.H1_H1 ;  /* 0x3000001cff1d7230 */ /* 0x000fe40000004100 */
[--C-:B------:R-:W-:Y:S01]  /*4360*/  HADD2.F32 R28, -RZ, R115.reuse.H0_H0 ;  /* 0x20000073ff1c7230 */ /* 0x100fe20000004100 */
[----:B------:R-:W-:Y:S01]  /*4370*/  F2FP.F16.F32.PACK_AB R43, R43, R44 ;  /* 0x0000002c2b2b723e */ /* 0x000fe200000000ff */
[----:B------:R-:W-:Y:S02]  /*4380*/  HADD2.F32 R42, -RZ, R114.H1_H1 ;  /* 0x30000072ff2a7230 */ /* 0x000fe40000004100 */
[----:B------:R-:W-:-:S02]  /*4390*/  HADD2.F32 R115, -RZ, R115.H1_H1 ;  /* 0x30000073ff737230 */ /* 0x000fc40000004100 */
[-C--:B------:R-:W-:Y:S01]  /*43a0*/  FMUL.FTZ R48, R29, R28.reuse ;  /* 0x0000001c1d307220 */ /* 0x080fe20000410000 */
[C---:B------:R-:W-:Y:S01]  /*43b0*/  FMUL.FTZ R50, R31.reuse, R28 ;  /* 0x0000001c1f327220 */ /* 0x040fe20000410000 */
[----:B------:R-:W-:Y:S02]  /*43c0*/  HADD2.F32 R114, -RZ, R114.H0_H0 ;  /* 0x20000072ff727230 */ /* 0x000fe40000004100 */
[-C--:B------:R-:W-:Y:S01]  /*43d0*/  FFMA.FTZ R28, R31, R42.reuse, -R48 ;  /* 0x0000002a1f1c7223 */ /* 0x080fe20000010830 */
[--C-:B------:R-:W-:Y:S02]  /*43e0*/  HADD2.F32 R31, -RZ, R30.reuse.H0_H0 ;  /* 0x2000001eff1f7230 */ /* 0x100fe40000004100 */
[----:B------:R-:W-:Y:S01]  /*43f0*/  FFMA.FTZ R29, R29, R42, R50 ;  /* 0x0000002a1d1d7223 */ /* 0x000fe20000010032 */
[----:B------:R-:W-:-:S04]  /*4400*/  HADD2.F32 R30, -RZ, R30.H1_H1 ;  /* 0x3000001eff1e7230 */ /* 0x000fc80000004100 */
[----:B------:R-:W-:Y:S01]  /*4410*/  F2FP.F16.F32.PACK_AB R28, R29, R28 ;  /* 0x0000001c1d1c723e */ /* 0x000fe200000000ff */
[CC--:B------:R-:W-:Y:S01]  /*4420*/  FMUL.FTZ R42, R30.reuse, R115.reuse ;  /* 0x000000731e2a7220 */ /* 0x0c0fe20000410000 */
[C---:B------:R-:W-:Y:S01]  /*4430*/  FMUL.FTZ R115, R31.reuse, R115 ;  /* 0x000000731f737220 */ /* 0x040fe20000410000 */
[----:B------:R-:W-:Y:S02]  /*4440*/  IMAD.MOV.U32 R29, RZ, RZ, R46 ;  /* 0x000000ffff1d7224 */ /* 0x000fe400078e002e */
[-C--:B------:R-:W-:Y:S01]  /*4450*/  FFMA.FTZ R31, R31, R114.reuse, -R42 ;  /* 0x000000721f1f7223 */ /* 0x080fe2000001082a */
[----:B------:R-:W-:-:S05]  /*4460*/  FFMA.FTZ R30, R30, R114, R115 ;  /* 0x000000721e1e7223 */ /* 0x000fca0000010073 */
[----:B------:R-:W-:Y:S01]  /*4470*/  F2FP.F16.F32.PACK_AB R30, R30, R31 ;  /* 0x0000001f1e1e723e */ /* 0x000fe200000000ff */
[----:B------:R-:W-:-:S07]  /*4480*/  IMAD.MOV.U32 R31, RZ, RZ, R43 ;  /* 0x000000ffff1f7224 */ /* 0x000fce00078e002b */
.L_x_1423:
[----:B------:R-:W-:Y:S05]  /*4490*/  BSYNC B2 ;  /* 0x0000000000027941 */ /* 0x000fea0003800000 */
.L_x_1422:
[----:B------:R4:W-:Y:S02]  /*44a0*/  STG.E.128 desc[UR38][R32.64+0x60], R28 ;  /* 0x0000601c20007986 */ /* 0x0009e4000c101d26 */
.L_x_1421:
[----:B------:R-:W-:Y:S05]  /*44b0*/  BSYNC B1 ;  /* 0x0000000000017941 */ /* 0x000fea0003800000 */
.L_x_1420:
        /* <DEDUP_REMOVED lines=8> */
[--C-:B------:R-:W-:Y:S02]  /*4540*/  SHF.R.U64 R42, R38, 0x10, R39.reuse ;  /* 0x00000010262a7819 */ /* 0x100fe40000001227 */
[----:B------:R-:W-:Y:S01]  /*4550*/  SHF.R.U32.HI R38, RZ, 0x10, R39 ;  /* 0x00000010ff267819 */ /* 0x000fe20000011627 */
[----:B------:R-:W-:Y:S01]  /*4560*/  IMAD.MOV.U32 R39, RZ, RZ, R31 ;  /* 0x000000ffff277224 */ /* 0x000fe200078e001f */
[--C-:B------:R-:W-:Y:S01]  /*4570*/  SHF.R.U64 R44, R40, 0x10, R41.reuse ;  /* 0x00000010282c7819 */ /* 0x100fe20000001229 */
[--C-:B------:R-:W-:Y:S01]  /*4580*/  HADD2.F32 R31, -RZ, R29.reuse.H1_H1 ;  /* 0x3000001dff1f7230 */ /* 0x100fe20000004100 */
[----:B------:R-:W-:Y:S01]  /*4590*/  SHF.R.U32.HI R43, RZ, 0x10, R41 ;  /* 0x00000010ff2b7819 */ /* 0x000fe20000011629 */
[----:B------:R-:W-:Y:S02]  /*45a0*/  HADD2.F32 R29, -RZ, R29.H0_H0 ;  /* 0x2000001dff1d7230 */ /* 0x000fe40000004100 */
[----:B------:R-:W-:Y:S02]  /*45b0*/  HADD2.F32 R44, -RZ, R44.H0_H0 ;  /* 0x2000002cff2c7230 */ /* 0x000fe40000004100 */
[----:B------:R-:W-:-:S02]  /*45c0*/  HADD2.F32 R43, -RZ, R43.H0_H0 ;  /* 0x2000002bff2b7230 */ /* 0x000fc40000004100 */
[--C-:B------:R-:W-:Y:S02]  /*45d0*/  HADD2.F32 R40, -RZ, R39.reuse.H1_H1 ;  /* 0x30000027ff287230 */ /* 0x100fe40000004100 */
[----:B------:R-:W-:Y:S02]  /*45e0*/  HADD2.F32 R39, -RZ, R39.H0_H0 ;  /* 0x20000027ff277230 */ /* 0x000fe40000004100 */
[----:B------:R-:W-:Y:S02]  /*45f0*/  HADD2.F32 R42, -RZ, R42.H0_H0 ;  /* 0x2000002aff2a7230 */ /* 0x000fe40000004100 */
[-C--:B------:R-:W-:Y:S01]  /*4600*/  FMUL.FTZ R46, R40, R43.reuse ;  /* 0x0000002b282e7220 */ /* 0x080fe20000410000 */
[----:B------:R-:W-:Y:S02]  /*4610*/  HADD2.F32 R41, -RZ, R38.H0_H0 ;  /* 0x20000026ff297230 */ /* 0x000fe40000004100 */
[-C--:B------:R-:W-:Y:S01]  /*4620*/  FMUL.FTZ R38, R31, R44.reuse ;  /* 0x0000002c1f267220 */ /* 0x080fe20000410000 */
[----:B------:R-:W-:Y:S01]  /*4630*/  FMUL.FTZ R44, R29, R44 ;  /* 0x0000002c1d2c7220 */ /* 0x000fe20000410000 */
[----:B------:R-:W-:-:S02]  /*4640*/  FMUL.FTZ R43, R39, R43 ;  /* 0x0000002b272b7220 */ /* 0x000fc40000410000 */
[-C--:B------:R-:W-:Y:S01]  /*4650*/  FFMA.FTZ R29, R29, R42.reuse, -R38 ;  /* 0x0000002a1d1d7223 */ /* 0x080fe20000010826 */
[----:B------:R-:W-:Y:S01]  /*4660*/  FFMA.FTZ R38, R31, R42, R44 ;  /* 0x0000002a1f267223 */ /* 0x000fe2000001002c */
[-C--:B------:R-:W-:Y:S01]  /*4670*/  FFMA.FTZ R40, R40, R41.reuse, R43 ;  /* 0x0000002928287223 */ /* 0x080fe2000001002b */
[----:B------:R-:W-:Y:S01]  /*4680*/  FFMA.FTZ R31, R39, R41, -R46 ;  /* 0x00000029271f7223 */ /* 0x000fe2000001082e */
[--C-:B------:R-:W-:Y:S02]  /*4690*/  HADD2.F32 R43, -RZ, R110.reuse.H0_H0 ;  /* 0x2000006eff2b7230 */ /* 0x100fe40000004100 */
[----:B------:R-:W-:Y:S01]  /*46a0*/  HADD2.F32 R110, -RZ, R110.H1_H1 ;  /* 0x3000006eff6e7230 */ /* 0x000fe20000004100 */
[----:B------:R-:W-:Y:S01]  /*46b0*/  F2FP.F16.F32.PACK_AB R29, R38, R29 ;  /* 0x0000001d261d723e */ /* 0x000fe200000000ff */
[----:B------:R-:W-:Y:S01]  /*46c0*/  HADD2.F32 R42, -RZ, R28.H1_H1 ;  /* 0x3000001cff2a7230 */ /* 0x000fe20000004100 */
[----:B------:R-:W-:Y:S01]  /*46d0*/  F2FP.F16.F32.PACK_AB R31, R40, R31 ;  /* 0x0000001f281f723e */ /* 0x000fe200000000ff */
[----:B------:R-:W-:-:S02]  /*46e0*/  HADD2.F32 R41, -RZ, R30.H1_H1 ;  /* 0x3000001eff297230 */ /* 0x000fc40000004100 */
[----:B------:R-:W-:Y:S02]  /*46f0*/  HADD2.F32 R28, -RZ, R28.H0_H0 ;  /* 0x2000001cff1c7230 */ /* 0x000fe40000004100 */
[-C--:B------:R-:W-:Y:S01]  /*4700*/  FMUL.FTZ R45, R42, R43.reuse ;  /* 0x0000002b2a2d7220 */ /* 0x080fe20000410000 */
[----:B------:R-:W-:Y:S02]  /*4710*/  HADD2.F32 R30, -RZ, R30.H0_H0 ;  /* 0x2000001eff1e7230 */ /* 0x000fe40000004100 */
[CC--:B------:R-:W-:Y:S01]  /*4720*/  FMUL.FTZ R47, R41.reuse, R110.reuse ;  /* 0x0000006e292f7220 */ /* 0x0c0fe20000410000 */
[--C-:B------:R-:W-:Y:S02]  /*4730*/  HADD2.F32 R39, -RZ, R109.reuse.H0_H0 ;  /* 0x2000006dff277230 */ /* 0x100fe40000004100 */
[----:B------:R-:W-:Y:S01]  /*4740*/  FMUL.FTZ R43, R28, R43 ;  /* 0x0000002b1c2b7220 */ /* 0x000fe20000410000 */
        /* <DEDUP_REMOVED lines=8> */
.L_x_1427:
[----:B------:R-:W-:Y:S05]  /*47d0*/  BSYNC B2 ;  /* 0x0000000000027941 */ /* 0x000fea0003800000 */
.L_x_1426:
[----:B------:R1:W-:Y:S02]  /*47e0*/  STG.E.128 desc[UR38][R32.64+0x80], R28 ;  /* 0x0000801c20007986 */ /* 0x0003e4000c101d26 */
.L_x_1425:
[----:B------:R-:W-:Y:S05]  /*47f0*/  BSYNC B1 ;  /* 0x0000000000017941 */ /* 0x000fea0003800000 */
.L_x_1424:
[----:B------:R-:W-:-:S13]  /*4800*/  ISETP.NE.AND P4, PT, R13, RZ, PT ;  /* 0x000000ff0d00720c */ /* 0x000fda0003f85270 */
        /* <DEDUP_REMOVED lines=8> */
[----:B------:R-:W-:Y:S01]  /*4890*/  IMAD.MOV.U32 R34, RZ, RZ, R28 ;  /* 0x000000ffff227224 */ /* 0x000fe200078e001c */
[----:B------:R-:W-:Y:S01]  /*48a0*/  SHF.R.U32.HI R38, RZ, 0x10, R35 ;  /* 0x00000010ff267819 */ /* 0x000fe20000011623 */
[----:B------:R-:W-:Y:S01]  /*48b0*/  IMAD.MOV.U32 R35, RZ, RZ, R31 ;  /* 0x000000ffff237224 */ /* 0x000fe200078e001f */
[----:B------:R-:W-:Y:S01]  /*48c0*/  SHF.R.U32.HI R40, RZ, 0x10, R37 ;  /* 0x00000010ff287819 */ /* 0x000fe20000011625 */
[----:B------:R-:W-:Y:S02]  /*48d0*/  HADD2.F32 R39, -RZ, R39.H0_H0 ;  /* 0x20000027ff277230 */ /* 0x000fe40000004100 */
[--C-:B------:R-:W-:Y:S02]  /*48e0*/  HADD2.F32 R31, -RZ, R29.reuse.H1_H1 ;  /* 0x3000001dff1f7230 */ /* 0x100fe40000004100 */
[----:B------:R-:W-:-:S02]  /*48f0*/  HADD2.F32 R28, -RZ, R29.H0_H0 ;  /* 0x2000001dff1c7230 */ /* 0x000fc40000004100 */
[----:B------:R-:W-:Y:S02]  /*4900*/  HADD2.F32 R40, -RZ, R40.H0_H0 ;  /* 0x20000028ff287230 */ /* 0x000fe40000004100 */
[-C--:B------:R-:W-:Y:S01]  /*4910*/  FMUL.FTZ R29, R31, R39.reuse ;  /* 0x000000271f1d7220 */ /* 0x080fe20000410000 */
[----:B------:R-:W-:Y:S02]  /*4920*/  HADD2.F32 R36, -RZ, R35.H1_H1 ;  /* 0x30000023ff247230 */ /* 0x000fe40000004100 */
[----:B------:R-:W-:Y:S01]  /*4930*/  FMUL.FTZ R42, R28, R39 ;  /* 0x000000271c2a7220 */ /* 0x000fe20000410000 */
[----:B------:R-:W-:Y:S02]  /*4940*/  HADD2.F32 R37, -RZ, R41.H0_H0 ;  /* 0x20000029ff257230 */ /* 0x000fe40000004100 */
[----:B------:R-:W-:Y:S02]  /*4950*/  HADD2.F32 R35, -RZ, R35.H0_H0 ;  /* 0x20000023ff237230 */ /* 0x000fe40000004100 */
[----:B------:R-:W-:Y:S01]  /*4960*/  FMUL.FTZ R44, R36, R40 ;  /* 0x00000028242c7220 */ /* 0x000fe20000410000 */
[----:B------:R-:W-:-:S02]  /*4970*/  HADD2.F32 R38, -RZ, R38.H0_H0 ;  /* 0x20000026ff267230 */ /* 0x000fc40000004100 */
[-C--:B------:R-:W-:Y:S01]  /*4980*/  FFMA.FTZ R28, R28, R37.reuse, -R29 ;  /* 0x000000251c1c7223 */ /* 0x080fe2000001081d */
[----:B------:R-:W-:Y:S01]  /*4990*/  FFMA.FTZ R29, R31, R37, R42 ;  /* 0x000000251f1d7223 */ /* 0x000fe2000001002a */
[C---:B------:R-:W-:Y:S01]  /*49a0*/  FMUL.FTZ R39, R35.reuse, R40 ;  /* 0x0000002823277220 */ /* 0x040fe20000410000 */
[--C-:B------:R-:W-:Y:S02]  /*49b0*/  HADD2.F32 R31, -RZ, R34.reuse.H1_H1 ;  /* 0x30000022ff1f7230 */ /* 0x100fe40000004100 */
[-C--:B------:R-:W-:Y:S01]  /*49c0*/  FFMA.FTZ R44, R35, R38.reuse, -R44 ;  /* 0x00000026232c7223 */ /* 0x080fe2000001082c */
[----:B------:R-:W-:Y:S02]  /*49d0*/  HADD2.F32 R37, -RZ, R89.H0_H0 ;  /* 0x20000059ff257230 */ /* 0x000fe40000004100 */
[----:B------:R-:W-:Y:S01]  /*49e0*/  FFMA.FTZ R41, R36, R38, R39 ;  /* 0x0000002624297223 */ /* 0x000fe20000010027 */
[----:B------:R-:W-:Y:S01]  /*49f0*/  HADD2.F32 R34, -RZ, R34.H0_H0 ;  /* 0x20000022ff227230 */ /* 0x000fe20000004100 */
[----:B------:R-:W-:Y:S01]  /*4a00*/  F2FP.F16.F32.PACK_AB R29, R29, R28 ;  /* 0x0000001c1d1d723e */ /* 0x000fe200000000ff */
[----:B------:R-:W-:-:S02]  /*4a10*/  HADD2.F32 R35, -RZ, R30.H1_H1 ;  /* 0x3000001eff237230 */ /* 0x000fc40000004100 */
[-C--:B------:R-:W-:Y:S01]  /*4a20*/  FMUL.FTZ R39, R31, R37.reuse ;  /* 0x000000251f277220 */ /* 0x080fe20000410000 */
[----:B------:R-:W-:Y:S02]  /*4a30*/  HADD2.F32 R89, -RZ, R89.H1_H1 ;  /* 0x30000059ff597230 */ /* 0x000fe40000004100 */
[----:B------:R-:W-:Y:S01]  /*4a40*/  FMUL.FTZ R38, R34, R37 ;  /* 0x0000002522267220 */ /* 0x000fe20000410000 */
[----:B------:R-:W-:Y:S02]  /*4a50*/  HADD2.F32 R30, -RZ, R30.H0_H0 ;  /* 0x2000001eff1e7230 */ /* 0x000fe40000004100 */
[--C-:B------:R-:W-:Y:S02]  /*4a60*/  HADD2.F32 R36, -RZ, R88.reuse.H0_H0 ;  /* 0x20000058ff247230 */ /* 0x100fe40000004100 */
[-C--:B------:R-:W-:Y:S01]  /*4a70*/  FMUL.FTZ R37, R35, R89.reuse ;  /* 0x0000005923257220 */ /* 0x080fe20000410000 */
[----:B------:R-:W-:Y:S02]  /*4a80*/  HADD2.F32 R88, -RZ, R88.H1_H1 ;  /* 0x30000058ff587230 */ /* 0x000fe40000004100 */
[----:B------:R-:W-:Y:S01]  /*4a90*/  FMUL.FTZ R40, R30, R89 ;  /* 0x000000591e287220 */ /* 0x000fe20000410000 */
[-C--:B------:R-:W-:Y:S01]  /*4aa0*/  FFMA.FTZ R39, R34, R36.reuse, -R39 ;  /* 0x0000002422277223 */ /* 0x080fe20000010827 */
[----:B------:R-:W-:Y:S01]  /*4ab0*/  FFMA.FTZ R38, R31, R36, R38 ;  /* 0x000000241f267223 */ /* 0x000fe20000010026 */
[-C--:B------:R-:W-:Y:S01]  /*4ac0*/  FFMA.FTZ R37, R30, R88.reuse, -R37 ;  /* 0x000000581e257223 */ /* 0x080fe20000010825 */
[----:B------:R-:W-:Y:S01]  /*4ad0*/  FFMA.FTZ R40, R35, R88, R40 ;  /* 0x0000005823287223 */ /* 0x000fe20000010028 */
[----:B------:R-:W-:-:S02]  /*4ae0*/  F2FP.F16.F32.PACK_AB R31, R41, R44 ;  /* 0x0000002c291f723e */ /* 0x000fc400000000ff */
[----:B------:R-:W-:Y:S02]  /*4af0*/  F2FP.F16.F32.PACK_AB R28, R38, R39 ;  /* 0x00000027261c723e */ /* 0x000fe400000000ff */
[----:B------:R-:W-:-:S07]  /*4b00*/  F2FP.F16.F32.PACK_AB R30, R40, R37 ;  /* 0x00000025281e723e */ /* 0x000fce00000000ff */
.L_x_1429:
[----:B------:R-:W-:Y:S05]  /*4b10*/  BSYNC B1 ;  /* 0x0000000000017941 */ /* 0x000fea0003800000 */
.L_x_1428:
[----:B------:R1:W-:Y:S01]  /*4b20*/  STG.E.128 desc[UR38][R32.64+0xa0], R28 ;  /* 0x0000a01c20007986 */ /* 0x0003e2000c101d26 */
[----:B------:R-:W-:Y:S05]  /*4b30*/  BRA `(.L_x_1407) ;  /* 0x0000002000647947 */ /* 0x000fea0003800000 */
.L_x_1401:
        /* <DEDUP_REMOVED lines=46> */
.L_x_1431:
[----:B------:R-:W-:Y:S05]  /*4e20*/  BSYNC B1 ;  /* 0x0000000000017941 */ /* 0x000fea0003800000 */
.L_x_1430:
        /* <DEDUP_REMOVED lines=47> */
.L_x_1432:
[----:B------:R-:W-:Y:S01]  /*5120*/  IMAD R14, R17, 0x8, R2 ;  /* 0x00000008110e7824 */ /* 0x000fe200078e0202 */
[----:B------:R-:W-:Y:S01]  /*5130*/  SHF.L.U32 R85, R156, 0x1f, RZ ;  /* 0x0000001f9c557819 */ /* 0x000fe200000006ff */
[----:B------:R-:W-:Y:S03]  /*5140*/  BSSY B1, `(.L_x_1433) ;  /* 0x0000003000017945 */ /* 0x000fe60003800000 */
[----:B------:R-:W0:Y:S02]  /*5150*/  SYNCS.PHASECHK.TRANS64.TRYWAIT P5, [R14+URZ+0x2d890], R85 ;  /* 0x02d890550e0075a7 */ /* 0x000e2400080a017f */
[----:B0-----:R-:W-:Y:S05]  /*5160*/  @!P5 BRA `(.L_x_1434) ;  /* 0x000001f8000cd947 */ /* 0x001fea0003800000 */
.L_x_1782:
[----:B------:R-:W-:Y:S05]  /*5170*/  BSYNC B1 ;  /* 0x0000000000017941 */ /* 0x000fea0003800000 */
.L_x_1433:
        /* <DEDUP_REMOVED lines=17> */
[----:B------:R-:W-:Y:S01]  /*5290*/  SEL R52, R108, R114, !P0 ;  /* 0x000000726c347207 */ /* 0x000fe20004000000 */
[----:B------:R-:W-:Y:S01]  /*52a0*/  BSSY B2, `(.L_x_1437) ;  /* 0x000006f000027945 */ /* 0x000fe20003800000 */
[----:B------:R-:W-:-:S02]  /*52b0*/  ISETP.GE.AND P4, PT, R136, R107, PT ;  /* 0x0000006b8800720c */ /* 0x000fc40003f86270 */
[----:B------:R-:W-:-:S04]  /*52c0*/  SHF.R.S32.HI R53, RZ, 0x1f, R52 ;  /* 0x0000001fff357819 */ /* 0x000fc80000011434 */
[----:B------:R-:W-:-:S04]  /*52d0*/  LEA.HI R53, R53, R52, RZ, 0x4 ;  /* 0x0000003435357211 */ /* 0x000fc800078f20ff */
[----:B------:R-:W-:-:S04]  /*52e0*/  SHF.R.S32.HI R53, RZ, 0x4, R53 ;  /* 0x00000004ff357819 */ /* 0x000fc80000011435 */
[----:B------:R-:W-:-:S04]  /*52f0*/  LEA.HI.SX32 R115, R76, R53, 0x1d ;  /* 0x000000354c737211 */ /* 0x000fc800078feaff */
[----:B------:R-:W-:-:S04]  /*5300*/  SHF.R.S32.HI R52, RZ, 0x1f, R115 ;  /* 0x0000001fff347819 */ /* 0x000fc80000011473 */
[----:B------:R-:W-:Y:S01]  /*5310*/  LEA.HI R52, R52, R115, RZ, 0x2 ;  /* 0x0000007334347211 */ /* 0x000fe200078f10ff */
[----:B------:R-:W-:-:S04]  /*5320*/  IMAD.SHL.U32 R115, R115, 0x8, RZ ;  /* 0x0000000873737824 */ /* 0x000fc800078e00ff */
[----:B------:R-:W-:-:S05]  /*5330*/  IMAD.SHL.U32 R52, R52, 0x400, RZ ;  /* 0x0000040034347824 */ /* 0x000fca00078e00ff */
[----:B------:R-:W-:Y:S02]  /*5340*/  LOP3.LUT R52, R52, 0x7ffff000, RZ, 0xc0, !PT ;  /* 0x7ffff00034347812 */ /* 0x000fe400078ec0ff */
[----:B--2---:R-:W-:-:S04]  /*5350*/  LOP3.LUT R53, R58, 0x18, R115, 0xf8, !PT ;  /* 0x000000183a357812 */ /* 0x004fc800078ef873 */
[----:B---3--:R-:W-:-:S04]  /*5360*/  LOP3.LUT R53, R53, R55, RZ, 0x3c, !PT ;  /* 0x0000003735357212 */ /* 0x008fc800078e3cff */
[----:B----4-:R-:W-:-:S05]  /*5370*/  IADD3 R52, R53, R52, R54 ;  /* 0x0000003435347210 */ /* 0x010fca0007ffe036 */
        /* <DEDUP_REMOVED lines=16> */
[CC--:B------:R-:W-:Y:S01]  /*5480*/  FMUL.FTZ R57, R53.reuse, R116.reuse ;  /* 0x0000007435397220 */ /* 0x0c0fe20000410000 */
        /* <DEDUP_REMOVED lines=21> */
[--C-:B------:R-:W-:Y:S01]  /*55e0*/  HADD2.F32 R120, -RZ, R48.reuse.H0_H0 ;  /* 0x20000030ff787230 */ /* 0x100fe20000004100 */
[----:B------:R-:W-:Y:S01]  /*55f0*/  F2FP.F16.F32.PACK_AB R37, R37, R53 ;  /* 0x000000352525723e */ /* 0x000fe200000000ff */
[----:B------:R-:W-:Y:S02]  /*5600*/  HADD2.F32 R48, -RZ, R48.H1_H1 ;  /* 0x30000030ff307230 */ /* 0x000fe40000004100 */
[----:B------:R-:W-:-:S02]  /*5610*/  IMAD.MOV.U32 R53, RZ, RZ, R49 ;  /* 0x000000ffff357224 */ /* 0x000fc400078e0031 */
        /* <DEDUP_REMOVED lines=9> */
[----:B------:R-:W-:-:S02]  /*56b0*/  HADD2.F32 R117, -RZ, R117.H0_H0 ;  /* 0x20000075ff757230 */ /* 0x000fc40000004100 */
[----:B------:R-:W-:Y:S02]  /*56c0*/  HADD2.F32 R39, -RZ, R39.H0_H0 ;  /* 0x20000027ff277230 */ /* 0x000fe40000004100 */
[----:B------:R-:W-:-:S05]  /*56d0*/  HADD2.F32 R51, -RZ, R51.H0_H0 ;  /* 0x20000033ff337230 */ /* 0x000fca0000004100 */
[----:B------:R-:W-:-:S04]  /*56e0*/  FMUL.FTZ R59, R50, R51 ;  /* 0x00000033323b7220 */ /* 0x000fc80000410000 */
[C---:B------:R-:W-:Y:S01]  /*56f0*/  FFMA.FTZ R59, R48.reuse, R117, -R59 ;  /* 0x00000075303b7223 */ /* 0x040fe2000001083b */
[----:B------:R-:W-:Y:S01]  /*5700*/  FMUL.FTZ R48, R48, R51 ;  /* 0x0000003330307220 */ /* 0x000fe20000410000 */
[----:B------:R-:W-:-:S03]  /*5710*/  HADD2.F32 R51, -RZ, R130.H0_H0 ;  /* 0x20000082ff337230 */ /* 0x000fc60000004100 */
[----:B------:R-:W-:Y:S01]  /*5720*/  FFMA.FTZ R48, R50, R117, R48 ;  /* 0x0000007532307223 */ /* 0x000fe20000010030 */
[----:B------:R-:W-:Y:S01]  /*5730*/  HADD2.F32 R50, -RZ, R56.H0_H0 ;  /* 0x20000038ff327230 */ /* 0x000fe20000004100 */
[----:B------:R-:W-:Y:S01]  /*5740*/  F2FP.F16.F32.PACK_AB R55, R59, R55 ;  /* 0x000000373b37723e */ /* 0x000fe200000000ff */
[--C-:B------:R-:W-:Y:S02]  /*5750*/  HADD2.F32 R117, -RZ, R52.reuse.H0_H0 ;  /* 0x20000034ff757230 */ /* 0x100fe40000004100 */
[----:B------:R-:W-:Y:S02]  /*5760*/  HADD2.F32 R52, -RZ, R52.H1_H1 ;  /* 0x30000034ff347230 */ /* 0x000fe40000004100 */
[----:B------:R-:W-:Y:S01]  /*5770*/  FMUL.FTZ R119, R50, R120 ;  /* 0x0000007832777220 */ /* 0x000fe20000410000 */
[----:B------:R-:W-:Y:S01]  /*5780*/  F2FP.F16.F32.PACK_AB R48, R48, R118 ;  /* 0x000000763030723e */ /* 0x000fe200000000ff */
[C---:B------:R-:W-:Y:S02]  /*5790*/  FMUL.FTZ R120, R117.reuse, R120 ;  /* 0x0000007875787220 */ /* 0x040fe40000410000 */
[----:B------:R-:W-:Y:S01]  /*57a0*/  FFMA.FTZ R119, R117, R51, -R119 ;  /* 0x0000003375777223 */ /* 0x000fe20000010877 */
[----:B------:R-:W-:-:S02]  /*57b0*/  HADD2.F32 R117, -RZ, R130.H1_H1 ;  /* 0x30000082ff757230 */ /* 0x000fc40000004100 */
[----:B------:R-:W-:Y:S01]  /*57c0*/  FFMA.FTZ R120, R50, R51, R120 ;  /* 0x0000003332787223 */ /* 0x000fe20000010078 */
[----:B------:R-:W-:Y:S02]  /*57d0*/  HADD2.F32 R50, -RZ, R56.H1_H1 ;  /* 0x30000038ff327230 */ /* 0x000fe40000004100 */
[----:B------:R-:W-:Y:S02]  /*57e0*/  HADD2.F32 R51, -RZ, R36.H0_H0 ;  /* 0x20000024ff337230 */ /* 0x000fe40000004100 */
[--C-:B------:R-:W-:Y:S02]  /*57f0*/  HADD2.F32 R56, -RZ, R54.reuse.H0_H0 ;  /* 0x20000036ff387230 */ /* 0x100fe40000004100 */
[-C--:B------:R-:W-:Y:S01]  /*5800*/  FMUL.FTZ R36, R50, R116.reuse ;  /* 0x0000007432247220 */ /* 0x080fe20000410000 */
[C---:B------:R-:W-:Y:S01]  /*5810*/  FMUL.FTZ R116, R52.reuse, R116 ;  /* 0x0000007434747220 */ /* 0x040fe20000410000 */
[----:B------:R-:W-:Y:S02]  /*5820*/  HADD2.F32 R54, -RZ, R54.H1_H1 ;  /* 0x30000036ff367230 */ /* 0x000fe40000004100 */
[-C--:B------:R-:W-:Y:S01]  /*5830*/  FFMA.FTZ R36, R52, R51.reuse, -R36 ;  /* 0x0000003334247223 */ /* 0x080fe20000010824 */
[----:B------:R-:W-:Y:S01]  /*5840*/  FFMA.FTZ R50, R50, R51, R116 ;  /* 0x0000003332327223 */ /* 0x000fe20000010074 */
[----:B------:R-:W-:-:S02]  /*5850*/  HADD2.F32 R51, -RZ, R58.H0_H0 ;  /* 0x2000003aff337230 */ /* 0x000fc40000004100 */
[----:B------:R-:W-:Y:S01]  /*5860*/  HADD2.F32 R52, -RZ, R129.H0_H0 ;  /* 0x20000081ff347230 */ /* 0x000fe20000004100 */
[----:B------:R-:W-:Y:S01]  /*5870*/  F2FP.F16.F32.PACK_AB R36, R36, R119 ;  /* 0x000000772424723e */ /* 0x000fe200000000ff */
[----:B------:R-:W-:Y:S02]  /*5880*/  HADD2.F32 R58, -RZ, R58.H1_H1 ;  /* 0x3000003aff3a7230 */ /* 0x000fe40000004100 */
[CC--:B------:R-:W-:Y:S01]  /*5890*/  FMUL.FTZ R116, R51.reuse, R117.reuse ;  /* 0x0000007533747220 */ /* 0x0c0fe20000410000 */
[----:B------:R-:W-:Y:S01]  /*58a0*/  FMUL.FTZ R117, R56, R117 ;  /* 0x0000007538757220 */ /* 0x000fe20000410000 */
[----:B------:R-:W-:Y:S01]  /*58b0*/  F2FP.F16.F32.PACK_AB R50, R50, R120 ;  /* 0x000000783232723e */ /* 0x000fe200000000ff */
[----:B------:R-:W-:Y:S02]  /*58c0*/  IMAD.MOV.U32 R59, RZ, RZ, R48 ;  /* 0x000000ffff3b7224 */ /* 0x000fe400078e0030 */
[-C--:B------:R-:W-:Y:S01]  /*58d0*/  FFMA.FTZ R116, R56, R52.reuse, -R116 ;  /* 0x0000003438747223 */ /* 0x080fe20000010874 */
[----:B------:R-:W-:Y:S01]  /*58e0*/  FFMA.FTZ R117, R51, R52, R117 ;  /* 0x0000003433757223 */ /* 0x000fe20000010075 */
[-C--:B------:R-:W-:Y:S01]  /*58f0*/  FMUL.FTZ R51, R58, R39.reuse ;  /* 0x000000273a337220 */ /* 0x080fe20000410000 */
[----:B------:R-:W-:Y:S01]  /*5900*/  FMUL.FTZ R39, R54, R39 ;  /* 0x0000002736277220 */ /* 0x000fe20000410000 */
[----:B------:R-:W-:-:S02]  /*5910*/  IMAD.MOV.U32 R52, RZ, RZ, R36 ;  /* 0x000000ffff347224 */ /* 0x000fc400078e0024 */
[-C--:B------:R-:W-:Y:S01]  /*5920*/  FFMA.FTZ R51, R54, R38.reuse, -R51 ;  /* 0x0000002636337223 */ /* 0x080fe20000010833 */
[----:B------:R-:W-:Y:S01]  /*5930*/  FFMA.FTZ R39, R58, R38, R39 ;  /* 0x000000263a277223 */ /* 0x000fe20000010027 */
[----:B------:R-:W-:-:S03]  /*5940*/  IMAD.MOV.U32 R56, RZ, RZ, R50 ;  /* 0x000000ffff387224 */ /* 0x000fc600078e0032 */
[----:B------:R-:W-:Y:S02]  /*5950*/  F2FP.F16.F32.PACK_AB R51, R51, R116 ;  /* 0x000000743333723e */ /* 0x000fe400000000ff */
[----:B------:R-:W-:-:S03]  /*5960*/  F2FP.F16.F32.PACK_AB R39, R39, R117 ;  /* 0x000000752727723e */ /* 0x000fc600000000ff */
[----:B------:R-:W-:Y:S02]  /*5970*/  IMAD.MOV.U32 R54, RZ, RZ, R51 ;  /* 0x000000ffff367224 */ /* 0x000fe400078e0033 */
[----:B------:R-:W-:-:S07]  /*5980*/  IMAD.MOV.U32 R58, RZ, RZ, R39 ;  /* 0x000000ffff3a7224 */ /* 0x000fce00078e0027 */
.L_x_1438:
[----:B------:R-:W-:Y:S05]  /*5990*/  BSYNC B2 ;  /* 0x0000000000027941 */ /* 0x000fea0003800000 */
.L_x_1437:
        /* <DEDUP_REMOVED lines=12> */
.L_x_1436:
[----:B------:R-:W-:Y:S05]  /*5a60*/  BSYNC B1 ;  /* 0x0000000000017941 */ /* 0x000fea0003800000 */
.L_x_1435:
[----:B------:R-:W-:Y:S01]  /*5a70*/  ISETP.NE.AND P4, PT, R9, RZ, PT ;  /* 0x000000ff0900720c */ /* 0x000fe20003f85270 */
[----:B------:R-:W-:-:S12]  /*5a80*/  BSSY B1, `(.L_x_1439) ;  /* 0x0000082000017945 */ /* 0x000fd80003800000 */
[----:B------:R-:W-:Y:S05]  /*5a90*/  @!P4 BRA `(.L_x_1440) ;  /* 0x000000080000c947 */ /* 0x000fea0003800000 */
[----:B------:R-:W3:Y:S04]  /*5aa0*/  LDL R48, [R1+0xc] ;  /* 0x00000c0001307983 */ /* 0x000ee80000100800 */
[----:B--2---:R-:W2:Y:S04]  /*5ab0*/  LDL R39, [R1+0x10] ;  /* 0x0000100001277983 */ /* 0x004ea80000100800 */
        /* <DEDUP_REMOVED lines=13> */
[----:B---3--:R-:W-:-:S04]  /*5b90*/  LOP3.LUT R37, R48, 0x18, R52, 0xf8, !PT ;  /* 0x0000001830257812 */ /* 0x008fc800078ef834 */
[----:B--2---:R-:W-:-:S04]  /*5ba0*/  LOP3.LUT R37, R37, R39, RZ, 0x3c, !PT ;  /* 0x0000002725257212 */ /* 0x004fc800078e3cff */
        /* <DEDUP_REMOVED lines=60> */
[----:B------:R-:W-:Y:S01]  /*5f70*/  HADD2.F32 R53, -RZ, R126.H1_H1 ;  /* 0x3000007eff357230 */ /* 0x000fe20000004100 */
        /* <DEDUP_REMOVED lines=37> */
.L_x_1442:
[----:B------:R-:W-:Y:S05]  /*61d0*/  BSYNC B2 ;  /* 0x0000000000027941 */ /* 0x000fea0003800000 */
.L_x_1441:
        /* <DEDUP_REMOVED lines=12> */
.L_x_1440:
[----:B------:R-:W-:Y:S05]  /*62a0*/  BSYNC B1 ;  /* 0x0000000000017941 */ /* 0x000fea0003800000 */
.L_x_1439:
[----:B------:R-:W-:-:S13]  /*62b0*/  ISETP.NE.AND P4, PT, R10, RZ, PT ;  /* 0x000000ff0a00720c */ /* 0x000fda0003f85270 */
[----:B------:R-:W-:Y:S05]  /*62c0*/  @!P4 BRA `(.L_x_1407) ;  /* 0x000000080080c947 */ /* 0x000fea0003800000 */
[----:B--23--:R-:W2:Y:S04]  /*62d0*/  LDL R36, [R1+0xc] ;  /* 0x00000c0001247983 */ /* 0x00cea80000100800 */
[----:B------:R-:W3:Y:S04]  /*62e0*/  LDL R35, [R1+0x10] ;  /* 0x0000100001237983 */ /* 0x000ee80000100800 */
[----:B------:R-:W4:Y:S01]  /*62f0*/  LDL R34, [R1+0x14] ;  /* 0x0000140001227983 */ /* 0x000f220000100800 */
[----:B------:R-:W-:Y:S01]  /*6300*/  LOP3.LUT P5, RZ, R23, 0x1, RZ, 0xc0, !PT ;  /* 0x0000000117ff7812 */ /* 0x000fe200078ac0ff */
[----:B------:R-:W-:Y:S01]  /*6310*/  BSSY B1, `(.L_x_1443) ;  /* 0x000006d000017945 */ /* 0x000fe20003800000 */
[----:B------:R-:W-:-:S02]  /*6320*/  ISETP.GE.AND P4, PT, R4, R107, PT ;  /* 0x0000006b0400720c */ /* 0x000fc40003f86270 */
[----:B------:R-:W-:-:S04]  /*6330*/  SEL R114, R108, R114, !P5 ;  /* 0x000000726c727207 */ /* 0x000fc80006800000 */
[----:B------:R-:W-:-:S04]  /*6340*/  SHF.R.S32.HI R33, RZ, 0x1f, R114 ;  /* 0x0000001fff217819 */ /* 0x000fc80000011472 */
[----:B------:R-:W-:-:S04]  /*6350*/  LEA.HI R33, R33, R114, RZ, 0x4 ;  /* 0x0000007221217211 */ /* 0x000fc800078f20ff */
[----:B------:R-:W-:-:S04]  /*6360*/  SHF.R.S32.HI R33, RZ, 0x4, R33 ;  /* 0x00000004ff217819 */ /* 0x000fc80000011421 */
[----:B------:R-:W-:-:S04]  /*6370*/  LEA.HI.SX32 R33, R74, R33, 0x1d ;  /* 0x000000214a217211 */ /* 0x000fc800078feaff */
[----:B------:R-:W-:Y:S01]  /*6380*/  SHF.R.S32.HI R32, RZ, 0x1f, R33 ;  /* 0x0000001fff207819 */ /* 0x000fe20000011421 */
[----:B------:R-:W-:-:S03]  /*6390*/  IMAD.SHL.U32 R44, R33, 0x8, RZ ;  /* 0x00000008212c7824 */ /* 0x000fc600078e00ff */
[----:B------:R-:W-:-:S05]  /*63a0*/  LEA.HI R33, R32, R33, RZ, 0x2 ;  /* 0x0000002120217211 */ /* 0x000fca00078f10ff */
[----:B------:R-:W-:-:S05]  /*63b0*/  IMAD.SHL.U32 R33, R33, 0x400, RZ ;  /* 0x0000040021217824 */ /* 0x000fca00078e00ff */
[----:B------:R-:W-:Y:S02]  /*63c0*/  LOP3.LUT R33, R33, 0x7ffff000, RZ, 0xc0, !PT ;  /* 0x7ffff00021217812 */ /* 0x000fe400078ec0ff */
[----:B--2---:R-:W-:-:S04]  /*63d0*/  LOP3.LUT R32, R36, 0x18, R44, 0xf8, !PT ;  /* 0x0000001824207812 */ /* 0x004fc800078ef82c */
[----:B---3--:R-:W-:-:S04]  /*63e0*/  LOP3.LUT R32, R32, R35, RZ, 0x3c, !PT ;  /* 0x0000002320207212 */ /* 0x008fc800078e3cff */
[----:B----4-:R-:W-:Y:S01]  /*63f0*/  IADD3 R32, R32, R33, R34 ;  /* 0x0000002120207210 */ /* 0x010fe20007ffe022 */
[----:B------:R-:W-:-:S04]  /*6400*/  IMAD R33, R17, 0x3000, R103 ;  /* 0x0000300011217824 */ /* 0x000fc800078e0267 */
[----:B------:R-:W-:Y:S02]  /*6410*/  IMAD R35, R17, 0x3000, R32 ;  /* 0x0000300011237824 */ /* 0x000fe400078e0220 */
[--C-:B------:R-:W-:Y:S02]  /*6420*/  IMAD R33, R33, 0x2, R2.reuse ;  /* 0x0000000221217824 */ /* 0x100fe400078e0202 */
[----:B------:R-:W-:-:S04]  /*6430*/  IMAD R36, R35, 0x2, R2 ;  /* 0x0000000223247824 */ /* 0x000fc800078e0202 */
[----:B------:R-:W1:Y:S04]  /*6440*/  LDS.128 R32, [R33+0x15400] ;  /* 0x0154000021207984 */ /* 0x000e680000000c00 */
[----:B------:R-:W2:Y:S01]  /*6450*/  LDS.128 R36, [R36+0x15400] ;  /* 0x0154000024247984 */ /* 0x000ea20000000c00 */
[----:B------:R-:W-:Y:S05]  /*6460*/  @P4 BRA `(.L_x_1444) ;  /* 0x00000004005c4947 */ /* 0x000fea0003800000 */
[----:B------:R-:W-:Y:S01]  /*6470*/  HADD2.F32 R47, -RZ, R124.H1_H1 ;  /* 0x3000007cff2f7230 */ /* 0x000fe20000004100 */
[----:B------:R-:W-:Y:S01]  /*6480*/  SHF.R.U64 R28, R28, 0x10, R29 ;  /* 0x000000101c1c7819 */ /* 0x000fe2000000121d */
[----:B--2---:R-:W-:Y:S01]  /*6490*/  HADD2.F32 R45, -RZ, R37.H0_H0 ;  /* 0x20000025ff2d7230 */ /* 0x004fe20000004100 */
[----:B------:R-:W-:Y:S01]  /*64a0*/  SHF.R.U64 R40, R40, 0x10, R41 ;  /* 0x0000001028287819 */ /* 0x000fe20000001229 */
[----:B-1----:R-:W-:Y:S01]  /*64b0*/  HADD2.F32 R46, -RZ, R33.H0_H0 ;  /* 0x20000021ff2e7230 */ /* 0x002fe20000004100 */
[----:B------:R-:W-:Y:S01]  /*64c0*/  SHF.R.U64 R42, R42, 0x10, R43 ;  /* 0x000000102a2a7819 */ /* 0x000fe2000000122b */
[----:B------:R-:W-:Y:S02]  /*64d0*/  HADD2.F32 R48, -RZ, R122.H1_H1 ;  /* 0x3000007aff307230 */ /* 0x000fe40000004100 */
[-C--:B------:R-:W-:Y:S01]  /*64e0*/  FMUL.FTZ R49, R45, R47.reuse ;  /* 0x0000002f2d317220 */ /* 0x080fe20000410000 */
[----:B------:R-:W-:Y:S02]  /*64f0*/  HADD2.F32 R37, -RZ, R37.H1_H1 ;  /* 0x30000025ff257230 */ /* 0x000fe40000004100 */
[----:B------:R-:W-:Y:S01]  /*6500*/  FMUL.FTZ R47, R46, R47 ;  /* 0x0000002f2e2f7220 */ /* 0x000fe20000410000 */
[----:B------:R-:W-:-:S02]  /*6510*/  HADD2.F32 R124, -RZ, R124.H0_H0 ;  /* 0x2000007cff7c7230 */ /* 0x000fc40000004100 */
[-C--:B------:R-:W-:Y:S01]  /*6520*/  FFMA.FTZ R49, R46, R48.reuse, -R49 ;  /* 0x000000302e317223 */ /* 0x080fe20000010831 */
[----:B------:R-:W-:Y:S02]  /*6530*/  HADD2.F32 R46, -RZ, R33.H1_H1 ;  /* 0x30000021ff2e7230 */ /* 0x000fe40000004100 */
[----:B------:R-:W-:Y:S01]  /*6540*/  FFMA.FTZ R47, R45, R48, R47 ;  /* 0x000000302d2f7223 */ /* 0x000fe2000001002f */
[----:B------:R-:W-:Y:S01]  /*6550*/  SHF.R.U32.HI R45, RZ, 0x10, R41 ;  /* 0x00000010ff2d7819 */ /* 0x000fe20000011629 */
[----:B------:R-:W-:Y:S01]  /*6560*/  HADD2.F32 R122, -RZ, R122.H0_H0 ;  /* 0x2000007aff7a7230 */ /* 0x000fe20000004100 */
[----:B------:R-:W-:Y:S01]  /*6570*/  SHF.R.U32.HI R48, RZ, 0x10, R29 ;  /* 0x00000010ff307819 */ /* 0x000fe2000001161d */
[----:B------:R-:W-:Y:S02]  /*6580*/  IMAD.MOV.U32 R29, RZ, RZ, R39 ;  /* 0x000000ffff1d7224 */ /* 0x000fe400078e0027 */
[----:B------:R-:W-:Y:S02]  /*6590*/  HADD2.F32 R45, -RZ, R45.H0_H0 ;  /* 0x2000002dff2d7230 */ /* 0x000fe40000004100 */
[----:B------:R-:W-:-:S02]  /*65a0*/  HADD2.F32 R33, -RZ, R48.H0_H0 ;  /* 0x20000030ff217230 */ /* 0x000fc40000004100 */
[----:B------:R-:W-:Y:S02]  /*65b0*/  HADD2.F32 R39, -RZ, R121.H1_H1 ;  /* 0x30000079ff277230 */ /* 0x000fe40000004100 */
[CC--:B------:R-:W-:Y:S01]  /*65c0*/  FMUL.FTZ R48, R37.reuse, R45.reuse ;  /* 0x0000002d25307220 */ /* 0x0c0fe20000410000 */
[C---:B------:R-:W-:Y:S01]  /*65d0*/  FMUL.FTZ R45, R46.reuse, R45 ;  /* 0x0000002d2e2d7220 */ /* 0x040fe20000410000 */
[----:B------:R-:W-:Y:S02]  /*65e0*/  HADD2.F32 R40, -RZ, R40.H0_H0 ;  /* 0x20000028ff287230 */ /* 0x000fe40000004100 */
[-C--:B------:R-:W-:Y:S01]  /*65f0*/  FFMA.FTZ R48, R46, R33.reuse, -R48 ;  /* 0x000000212e307223 */ /* 0x080fe20000010830 */
[----:B------:R-:W-:Y:S01]  /*6600*/  FFMA.FTZ R45, R37, R33, R45 ;  /* 0x00000021252d7223 */ /* 0x000fe2000001002d */
[----:B------:R-:W-:Y:S02]  /*6610*/  IMAD.MOV.U32 R33, RZ, RZ, R35 ;  /* 0x000000ffff217224 */ /* 0x000fe400078e0023 */
[----:B------:R-:W-:Y:S01]  /*6620*/  HADD2.F32 R37, -RZ, R123.H1_H1 ;  /* 0x3000007bff257230 */ /* 0x000fe20000004100 */
[----:B------:R-:W-:Y:S01]  /*6630*/  F2FP.F16.F32.PACK_AB R48, R48, R49 ;  /* 0x000000313030723e */ /* 0x000fe200000000ff */
[----:B------:R-:W-:Y:S01]  /*6640*/  HADD2.F32 R35, -RZ, R29.H0_H0 ;  /* 0x2000001dff237230 */ /* 0x000fe20000004100 */
[----:B------:R-:W-:Y:S01]  /*6650*/  F2FP.F16.F32.PACK_AB R45, R45, R47 ;  /* 0x0000002f2d2d723e */ /* 0x000fe200000000ff */
[----:B------:R-:W-:-:S02]  /*6660*/  HADD2.F32 R41, -RZ, R33.H0_H0 ;  /* 0x20000021ff297230 */ /* 0x000fc40000004100 */
[----:B------:R-:W-:Y:S02]  /*6670*/  HADD2.F32 R29, -RZ, R29.H1_H1 ;  /* 0x3000001dff1d7230 */ /* 0x000fe40000004100 */
[-C--:B------:R-:W-:Y:S01]  /*6680*/  FMUL.FTZ R46, R35, R37.reuse ;  /* 0x00000025232e7220 */ /* 0x080fe20000410000 */
[----:B------:R-:W-:Y:S02]  /*6690*/  HADD2.F32 R123, -RZ, R123.H0_H0 ;  /* 0x2000007bff7b7230 */ /* 0x000fe40000004100 */
[C---:B------:R-:W-:Y:S01]  /*66a0*/  FMUL.FTZ R37, R41.reuse, R37 ;  /* 0x0000002529257220 */ /* 0x040fe20000410000 */
[----:B------:R-:W-:Y:S02]  /*66b0*/  HADD2.F32 R121, -RZ, R121.H0_H0 ;  /* 0x20000079ff797230 */ /* 0x000fe40000004100 */
[-C--:B------:R-:W-:Y:S01]  /*66c0*/  FFMA.FTZ R46, R41, R39.reuse, -R46 ;  /* 0x00000027292e7223 */ /* 0x080fe2000001082e */
[----:B------:R-:W-:Y:S01]  /*66d0*/  SHF.R.U32.HI R41, RZ, 0x10, R31 ;  /* 0x00000010ff297819 */ /* 0x000fe2000001161f */
[----:B------:R-:W-:Y:S01]  /*66e0*/  FFMA.FTZ R37, R35, R39, R37 ;  /* 0x0000002723257223 */ /* 0x000fe20000010025 */
[----:B------:R-:W-:Y:S01]  /*66f0*/  SHF.R.U32.HI R35, RZ, 0x10, R43 ;  /* 0x00000010ff237819 */ /* 0x000fe2000001162b */
[----:B------:R-:W-:Y:S01]  /*6700*/  HADD2.F32 R39, -RZ, R33.H1_H1 ;  /* 0x30000021ff277230 */ /* 0x000fe20000004100 */
[----:B------:R-:W-:Y:S01]  /*6710*/  SHF.R.U64 R31, R30, 0x10, R31 ;  /* 0x000000101e1f7819 */ /* 0x000fe2000000121f */
[----:B------:R-:W-:-:S02]  /*6720*/  HADD2.F32 R33, -RZ, R41.H0_H0 ;  /* 0x20000029ff217230 */ /* 0x000fc40000004100 */
[----:B------:R-:W-:Y:S02]  /*6730*/  HADD2.F32 R35, -RZ, R35.H0_H0 ;  /* 0x20000023ff237230 */ /* 0x000fe40000004100 */
[----:B------:R-:W-:-:S03]  /*6740*/  HADD2.F32 R31, -RZ, R31.H0_H0 ;  /* 0x2000001fff1f7230 */ /* 0x000fc60000004100 */
[-C--:B------:R-:W-:Y:S01]  /*6750*/  FMUL.FTZ R41, R29, R35.reuse ;  /* 0x000000231d297220 */ /* 0x080fe20000410000 */
[----:B------:R-:W-:-:S03]  /*6760*/  FMUL.FTZ R35, R39, R35 ;  /* 0x0000002327237220 */ /* 0x000fc60000410000 */
[-C--:B------:R-:W-:Y:S01]  /*6770*/  FFMA.FTZ R41, R39, R33.reuse, -R41 ;  /* 0x0000002127297223 */ /* 0x080fe20000010829 */
[----:B------:R-:W-:Y:S01]  /*6780*/  FFMA.FTZ R35, R29, R33, R35 ;  /* 0x000000211d237223 */ /* 0x000fe20000010023 */
[----:B------:R-:W-:Y:S02]  /*6790*/  HADD2.F32 R29, -RZ, R36.H0_H0 ;  /* 0x20000024ff1d7230 */ /* 0x000fe40000004100 */
[--C-:B------:R-:W-:Y:S01]  /*67a0*/  HADD2.F32 R33, -RZ, R32.reuse.H0_H0 ;  /* 0x20000020ff217230 */ /* 0x100fe20000004100 */
[----:B------:R-:W-:Y:S01]  /*67b0*/  F2FP.F16.F32.PACK_AB R41, R41, R46 ;  /* 0x0000002e2929723e */ /* 0x000fe200000000ff */
[----:B------:R-:W-:Y:S02]  /*67c0*/  HADD2.F32 R32, -RZ, R32.H1_H1 ;  /* 0x30000020ff207230 */ /* 0x000fe40000004100 */
[-C--:B------:R-:W-:Y:S01]  /*67d0*/  FMUL.FTZ R39, R29, R124.reuse ;  /* 0x0000007c1d277220 */ /* 0x080fe20000410000 */
[----:B------:R-:W-:Y:S01]  /*67e0*/  F2FP.F16.F32.PACK_AB R30, R35, R37 ;  /* 0x00000025231e723e */ /* 0x000fe200000000ff */
[----:B------:R-:W-:Y:S01]  /*67f0*/  FMUL.FTZ R124, R33, R124 ;  /* 0x0000007c217c7220 */ /* 0x000fe20000410000 */
[----:B------:R-:W-:-:S02]  /*6800*/  IMAD.MOV.U32 R37, RZ, RZ, R45 ;  /* 0x000000ffff257224 */ /* 0x000fc400078e002d */
[-C--:B------:R-:W-:Y:S01]  /*6810*/  FFMA.FTZ R39, R33, R122.reuse, -R39 ;  /* 0x0000007a21277223 */ /* 0x080fe20000010827 */
[----:B------:R-:W-:Y:S02]  /*6820*/  HADD2.F32 R33, -RZ, R28.H0_H0 ;  /* 0x2000001cff217230 */ /* 0x000fe40000004100 */
[----:B------:R-:W-:Y:S01]  /*6830*/  FFMA.FTZ R124, R29, R122, R124 ;  /* 0x0000007a1d7c7223 */ /* 0x000fe2000001007c */
[----:B------:R-:W-:Y:S02]  /*6840*/  HADD2.F32 R29, -RZ, R36.H1_H1 ;  /* 0x30000024ff1d7230 */ /* 0x000fe40000004100 */
[----:B------:R-:W-:-:S03]  /*6850*/  IMAD.MOV.U32 R35, RZ, RZ, R41 ;  /* 0x000000ffff237224 */ /* 0x000fc600078e0029 */
[-C--:B------:R-:W-:Y:S01]  /*6860*/  FMUL.FTZ R43, R29, R40.reuse ;  /* 0x000000281d2b7220 */ /* 0x080fe20000410000 */
[----:B------:R-:W-:-:S03]  /*6870*/  FMUL.FTZ R40, R32, R40 ;  /* 0x0000002820287220 */ /* 0x000fc60000410000 */
        /* <DEDUP_REMOVED lines=9> */
[----:B------:R-:W-:Y:S01]  /*6910*/  FFMA.FTZ R32, R32, R121, -R43 ;  /* 0x0000007920207223 */ /* 0x000fe2000001082b */
[----:B------:R-:W-:-:S02]  /*6920*/  HADD2.F32 R43, -RZ, R42.H0_H0 ;  /* 0x2000002aff2b7230 */ /* 0x000fc40000004100 */
[----:B------:R-:W-:Y:S01]  /*6930*/  FFMA.FTZ R33, R33, R121, R36 ;  /* 0x0000007921217223 */ /* 0x000fe20000010024 */
[----:B------:R-:W-:Y:S02]  /*6940*/  F2FP.F16.F32.PACK_AB R36, R29, R124 ;  /* 0x0000007c1d24723e */ /* 0x000fe400000000ff */
[-C--:B------:R-:W-:Y:S01]  /*6950*/  FMUL.FTZ R51, R38, R43.reuse ;  /* 0x0000002b26337220 */ /* 0x080fe20000410000 */
[----:B------:R-:W-:-:S03]  /*6960*/  FMUL.FTZ R43, R34, R43 ;  /* 0x0000002b222b7220 */ /* 0x000fc60000410000 */
[-C--:B------:R-:W-:Y:S01]  /*6970*/  FFMA.FTZ R51, R34, R31.reuse, -R51 ;  /* 0x0000001f22337223 */ /* 0x080fe20000010833 */
[----:B------:R-:W-:-:S04]  /*6980*/  FFMA.FTZ R38, R38, R31, R43 ;  /* 0x0000001f26267223 */ /* 0x000fc8000001002b */
[----:B------:R-:W-:Y:S01]  /*6990*/  F2FP.F16.F32.PACK_AB R34, R51, R32 ;  /* 0x000000203322723e */ /* 0x000fe200000000ff */
[----:B------:R-:W-:Y:S01]  /*69a0*/  IMAD.MOV.U32 R32, RZ, RZ, R39 ;  /* 0x000000ffff207224 */ /* 0x000fe200078e0027 */
[----:B------:R-:W-:Y:S01]  /*69b0*/  F2FP.F16.F32.PACK_AB R38, R38, R33 ;  /* 0x000000212626723e */ /* 0x000fe200000000ff */
[----:B------:R-:W-:Y:S02]  /*69c0*/  IMAD.MOV.U32 R33, RZ, RZ, R48 ;  /* 0x000000ffff217224 */ /* 0x000fe400078e0030 */
[----:B------:R-:W-:-:S07]  /*69d0*/  IMAD.MOV.U32 R39, RZ, RZ, R30 ;  /* 0x000000ffff277224 */ /* 0x000fce00078e001e */
.L_x_1444:
[----:B------:R-:W-:Y:S05]  /*69e0*/  BSYNC B1 ;  /* 0x0000000000017941 */ /* 0x000fea0003800000 */
.L_x_1443:
[----:B------:R-:W-:-:S04]  /*69f0*/  IADD3 R29, P4, P5, R20, R88, R79 ;  /* 0x00000058141d7210 */ /* 0x000fc80007d9e04f */
[----:B------:R-:W-:Y:S02]  /*6a00*/  IADD3.X R30, R3, R110, R100, P4, P5 ;  /* 0x0000006e031e7210 */ /* 0x000fe400027ea464 */
[----:B------:R-:W-:-:S04]  /*6a10*/  LEA R28, P4, R29, R86, 0x1 ;  /* 0x000000561d1c7211 */ /* 0x000fc800078808ff */
[----:B------:R-:W-:Y:S02]  /*6a20*/  LEA.HI.X R29, R29, R87, R30, 0x1, P4 ;  /* 0x000000571d1d7211 */ /* 0x000fe400020f0c1e */
[----:B------:R-:W-:-:S03]  /*6a30*/  ISETP.GE.AND P4, PT, R44, R109, PT ;  /* 0x0000006d2c00720c */ /* 0x000fc60003f86270 */
[----:B-1----:R4:W-:Y:S10]  /*6a40*/  STG.E.128 desc[UR38][R28.64], R32 ;  /* 0x000000201c007986 */ /* 0x0029f4000c101d26 */
[----:B------:R-:W-:Y:S05]  /*6a50*/  @P4 BRA `(.L_x_1407) ;  /* 0x00000000009c4947 */ /* 0x000fea0003800000 */
[--C-:B----4-:R-:W-:Y:S02]  /*6a60*/  SHF.R.S32.HI R28, RZ, 0x1f, R44.reuse ;  /* 0x0000001fff1c7819 */ /* 0x110fe4000001142c */
[----:B------:R-:W-:-:S04]  /*6a70*/  IADD3 R44, P4, P5, R20, R88, R44 ;  /* 0x00000058142c7210 */ /* 0x000fc80007d9e02c */
[----:B------:R-:W-:Y:S02]  /*6a80*/  IADD3.X R28, R3, R110, R28, P4, P5 ;  /* 0x0000006e031c7210 */ /* 0x000fe400027ea41c */
[----:B------:R-:W-:-:S04]  /*6a90*/  LEA R86, P4, R44, R86, 0x1 ;  /* 0x000000562c567211 */ /* 0x000fc800078808ff */
[----:B------:R-:W-:-:S05]  /*6aa0*/  LEA.HI.X R87, R44, R87, R28, 0x1, P4 ;  /* 0x000000572c577211 */ /* 0x000fca00020f0c1c */
[----:B--2---:R1:W-:Y:S01]  /*6ab0*/  STG.E.128 desc[UR38][R86.64], R36 ;  /* 0x0000002456007986 */ /* 0x0043e2000c101d26 */
[----:B------:R-:W-:Y:S05]  /*6ac0*/  BRA `(.L_x_1407) ;  /* 0x0000000000807947 */ /* 0x000fea0003800000 */
.L_x_1400:
[----:B------:R-:W-:-:S06]  /*6ad0*/  UISETP.NE.AND UP0, UPT, UR37, 0x3, UPT ;  /* 0x000000032500788c */ /* 0x000fcc000bf05270 */
[----:B------:R-:W-:-:S13]  /*6ae0*/  PLOP3.LUT P3, PT, PT, PT, UP0, 0x80, 0x0 ;  /* 0x000000000000781c */ /* 0x000fda0003f6f008 */
[----:B------:R-:W-:Y:S05]  /*6af0*/  @!P3 BRA `(.L_x_1445) ;  /* 0x000000000004b947 */ /* 0x000fea0003800000 */
[----:B------:R-:W-:Y:S01]  /*6b00*/  BPT.TRAP 0x1 ;  /* 0x000000040000795c */ /* 0x000fe20000300000 */
.L_x_1445:
[----:B------:R-:W-:Y:S01]  /*6b10*/  IMAD R14, R17, 0x8, R2 ;  /* 0x00000008110e7824 */ /* 0x000fe200078e0202 */
[----:B------:R-:W-:Y:S01]  /*6b20*/  SHF.L.U32 R85, R156, 0x1f, RZ ;  /* 0x0000001f9c557819 */ /* 0x000fe200000006ff */
[----:B------:R-:W-:Y:S01]  /*6b30*/  IMAD R84, R25, -0x80, R24 ;  /* 0xffffff8019547824 */ /* 0x000fe200078e0218 */
[----:B------:R-:W-:Y:S02]  /*6b40*/  BSSY B1, `(.L_x_1446) ;  /* 0x0000004000017945 */ /* 0x000fe40003800000 */
[----:B------:R-:W0:Y:S02]  /*6b50*/  SYNCS.PHASECHK.TRANS64.TRYWAIT P4, [R14+URZ+0x2d890], R85 ;  /* 0x02d890550e0075a7 */ /* 0x000e24000808017f */
[----:B------:R-:W-:Y:S01]  /*6b60*/  VIMNMX R84, R84, 0x80, PT ;  /* 0x0000008054547848 */ /* 0x000fe20003fe0100 */
[----:B0-----:R-:W-:Y:S06]  /*6b70*/  @!P4 BRA `(.L_x_1447) ;  /* 0x000001dc009cc947 */ /* 0x001fec0003800000 */
.L_x_1783:
[----:B------:R-:W-:Y:S05]  /*6b80*/  BSYNC B1 ;  /* 0x0000000000017941 */ /* 0x000fea0003800000 */
.L_x_1446:
        /* <DEDUP_REMOVED lines=20> */
.L_x_1407:
[----:B------:R-:W-:Y:S05]  /*6cd0*/  BSYNC B0 ;  /* 0x0000000000007941 */ /* 0x000fea0003800000 */
.L_x_1399:
        /* <DEDUP_REMOVED lines=17> */
.L_x_1449:
[----:B------:R-:W-:Y:S05]  /*6df0*/  BSYNC B0 ;  /* 0x0000000000007941 */ /* 0x000fea0003800000 */
.L_x_1448:
[----:B------:R-:W2:Y:S01]  /*6e00*/  SYNCS.PHASECHK.TRANS64.TRYWAIT P3, [R14+URZ+0x2d8b0], R85 ;  /* 0x02d8b0550e0075a7 */ /* 0x000ea2000806017f */
[----:B------:R-:W-:Y:S04]  /*6e10*/  BSSY B0, `(.L_x_1450) ;  /* 0x0000002000007945 */ /* 0x000fe80003800000 */
[----:B--2---:R-:W-:Y:S05]  /*6e20*/  @!P3 BRA `(.L_x_1451) ;  /* 0x000001dc0004b947 */ /* 0x004fea0003800000 */
.L_x_1784:
[----:B------:R-:W-:Y:S05]  /*6e30*/  BSYNC B0 ;  /* 0x0000000000007941 */ /* 0x000fea0003800000 */
.L_x_1450:
        /* <DEDUP_REMOVED lines=33> */
.L_x_1453:
[----:B------:R-:W-:Y:S05]  /*7050*/  BSYNC B0 ;  /* 0x0000000000007941 */ /* 0x000fea0003800000 */
.L_x_1452:
[----:B------:R-:W-:Y:S01]  /*7060*/  @!PT LDS RZ, [RZ] ;  /* 0x00000000fffff984 */ /* 0x000fe20000000800 */
[----:B------:R-:W-:Y:S01]  /*7070*/  @!PT LDS RZ, [RZ] ;  /* 0x00000000fffff984 */ /* 0x000fe20000000800 */
[----:B------:R-:W-:Y:S01]  /*7080*/  @!PT LDS RZ, [RZ] ;  /* 0x00000000fffff984 */ /* 0x000fe20000000800 */
[----:B------:R-:W-:Y:S01]  /*7090*/  @!PT LDS RZ, [RZ] ;  /* 0x00000000fffff984 */ /* 0x000fe20000000800 */
[----:B------:R4:W-:Y:S06]  /*70a0*/  MEMBAR.ALL.CTA ;  /* 0x0000000000007992 */ /* 0x0009ec0000008000 */
[----:B----4-:R-:W4:Y:S01]  /*70b0*/  FENCE.VIEW.ASYNC.S ;  /* 0x00000000000073c6 */ /* 0x010f220000000000 */
[----:B------:R-:W-:Y:S02]  /*70c0*/  VIADD R17, R17, 0x1 ;  /* 0x0000000111117836 */ /* 0x000fe40000000000 */
[----:B0-2---:R-:W-:Y:S01]  /*70d0*/  @!P4 VIADD R14, R14, 0x2d8c0 ;  /* 0x0002d8c00e0ec836 */ /* 0x005fe20000000000 */
[----:B----4-:R0:W-:Y:S02]  /*70e0*/  BAR.SYNC.DEFER_BLOCKING R111, 0x80 ;  /* 0x0002006f0000751d */ /* 0x0101e40000010000 */
[----:B------:R-:W-:-:S02]  /*70f0*/  ISETP.NE.AND P3, PT, R17, 0x2, PT ;  /* 0x000000021100780c */ /* 0x000fc40003f65270 */
[----:B------:R-:W-:Y:S02]  /*7100*/  @!P4 PRMT R14, RZ, 0x654, R14 ;  /* 0x00000654ff0ec816 */ /* 0x000fe4000000000e */
[----:B------:R-:W-:Y:S02]  /*7110*/  SEL R15, RZ, 0x1, P3 ;  /* 0x00000001ff0f7807 */ /* 0x000fe40001800000 */
[----:B------:R-:W-:Y:S02]  /*7120*/  SEL R17, R17, RZ, P3 ;  /* 0x000000ff11117207 */ /* 0x000fe40001800000 */
[----:B------:R-:W-:Y:S01]  /*7130*/  LOP3.LUT R156, R156, R15, RZ, 0x3c, !PT ;  /* 0x0000000f9c9c7212 */ /* 0x000fe200078e3cff */
[----:B------:R0:W-:Y:S01]  /*7140*/  @!P4 SYNCS.ARRIVE.TRANS64.RED.A1T0 RZ, [R14+URZ], RZ ;  /* 0x000000ff0effc9a7 */ /* 0x0001e2000810043f */
[----:B------:R-:W-:Y:S05]  /*7150*/  @P2 BRA `(.L_x_1454) ;  /* 0xffffffbc002c2947 */ /* 0x000fea000383ffff */
[----:B-1-3--:R-:W1:Y:S01]  /*7160*/  S2R R28, SR_TID.X ;  /* 0x00000000001c7919 */ /* 0x00ae620000002100 */
[----:B------:R-:W-:Y:S02]  /*7170*/  PLOP3.LUT P0, PT, PT, PT, PT, 0x8, 0x0 ;  /* 0x000000000000781c */ /* 0x000fe40003f0e170 */
[----:B-1----:R-:W-:-:S04]  /*7180*/  SHF.R.U32.HI R28, RZ, 0x7, R28 ;  /* 0x00000007ff1c7819 */ /* 0x002fc8000001161c */
[----:B------:R-:W-:-:S13]  /*7190*/  ISETP.NE.AND P5, PT, R28, 0x1, PT ;  /* 0x000000011c00780c */ /* 0x000fda0003fa5270 */
[----:B------:R-:W-:Y:S06]  /*71a0*/  @!P5 BAR.ARV 0x9, 0x100 ;  /* 0x024400000000db1d */ /* 0x000fec0000002000 */
.L_x_1394:
[----:B------:R-:W2:Y:S01]  /*71b0*/  LDL R8, [R1+0x1c] ;  /* 0x00001c0001087983 */ /* 0x000ea20000100800 */
[----:B------:R-:W1:Y:S01]  /*71c0*/  LDC R0, c[0x0][0x448] ;  /* 0x00011200ff007b82 */ /* 0x000e620000000800 */
[----:B------:R-:W-:-:S07]  /*71d0*/  IADD3 R7, R139, 0x1, -R138 ;  /* 0x000000018b077810 */ /* 0x000fce0007ffe88a */
[----:B------:R-:W3:Y:S01]  /*71e0*/  LDC.64 R4, c[0x0][0x9e0] ;  /* 0x00027800ff047b82 */ /* 0x000ee20000000a00 */
[----:B-1----:R-:W-:Y:S02]  /*71f0*/  ISETP.NE.AND P1, PT, R0, 0x1, PT ;  /* 0x000000010000780c */ /* 0x002fe40003f25270 */
[----:B---3--:R-:W-:-:S11]  /*7200*/  ISETP.GE.AND P2, PT, R5, 0x1, PT ;  /* 0x000000010500780c */ /* 0x008fd60003f46270 */
[----:B------:R-:W1:Y:S08]  /*7210*/  @P1 LDC R3, c[0x0][0x44c] ;  /* 0x00011300ff031b82 */ /* 0x000e700000000800 */
[----:B------:R-:W3:Y:S01]  /*7220*/  @P1 LDC R6, c[0x0][0x450] ;  /* 0x00011400ff061b82 */ /* 0x000ee20000000800 */
[----:B--2---:R-:W-:-:S04]  /*7230*/  VIADD R0, R8, 0xbf ;  /* 0x000000bf08007836 */ /* 0x004fc80000000000 */
[----:B-1----:R-:W-:-:S05]  /*7240*/  @P1 IMAD.HI.U32 R3, R0, R3, RZ ;  /* 0x0000000300031227 */ /* 0x002fca00078e00ff */
[----:B---3--:R-:W-:-:S05]  /*7250*/  @P1 SHF.R.U32.HI R0, RZ, R6, R3 ;  /* 0x00000006ff001219 */ /* 0x008fca0000011603 */
[----:B------:R-:W-:Y:S01]  /*7260*/  IMAD.IADD R3, R7, 0x1, R0 ;  /* 0x0000000107037824 */ /* 0x000fe200078e0200 */
[----:B------:R-:W-:Y:S06]  /*7270*/  @P0 BRA `(.L_x_1455) ;  /* 0x00000000000c0947 */ /* 0x000fec0003800000 */
[----:B------:R-:W1:Y:S01]  /*7280*/  FENCE.VIEW.ASYNC.G ;  /* 0x00000000000073c6 */ /* 0x000e620000000100 */
[----:B------:R-:W-:Y:S05]  /*7290*/  WARPSYNC.ALL ;  /* 0x0000000000007948 */ /* 0x000fea0003800000 */
[----:B-1----:R-:W-:Y:S06]  /*72a0*/  BAR.ARV 0xc, 0x200 ;  /* 0x0308000000007b1d */ /* 0x002fec0000002000 */
.L_x_1455:
[----:B------:R-:W-:Y:S01]  /*72b0*/  IMAD.IADD R4, R3, 0x1, R4 ;  /* 0x0000000103047824 */ /* 0x000fe200078e0204 */
[----:B------:R-:W-:Y:S06]  /*72c0*/  @!P2 BRA `(.L_x_1456) ;  /* 0x000000000048a947 */ /* 0x000fec0003800000 */
[C---:B------:R-:W-:Y:S01]  /*72d0*/  ISETP.GT.AND P0, PT, R3.reuse, RZ, PT ;  /* 0x000000ff0300720c */ /* 0x040fe20003f04270 */
[----:B------:R-:W-:Y:S01]  /*72e0*/  BSSY B0, `(.L_x_1457) ;  /* 0x000000e000007945 */ /* 0x000fe20003800000 */
[----:B------:R-:W-:-:S11]  /*72f0*/  VIADD R0, R3, 0xffffffff ;  /* 0xffffffff03007836 */ /* 0x000fd60000000000 */
[----:B------:R-:W-:Y:S05]  /*7300*/  @P0 BRA `(.L_x_1458) ;  /* 0x00000000001c0947 */ /* 0x000fea0003800000 */
[----:B------:R-:W-:Y:S01]  /*7310*/  ISETP.NE.AND P0, PT, R5, 0x1, PT ;  /* 0x000000010500780c */ /* 0x000fe20003f05270 */
[----:B------:R-:W-:-:S12]  /*7320*/  IMAD.MOV R3, RZ, RZ, -R3 ;  /* 0x000000ffff037224 */ /* 0x000fd800078e0a03 */
[----:B------:R-:W1:Y:S02]  /*7330*/  @P0 LDC.64 R6, c[0x0][0x9e8] ;  /* 0x00027a00ff060b82 */ /* 0x000e640000000a00 */
[----:B-1----:R-:W-:-:S05]  /*7340*/  @P0 IMAD.HI.U32 R0, R3, R6, RZ ;  /* 0x0000000603000227 */ /* 0x002fca00078e00ff */
[----:B------:R-:W-:-:S04]  /*7350*/  @P0 SHF.R.U32.HI R3, RZ, R7, R0 ;  /* 0x00000007ff030219 */ /* 0x000fc80000011600 */
[----:B------:R-:W-:Y:S01]  /*7360*/  LOP3.LUT R0, RZ, R3, RZ, 0x33, !PT ;  /* 0x00000003ff007212 */ /* 0x000fe200078e33ff */
[----:B------:R-:W-:Y:S06]  /*7370*/  BRA `(.L_x_1459) ;  /* 0x0000000000107947 */ /* 0x000fec0003800000 */
.L_x_1458:
[----:B------:R-:W-:-:S13]  /*7380*/  ISETP.NE.AND P0, PT, R5, 0x1, PT ;  /* 0x000000010500780c */ /* 0x000fda0003f05270 */
[----:B------:R-:W1:Y:S02]  /*7390*/  @P0 LDC.64 R6, c[0x0][0x9e8] ;  /* 0x00027a00ff060b82 */ /* 0x000e640000000a00 */
[----:B-1----:R-:W-:-:S05]  /*73a0*/  @P0 IMAD.HI.U32 R6, R0, R6, RZ ;  /* 0x0000000600060227 */ /* 0x002fca00078e00ff */
[----:B------:R-:W-:-:S07]  /*73b0*/  @P0 SHF.R.U32.HI R0, RZ, R7, R6 ;  /* 0x00000007ff000219 */ /* 0x000fce0000011606 */
.L_x_1459:
[----:B------:R-:W-:Y:S05]  /*73c0*/  BSYNC B0 ;  /* 0x0000000000007941 */ /* 0x000fea0003800000 */
.L_x_1457:
[----:B------:R-:W-:-:S05]  /*73d0*/  IMAD R3, R0, R5, R5 ;  /* 0x0000000500037224 */ /* 0x000fca00078e0205 */
[----:B------:R-:W-:-:S07]  /*73e0*/  VIMNMX R4, R4, R3, PT ;  /* 0x0000000304047248 */ /* 0x000fce0003fe0100 */
.L_x_1456:
[----:B------:R-:W1:Y:S01]  /*73f0*/  @P1 LDC R0, c[0x0][0x44c] ;  /* 0x00011300ff001b82 */ /* 0x000e620000000800 */
[----:B------:R-:W-:Y:S01]  /*7400*/  VIADD R4, R4, 0x7f ;  /* 0x0000007f04047836 */ /* 0x000fe20000000000 */
[----:B------:R-:W-:-:S04]  /*7410*/  ULDC UR4, c[0x0][0x9dc] ;  /* 0x0002770000047ab9 */ /* 0x000fc80000000800 */
[----:B------:R-:W-:Y:S02]  /*7420*/  SHF.R.S32.HI R3, RZ, 0x1f, R4 ;  /* 0x0000001fff037819 */ /* 0x000fe40000011404 */
[----:B------:R-:W2:Y:S02]  /*7430*/  @P1 LDC R7, c[0x0][0x450] ;  /* 0x00011400ff071b82 */ /* 0x000ea40000000800 */
[----:B------:R-:W-:-:S04]  /*7440*/  LEA.HI R3, R3, R4, RZ, 0x7 ;  /* 0x0000000403037211 */ /* 0x000fc800078f38ff */
[----:B------:R-:W-:-:S04]  /*7450*/  SHF.R.S32.HI R3, RZ, 0x7, R3 ;  /* 0x00000007ff037819 */ /* 0x000fc80000011403 */
[----:B------:R-:W-:Y:S01]  /*7460*/  VIMNMX R9, R112, R3, PT ;  /* 0x0000000370097248 */ /* 0x000fe20003fe0100 */
[----:B-1----:R-:W-:-:S04]  /*7470*/  @P1 IMAD.HI.U32 R6, R8, R0, RZ ;  /* 0x0000000008061227 */ /* 0x002fc800078e00ff */
[----:B------:R-:W-:Y:S01]  /*7480*/  IMAD.MOV.U32 R0, RZ, RZ, R8 ;  /* 0x000000ffff007224 */ /* 0x000fe200078e0008 */
[----:B--2---:R-:W-:-:S05]  /*7490*/  @P1 SHF.R.U32.HI R0, RZ, R7, R6 ;  /* 0x00000007ff001219 */ /* 0x004fca0000011606 */
        /* <DEDUP_REMOVED lines=8> */
[----:B------:R-:W1:Y:S02]  /*7520*/  @P0 LDC.64 R10, c[0x0][0x9e8] ;  /* 0x00027a00ff0a0b82 */ /* 0x000e640000000a00 */
[----:B-1----:R-:W-:-:S05]  /*7530*/  @P0 IMAD.HI.U32 R0, R7, R10, RZ ;  /* 0x0000000a07000227 */ /* 0x002fca00078e00ff */
[----:B------:R-:W-:-:S04]  /*7540*/  @P0 SHF.R.U32.HI R7, RZ, R11, R0 ;  /* 0x0000000bff070219 */ /* 0x000fc80000011600 */
[----:B------:R-:W-:Y:S01]  /*7550*/  LOP3.LUT R0, RZ, R7, RZ, 0x33, !PT ;  /* 0x00000007ff007212 */ /* 0x000fe200078e33ff */
[----:B------:R-:W-:Y:S06]  /*7560*/  BRA `(.L_x_1463) ;  /* 0x0000000000107947 */ /* 0x000fec0003800000 */
.L_x_1462:
[----:B------:R-:W-:-:S13]  /*7570*/  ISETP.NE.AND P0, PT, R5, 0x1, PT ;  /* 0x000000010500780c */ /* 0x000fda0003f05270 */
[----:B------:R-:W1:Y:S02]  /*7580*/  @P0 LDC.64 R6, c[0x0][0x9e8] ;  /* 0x00027a00ff060b82 */ /* 0x000e640000000a00 */
[----:B-1----:R-:W-:-:S05]  /*7590*/  @P0 IMAD.HI.U32 R4, R0, R6, RZ ;  /* 0x0000000600040227 */ /* 0x002fca00078e00ff */
[----:B------:R-:W-:-:S07]  /*75a0*/  @P0 SHF.R.U32.HI R0, RZ, R7, R4 ;  /* 0x00000007ff000219 */ /* 0x000fce0000011604 */
.L_x_1463:
[----:B------:R-:W-:Y:S05]  /*75b0*/  BSYNC B0 ;  /* 0x0000000000007941 */ /* 0x000fea0003800000 */
.L_x_1461:
[----:B------:R-:W-:-:S05]  /*75c0*/  IMAD R0, R0, R5, RZ ;  /* 0x0000000500007224 */ /* 0x000fca00078e02ff */
[----:B------:R-:W-:-:S07]  /*75d0*/  VIMNMX R3, R3, R0, !PT ;  /* 0x0000000003037248 */ /* 0x000fce0007fe0100 */
.L_x_1460:
[----:B------:R-:W-:Y:S01]  /*75e0*/  SHF.R.S32.HI R0, RZ, 0x1f, R3 ;  /* 0x0000001fff007819 */ /* 0x000fe20000011403 */
[----:B------:R-:W-:Y:S01]  /*75f0*/  BSSY B0, `(.L_x_1464) ;  /* 0x0000027000007945 */ /* 0x000fe20003800000 */
[----:B------:R-:W-:Y:S02]  /*7600*/  IMAD.MOV.U32 R88, RZ, RZ, RZ ;  /* 0x000000ffff587224 */ /* 0x000fe400078e00ff */
[----:B------:R-:W-:-:S04]  /*7610*/  LEA.HI R0, R0, R3, RZ, 0x7 ;  /* 0x0000000300007211 */ /* 0x000fc800078f38ff */
[----:B------:R-:W-:-:S04]  /*7620*/  SHF.R.S32.HI R0, RZ, 0x7, R0 ;  /* 0x00000007ff007819 */ /* 0x000fc80000011400 */
[----:B------:R-:W-:-:S04]  /*7630*/  VIMNMX R11, RZ, R0, !PT ;  /* 0x00000000ff0b7248 */ /* 0x000fc80007fe0100 */
[----:B------:R-:W-:-:S13]  /*7640*/  ISETP.GT.AND P0, PT, R9, R11, PT ;  /* 0x0000000b0900720c */ /* 0x000fda0003f04270 */
[----:B------:R-:W-:Y:S05]  /*7650*/  @!P0 BRA `(.L_x_1465) ;  /* 0x0000000000808947 */ /* 0x000fea0003800000 */
[----:B------:R-:W2:Y:S01]  /*7660*/  LDL R4, [R1+0x54] ;  /* 0x0000540001047983 */ /* 0x000ea20000100800 */
[----:B------:R-:W-:Y:S01]  /*7670*/  ULDC UR4, c[0x0][0x9f0] ;  /* 0x00027c0000047ab9 */ /* 0x000fe20000000800 */
[----:B--2---:R-:W-:-:S04]  /*7680*/  ISETP.NE.AND P0, PT, R4, RZ, PT ;  /* 0x000000ff0400720c */ /* 0x004fc80003f05270 */
[----:B------:R-:W-:-:S04]  /*7690*/  SEL R8, R4, UR4, P0 ;  /* 0x0000000404087c07 */ /* 0x000fc80008000000 */
[-C--:B------:R-:W-:Y:S02]  /*76a0*/  IABS R6, R8.reuse ;  /* 0x0000000800067213 */ /* 0x080fe40000000000 */
[----:B------:R-:W-:Y:S02]  /*76b0*/  IADD3 R0, R8, -0x1, R9 ;  /* 0xffffffff08007810 */ /* 0x000fe40007ffe009 */
[----:B------:R-:W1:Y:S01]  /*76c0*/  I2F.RP R3, R6 ;  /* 0x0000000600037306 */ /* 0x000e620000209400 */
[----:B------:R-:W-:Y:S02]  /*76d0*/  IABS R12, R8 ;  /* 0x00000008000c7213 */ /* 0x000fe40000000000 */
[----:B------:R-:W-:-:S05]  /*76e0*/  IMAD.IADD R0, R0, 0x1, -R11 ;  /* 0x0000000100007824 */ /* 0x000fca00078e0a0b */
[----:B------:R-:W-:Y:S02]  /*76f0*/  IABS R10, R0 ;  /* 0x00000000000a7213 */ /* 0x000fe40000000000 */
[----:B------:R-:W-:-:S04]  /*7700*/  LOP3.LUT R0, R0, R8, RZ, 0x3c, !PT ;  /* 0x0000000800007212 */ /* 0x000fc800078e3cff */
[----:B------:R-:W-:Y:S01]  /*7710*/  ISETP.GE.AND P2, PT, R0, RZ, PT ;  /* 0x000000ff0000720c */ /* 0x000fe20003f46270 */
[----:B-1----:R-:W1:Y:S02]  /*7720*/  MUFU.RCP R3, R3 ;  /* 0x0000000300037308 */ /* 0x002e640000001000 */
[----:B-1----:R-:W-:Y:S02]  /*7730*/  VIADD R4, R3, 0xffffffe ;  /* 0x0ffffffe03047836 */ /* 0x002fe40000000000 */
[----:B------:R-:W-:-:S04]  /*7740*/  IMAD.MOV R3, RZ, RZ, -R12 ;  /* 0x000000ffff037224 */ /* 0x000fc800078e0a0c */
[----:B------:R1:W2:Y:S02]  /*7750*/  F2I.FTZ.U32.TRUNC.NTZ R5, R4 ;  /* 0x0000000400057305 */ /* 0x0002a4000021f000 */
[----:B-1----:R-:W-:Y:S02]  /*7760*/  IMAD.MOV.U32 R4, RZ, RZ, RZ ;  /* 0x000000ffff047224 */ /* 0x002fe400078e00ff */
[----:B--2---:R-:W-:-:S04]  /*7770*/  IMAD.MOV R7, RZ, RZ, -R5 ;  /* 0x000000ffff077224 */ /* 0x004fc800078e0a05 */
        /* <DEDUP_REMOVED lines=14> */
.L_x_1465:
[----:B------:R-:W-:Y:S05]  /*7860*/  BSYNC B0 ;  /* 0x0000000000007941 */ /* 0x000fea0003800000 */
.L_x_1464:
[----:B------:R-:W2:Y:S01]  /*7870*/  LDL R0, [R1+0x60] ;  /* 0x0000600001007983 */ /* 0x000ea20000100800 */
[----:B------:R-:W-:Y:S01]  /*7880*/  PLOP3.LUT P0, PT, PT, PT, PT, 0x80, 0x0 ;  /* 0x000000000000781c */ /* 0x000fe20003f0f070 */
[----:B------:R-:W-:Y:S01]  /*7890*/  IMAD.MOV.U32 R4, RZ, RZ, RZ ;  /* 0x000000ffff047224 */ /* 0x000fe200078e00ff */
        /* <DEDUP_REMOVED lines=13> */
[----:B0-----:R-:W-:Y:S02]  /*7970*/  CS2R R110, SRZ ;  /* 0x00000000006e7805 */ /* 0x001fe4000001ff00 */
        /* <DEDUP_REMOVED lines=11> */
[----:B--2---:R-:W-:-:S05]  /*7a30*/  IMAD R0, R0, R88, R11 ;  /* 0x0000005800007224 */ /* 0x004fca00078e020b */
[----:B------:R0:W-:Y:S01]  /*7a40*/  STL [R1+0x48], R0 ;  /* 0x0000480001007387 */ /* 0x0001e20000100800 */
[----:B------:R-:W-:-:S04]  /*7a50*/  VIADDMNMX R88, R0, R88, R9, PT ;  /* 0x0000005800587246 */ /* 0x000fc80003800109 */
[----:B------:R-:W-:-:S13]  /*7a60*/  ISETP.GT.AND P1, PT, R88, R0, PT ;  /* 0x000000005800720c */ /* 0x000fda0003f24270 */
[----:B0-----:R-:W-:Y:S05]  /*7a70*/  @!P1 BRA `(.L_x_1466) ;  /* 0x0000011000ac9947 */ /* 0x001fea0003800000 */
[----:B------:R-:W0:Y:S01]  /*7a80*/  S2R R0, SR_TID.X ;  /* 0x0000000000007919 */ /* 0x000e220000002100 */
[----:B------:R-:W-:Y:S01]  /*7a90*/  UMOV UR4, 0xffffffff ;  /* 0xffffffff00047882 */ /* 0x000fe20000000000 */
[----:B0-----:R-:W-:-:S05]  /*7aa0*/  VIADD R45, R0, 0xffffff80 ;  /* 0xffffff80002d7836 */ /* 0x001fca0000000000 */
[----:B------:R-:W-:-:S04]  /*7ab0*/  SHF.R.S32.HI R52, RZ, 0x1f, R45 ;  /* 0x0000001fff347819 */ /* 0x000fc8000001142d */
[----:B------:R-:W-:-:S04]  /*7ac0*/  LEA.HI R13, R52, R45, RZ, 0x7 ;  /* 0x0000002d340d7211 */ /* 0x000fc800078f38ff */
[----:B------:R-:W-:Y:S01]  /*7ad0*/  SHF.R.S32.HI R13, RZ, 0x7, R13 ;  /* 0x00000007ff0d7819 */ /* 0x000fe2000001140d */
[----:B------:R-:W-:Y:S06]  /*7ae0*/  BRA.DIV UR4, `(.L_x_1467) ;  /* 0x000001ce04e87947 */ /* 0x000fec000b800000 */
[----:B------:R0:W1:Y:S02]  /*7af0*/  SHFL.IDX PT, R157, R13, RZ, 0x1f ;  /* 0x00001fff0d9d7589 */ /* 0x00006400000e0000 */
.L_x_1787:
[----:B-1----:R-:W-:Y:S01]  /*7b00*/  IMAD.HI R0, R157, 0x55555556, RZ ;  /* 0x555555569d007827 */ /* 0x002fe200078e02ff */
[----:B------:R-:W-:Y:S03]  /*7b10*/  BSSY B6, `(.L_x_1468) ;  /* 0x000001f000067945 */ /* 0x000fe60003800000 */
[----:B------:R-:W-:Y:S01]  /*7b20*/  VIADD R3, R2, 0x21800 ;  /* 0x0002180002037836 */ /* 0x000fe20000000000 */
[----:B------:R-:W-:-:S04]  /*7b30*/  LEA.HI R0, R0, R0, RZ, 0x1 ;  /* 0x0000000000007211 */ /* 0x000fc800078f08ff */
[----:B------:R-:W-:Y:S01]  /*7b40*/  LOP3.LUT P0, RZ, R3, 0x3ff, RZ, 0xc0, !PT ;  /* 0x000003ff03ff7812 */ /* 0x000fe2000780c0ff */
[----:B------:R-:W-:-:S04]  /*7b50*/  IMAD R4, R0, -0x3, R157 ;  /* 0xfffffffd00047824 */ /* 0x000fc800078e029d */
[----:B------:R-:W-:Y:S01]  /*7b60*/  IMAD R0, R4, 0x1000, R2 ;  /* 0x0000100004007824 */ /* 0x000fe200078e0202 */
[----:B------:R1:W-:Y:S03]  /*7b70*/  STL [R1+0x28], R4 ;  /* 0x0000280401007387 */ /* 0x0003e60000100800 */
[----:B------:R-:W-:-:S05]  /*7b80*/  VIADD R0, R0, 0xc400 ;  /* 0x0000c40000007836 */ /* 0x000fca0000000000 */
[----:B------:R-:W-:Y:S01]  /*7b90*/  SHF.R.U32.HI R0, RZ, 0x4, R0 ;  /* 0x00000004ff007819 */ /* 0x000fe20000011600 */
[----:B-1----:R-:W-:-:S03]  /*7ba0*/  IMAD R4, R4, 0x2000, R3 ;  /* 0x0000200004047824 */ /* 0x002fc600078e0203 */
[----:B------:R-:W-:Y:S02]  /*7bb0*/  LOP3.LUT R44, R0, 0x3fff, RZ, 0xc0, !PT ;  /* 0x00003fff002c7812 */ /* 0x000fe400078ec0ff */
[----:B------:R-:W-:-:S04]  /*7bc0*/  SHF.R.U32.HI R4, RZ, 0x4, R4 ;  /* 0x00000004ff047819 */ /* 0x000fc80000011604 */
[----:B------:R-:W-:-:S05]  /*7bd0*/  LOP3.LUT R3, R4, 0x3fff, RZ, 0xc0, !PT ;  /* 0x00003fff04037812 */ /* 0x000fca00078ec0ff */
[----:B------:R1:W-:Y:S01]  /*7be0*/  STL [R1+0x3c], R3 ;  /* 0x00003c0301007387 */ /* 0x0003e20000100800 */
[----:B------:R-:W-:Y:S05]  /*7bf0*/  @!P0 BRA `(.L_x_1469) ;  /* 0x0000000000408947 */ /* 0x000fea0003800000 */
[----:B------:R-:W-:Y:S01]  /*7c00*/  MOV R14, 0x0 ;  /* 0x00000000000e7802 */ /* 0x000fe20000000f00 */
[----:B------:R-:W-:Y:S01]  /*7c10*/  ULDC.64 UR4, c[0x4][0xa8] ;  /* 0x01002a0000047ab9 */ /* 0x000fe20000000a00 */
[----:B------:R-:W-:Y:S01]  /*7c20*/  ULDC.64 UR6, c[0x4][0xb0] ;  /* 0x01002c0000067ab9 */ /* 0x000fe20000000a00 */
[----:B------:R-:W-:Y:S02]  /*7c30*/  IMAD.U32 R4, RZ, RZ, UR4 ;  /* 0x00000004ff047e24 */ /* 0x000fe4000f8e00ff */
[----:B------:R-:W-:Y:S01]  /*7c40*/  IMAD.U32 R5, RZ, RZ, UR5 ;  /* 0x00000005ff057e24 */ /* 0x000fe2000f8e00ff */
[----:B------:R-:W2:Y:S01]  /*7c50*/  LDC.64 R14, c[0x4][R14] ;  /* 0x010000000e0e7b82 */ /* 0x000ea20000000a00 */
[----:B------:R-:W-:Y:S01]  /*7c60*/  ULDC.64 UR4, c[0x4][0x48] ;  /* 0x0100120000047ab9 */ /* 0x000fe20000000a00 */
        /* <DEDUP_REMOVED lines=8> */
[----:B-12--5:R-:W-:Y:S05]  /*7cf0*/  CALL.ABS.NOINC R14 ;  /* 0x000000000e007343 */ /* 0x026fea0003c00000 */
.L_x_1469:
[----:B------:R-:W-:Y:S05]  /*7d00*/  BSYNC B6 ;  /* 0x0000000000067941 */ /* 0x000fea0003800000 */
.L_x_1468:
[----:B------:R-:W-:Y:S02]  /*7d10*/  ULDC UR4, c[0x0][0x3f4] ;  /* 0x0000fd0000047ab9 */ /* 0x000fe40000000800 */
[----:B------:R-:W-:-:S13]  /*7d20*/  ISETP.LT.AND P0, PT, RZ, UR4, PT ;  /* 0x00000004ff007c0c */ /* 0x000fda000bf01270 */
[----:B------:R-:W-:Y:S05]  /*7d30*/  @P0 BRA `(.L_x_1470) ;  /* 0x0000000000400947 */ /* 0x000fea0003800000 */
[----:B------:R-:W2:Y:S02]  /*7d40*/  LDL R20, [R1+0x5c] ;  /* 0x00005c0001147983 */ /* 0x000ea40000100800 */
[----:B--2---:R-:W-:-:S04]  /*7d50*/  LEA.HI R0, R20, R20, RZ, 0x1 ;  /* 0x0000001414007211 */ /* 0x004fc800078f08ff */
[----:B------:R-:W-:-:S05]  /*7d60*/  LOP3.LUT R0, R0, 0xfffffffe, RZ, 0xc0, !PT ;  /* 0xfffffffe00007812 */ /* 0x000fca00078ec0ff */
[----:B------:R-:W-:-:S05]  /*7d70*/  IMAD.IADD R0, R20, 0x1, -R0 ;  /* 0x0000000114007824 */ /* 0x000fca00078e0a00 */
[----:B-1----:R-:W-:-:S04]  /*7d80*/  SHF.L.U32 R3, R0, 0x1f, RZ ;  /* 0x0000001f00037819 */ /* 0x002fc800000006ff */
[----:B------:R1:W2:Y:S03]  /*7d90*/  SYNCS.PHASECHK.TRANS64.TRYWAIT P0, [R2+URZ+0x2d800], R3 ;  /* 0x02d80003020075a7 */ /* 0x0002a6000800017f */
[----:B--2---:R-:W-:Y:S05]  /*7da0*/  @!P0 NANOSLEEP.SYNCS 0x989680 ;  /* 0x009896800000895d */ /* 0x004fea0003900000 */
[----:B------:R-:W2:Y:S01]  /*7db0*/  @!P0 SYNCS.PHASECHK.TRANS64 P0, [R2+URZ+0x2d800], R3 ;  /* 0x02d80003020085a7 */ /* 0x000ea2000800007f */
[----:B------:R-:W-:Y:S04]  /*7dc0*/  BSSY B0, `(.L_x_1471) ;  /* 0x0000006000007945 */ /* 0x000fe80003800000 */
[----:B--2---:R-:W-:Y:S05]  /*7dd0*/  @P0 BRA `(.L_x_1472) ;  /* 0x0000000000100947 */ /* 0x004fea0003800000 */
.L_x_1473:
[----:B--2---:R2:W3:Y:S02]  /*7de0*/  SYNCS.PHASECHK.TRANS64.TRYWAIT P0, [R2+URZ+0x2d800], R3 ;  /* 0x02d80003020075a7 */ /* 0x0044e4000800017f */
[----:B---3--:R-:W-:Y:S05]  /*7df0*/  @!P0 NANOSLEEP.SYNCS 0x989680 ;  /* 0x009896800000895d */ /* 0x008fea0003900000 */
[----:B------:R-:W3:Y:S02]  /*7e00*/  @!P0 SYNCS.PHASECHK.TRANS64 P0, [R2+URZ+0x2d800], R3 ;  /* 0x02d80003020085a7 */ /* 0x000ee4000800007f */
[----:B---3--:R-:W-:Y:S05]  /*7e10*/  @!P0 BRA `(.L_x_1473) ;  /* 0xfffffffc00f08947 */ /* 0x008fea000383ffff */
.L_x_1472:
[----:B------:R-:W-:Y:S05]  /*7e20*/  BSYNC B0 ;  /* 0x0000000000007941 */ /* 0x000fea0003800000 */
.L_x_1471:
[----:B------:R-:W-:Y:S05]  /*7e30*/  BRA `(.L_x_1474) ;  /* 0x0000003c00a07947 */ /* 0x000fea0003800000 */
.L_x_1470:
[----:B------:R-:W-:Y:S01]  /*7e40*/  ULOP3.LUT UP0, URZ, UR40, 0x1bf, URZ, 0xc0, !UPT ;  /* 0x000001bf283f7892 */ /* 0x000fe2000f80c03f */
[----:B-----5:R-:W-:Y:S01]  /*7e50*/  SHF.R.S32.HI R0, RZ, 0x1f, R106 ;  /* 0x0000001fff007819 */ /* 0x020fe2000001146a */
[----:B------:R-:W-:Y:S01]  /*7e60*/  ULDC.64 UR4, c[0x0][0x3f8] ;  /* 0x0000fe0000047ab9 */ /* 0x000fe20000000a00 */
[----:B------:R-:W-:Y:S01]  /*7e70*/  ULDC.64 UR6, c[0x0][0x408] ;  /* 0x0001020000067ab9 */ /* 0x000fe20000000a00 */
[----:B------:R-:W-:Y:S02]  /*7e80*/  IMAD.WIDE.U32 R24, R106, UR4, RZ ;  /* 0x000000046a187c25 */ /* 0x000fe4000f8e00ff */
[----:B------:R-:W-:Y:S02]  /*7e90*/  PLOP3.LUT P0, PT, PT, PT, UP0, 0x80, 0x0 ;  /* 0x000000000000781c */ /* 0x000fe40003f0f008 */
[C---:B-1----:R-:W-:Y:S02]  /*7ea0*/  IMAD R3, R0.reuse, UR4, RZ ;  /* 0x0000000400037c24 */ /* 0x042fe4000f8e02ff */
[----:B------:R-:W-:-:S02]  /*7eb0*/  IMAD R5, R0, UR6, RZ ;  /* 0x0000000600057c24 */ /* 0x000fc4000f8e02ff */
[C---:B------:R-:W-:Y:S02]  /*7ec0*/  IMAD R3, R106.reuse, UR5, R3 ;  /* 0x000000056a037c24 */ /* 0x040fe4000f8e0203 */
[C---:B------:R-:W-:Y:S02]  /*7ed0*/  IMAD R5, R106.reuse, UR7, R5 ;  /* 0x000000076a057c24 */ /* 0x040fe4000f8e0205 */
[----:B------:R-:W-:-:S04]  /*7ee0*/  IMAD.WIDE.U32 R106, R106, UR6, RZ ;  /* 0x000000066a6a7c25 */ /* 0x000fc8000f8e00ff */
[----:B------:R-:W-:Y:S02]  /*7ef0*/  IMAD.IADD R27, R3, 0x1, R25 ;  /* 0x00000001031b7824 */ /* 0x000fe400078e0219 */
[----:B------:R-:W-:Y:S01]  /*7f00*/  IMAD.IADD R29, R5, 0x1, R107 ;  /* 0x00000001051d7824 */ /* 0x000fe200078e026b */
[----:B------:R-:W-:Y:S06]  /*7f10*/  @!P0 BRA `(.L_x_1475) ;  /* 0x0000000000408947 */ /* 0x000fec0003800000 */
[----:B------:R-:W-:Y:S01]  /*7f20*/  MOV R14, 0x0 ;  /* 0x00000000000e7802 */ /* 0x000fe20000000f00 */
[----:B------:R-:W-:Y:S01]  /*7f30*/  ULDC.64 UR4, c[0x4][0xa8] ;  /* 0x01002a0000047ab9 */ /* 0x000fe20000000a00 */
[----:B------:R-:W-:Y:S01]  /*7f40*/  ULDC.64 UR6, c[0x4][0xb0] ;  /* 0x01002c0000067ab9 */ /* 0x000fe20000000a00 */
[----:B------:R-:W-:Y:S02]  /*7f50*/  IMAD.U32 R4, RZ, RZ, UR4 ;  /* 0x00000004ff047e24 */ /* 0x000fe4000f8e00ff */
        /* <DEDUP_REMOVED lines=12> */
.L_x_1475:
[----:B------:R-:W2:Y:S01]  /*8020*/  LDL R20, [R1+0x1c] ;  /* 0x00001c0001147983 */ /* 0x000ea20000100800 */
[----:B------:R-:W-:Y:S01]  /*8030*/  ULDC.U8 UR4, c[0x0][0x410] ;  /* 0x0001040000047ab9 */ /* 0x000fe20000000000 */
[----:B------:R-:W-:Y:S01]  /*8040*/  BSSY B0, `(.L_x_1476) ;  /* 0x00003bf000007945 */ /* 0x000fe20003800000 */
[----:B------:R-:W-:Y:S01]  /*8050*/  ISETP.NE.AND P0, PT, RZ, UR4, PT ;  /* 0x00000004ff007c0c */ /* 0x000fe2000bf05270 */
[----:B--2---:R-:W-:-:S12]  /*8060*/  IMAD.IADD R10, R19, 0x1, R20 ;  /* 0x00000001130a7824 */ /* 0x004fd800078e0214 */
[----:B------:R-:W-:Y:S05]  /*8070*/  @!P0 BRA `(.L_x_1477) ;  /* 0x0000001c006c8947 */ /* 0x000fea0003800000 */
[----:B------:R-:W1:Y:S01]  /*8080*/  LDC R7, c[0x0][0x448] ;  /* 0x00011200ff077b82 */ /* 0x000e620000000800 */
[----:B------:R-:W-:Y:S01]  /*8090*/  ULDC.64 UR4, c[0x0][0x3f8] ;  /* 0x0000fe0000047ab9 */ /* 0x000fe20000000a00 */
[----:B------:R-:W-:Y:S01]  /*80a0*/  ULDC.64 UR6, c[0x0][0x408] ;  /* 0x0001020000067ab9 */ /* 0x000fe20000000a00 */
[----:B------:R-:W-:Y:S02]  /*80b0*/  IMAD.MOV.U32 R4, RZ, RZ, R24 ;  /* 0x000000ffff047224 */ /* 0x000fe400078e0018 */
[----:B------:R-:W-:Y:S02]  /*80c0*/  IMAD.MOV.U32 R8, RZ, RZ, R106 ;  /* 0x000000ffff087224 */ /* 0x000fe400078e006a */
[----:B------:R-:W-:Y:S01]  /*80d0*/  IMAD.MOV.U32 R9, RZ, RZ, R29 ;  /* 0x000000ffff097224 */ /* 0x000fe200078e001d */
[----:B-1----:R-:W-:-:S13]  /*80e0*/  ISETP.NE.AND P0, PT, R7, 0x1, PT ;  /* 0x000000010700780c */ /* 0x002fda0003f05270 */
[----:B------:R-:W1:Y:S08]  /*80f0*/  @P0 LDC R3, c[0x0][0x44c] ;  /* 0x00011300ff030b82 */ /* 0x000e700000000800 */
[----:B------:R-:W2:Y:S01]  /*8100*/  @P0 LDC R5, c[0x0][0x450] ;  /* 0x00011400ff050b82 */ /* 0x000ea20000000800 */
[----:B-1----:R-:W-:-:S04]  /*8110*/  @P0 IMAD.HI.U32 R0, R10, R3, RZ ;  /* 0x000000030a000227 */ /* 0x002fc800078e00ff */
[----:B------:R-:W-:Y:S01]  /*8120*/  IMAD.MOV.U32 R3, RZ, RZ, R10 ;  /* 0x000000ffff037224 */ /* 0x000fe200078e000a */
[----:B--2---:R-:W-:Y:S01]  /*8130*/  @P0 SHF.R.U32.HI R3, RZ, R5, R0 ;  /* 0x00000005ff030219 */ /* 0x004fe20000011600 */
[----:B------:R-:W-:-:S03]  /*8140*/  IMAD.MOV.U32 R5, RZ, RZ, R27 ;  /* 0x000000ffff057224 */ /* 0x000fc600078e001b */
[----:B------:R-:W-:Y:S01]  /*8150*/  SHF.R.S32.HI R0, RZ, 0x1f, R3 ;  /* 0x0000001fff007819 */ /* 0x000fe20000011403 */
[----:B------:R-:W-:-:S04]  /*8160*/  IMAD.WIDE.U32 R4, R3, UR4, R4 ;  /* 0x0000000403047c25 */ /* 0x000fc8000f8e0004 */
[C---:B------:R-:W-:Y:S02]  /*8170*/  IMAD R6, R0.reuse, UR4, RZ ;  /* 0x0000000400067c24 */ /* 0x040fe4000f8e02ff */
[----:B------:R-:W-:Y:S02]  /*8180*/  IMAD R0, R0, UR6, RZ ;  /* 0x0000000600007c24 */ /* 0x000fe4000f8e02ff */
[C---:B0-----:R-:W-:Y:S01]  /*8190*/  IMAD R13, R3.reuse, UR5, R6 ;  /* 0x00000005030d7c24 */ /* 0x041fe2000f8e0206 */
[----:B------:R-:W-:Y:S01]  /*81a0*/  ULDC.64 UR4, c[0x0][0x3e8] ;  /* 0x0000fa0000047ab9 */ /* 0x000fe20000000a00 */
[C---:B------:R-:W-:Y:S01]  /*81b0*/  IMAD.WIDE.U32 R8, R3.reuse, UR6, R8 ;  /* 0x0000000603087c25 */ /* 0x040fe2000f8e0008 */
[----:B------:R-:W-:Y:S01]  /*81c0*/  LEA R6, P0, R4, UR4, 0x1 ;  /* 0x0000000404067c11 */ /* 0x000fe2000f8008ff */
[----:B------:R-:W-:Y:S02]  /*81d0*/  UMOV UR4, 0xffffffff ;  /* 0xffffffff00047882 */ /* 0x000fe40000000000 */
[----:B------:R-:W-:Y:S01]  /*81e0*/  IMAD R3, R3, UR7, R0 ;  /* 0x0000000703037c24 */ /* 0x000fe2000f8e0200 */
[----:B------:R-:W-:Y:S01]  /*81f0*/  ULDC.64 UR6, c[0x0][0x400] ;  /* 0x0001000000067ab9 */ /* 0x000fe20000000a00 */
[----:B------:R-:W-:Y:S01]  /*8200*/  IMAD.IADD R13, R5, 0x1, R13 ;  /* 0x00000001050d7824 */ /* 0x000fe200078e020d */
[----:B------:R-:W-:Y:S01]  /*8210*/  LEA R39, P1, R8, UR6, 0x1 ;  /* 0x0000000608277c11 */ /* 0x000fe2000f8208ff */
[----:B------:R-:W-:-:S03]  /*8220*/  IMAD.IADD R3, R9, 0x1, R3 ;  /* 0x0000000109037824 */ /* 0x000fc600078e0203 */
[----:B------:R-:W-:Y:S02]  /*8230*/  LEA.HI.X R13, R4, UR5, R13, 0x1, P0 ;  /* 0x00000005040d7c11 */ /* 0x000fe400080f0c0d */
[----:B------:R-:W-:Y:S01]  /*8240*/  LEA.HI.X R0, R8, UR7, R3, 0x1, P1 ;  /* 0x0000000708007c11 */ /* 0x000fe200088f0c03 */
[----:B------:R-:W-:Y:S06]  /*8250*/  BRA.DIV UR4, `(.L_x_1478) ;  /* 0x000001ca04347947 */ /* 0x000fec000b800000 */
[----:B------:R0:W1:Y:S04]  /*8260*/  SHFL.IDX PT, R3, R13, RZ, 0x1e1f ;  /* 0x001e1fff0d037589 */ /* 0x00006800000e0000 */
[----:B------:R-:W2:Y:S04]  /*8270*/  SHFL.IDX PT, R6, R6, RZ, 0x1e1f ;  /* 0x001e1fff06067589 */ /* 0x000ea800000e0000 */
[----:B------:R-:W3:Y:S04]  /*8280*/  SHFL.IDX PT, R0, R0, RZ, 0x1e1f ;  /* 0x001e1fff00007589 */ /* 0x000ee800000e0000 */
[----:B0-----:R-:W4:Y:S02]  /*8290*/  SHFL.IDX PT, R39, R39, RZ, 0x1e1f ;  /* 0x001e1fff27277589 */ /* 0x001f2400000e0000 */
.L_x_1793:
[----:B------:R-:W5:Y:S01]  /*82a0*/  LDL R54, [R1+0x5c] ;  /* 0x00005c0001367983 */ /* 0x000f620000100800 */
[----:B------:R-:W-:Y:S01]  /*82b0*/  IMAD R5, R138, R7, RZ ;  /* 0x000000078a057224 */ /* 0x000fe200078e02ff */
[----:B------:R-:W-:Y:S01]  /*82c0*/  BSSY B1, `(.L_x_1479) ;  /* 0x0000060000017945 */ /* 0x000fe20003800000 */
[----:B------:R-:W-:Y:S02]  /*82d0*/  CS2R R34, SRZ ;  /* 0x0000000000227805 */ /* 0x000fe4000001ff00 */
[----:B------:R-:W-:Y:S01]  /*82e0*/  CS2R R30, SRZ ;  /* 0x00000000001e7805 */ /* 0x000fe2000001ff00 */
[----:B------:R-:W-:Y:S01]  /*82f0*/  IMAD R73, R73, -0xc0, R5 ;  /* 0xffffff4049497824 */ /* 0x000fe200078e0205 */
[----:B------:R-:W-:Y:S02]  /*8300*/  ISETP.GE.AND P1, PT, R10, R5, PT ;  /* 0x000000050a00720c */ /* 0x000fe40003f26270 */
[----:B------:R-:W-:Y:S02]  /*8310*/  CS2R R26, SRZ ;  /* 0x00000000001a7805 */ /* 0x000fe4000001ff00 */
        /* <DEDUP_REMOVED lines=11> */
[----:B-----5:R-:W-:Y:S01]  /*83d0*/  LEA.HI R53, R54, R54, RZ, 0x1 ;  /* 0x0000003636357211 */ /* 0x020fe200078f08ff */
[----:B------:R-:W-:Y:S06]  /*83e0*/  @P1 BRA `(.L_x_1480) ;  /* 0x0000000400341947 */ /* 0x000fec0003800000 */
[----:B------:R-:W2:Y:S01]  /*83f0*/  LDL R42, [R1+0x34] ;  /* 0x00003400012a7983 */ /* 0x000ea20000100800 */
[----:B------:R-:W-:-:S03]  /*8400*/  ULDC UR4, c[0x0][0x3f4] ;  /* 0x0000fd0000047ab9 */ /* 0x000fc60000000800 */
[----:B------:R-:W3:Y:S04]  /*8410*/  LDL R41, [R1+0x30] ;  /* 0x0000300001297983 */ /* 0x000ee80000100800 */
[----:B------:R-:W4:Y:S04]  /*8420*/  LDL R40, [R1+0x38] ;  /* 0x0000380001287983 */ /* 0x000f280000100800 */
[----:B------:R-:W4:Y:S04]  /*8430*/  LDL R38, [R1+0x2c] ;  /* 0x00002c0001267983 */ /* 0x000f280000100800 */
[----:B------:R-:W4:Y:S04]  /*8440*/  LDL.64 R56, [R1] ;  /* 0x0000000001387983 */ /* 0x000f280000100a00 */
        /* <DEDUP_REMOVED lines=10> */
[C---:B--2---:R-:W-:Y:S01]  /*84f0*/  ISETP.GE.AND P4, PT, R42.reuse, UR4, PT ;  /* 0x000000042a007c0c */ /* 0x044fe2000bf86270 */
[C---:B------:R-:W-:Y:S01]  /*8500*/  IMAD.SHL.U32 R8, R42.reuse, 0x2, RZ ;  /* 0x000000022a087824 */ /* 0x040fe200078e00ff */
[----:B------:R-:W-:Y:S02]  /*8510*/  SHF.R.S32.HI R4, RZ, 0x1f, R42 ;  /* 0x0000001fff047819 */ /* 0x000fe4000001142a */
[----:B---3--:R-:W-:Y:S02]  /*8520*/  ISETP.GE.AND P3, PT, R41, UR4, PT ;  /* 0x0000000429007c0c */ /* 0x008fe4000bf66270 */
[----:B------:R-:W-:-:S07]  /*8530*/  SHF.L.U64.HI R7, R42, 0x1, R4 ;  /* 0x000000012a077819 */ /* 0x000fce0000010204 */
[-C--:B------:R-:W-:Y:S02]  /*8540*/  @!P4 IADD3 R4, P1, R6, R8.reuse, RZ ;  /* 0x000000080604c210 */ /* 0x080fe40007f3e0ff */
[----:B----4-:R-:W-:Y:S01]  /*8550*/  @!P4 IADD3 R8, P2, R39, R8, RZ ;  /* 0x000000082708c210 */ /* 0x010fe20007f5e0ff */
[----:B------:R-:W-:-:S04]  /*8560*/  IMAD.SHL.U32 R48, R41, 0x2, RZ ;  /* 0x0000000229307824 */ /* 0x000fc800078e00ff */
[--C-:B------:R-:W-:Y:S01]  /*8570*/  @!P4 IMAD.X R9, R0, 0x1, R7.reuse, P2 ;  /* 0x000000010009c824 */ /* 0x100fe200010e0607 */
[C---:B------:R-:W-:Y:S01]  /*8580*/  ISETP.GE.AND P2, PT, R40.reuse, UR4, PT ;  /* 0x0000000428007c0c */ /* 0x040fe2000bf46270 */
[----:B-1----:R-:W-:Y:S01]  /*8590*/  @!P4 IMAD.X R5, R3, 0x1, R7, P1 ;  /* 0x000000010305c824 */ /* 0x002fe200008e0607 */
[----:B------:R-:W-:Y:S01]  /*85a0*/  SHF.R.S32.HI R7, RZ, 0x1f, R41 ;  /* 0x0000001fff077819 */ /* 0x000fe20000011429 */
[----:B------:R-:W-:Y:S01]  /*85b0*/  IMAD.SHL.U32 R42, R40, 0x2, RZ ;  /* 0x00000002282a7824 */ /* 0x000fe200078e00ff */
[----:B------:R-:W5:Y:S01]  /*85c0*/  @!P4 LD.E.64 R30, desc[UR38][R8.64] ;  /* 0x00000026081ec980 */ /* 0x000f62000c101b00 */
[----:B------:R-:W-:Y:S02]  /*85d0*/  ISETP.GE.AND P1, PT, R38, UR4, PT ;  /* 0x0000000426007c0c */ /* 0x000fe4000bf26270 */
[----:B------:R-:W-:Y:S01]  /*85e0*/  SHF.L.U64.HI R7, R41, 0x1, R7 ;  /* 0x0000000129077819 */ /* 0x000fe20000010207 */
[----:B------:R0:W5:Y:S01]  /*85f0*/  @!P4 LD.E.64 R32, desc[UR38][R4.64] ;  /* 0x000000260420c980 */ /* 0x000162000c101b00 */
[----:B------:R-:W-:-:S02]  /*8600*/  @!P3 IADD3 R50, P5, R6, R48, RZ ;  /* 0x000000300632b210 */ /* 0x000fc40007fbe0ff */
[----:B------:R-:W-:Y:S02]  /*8610*/  @!P3 IADD3 R48, P4, R39, R48, RZ ;  /* 0x000000302730b210 */ /* 0x000fe40007f9e0ff */
[----:B------:R-:W-:Y:S01]  /*8620*/  SHF.R.S32.HI R11, RZ, 0x1f, R40 ;  /* 0x0000001fff0b7819 */ /* 0x000fe20000011428 */
[--C-:B------:R-:W-:Y:S01]  /*8630*/  @!P3 IMAD.X R51, R3, 0x1, R7.reuse, P5 ;  /* 0x000000010333b824 */ /* 0x100fe200028e0607 */
[-C--:B------:R-:W-:Y:S01]  /*8640*/  @!P2 IADD3 R46, P5, R6, R42.reuse, RZ ;  /* 0x0000002a062ea210 */ /* 0x080fe20007fbe0ff */
[----:B------:R-:W-:Y:S01]  /*8650*/  @!P3 IMAD.X R49, R0, 0x1, R7, P4 ;  /* 0x000000010031b824 */ /* 0x000fe200020e0607 */
[----:B------:R-:W-:Y:S01]  /*8660*/  SHF.L.U64.HI R11, R40, 0x1, R11 ;  /* 0x00000001280b7819 */ /* 0x000fe2000001020b */
[----:B0-----:R-:W-:Y:S01]  /*8670*/  IMAD.SHL.U32 R4, R38, 0x2, RZ ;  /* 0x0000000226047824 */ /* 0x001fe200078e00ff */
[----:B------:R-:W-:Y:S01]  /*8680*/  @!P2 IADD3 R42, P4, R39, R42, RZ ;  /* 0x0000002a272aa210 */ /* 0x000fe20007f9e0ff */
[----:B------:R-:W5:Y:S01]  /*8690*/  @!P3 LD.E.64 R28, desc[UR38][R50.64] ;  /* 0x00000026321cb980 */ /* 0x000f62000c101b00 */
[----:B------:R-:W-:Y:S01]  /*86a0*/  SHF.R.S32.HI R10, RZ, 0x1f, R38 ;  /* 0x0000001fff0a7819 */ /* 0x000fe20000011426 */
[----:B------:R-:W-:-:S02]  /*86b0*/  @!P2 IMAD.X R47, R3, 0x1, R11, P5 ;  /* 0x00000001032fa824 */ /* 0x000fc400028e060b */
[----:B------:R-:W-:Y:S01]  /*86c0*/  @!P2 IMAD.X R43, R0, 0x1, R11, P4 ;  /* 0x00000001002ba824 */ /* 0x000fe200020e060b */
[----:B------:R-:W-:Y:S01]  /*86d0*/  SHF.L.U64.HI R10, R38, 0x1, R10 ;  /* 0x00000001260a7819 */ /* 0x000fe2000001020a */
[----:B------:R-:W5:Y:S01]  /*86e0*/  @!P3 LD.E.64 R26, desc[UR38][R48.64] ;  /* 0x00000026301ab980 */ /* 0x000f62000c101b00 */
[-C--:B------:R-:W-:Y:S02]  /*86f0*/  @!P1 IADD3 R40, P4, R6, R4.reuse, RZ ;  /* 0x0000000406289210 */ /* 0x080fe40007f9e0ff */
[----:B------:R-:W-:Y:S01]  /*8700*/  ISETP.GE.AND P5, PT, R56, UR4, PT ;  /* 0x0000000438007c0c */ /* 0x000fe2000bfa6270 */
[----:B------:R-:W5:Y:S02]  /*8710*/  @!P2 LD.E.64 R24, desc[UR38][R46.64] ;  /* 0x000000262e18a980 */ /* 0x000f64000c101b00 */
[--C-:B------:R-:W-:Y:S01]  /*8720*/  @!P1 IMAD.X R41, R3, 0x1, R10.reuse, P4 ;  /* 0x0000000103299824 */ /* 0x100fe200020e060a */
[----:B------:R-:W-:Y:S01]  /*8730*/  @!P1 IADD3 R4, P4, R39, R4, RZ ;  /* 0x0000000427049210 */ /* 0x000fe20007f9e0ff */
[----:B------:R-:W-:Y:S01]  /*8740*/  IMAD.SHL.U32 R38, R12, 0x2, RZ ;  /* 0x000000020c267824 */ /* 0x000fe200078e00ff */
[----:B------:R-:W5:Y:S03]  /*8750*/  @!P2 LD.E.64 R20, desc[UR38][R42.64] ;  /* 0x000000262a14a980 */ /* 0x000f66000c101b00 */
[----:B------:R-:W-:Y:S01]  /*8760*/  @!P1 IMAD.X R5, R0, 0x1, R10, P4 ;  /* 0x0000000100059824 */ /* 0x000fe200020e060a */
[----:B------:R-:W-:Y:S01]  /*8770*/  ISETP.GE.AND P4, PT, R12, UR4, PT ;  /* 0x000000040c007c0c */ /* 0x000fe2000bf86270 */
[----:B------:R-:W5:Y:S02]  /*8780*/  @!P1 LD.E.64 R14, desc[UR38][R40.64] ;  /* 0x00000026280e9980 */ /* 0x000f64000c101b00 */
[----:B------:R-:W-:-:S02]  /*8790*/  @!P5 IMAD.MOV.U32 R7, RZ, RZ, R3 ;  /* 0x000000ffff07d224 */ /* 0x000fc400078e0003 */
[----:B------:R-:W-:Y:S02]  /*87a0*/  @!P5 IMAD.MOV.U32 R8, RZ, RZ, R39 ;  /* 0x000000ffff08d224 */ /* 0x000fe400078e0027 */
[----:B------:R-:W-:Y:S02]  /*87b0*/  @!P5 IMAD.MOV.U32 R9, RZ, RZ, R0 ;  /* 0x000000ffff09d224 */ /* 0x000fe400078e0000 */
        /* <DEDUP_REMOVED lines=9> */
[----:B0-----:R-:W-:Y:S02]  /*8850*/  CS2R R10, SRZ ;  /* 0x00000000000a7805 */ /* 0x001fe4000001ff00 */
[----:B-1----:R-:W-:Y:S01]  /*8860*/  CS2R R8, SRZ ;  /* 0x0000000000087805 */ /* 0x002fe2000001ff00 */
[----:B------:R-:W-:Y:S01]  /*8870*/  @!P4 IMAD.X R39, R0, 0x1, R12, P5 ;  /* 0x000000010027c824 */ /* 0x000fe200028e060c */
[----:B------:R-:W-:Y:S02]  /*8880*/  CS2R R12, SRZ ;  /* 0x00000000000c7805 */ /* 0x000fe4000001ff00 */
[----:B------:R0:W5:Y:S04]  /*8890*/  @!P4 LD.E.64 R10, desc[UR38][R6.64] ;  /* 0x00000026060ac980 */ /* 0x000168000c101b00 */
[----:B------:R0:W5:Y:S04]  /*88a0*/  @!P4 LD.E.64 R8, desc[UR38][R38.64] ;  /* 0x000000262608c980 */ /* 0x000168000c101b00 */
[----:B------:R0:W5:Y:S02]  /*88b0*/  @!P1 LD.E.64 R12, desc[UR38][R4.64] ;  /* 0x00000026040c9980 */ /* 0x000164000c101b00 */
.L_x_1480:
[----:B------:R-:W-:Y:S05]  /*88c0*/  BSYNC B1 ;  /* 0x0000000000017941 */ /* 0x000fea0003800000 */
.L_x_1479:
[----:B-1---5:R-:W-:Y:S01]  /*88d0*/  IMAD.MOV.U32 R3, RZ, RZ, R35 ;  /* 0x000000ffff037224 */ /* 0x022fe200078e0023 */
[----:B------:R-:W-:Y:S01]  /*88e0*/  LOP3.LUT R53, R53, 0xfffffffe, RZ, 0xc0, !PT ;  /* 0xfffffffe35357812 */ /* 0x000fe200078ec0ff */
[----:B---3--:R-:W-:Y:S01]  /*88f0*/  IMAD.MOV.U32 R0, RZ, RZ, R34 ;  /* 0x000000ffff007224 */ /* 0x008fe200078e0022 */
[----:B------:R-:W-:Y:S01]  /*8900*/  BSSY B1, `(.L_x_1481) ;  /* 0x000002b000017945 */ /* 0x000fe20003800000 */
[----:B0-----:R-:W-:Y:S01]  /*8910*/  IMAD.MOV.U32 R4, RZ, RZ, R30 ;  /* 0x000000ffff047224 */ /* 0x001fe200078e001e */
[----:B------:R-:W-:Y:S01]  /*8920*/  PRMT R48, R48, 0x5410, R3 ;  /* 0x0000541030307816 */ /* 0x000fe20000000003 */
        /* <DEDUP_REMOVED lines=13> */
[----:B------:R-:W-:-:S02]  /*8a00*/  IMAD.MOV.U32 R5, RZ, RZ, R12 ;  /* 0x000000ffff057224 */ /* 0x000fc400078e000c */
[----:B--2---:R-:W-:Y:S01]  /*8a10*/  IMAD.MOV.U32 R6, RZ, RZ, R13 ;  /* 0x000000ffff067224 */ /* 0x004fe200078e000d */
[----:B------:R-:W-:Y:S01]  /*8a20*/  PRMT R42, R0, 0x5410, R4 ;  /* 0x00005410002a7816 */ /* 0x000fe20000000004 */
[----:B------:R-:W-:Y:S02]  /*8a30*/  IMAD.MOV.U32 R0, RZ, RZ, R8 ;  /* 0x000000ffff007224 */ /* 0x000fe400078e0008 */
        /* <DEDUP_REMOVED lines=22> */
[----:B0-----:R-:W-:Y:S06]  /*8ba0*/  @!P1 BRA `(.L_x_1482) ;  /* 0x000001c000509947 */ /* 0x001fec0003800000 */
.L_x_1794:
[----:B------:R-:W-:Y:S05]  /*8bb0*/  BSYNC B1 ;  /* 0x0000000000017941 */ /* 0x000fea0003800000 */
.L_x_1481:
[----:B----4-:R-:W-:Y:S01]  /*8bc0*/  PRMT R39, R0, 0x5410, R4 ;  /* 0x0000541000277816 */ /* 0x010fe20000000004 */
[----:B------:R-:W-:Y:S06]  /*8bd0*/  @P0 BRA `(.L_x_1483) ;  /* 0x0000003000140947 */ /* 0x000fec0003800000 */
[----:B------:R-:W2:Y:S01]  /*8be0*/  LDL.64 R54, [R1] ;  /* 0x0000000001367983 */ /* 0x000ea20000100a00 */
[----:B------:R-:W2:Y:S03]  /*8bf0*/  LDC R4, c[0x0][0x3f4] ;  /* 0x0000fd00ff047b82 */ /* 0x000ea60000000800 */
[----:B------:R-:W0:Y:S04]  /*8c00*/  LDL R53, [R1+0x4c] ;  /* 0x00004c0001357983 */ /* 0x000e280000100800 */
[----:B------:R-:W3:Y:S04]  /*8c10*/  LDL R51, [R1+0x34] ;  /* 0x0000340001337983 */ /* 0x000ee80000100800 */
[----:B------:R-:W4:Y:S04]  /*8c20*/  LDL R49, [R1+0x30] ;  /* 0x0000300001317983 */ /* 0x000f280000100800 */
[----:B------:R-:W5:Y:S04]  /*8c30*/  LDL R7, [R1+0x38] ;  /* 0x0000380001077983 */ /* 0x000f680000100800 */
[----:B------:R-:W5:Y:S04]  /*8c40*/  LDL R6, [R1+0x2c] ;  /* 0x00002c0001067983 */ /* 0x000f680000100800 */
[----:B------:R-:W5:Y:S01]  /*8c50*/  LDL R5, [R1+0x40] ;  /* 0x0000400001057983 */ /* 0x000f620000100800 */
[----:B------:R-:W-:-:S04]  /*8c60*/  LEA.HI R45, R52, R45, RZ, 0x2 ;  /* 0x0000002d342d7211 */ /* 0x000fc800078f10ff */
[--C-:B------:R-:W-:Y:S02]  /*8c70*/  SHF.R.S32.HI R0, RZ, 0x2, R45.reuse ;  /* 0x00000002ff007819 */ /* 0x100fe4000001142d */
[----:B------:R-:W-:-:S04]  /*8c80*/  SHF.R.S32.HI R45, RZ, 0x1f, R45 ;  /* 0x0000001fff2d7819 */ /* 0x000fc8000001142d */
[----:B------:R-:W-:-:S04]  /*8c90*/  LEA.HI R45, R45, R0, RZ, 0x2 ;  /* 0x000000002d2d7211 */ /* 0x000fc800078f10ff */
[----:B------:R-:W-:Y:S01]  /*8ca0*/  LOP3.LUT R45, R45, 0xfffffffc, RZ, 0xc0, !PT ;  /* 0xfffffffc2d2d7812 */ /* 0x000fe200078ec0ff */
[----:B------:R-:W-:Y:S04]  /*8cb0*/  BSSY B1, `(.L_x_1484) ;  /* 0x0000036000017945 */ /* 0x000fe80003800000 */
[----:B------:R-:W-:-:S05]  /*8cc0*/  IMAD.IADD R45, R0, 0x1, -R45 ;  /* 0x00000001002d7824 */ /* 0x000fca00078e0a2d */
[----:B------:R-:W-:Y:S02]  /*8cd0*/  LOP3.LUT P0, RZ, R45, 0x2, RZ, 0xc0, !PT ;  /* 0x000000022dff7812 */ /* 0x000fe4000780c0ff */
[----:B--2---:R-:W-:Y:S01]  /*8ce0*/  ISETP.GE.AND P6, PT, R54, R4, PT ;  /* 0x000000043600720c */ /* 0x004fe20003fc6270 */
[----:B0-----:R-:W-:-:S04]  /*8cf0*/  IMAD R3, R53, 0x2, R2 ;  /* 0x0000000235037824 */ /* 0x001fc800078e0202 */
        /* <DEDUP_REMOVED lines=9> */
[--C-:B------:R-:W-:Y:S01]  /*8d90*/  HADD2.F32 R45, -RZ, R50.reuse.H1_H1 ;  /* 0x30000032ff2d7230 */ /* 0x100fe20000004100 */
[----:B------:R-:W-:Y:S01]  /*8da0*/  SHF.R.U32.HI R51, RZ, 0x10, R35 ;  /* 0x00000010ff337819 */ /* 0x000fe20000011623 */
[----:B------:R-:W-:Y:S01]  /*8db0*/  HADD2.F32 R50, -RZ, R50.H0_H0 ;  /* 0x20000032ff327230 */ /* 0x000fe20000004100 */
        /* <DEDUP_REMOVED lines=9> */
[----:B------:R-:W-:Y:S01]  /*8e50*/  FMUL.FTZ R53, R37, R51 ;  /* 0x0000003325357220 */ /* 0x000fe20000410000 */
[--C-:B------:R-:W-:Y:S02]  /*8e60*/  HADD2.F32 R34, -RZ, R6.reuse.H0_H0 ;  /* 0x20000006ff227230 */ /* 0x100fe40000004100 */
[----:B------:R-:W-:Y:S01]  /*8e70*/  FMUL.FTZ R52, R4, R50 ;  /* 0x0000003204347220 */ /* 0x000fe20000410000 */
[----:B------:R-:W-:-:S02]  /*8e80*/  HADD2.F32 R35, -RZ, R6.H1_H1 ;  /* 0x30000006ff237230 */ /* 0x000fc40000004100 */
[C---:B------:R-:W-:Y:S01]  /*8e90*/  FFMA.FTZ R56, R36.reuse, R51, R54 ;  /* 0x0000003324387223 */ /* 0x040fe20000010036 */
[--C-:B------:R-:W-:Y:S02]  /*8ea0*/  HADD2.F32 R6, -RZ, R5.reuse.H0_H0 ;  /* 0x20000005ff067230 */ /* 0x100fe40000004100 */
[----:B------:R-:W-:Y:S01]  /*8eb0*/  FFMA.FTZ R53, R36, R49, -R53 ;  /* 0x0000003124357223 */ /* 0x000fe20000010835 */
[-C--:B------:R-:W-:Y:S01]  /*8ec0*/  FMUL.FTZ R54, R4, R45.reuse ;  /* 0x0000002d04367220 */ /* 0x080fe20000410000 */
[C---:B------:R-:W-:Y:S01]  /*8ed0*/  FFMA.FTZ R52, R7.reuse, R45, -R52 ;  /* 0x0000002d07347223 */ /* 0x040fe20000010834 */
[----:B------:R-:W-:Y:S02]  /*8ee0*/  HADD2.F32 R5, -RZ, R5.H1_H1 ;  /* 0x30000005ff057230 */ /* 0x000fe40000004100 */
[----:B------:R-:W-:Y:S02]  /*8ef0*/  HADD2.F32 R45, -RZ, R48.H1_H1 ;  /* 0x30000030ff2d7230 */ /* 0x000fe40000004100 */
[----:B------:R-:W-:Y:S01]  /*8f00*/  FFMA.FTZ R49, R7, R50, R54 ;  /* 0x0000003207317223 */ /* 0x000fe20000010036 */
[----:B------:R-:W-:-:S02]  /*8f10*/  HADD2.F32 R36, -RZ, R58.H1_H1 ;  /* 0x3000003aff247230 */ /* 0x000fc40000004100 */
[----:B------:R-:W-:Y:S02]  /*8f20*/  HADD2.F32 R37, -RZ, R55.H0_H0 ;  /* 0x20000037ff257230 */ /* 0x000fe40000004100 */
[C---:B------:R-:W-:Y:S01]  /*8f30*/  FMUL.FTZ R51, R35.reuse, R45 ;  /* 0x0000002d23337220 */ /* 0x040fe20000410000 */
[----:B------:R-:W-:Y:S02]  /*8f40*/  HADD2.F32 R4, -RZ, R57.H0_H0 ;  /* 0x20000039ff047230 */ /* 0x000fe40000004100 */
[-C--:B------:R-:W-:Y:S01]  /*8f50*/  FMUL.FTZ R54, R35, R36.reuse ;  /* 0x0000002423367220 */ /* 0x080fe20000410000 */
        /* <DEDUP_REMOVED lines=11> */
.L_x_1485:
[----:B------:R-:W-:Y:S05]  /*9010*/  BSYNC B1 ;  /* 0x0000000000017941 */ /* 0x000fea0003800000 */
.L_x_1484:
[----:B------:R-:W-:Y:S01]  /*9020*/  BSSY B1, `(.L_x_1486) ;  /* 0x000002d000017945 */ /* 0x000fe20003800000 */
[----:B------:R-:W-:-:S03]  /*9030*/  @P0 VIADD R0, R3, 0xffffffe0 ;  /* 0xffffffe003000836 */ /* 0x000fc60000000000 */
[----:B------:R-:W-:Y:S05]  /*9040*/  @P1 BRA `(.L_x_1487) ;  /* 0x0000000000a81947 */ /* 0x000fea0003800000 */
[----:B0-----:R-:W0:Y:S01]  /*9050*/  LDS.128 R4, [R0+0xc400] ;  /* 0x00c4000000047984 */ /* 0x001e220000000c00 */
        /* <DEDUP_REMOVED lines=8> */
[----:B------:R-:W-:-:S02]  /*90e0*/  HADD2.F32 R48, -RZ, R48.H0_H0 ;  /* 0x20000030ff307230 */ /* 0x000fc40000004100 */
        /* <DEDUP_REMOVED lines=15> */
[----:B------:R-:W-:-:S02]  /*91e0*/  HADD2.F32 R32, -RZ, R59.H1_H1 ;  /* 0x3000003bff207230 */ /* 0x000fc40000004100 */
[----:B------:R-:W-:Y:S01]  /*91f0*/  FFMA.FTZ R35, R7, R36, R52 ;  /* 0x0000002407237223 */ /* 0x000fe20000010034 */
[----:B------:R-:W-:Y:S02]  /*9200*/  HADD2.F32 R33, -RZ, R49.H0_H0 ;  /* 0x20000031ff217230 */ /* 0x000fe40000004100 */
[C---:B------:R-:W-:Y:S01]  /*9210*/  FMUL.FTZ R37, R31.reuse, R48 ;  /* 0x000000301f257220 */ /* 0x040fe20000410000 */
[----:B------:R-:W-:Y:S02]  /*9220*/  HADD2.F32 R4, -RZ, R51.H0_H0 ;  /* 0x20000033ff047230 */ /* 0x000fe40000004100 */
[-C--:B------:R-:W-:Y:S01]  /*9230*/  FMUL.FTZ R31, R31, R32.reuse ;  /* 0x000000201f1f7220 */ /* 0x080fe20000410000 */
[C---:B------:R-:W-:Y:S01]  /*9240*/  FMUL.FTZ R7, R5.reuse, R33 ;  /* 0x0000002105077220 */ /* 0x040fe20000410000 */
[C---:B------:R-:W-:Y:S01]  /*9250*/  FFMA.FTZ R37, R30.reuse, R32, -R37 ;  /* 0x000000201e257223 */ /* 0x040fe20000010825 */
[----:B------:R-:W-:Y:S01]  /*9260*/  FMUL.FTZ R34, R5, R4 ;  /* 0x0000000405227220 */ /* 0x000fe20000410000 */
        /* <DEDUP_REMOVED lines=8> */
.L_x_1487:
[----:B------:R-:W-:Y:S05]  /*92f0*/  BSYNC B1 ;  /* 0x0000000000017941 */ /* 0x000fea0003800000 */
.L_x_1486:
[----:B------:R-:W-:Y:S04]  /*9300*/  BSSY B1, `(.L_x_1488) ;  /* 0x000002c000017945 */ /* 0x000fe80003800000 */
[----:B------:R-:W-:Y:S05]  /*9310*/  @P2 BRA `(.L_x_1489) ;  /* 0x0000000000a82947 */ /* 0x000fea0003800000 */
[----:B01----:R-:W0:Y:S01]  /*9320*/  LDS.128 R4, [R3+0xf400] ;  /* 0x00f4000003047984 */ /* 0x003e220000000c00 */
[----:B------:R-:W-:Y:S01]  /*9330*/  SHF.R.U32.HI R32, RZ, 0x10, R27 ;  /* 0x00000010ff207819 */ /* 0x000fe2000001161b */
[--C-:B------:R-:W-:Y:S01]  /*9340*/  HADD2.F32 R30, -RZ, R47.reuse.H1_H1 ;  /* 0x3000002fff1e7230 */ /* 0x100fe20000004100 */
        /* <DEDUP_REMOVED lines=9> */
[CC--:B------:R-:W-:Y:S01]  /*93e0*/  FMUL.FTZ R33, R29.reuse, R32.reuse ;  /* 0x000000201d217220 */ /* 0x0c0fe20000410000 */
[----:B------:R-:W-:Y:S01]  /*93f0*/  FMUL.FTZ R29, R29, R31 ;  /* 0x0000001f1d1d7220 */ /* 0x000fe20000410000 */
[----:B------:R-:W-:Y:S02]  /*9400*/  HADD2.F32 R4, -RZ, R4.H1_H1 ;  /* 0x30000004ff047230 */ /* 0x000fe40000004100 */
[--C-:B------:R-:W-:Y:S02]  /*9410*/  HADD2.F32 R26, -RZ, R6.reuse.H0_H0 ;  /* 0x20000006ff1a7230 */ /* 0x100fe40000004100 */
[----:B------:R-:W-:Y:S01]  /*9420*/  FFMA.FTZ R36, R28, R32, R29 ;  /* 0x000000201c247223 */ /* 0x000fe2000001001d */
[----:B------:R-:W-:-:S02]  /*9430*/  HADD2.F32 R27, -RZ, R6.H1_H1 ;  /* 0x30000006ff1b7230 */ /* 0x000fc40000004100 */
[----:B------:R-:W-:Y:S01]  /*9440*/  FMUL.FTZ R34, R4, R47 ;  /* 0x0000002f04227220 */ /* 0x000fe20000410000 */
[--C-:B------:R-:W-:Y:S02]  /*9450*/  HADD2.F32 R29, -RZ, R46.reuse.H1_H1 ;  /* 0x3000002eff1d7230 */ /* 0x100fe40000004100 */
[----:B------:R-:W-:Y:S01]  /*9460*/  FFMA.FTZ R33, R28, R31, -R33 ;  /* 0x0000001f1c217223 */ /* 0x000fe20000010821 */
        /* <DEDUP_REMOVED lines=21> */
.L_x_1489:
[----:B------:R-:W-:Y:S05]  /*95c0*/  BSYNC B1 ;  /* 0x0000000000017941 */ /* 0x000fea0003800000 */
.L_x_1488:
[----:B------:R-:W-:Y:S04]  /*95d0*/  BSSY B1, `(.L_x_1490) ;  /* 0x000002c000017945 */ /* 0x000fe80003800000 */
[----:B------:R-:W-:Y:S05]  /*95e0*/  @P3 BRA `(.L_x_1491) ;  /* 0x0000000000a83947 */ /* 0x000fea0003800000 */
[----:B012---:R-:W0:Y:S01]  /*95f0*/  LDS.128 R4, [R0+0xf400] ;  /* 0x00f4000000047984 */ /* 0x007e220000000c00 */
[----:B------:R-:W-:Y:S01]  /*9600*/  SHF.R.U32.HI R27, RZ, 0x10, R25 ;  /* 0x00000010ff1b7819 */ /* 0x000fe20000011619 */
[----:B------:R-:W-:Y:S01]  /*9610*/  HADD2.F32 R26, -RZ, R43.H0_H0 ;  /* 0x2000002bff1a7230 */ /* 0x000fe20000004100 */
[----:B------:R-:W-:Y:S01]  /*9620*/  SHF.R.U32.HI R29, RZ, 0x10, R21 ;  /* 0x00000010ff1d7819 */ /* 0x000fe20000011615 */
[--C-:B------:R-:W-:Y:S01]  /*9630*/  HADD2.F32 R28, -RZ, R42.reuse.H0_H0 ;  /* 0x2000002aff1c7230 */ /* 0x100fe20000004100 */
        /* <DEDUP_REMOVED lines=24> */
[C---:B------:R-:W-:Y:S01]  /*97c0*/  FMUL.FTZ R27, R21.reuse, R42 ;  /* 0x0000002a151b7220 */ /* 0x040fe20000410000 */
[-C--:B------:R-:W-:Y:S01]  /*97d0*/  FMUL.FTZ R29, R21, R43.reuse ;  /* 0x0000002b151d7220 */ /* 0x080fe20000410000 */
        /* <DEDUP_REMOVED lines=11> */
.L_x_1491:
[----:B------:R-:W-:Y:S05]  /*9890*/  BSYNC B1 ;  /* 0x0000000000017941 */ /* 0x000fea0003800000 */
.L_x_1490:
[----:B------:R-:W-:Y:S04]  /*98a0*/  BSSY B1, `(.L_x_1492) ;  /* 0x000002c000017945 */ /* 0x000fe80003800000 */
[----:B------:R-:W-:Y:S05]  /*98b0*/  @P4 BRA `(.L_x_1493) ;  /* 0x0000000000a84947 */ /* 0x000fea0003800000 */
[----:B0123--:R-:W0:Y:S01]  /*98c0*/  LDS.128 R4, [R3+0x12400] ;  /* 0x0124000003047984 */ /* 0x00fe220000000c00 */
        /* <DEDUP_REMOVED lines=41> */
.L_x_1493:
[----:B------:R-:W-:Y:S05]  /*9b60*/  BSYNC B1 ;  /* 0x0000000000017941 */ /* 0x000fea0003800000 */
.L_x_1492:
[----:B------:R-:W-:Y:S05]  /*9b70*/  @P5 BRA `(.L_x_1483) ;  /* 0x00000020002c5947 */ /* 0x000fea0003800000 */
[----:B01234-:R-:W0:Y:S01]  /*9b80*/  LDS.128 R4, [R0+0x12400] ;  /* 0x0124000000047984 */ /* 0x01fe220000000c00 */
[----:B------:R-:W-:Y:S01]  /*9b90*/  SHF.R.U32.HI R14, RZ, 0x10, R9 ;  /* 0x00000010ff0e7819 */ /* 0x000fe20000011609 */
[--C-:B------:R-:W-:Y:S01]  /*9ba0*/  HADD2.F32 R13, -RZ, R38.reuse.H0_H0 ;  /* 0x20000026ff0d7230 */ /* 0x100fe20000004100 */
[--C-:B------:R-:W-:Y:S01]  /*9bb0*/  SHF.R.U32.HI R12, RZ, 0x10, R11.reuse ;  /* 0x00000010ff0c7819 */ /* 0x100fe2000001160b */
        /* <DEDUP_REMOVED lines=39> */
.L_x_1477:
        /* <DEDUP_REMOVED lines=34> */
.L_x_1800:
        /* <DEDUP_REMOVED lines=21> */
[----:B------:R-:W3:Y:S04]  /*a1a0*/  LDL R39, [R1+0x30] ;  /* 0x0000300001277983 */ /* 0x000ee80000100800 */
[----:B------:R-:W3:Y:S04]  /*a1b0*/  LDL.64 R20, [R1] ;  /* 0x0000000001147983 */ /* 0x000ee80000100a00 */
[----:B------:R-:W4:Y:S01]  /*a1c0*/  LDL R38, [R1+0x2c] ;  /* 0x00002c0001267983 */ /* 0x000f220000100800 */
[C---:B------:R-:W-:Y:S01]  /*a1d0*/  VIADD R3, R136.reuse, 0x10 ;  /* 0x0000001088037836 */ /* 0x040fe20000000000 */
[----:B------:R-:W-:Y:S01]  /*a1e0*/  ULDC UR4, c[0x0][0x3f4] ;  /* 0x0000fd0000047ab9 */ /* 0x000fe20000000800 */
[----:B------:R-:W-:-:S03]  /*a1f0*/  VIADD R4, R136, 0x20 ;  /* 0x0000002088047836 */ /* 0x000fc60000000000 */
[----:B------:R-:W-:Y:S02]  /*a200*/  ISETP.GE.AND P2, PT, R3, UR4, PT ;  /* 0x0000000403007c0c */ /* 0x000fe4000bf46270 */
[----:B------:R-:W-:Y:S02]  /*a210*/  ISETP.GE.AND P3, PT, R4, UR4, PT ;  /* 0x0000000404007c0c */ /* 0x000fe4000bf66270 */
[----:B------:R-:W-:Y:S02]  /*a220*/  ISETP.GE.AND P1, PT, R136, UR4, PT ;  /* 0x0000000488007c0c */ /* 0x000fe4000bf26270 */
[----:B------:R-:W-:Y:S02]  /*a230*/  CS2R R24, SRZ ;  /* 0x0000000000187805 */ /* 0x000fe4000001ff00 */
[----:B------:R-:W-:Y:S02]  /*a240*/  CS2R R26, SRZ ;  /* 0x00000000001a7805 */ /* 0x000fe4000001ff00 */
[----:B------:R-:W-:-:S02]  /*a250*/  CS2R R28, SRZ ;  /* 0x00000000001c7805 */ /* 0x000fc4000001ff00 */
[----:B------:R-:W-:Y:S02]  /*a260*/  CS2R R30, SRZ ;  /* 0x00000000001e7805 */ /* 0x000fe4000001ff00 */
[----:B------:R-:W-:Y:S02]  /*a270*/  CS2R R8, SRZ ;  /* 0x0000000000087805 */ /* 0x000fe4000001ff00 */
[----:B------:R-:W-:Y:S02]  /*a280*/  CS2R R10, SRZ ;  /* 0x00000000000a7805 */ /* 0x000fe4000001ff00 */
[----:B------:R-:W-:Y:S01]  /*a290*/  CS2R R32, SRZ ;  /* 0x0000000000207805 */ /* 0x000fe2000001ff00 */
[----:B-12---:R-:W-:Y:S01]  /*a2a0*/  @!P1 IMAD.WIDE R12, R136, 0x2, R36 ;  /* 0x00000002880c9825 */ /* 0x006fe200078e0224 */
[----:B------:R-:W-:Y:S02]  /*a2b0*/  CS2R R34, SRZ ;  /* 0x0000000000227805 */ /* 0x000fe4000001ff00 */
[----:B------:R-:W-:-:S02]  /*a2c0*/  CS2R R14, SRZ ;  /* 0x00000000000e7805 */ /* 0x000fc4000001ff00 */
[----:B------:R0:W5:Y:S02]  /*a2d0*/  @!P1 LD.E.128 R24, desc[UR38][R12.64] ;  /* 0x000000260c189980 */ /* 0x000164000c101d00 */
[----:B0-----:R-:W-:Y:S01]  /*a2e0*/  CS2R R12, SRZ ;  /* 0x00000000000c7805 */ /* 0x001fe2000001ff00 */
[C---:B---3--:R-:W-:Y:S02]  /*a2f0*/  IMAD.IADD R3, R20.reuse, 0x1, R39 ;  /* 0x0000000114037824 */ /* 0x048fe400078e0227 */
[----:B----4-:R-:W-:-:S03]  /*a300*/  IMAD.IADD R5, R20, 0x1, R38 ;  /* 0x0000000114057824 */ /* 0x010fc600078e0226 */
[----:B------:R-:W-:Y:S02]  /*a310*/  SHF.R.S32.HI R4, RZ, 0x1f, R3 ;  /* 0x0000001fff047819 */ /* 0x000fe40000011403 */
[----:B------:R-:W-:Y:S02]  /*a320*/  SHF.R.S32.HI R6, RZ, 0x1f, R5 ;  /* 0x0000001fff067819 */ /* 0x000fe40000011405 */
[----:B------:R-:W-:Y:S02]  /*a330*/  LEA.HI R3, R4, R3, RZ, 0x3 ;  /* 0x0000000304037211 */ /* 0x000fe400078f18ff */
[----:B------:R-:W-:Y:S02]  /*a340*/  LEA.HI R6, R6, R5, RZ, 0x3 ;  /* 0x0000000506067211 */ /* 0x000fe400078f18ff */
[----:B------:R-:W-:Y:S02]  /*a350*/  SHF.R.S32.HI R3, RZ, 0x3, R3 ;  /* 0x00000003ff037819 */ /* 0x000fe40000011403 */
[----:B------:R-:W-:-:S03]  /*a360*/  SHF.R.S32.HI R41, RZ, 0x3, R6 ;  /* 0x00000003ff297819 */ /* 0x000fc60000011406 */
[----:B------:R-:W-:Y:S02]  /*a370*/  @!P2 IMAD.SHL.U32 R39, R3, 0x8, RZ ;  /* 0x000000080327a824 */ /* 0x000fe400078e00ff */
[----:B------:R-:W-:Y:S02]  /*a380*/  @!P3 IMAD.SHL.U32 R41, R41, 0x8, RZ ;  /* 0x000000082929b824 */ /* 0x000fe400078e00ff */
[--C-:B------:R-:W-:Y:S01]  /*a390*/  @!P2 IMAD.WIDE R20, R39, 0x2, R36.reuse ;  /* 0x000000022714a825 */ /* 0x100fe200078e0224 */
[----:B------:R-:W-:Y:S02]  /*a3a0*/  CS2R R4, SRZ ;  /* 0x0000000000047805 */ /* 0x000fe4000001ff00 */
[----:B------:R-:W-:Y:S01]  /*a3b0*/  CS2R R6, SRZ ;  /* 0x0000000000067805 */ /* 0x000fe2000001ff00 */
        /* <DEDUP_REMOVED lines=9> */
.L_x_1496:
[----:B------:R-:W-:Y:S05]  /*a450*/  BSYNC B1 ;  /* 0x0000000000017941 */ /* 0x000fea0003800000 */
.L_x_1495:
        /* <DEDUP_REMOVED lines=10> */
[----:B--2---:R-:W-:Y:S01]  /*a500*/  IMAD.MOV.U32 R36, RZ, RZ, R9 ;  /* 0x000000ffff247224 */ /* 0x004fe200078e0009 */
[----:B------:R-:W-:Y:S01]  /*a510*/  PRMT R67, R21, 0x7610, R67 ;  /* 0x0000761015437816 */ /* 0x000fe20000000043 */
[----:B------:R-:W-:Y:S01]  /*a520*/  IMAD.MOV.U32 R21, RZ, RZ, R8 ;  /* 0x000000ffff157224 */ /* 0x000fe200078e0008 */
[----:B------:R-:W0:Y:S01]  /*a530*/  SYNCS.PHASECHK.TRANS64.TRYWAIT P1, [R2+URZ+0x2d800], R3 ;  /* 0x02d80003020075a7 */ /* 0x000e22000802017f */
        /* <DEDUP_REMOVED lines=13> */
[----:B-1----:R-:W-:Y:S01]  /*a610*/  IMAD.MOV.U32 R37, RZ, RZ, R25 ;  /* 0x000000ffff257224 */ /* 0x002fe200078e0019 */
        /* <DEDUP_REMOVED lines=19> */
.L_x_1801:
[----:B------:R-:W-:Y:S05]  /*a750*/  BSYNC B1 ;  /* 0x0000000000017941 */ /* 0x000fea0003800000 */
.L_x_1497:
[----:B------:R-:W-:Y:S01]  /*a760*/  PRMT R48, R0, 0x5410, R20 ;  /* 0x0000541000307816 */ /* 0x000fe20000000014 */
[----:B------:R-:W-:Y:S06]  /*a770*/  @P0 BRA `(.L_x_1483) ;  /* 0x00000014002c0947 */ /* 0x000fec0003800000 */
[----:B------:R1:W5:Y:S01]  /*a780*/  LDL R71, [R1+0xc] ;  /* 0x00000c0001477983 */ /* 0x0003620000100800 */
[----:B0-----:R-:W0:Y:S03]  /*a790*/  LDC R3, c[0x0][0x3f4] ;  /* 0x0000fd00ff037b82 */ /* 0x001e260000000800 */
        /* <DEDUP_REMOVED lines=11> */
[----:B-----5:R-:W-:Y:S02]  /*a850*/  LOP3.LUT R20, R71, 0x18, R136, 0xf8, !PT ;  /* 0x0000001847147812 */ /* 0x020fe400078ef888 */
[----:B------:R-:W-:Y:S02]  /*a860*/  LOP3.LUT R0, R0, 0xfffffffe, RZ, 0xc0, !PT ;  /* 0xfffffffe00007812 */ /* 0x000fe400078ec0ff */
[----:B------:R-:W-:Y:S02]  /*a870*/  LOP3.LUT R20, R20, R69, RZ, 0x3c, !PT ;  /* 0x0000004514147212 */ /* 0x000fe400078e3cff */
[--C-:B------:R-:W-:Y:S01]  /*a880*/  SHF.R.U64 R24, R24, 0x10, R25.reuse ;  /* 0x0000001018187819 */ /* 0x100fe20000001219 */
        /* <DEDUP_REMOVED lines=14> */
[----:B------:R-:W-:Y:S02]  /*a970*/  LOP3.LUT R20, R71, 0x18, R0, 0xf8, !PT ;  /* 0x0000001847147812 */ /* 0x000fe400078ef800 */
[----:B------:R-:W-:Y:S01]  /*a980*/  LEA R0, R36, UR40, 0x1 ;  /* 0x0000002824007c11 */ /* 0x000fe2000f8e08ff */
[----:B------:R-:W-:Y:S01]  /*a990*/  IMAD R40, R37, 0x1800, R70 ;  /* 0x0000180025287824 */ /* 0x000fe200078e0246 */
[----:B------:R-:W-:Y:S02]  /*a9a0*/  LOP3.LUT R41, R20, R69, RZ, 0x3c, !PT ;  /* 0x0000004514297212 */ /* 0x000fe400078e3cff */
[----:B------:R-:W-:Y:S01]  /*a9b0*/  SHF.R.U32.HI R26, RZ, 0x10, R27 ;  /* 0x00000010ff1a7819 */ /* 0x000fe2000001161b */
[----:B------:R-:W0:Y:S01]  /*a9c0*/  LDS.128 R36, [R0] ;  /* 0x0000000000247984 */ /* 0x000e220000000c00 */
[----:B------:R-:W-:Y:S01]  /*a9d0*/  SHF.R.U32.HI R53, RZ, 0x10, R7 ;  /* 0x00000010ff357819 */ /* 0x000fe20000011607 */
[----:B------:R-:W-:-:S02]  /*a9e0*/  IMAD.IADD R41, R40, 0x1, R41 ;  /* 0x0000000128297824 */ /* 0x000fc400078e0229 */
[----:B------:R-:W-:Y:S02]  /*a9f0*/  HADD2.F32 R26, -RZ, R26.H0_H0 ;  /* 0x2000001aff1a7230 */ /* 0x000fe40000004100 */
[----:B------:R-:W-:-:S05]  /*aa00*/  IMAD R20, R41, 0x2, R2 ;  /* 0x0000000229147824 */ /* 0x000fca00078e0202 */
[----:B---34-:R-:W1:Y:S01]  /*aa10*/  LDS.128 R40, [R20+0xc400] ;  /* 0x00c4000014287984 */ /* 0x018e620000000c00 */
[--C-:B0-----:R-:W-:Y:S02]  /*aa20*/  HADD2.F32 R27, -RZ, R37.reuse.H0_H0 ;  /* 0x20000025ff1b7230 */ /* 0x101fe40000004100 */
[----:B------:R-:W-:Y:S02]  /*aa30*/  HADD2.F32 R54, -RZ, R37.H1_H1 ;  /* 0x30000025ff367230 */ /* 0x000fe40000004100 */
[----:B------:R-:W-:Y:S02]  /*aa40*/  HADD2.F32 R37, -RZ, R55.H0_H0 ;  /* 0x20000037ff257230 */ /* 0x000fe40000004100 */
[----:B------:R-:W-:Y:S02]  /*aa50*/  HADD2.F32 R57, -RZ, R36.H0_H0 ;  /* 0x20000024ff397230 */ /* 0x000fe40000004100 */
[----:B------:R-:W-:Y:S02]  /*aa60*/  HADD2.F32 R45, -RZ, R38.H0_H0 ;  /* 0x20000026ff2d7230 */ /* 0x000fe40000004100 */
[----:B------:R-:W-:-:S02]  /*aa70*/  HADD2.F32 R7, -RZ, R39.H0_H0 ;  /* 0x20000027ff077230 */ /* 0x000fc40000004100 */
[--C-:B-1----:R-:W-:Y:S02]  /*aa80*/  HADD2.F32 R6, -RZ, R41.reuse.H0_H0 ;  /* 0x20000029ff067230 */ /* 0x102fe40000004100 */
[----:B------:R-:W-:Y:S02]  /*aa90*/  HADD2.F32 R59, -RZ, R41.H1_H1 ;  /* 0x30000029ff3b7230 */ /* 0x000fe40000004100 */
[--C-:B------:R-:W-:Y:S02]  /*aaa0*/  HADD2.F32 R56, -RZ, R43.reuse.H0_H0 ;  /* 0x2000002bff387230 */ /* 0x100fe40000004100 */
[C---:B------:R-:W-:Y:S01]  /*aab0*/  FMUL.FTZ R62, R6.reuse, R61 ;  /* 0x0000003d063e7220 */ /* 0x040fe20000410000 */
[----:B------:R-:W-:Y:S02]  /*aac0*/  HADD2.F32 R55, -RZ, R43.H1_H1 ;  /* 0x3000002bff377230 */ /* 0x000fe40000004100 */
[----:B------:R-:W-:Y:S01]  /*aad0*/  FMUL.FTZ R66, R6, R37 ;  /* 0x0000002506427220 */ /* 0x000fe20000410000 */
[----:B------:R-:W-:-:S02]  /*aae0*/  HADD2.F32 R43, -RZ, R64.H0_H0 ;  /* 0x20000040ff2b7230 */ /* 0x000fc40000004100 */
[----:B------:R-:W-:Y:S01]  /*aaf0*/  FFMA.FTZ R6, R27, R37, -R62 ;  /* 0x000000251b067223 */ /* 0x000fe2000001083e */
[----:B------:R-:W-:Y:S02]  /*ab00*/  HADD2.F32 R41, -RZ, R40.H0_H0 ;  /* 0x20000028ff297230 */ /* 0x000fe40000004100 */
[----:B------:R-:W-:Y:S01]  /*ab10*/  FMUL.FTZ R65, R59, R63 ;  /* 0x0000003f3b417220 */ /* 0x000fe20000410000 */
[----:B------:R-:W-:Y:S02]  /*ab20*/  HADD2.F32 R64, -RZ, R58.H1_H1 ;  /* 0x3000003aff407230 */ /* 0x000fe40000004100 */
[----:B------:R-:W-:Y:S01]  /*ab30*/  FFMA.FTZ R37, R27, R61, R66 ;  /* 0x0000003d1b257223 */ /* 0x000fe20000010042 */
[----:B------:R-:W-:Y:S02]  /*ab40*/  HADD2.F32 R62, -RZ, R67.H1_H1 ;  /* 0x30000043ff3e7230 */ /* 0x000fe40000004100 */
[-C--:B------:R-:W-:Y:S01]  /*ab50*/  FMUL.FTZ R59, R59, R43.reuse ;  /* 0x0000002b3b3b7220 */ /* 0x080fe20000410000 */
[----:B------:R-:W-:Y:S01]  /*ab60*/  FFMA.FTZ R27, R54, R43, -R65 ;  /* 0x0000002b361b7223 */ /* 0x000fe20000010841 */
[----:B------:R-:W-:Y:S01]  /*ab70*/  FMUL.FTZ R66, R41, R64 ;  /* 0x0000004029427220 */ /* 0x000fe20000410000 */
[----:B------:R-:W-:-:S02]  /*ab80*/  HADD2.F32 R60, -RZ, R42.H0_H0 ;  /* 0x2000002aff3c7230 */ /* 0x000fc40000004100 */
[-C--:B------:R-:W-:Y:S01]  /*ab90*/  FMUL.FTZ R43, R41, R62.reuse ;  /* 0x0000003e292b7220 */ /* 0x080fe20000410000 */
[----:B------:R-:W-:Y:S01]  /*aba0*/  FFMA.FTZ R54, R54, R63, R59 ;  /* 0x0000003f36367223 */ /* 0x000fe2000001003b */
[----:B------:R-:W-:Y:S02]  /*abb0*/  HADD2.F32 R61, -RZ, R67.H0_H0 ;  /* 0x20000043ff3d7230 */ /* 0x000fe40000004100 */
[C---:B------:R-:W-:Y:S01]  /*abc0*/  FFMA.FTZ R41, R57.reuse, R62, -R66 ;  /* 0x0000003e39297223 */ /* 0x040fe20000010842 */
[--C-:B------:R-:W-:Y:S02]  /*abd0*/  HADD2.F32 R59, -RZ, R68.reuse.H0_H0 ;  /* 0x20000044ff3b7230 */ /* 0x100fe40000004100 */
[----:B------:R-:W-:Y:S01]  /*abe0*/  FFMA.FTZ R43, R57, R64, R43 ;  /* 0x00000040392b7223 */ /* 0x000fe2000001002b */
[----:B------:R-:W-:Y:S02]  /*abf0*/  HADD2.F32 R57, -RZ, R68.H1_H1 ;  /* 0x30000044ff397230 */ /* 0x000fe40000004100 */
[----:B------:R-:W-:Y:S01]  /*ac00*/  FMUL.FTZ R62, R60, R61 ;  /* 0x0000003d3c3e7220 */ /* 0x000fe20000410000 */
[----:B------:R-:W-:-:S02]  /*ac10*/  HADD2.F32 R58, -RZ, R58.H0_H0 ;  /* 0x2000003aff3a7230 */ /* 0x000fc40000004100 */
[----:B------:R-:W-:Y:S01]  /*ac20*/  FMUL.FTZ R64, R60, R59 ;  /* 0x0000003b3c407220 */ /* 0x000fe20000410000 */
[----:B------:R-:W-:Y:S02]  /*ac30*/  HADD2.F32 R60, -RZ, R53.H0_H0 ;  /* 0x20000035ff3c7230 */ /* 0x000fe40000004100 */
[C---:B------:R-:W-:Y:S01]  /*ac40*/  FMUL.FTZ R53, R56.reuse, R57 ;  /* 0x0000003938357220 */ /* 0x040fe20000410000 */
[----:B------:R-:W-:Y:S02]  /*ac50*/  HADD2.F32 R39, -RZ, R39.H1_H1 ;  /* 0x30000027ff277230 */ /* 0x000fe40000004100 */
[----:B------:R-:W-:Y:S01]  /*ac60*/  FMUL.FTZ R66, R56, R58 ;  /* 0x0000003a38427220 */ /* 0x000fe20000410000 */
[C---:B------:R-:W-:Y:S01]  /*ac70*/  FFMA.FTZ R62, R45.reuse, R59, -R62 ;  /* 0x0000003b2d3e7223 */ /* 0x040fe2000001083e */
[----:B------:R-:W-:Y:S01]  /*ac80*/  FFMA.FTZ R64, R45, R61, R64 ;  /* 0x0000003d2d407223 */ /* 0x000fe20000010040 */
[----:B------:R-:W-:Y:S02]  /*ac90*/  HADD2.F32 R40, -RZ, R40.H1_H1 ;  /* 0x30000028ff287230 */ /* 0x000fe40000004100 */
[----:B------:R-:W-:Y:S01]  /*aca0*/  FMUL.FTZ R56, R55, R60 ;  /* 0x0000003c37387220 */ /* 0x000fe20000410000 */
[----:B------:R-:W-:-:S02]  /*acb0*/  HADD2.F32 R42, -RZ, R42.H1_H1 ;  /* 0x3000002aff2a7230 */ /* 0x000fc40000004100 */
[C---:B------:R-:W-:Y:S01]  /*acc0*/  FFMA.FTZ R66, R7.reuse, R57, -R66 ;  /* 0x0000003907427223 */ /* 0x040fe20000010842 */
[----:B------:R-:W-:Y:S01]  /*acd0*/  FFMA.FTZ R58, R7, R58, R53 ;  /* 0x0000003a073a7223 */ /* 0x000fe20000010035 */
[-C--:B------:R-:W-:Y:S01]  /*ace0*/  FMUL.FTZ R68, R55, R26.reuse ;  /* 0x0000001a37447220 */ /* 0x080fe20000410000 */
[----:B------:R-:W-:Y:S02]  /*acf0*/  HADD2.F32 R45, -RZ, R5.H0_H0 ;  /* 0x20000005ff2d7230 */ /* 0x000fe40000004100 */
[C---:B------:R-:W-:Y:S01]  /*ad00*/  FFMA.FTZ R55, R39.reuse, R26, -R56 ;  /* 0x0000001a27377223 */ /* 0x040fe20000010838 */
[----:B------:R-:W-:Y:S02]  /*ad10*/  HADD2.F32 R7, -RZ, R24.H0_H0 ;  /* 0x20000018ff077230 */ /* 0x000fe40000004100 */
[----:B------:R-:W-:Y:S01]  /*ad20*/  FFMA.FTZ R57, R39, R60, R68 ;  /* 0x0000003c27397223 */ /* 0x000fe20000010044 */
[----:B------:R-:W-:Y:S02]  /*ad30*/  HADD2.F32 R5, -RZ, R4.H0_H0 ;  /* 0x20000004ff057230 */ /* 0x000fe40000004100 */
[----:B------:R-:W-:Y:S01]  /*ad40*/  FMUL.FTZ R39, R40, R25 ;  /* 0x0000001928277220 */ /* 0x000fe20000410000 */
[----:B------:R-:W-:-:S02]  /*ad50*/  HADD2.F32 R36, -RZ, R36.H1_H1 ;  /* 0x30000024ff247230 */ /* 0x000fc40000004100 */
[----:B------:R-:W-:Y:S01]  /*ad60*/  FMUL.FTZ R53, R42, R45 ;  /* 0x0000002d2a357220 */ /* 0x000fe20000410000 */
[----:B------:R-:W-:Y:S02]  /*ad70*/  HADD2.F32 R38, -RZ, R38.H1_H1 ;  /* 0x30000026ff267230 */ /* 0x000fe40000004100 */
[----:B------:R-:W-:Y:S01]  /*ad80*/  FMUL.FTZ R40, R40, R7 ;  /* 0x0000000728287220 */ /* 0x000fe20000410000 */
[----:B------:R-:W-:Y:S01]  /*ad90*/  FMUL.FTZ R42, R42, R5 ;  /* 0x000000052a2a7220 */ /* 0x000fe20000410000 */
[----:B------:R-:W-:Y:S01]  /*ada0*/  FFMA.FTZ R4, R36, R7, -R39 ;  /* 0x0000000724047223 */ /* 0x000fe20000010827 */
[----:B------:R-:W-:Y:S01]  /*adb0*/  F2FP.F16.F32.PACK_AB R7, R55, R66 ;  /* 0x000000423707723e */ /* 0x000fe200000000ff */
[----:B------:R-:W-:Y:S01]  /*adc0*/  FFMA.FTZ R53, R38, R5, -R53 ;  /* 0x0000000526357223 */ /* 0x000fe20000010835 */
[----:B------:R-:W-:Y:S01]  /*add0*/  FFMA.FTZ R24, R36, R25, R40 ;  /* 0x0000001924187223 */ /* 0x000fe20000010028 */
[----:B------:R-:W-:Y:S01]  /*ade0*/  FFMA.FTZ R45, R38, R45, R42 ;  /* 0x0000002d262d7223 */ /* 0x000fe2000001002a */
[----:B------:R-:W-:-:S02]  /*adf0*/  F2FP.F16.F32.PACK_AB R5, R27, R6 ;  /* 0x000000061b05723e */ /* 0x000fc400000000ff */
[----:B------:R-:W-:Y:S02]  /*ae00*/  F2FP.F16.F32.PACK_AB R4, R4, R41 ;  /* 0x000000290404723e */ /* 0x000fe400000000ff */
[----:B------:R-:W-:Y:S02]  /*ae10*/  F2FP.F16.F32.PACK_AB R6, R53, R62 ;  /* 0x0000003e3506723e */ /* 0x000fe400000000ff */
[----:B------:R-:W-:Y:S02]  /*ae20*/  F2FP.F16.F32.PACK_AB R27, R57, R58 ;  /* 0x0000003a391b723e */ /* 0x000fe400000000ff */
[----:B------:R-:W-:Y:S01]  /*ae30*/  F2FP.F16.F32.PACK_AB R25, R54, R37 ;  /* 0x000000253619723e */ /* 0x000fe200000000ff */
[----:B------:R0:W-:Y:S01]  /*ae40*/  STS.128 [R0], R4 ;  /* 0x0000000400007388 */ /* 0x0001e20000000c00 */
[----:B------:R-:W-:Y:S02]  /*ae50*/  F2FP.F16.F32.PACK_AB R24, R24, R43 ;  /* 0x0000002b1818723e */ /* 0x000fe400000000ff */
[----:B------:R-:W-:-:S05]  /*ae60*/  F2FP.F16.F32.PACK_AB R26, R45, R64 ;  /* 0x000000402d1a723e */ /* 0x000fca00000000ff */
[----:B------:R0:W-:Y:S02]  /*ae70*/  STS.128 [R20+0xc400], R24 ;  /* 0x00c4001814007388 */ /* 0x0001e40000000c00 */
.L_x_1500:
[----:B------:R-:W-:Y:S05]  /*ae80*/  BSYNC B1 ;  /* 0x0000000000017941 */ /* 0x000fea0003800000 */
.L_x_1499:
[----:B------:R-:W-:Y:S04]  /*ae90*/  BSSY B1, `(.L_x_1501) ;  /* 0x000006d000017945 */ /* 0x000fe80003800000 */
[----:B------:R-:W-:Y:S05]  /*aea0*/  @P1 BRA `(.L_x_1502) ;  /* 0x0000000400ac1947 */ /* 0x000fea0003800000 */
[----:B0-----:R-:W2:Y:S04]  /*aeb0*/  LDL R0, [R1+0x30] ;  /* 0x0000300001007983 */ /* 0x001ea80000100800 */
[----:B------:R-:W2:Y:S01]  /*aec0*/  LDL.64 R4, [R1] ;  /* 0x0000000001047983 */ /* 0x000ea20000100a00 */
[--C-:B------:R-:W-:Y:S01]  /*aed0*/  SHF.R.U64 R28, R28, 0x10, R29.reuse ;  /* 0x000000101c1c7819 */ /* 0x100fe2000000121d */
[--C-:B------:R-:W-:Y:S01]  /*aee0*/  HADD2.F32 R40, -RZ, R52.reuse.H1_H1 ;  /* 0x30000034ff287230 */ /* 0x100fe20000004100 */
[----:B---3--:R-:W-:Y:S01]  /*aef0*/  SHF.R.U32.HI R43, RZ, 0x10, R29 ;  /* 0x00000010ff2b7819 */ /* 0x008fe2000001161d */
[----:B------:R-:W-:Y:S01]  /*af00*/  HADD2.F32 R52, -RZ, R52.H0_H0 ;  /* 0x20000034ff347230 */ /* 0x000fe20000004100 */
[----:B------:R-:W-:Y:S02]  /*af10*/  SHF.R.U64 R29, R8, 0x10, R9 ;  /* 0x00000010081d7819 */ /* 0x000fe40000001209 */
[----:B------:R-:W-:-:S02]  /*af20*/  SHF.R.U64 R8, R30, 0x10, R31 ;  /* 0x000000101e087819 */ /* 0x000fc4000000121f */
[----:B------:R-:W-:Y:S01]  /*af30*/  SHF.R.U32.HI R55, RZ, 0x10, R31 ;  /* 0x00000010ff377819 */ /* 0x000fe2000001161f */
[----:B------:R-:W-:Y:S01]  /*af40*/  HADD2.F32 R29, -RZ, R29.H0_H0 ;  /* 0x2000001dff1d7230 */ /* 0x000fe20000004100 */
[----:B------:R-:W-:Y:S02]  /*af50*/  SHF.R.U32.HI R41, RZ, 0x10, R9 ;  /* 0x00000010ff297819 */ /* 0x000fe40000011609 */
[--C-:B------:R-:W-:Y:S02]  /*af60*/  SHF.R.U64 R9, R10, 0x10, R11.reuse ;  /* 0x000000100a097819 */ /* 0x100fe4000000120b */
[----:B------:R-:W-:Y:S01]  /*af70*/  SHF.R.U32.HI R53, RZ, 0x10, R11 ;  /* 0x00000010ff357819 */ /* 0x000fe2000001160b */
[----:B------:R-:W-:Y:S02]  /*af80*/  HADD2.F32 R41, -RZ, R41.H0_H0 ;  /* 0x20000029ff297230 */ /* 0x000fe40000004100 */
        /* <DEDUP_REMOVED lines=15> */
[----:B------:R-:W-:-:S02]  /*b080*/  LOP3.LUT R4, R71, 0x18, R0, 0xf8, !PT ;  /* 0x0000001847047812 */ /* 0x000fc400078ef800 */
[----:B------:R-:W-:Y:S01]  /*b090*/  LEA R0, R6, UR40, 0x1 ;  /* 0x0000002806007c11 */ /* 0x000fe2000f8e08ff */
[----:B------:R-:W-:Y:S01]  /*b0a0*/  IMAD R20, R5, 0x1800, R70 ;  /* 0x0000180005147824 */ /* 0x000fe200078e0246 */
[----:B------:R-:W-:-:S03]  /*b0b0*/  LOP3.LUT R25, R4, R69, RZ, 0x3c, !PT ;  /* 0x0000004504197212 */ /* 0x000fc600078e3cff */
[----:B------:R-:W0:Y:S02]  /*b0c0*/  LDS.128 R4, [R0] ;  /* 0x0000000000047984 */ /* 0x000e240000000c00 */
        /* <DEDUP_REMOVED lines=11> */
[--C-:B------:R-:W-:Y:S02]  /*b180*/  HADD2.F32 R38, -RZ, R27.reuse.H0_H0 ;  /* 0x2000001bff267230 */ /* 0x100fe40000004100 */
[C---:B----4-:R-:W-:Y:S01]  /*b190*/  FMUL.FTZ R42, R7.reuse, R52 ;  /* 0x00000034072a7220 */ /* 0x050fe20000410000 */
[-C--:B------:R-:W-:Y:S01]  /*b1a0*/  FMUL.FTZ R54, R7, R40.reuse ;  /* 0x0000002807367220 */ /* 0x080fe20000410000 */
[----:B------:R-:W-:Y:S02]  /*b1b0*/  HADD2.F32 R39, -RZ, R27.H1_H1 ;  /* 0x3000001bff277230 */ /* 0x000fe40000004100 */
[----:B------:R-:W-:Y:S01]  /*b1c0*/  FFMA.FTZ R7, R11, R40, -R42 ;  /* 0x000000280b077223 */ /* 0x000fe2000001082a */
[----:B------:R-:W-:-:S02]  /*b1d0*/  HADD2.F32 R40, -RZ, R43.H0_H0 ;  /* 0x2000002bff287230 */ /* 0x000fc40000004100 */
[----:B------:R-:W-:Y:S01]  /*b1e0*/  FMUL.FTZ R43, R37, R41 ;  /* 0x00000029252b7220 */ /* 0x000fe20000410000 */
[----:B------:R-:W-:Y:S02]  /*b1f0*/  HADD2.F32 R42, -RZ, R50.H0_H0 ;  /* 0x20000032ff2a7230 */ /* 0x000fe40000004100 */
[----:B------:R-:W-:Y:S01]  /*b200*/  FFMA.FTZ R54, R11, R52, R54 ;  /* 0x000000340b367223 */ /* 0x000fe20000010036 */
[----:B------:R-:W-:Y:S02]  /*b210*/  HADD2.F32 R11, -RZ, R51.H1_H1 ;  /* 0x30000033ff0b7230 */ /* 0x000fe40000004100 */
[-C--:B------:R-:W-:Y:S01]  /*b220*/  FMUL.FTZ R45, R37, R40.reuse ;  /* 0x00000028252d7220 */ /* 0x080fe20000410000 */
[----:B------:R-:W-:Y:S01]  /*b230*/  FFMA.FTZ R52, R30, R40, -R43 ;  /* 0x000000281e347223 */ /* 0x000fe2000001082b */
[C---:B------:R-:W-:Y:S01]  /*b240*/  FMUL.FTZ R40, R38.reuse, R42 ;  /* 0x0000002a26287220 */ /* 0x040fe20000410000 */
[----:B------:R-:W-:Y:S02]  /*b250*/  HADD2.F32 R37, -RZ, R53.H0_H0 ;  /* 0x20000035ff257230 */ /* 0x000fe40000004100 */
[----:B------:R-:W-:Y:S01]  /*b260*/  FMUL.FTZ R43, R38, R11 ;  /* 0x0000000b262b7220 */ /* 0x000fe20000410000 */
[----:B------:R-:W-:Y:S01]  /*b270*/  FFMA.FTZ R45, R30, R41, R45 ;  /* 0x000000291e2d7223 */ /* 0x000fe2000001002d */
[----:B------:R-:W-:Y:S01]  /*b280*/  FFMA.FTZ R41, R31, R11, -R40 ;  /* 0x0000000b1f297223 */ /* 0x000fe20000010828 */
[----:B------:R-:W-:-:S02]  /*b290*/  HADD2.F32 R11, -RZ, R55.H0_H0 ;  /* 0x20000037ff0b7230 */ /* 0x000fc40000004100 */
[----:B------:R-:W-:Y:S01]  /*b2a0*/  FFMA.FTZ R43, R31, R42, R43 ;  /* 0x0000002a1f2b7223 */ /* 0x000fe2000001002b */
[----:B------:R-:W-:Y:S02]  /*b2b0*/  HADD2.F32 R25, -RZ, R24.H0_H0 ;  /* 0x20000018ff197230 */ /* 0x000fe40000004100 */
[C---:B------:R-:W-:Y:S01]  /*b2c0*/  FMUL.FTZ R53, R39.reuse, R37 ;  /* 0x0000002527357220 */ /* 0x040fe20000410000 */
[----:B------:R-:W-:Y:S02]  /*b2d0*/  HADD2.F32 R50, -RZ, R50.H1_H1 ;  /* 0x30000032ff327230 */ /* 0x000fe40000004100 */
[-C--:B------:R-:W-:Y:S01]  /*b2e0*/  FMUL.FTZ R39, R39, R11.reuse ;  /* 0x0000000b27277220 */ /* 0x080fe20000410000 */
[----:B------:R-:W-:Y:S02]  /*b2f0*/  HADD2.F32 R31, -RZ, R49.H0_H0 ;  /* 0x20000031ff1f7230 */ /* 0x000fe40000004100 */
[----:B------:R-:W-:Y:S01]  /*b300*/  FFMA.FTZ R42, R36, R11, -R53 ;  /* 0x0000000b242a7223 */ /* 0x000fe20000010835 */
[----:B------:R-:W-:-:S02]  /*b310*/  HADD2.F32 R27, -RZ, R26.H0_H0 ;  /* 0x2000001aff1b7230 */ /* 0x000fc40000004100 */
[CC--:B------:R-:W-:Y:S01]  /*b320*/  FMUL.FTZ R40, R25.reuse, R50.reuse ;  /* 0x0000003219287220 */ /* 0x0c0fe20000410000 */
[----:B------:R-:W-:Y:S02]  /*b330*/  HADD2.F32 R38, -RZ, R49.H1_H1 ;  /* 0x30000031ff267230 */ /* 0x000fe40000004100 */
[----:B------:R-:W-:Y:S01]  /*b340*/  FMUL.FTZ R11, R25, R31 ;  /* 0x0000001f190b7220 */ /* 0x000fe20000410000 */
[----:B------:R-:W-:Y:S02]  /*b350*/  HADD2.F32 R30, -RZ, R51.H0_H0 ;  /* 0x20000033ff1e7230 */ /* 0x000fe40000004100 */
[----:B------:R-:W-:Y:S01]  /*b360*/  FFMA.FTZ R56, R36, R37, R39 ;  /* 0x0000002524387223 */ /* 0x000fe20000010027 */
[C---:B------:R-:W-:Y:S01]  /*b370*/  FFMA.FTZ R40, R10.reuse, R31, R40 ;  /* 0x0000001f0a287223 */ /* 0x040fe20000010028 */
[----:B------:R-:W-:Y:S01]  /*b380*/  FFMA.FTZ R50, R10, R50, -R11 ;  /* 0x000000320a327223 */ /* 0x000fe2000001080b */
[----:B------:R-:W-:Y:S02]  /*b390*/  HADD2.F32 R24, -RZ, R24.H1_H1 ;  /* 0x30000018ff187230 */ /* 0x000fe40000004100 */
[----:B------:R-:W-:Y:S01]  /*b3a0*/  FMUL.FTZ R36, R27, R38 ;  /* 0x000000261b247220 */ /* 0x000fe20000410000 */
[----:B------:R-:W-:-:S02]  /*b3b0*/  HADD2.F32 R26, -RZ, R26.H1_H1 ;  /* 0x3000001aff1a7230 */ /* 0x000fc40000004100 */
        /* <DEDUP_REMOVED lines=26> */
.L_x_1502:
[----:B------:R-:W-:Y:S05]  /*b560*/  BSYNC B1 ;  /* 0x0000000000017941 */ /* 0x000fea0003800000 */
.L_x_1501:
[----:B------:R-:W-:Y:S05]  /*b570*/  @P2 BRA `(.L_x_1483) ;  /* 0x0000000400ac2947 */ /* 0x000fea0003800000 */
[----:B01----:R-:W2:Y:S04]  /*b580*/  LDL R0, [R1+0x2c] ;  /* 0x00002c0001007983 */ /* 0x003ea80000100800 */
[----:B------:R-:W2:Y:S01]  /*b590*/  LDL.64 R4, [R1] ;  /* 0x0000000001047983 */ /* 0x000ea20000100a00 */
[----:B------:R-:W-:Y:S01]  /*b5a0*/  SHF.R.U32.HI R28, RZ, 0x10, R13 ;  /* 0x00000010ff1c7819 */ /* 0x000fe2000001160d */
[----:B------:R-:W-:Y:S01]  /*b5b0*/  HADD2.F32 R27, -RZ, R47.H1_H1 ;  /* 0x3000002fff1b7230 */ /* 0x000fe20000004100 */
[----:B------:R-:W-:Y:S01]  /*b5c0*/  SHF.R.U32.HI R30, RZ, 0x10, R33 ;  /* 0x00000010ff1e7819 */ /* 0x000fe20000011621 */
[----:B------:R-:W-:Y:S01]  /*b5d0*/  HADD2.F32 R29, -RZ, R21.H1_H1 ;  /* 0x30000015ff1d7230 */ /* 0x000fe20000004100 */
[----:B------:R-:W-:Y:S01]  /*b5e0*/  SHF.R.U64 R36, R12, 0x10, R13 ;  /* 0x000000100c247819 */ /* 0x000fe2000000120d */
[----:B------:R-:W-:Y:S01]  /*b5f0*/  HADD2.F32 R28, -RZ, R28.H0_H0 ;  /* 0x2000001cff1c7230 */ /* 0x000fe20000004100 */
[----:B------:R-:W-:-:S02]  /*b600*/  SHF.R.U64 R38, R32, 0x10, R33 ;  /* 0x0000001020267819 */ /* 0x000fc40000001221 */
[----:B------:R-:W-:Y:S02]  /*b610*/  SHF.R.U32.HI R32, RZ, 0x10, R15 ;  /* 0x00000010ff207819 */ /* 0x000fe4000001160f */
[--C-:B------:R-:W-:Y:S02]  /*b620*/  SHF.R.U64 R37, R34, 0x10, R35.reuse ;  /* 0x0000001022257819 */ /* 0x100fe40000001223 */
[----:B------:R-:W-:Y:S02]  /*b630*/  SHF.R.U32.HI R34, RZ, 0x10, R35 ;  /* 0x00000010ff227819 */ /* 0x000fe40000011623 */
        /* <DEDUP_REMOVED lines=16> */
[----:B------:R-:W-:Y:S02]  /*b740*/  LOP3.LUT R3, R71, 0x18, R3, 0xf8, !PT ;  /* 0x0000001847037812 */ /* 0x000fe400078ef803 */
        /* <DEDUP_REMOVED lines=20> */
[C---:B------:R-:W-:Y:S01]  /*b890*/  FFMA.FTZ R31, R12.reuse, R27, -R31 ;  /* 0x0000001b0c1f7223 */ /* 0x040fe2000001081f */
[----:B------:R-:W-:Y:S01]  /*b8a0*/  FFMA.FTZ R33, R12, R29, R33 ;  /* 0x0000001d0c217223 */ /* 0x000fe20000010021 */
[----:B------:R-:W-:-:S02]  /*b8b0*/  HADD2.F32 R27, -RZ, R46.H1_H1 ;  /* 0x3000002eff1b7230 */ /* 0x000fc40000004100 */
[-C--:B------:R-:W-:Y:S01]  /*b8c0*/  FMUL.FTZ R24, R24, R20.reuse ;  /* 0x0000001418187220 */ /* 0x080fe20000410000 */
[----:B------:R-:W-:Y:S02]  /*b8d0*/  HADD2.F32 R12, -RZ, R48.H1_H1 ;  /* 0x30000030ff0c7230 */ /* 0x000fe40000004100 */
[----:B------:R-:W-:Y:S01]  /*b8e0*/  FFMA.FTZ R30, R13, R20, -R30 ;  /* 0x000000140d1e7223 */ /* 0x000fe2000001081e */
[----:B------:R-:W-:Y:S02]  /*b8f0*/  HADD2.F32 R20, -RZ, R32.H0_H0 ;  /* 0x20000020ff147230 */ /* 0x000fe40000004100 */
[C---:B------:R-:W-:Y:S01]  /*b900*/  FMUL.FTZ R29, R25.reuse, R27 ;  /* 0x0000001b191d7220 */ /* 0x040fe20000410000 */
[----:B------:R-:W-:Y:S02]  /*b910*/  HADD2.F32 R26, -RZ, R11.H1_H1 ;  /* 0x3000000bff1a7230 */ /* 0x000fe40000004100 */
[----:B------:R-:W-:Y:S01]  /*b920*/  FMUL.FTZ R32, R25, R12 ;  /* 0x0000000c19207220 */ /* 0x000fe20000410000 */
[----:B------:R-:W-:Y:S01]  /*b930*/  FFMA.FTZ R28, R13, R28, R24 ;  /* 0x0000001c0d1c7223 */ /* 0x000fe20000010018 */
[----:B------:R-:W-:-:S02]  /*b940*/  HADD2.F32 R13, -RZ, R34.H0_H0 ;  /* 0x20000022ff0d7230 */ /* 0x000fc40000004100 */
[C---:B------:R-:W-:Y:S01]  /*b950*/  FFMA.FTZ R29, R14.reuse, R12, -R29 ;  /* 0x0000000c0e1d7223 */ /* 0x040fe2000001081d */
[----:B------:R-:W-:Y:S01]  /*b960*/  FFMA.FTZ R32, R14, R27, R32 ;  /* 0x0000001b0e207223 */ /* 0x000fe20000010020 */
[----:B------:R-:W-:Y:S02]  /*b970*/  HADD2.F32 R9, -RZ, R8.H0_H0 ;  /* 0x20000008ff097230 */ /* 0x000fe40000004100 */
[C---:B------:R-:W-:Y:S01]  /*b980*/  FMUL.FTZ R24, R26.reuse, R20 ;  /* 0x000000141a187220 */ /* 0x040fe20000410000 */
[----:B------:R-:W-:Y:S02]  /*b990*/  HADD2.F32 R14, -RZ, R21.H0_H0 ;  /* 0x20000015ff0e7230 */ /* 0x000fe40000004100 */
[-C--:B------:R-:W-:Y:S01]  /*b9a0*/  FMUL.FTZ R34, R26, R13.reuse ;  /* 0x0000000d1a227220 */ /* 0x080fe20000410000 */
[----:B------:R-:W-:Y:S02]  /*b9b0*/  HADD2.F32 R12, -RZ, R47.H0_H0 ;  /* 0x2000002fff0c7230 */ /* 0x000fe40000004100 */
[----:B------:R-:W-:Y:S01]  /*b9c0*/  FFMA.FTZ R26, R15, R13, -R24 ;  /* 0x0000000d0f1a7223 */ /* 0x000fe20000010818 */
[----:B------:R-:W-:-:S02]  /*b9d0*/  HADD2.F32 R11, -RZ, R10.H0_H0 ;  /* 0x2000000aff0b7230 */ /* 0x000fc40000004100 */
[C---:B------:R-:W-:Y:S01]  /*b9e0*/  FMUL.FTZ R24, R9.reuse, R14 ;  /* 0x0000000e09187220 */ /* 0x040fe20000410000 */
[----:B------:R-:W-:Y:S02]  /*b9f0*/  HADD2.F32 R46, -RZ, R46.H0_H0 ;  /* 0x2000002eff2e7230 */ /* 0x000fe40000004100 */
[----:B------:R-:W-:Y:S01]  /*ba00*/  FMUL.FTZ R9, R9, R12 ;  /* 0x0000000c09097220 */ /* 0x000fe20000410000 */
[----:B------:R-:W-:Y:S02]  /*ba10*/  HADD2.F32 R48, -RZ, R48.H0_H0 ;  /* 0x20000030ff307230 */ /* 0x000fe40000004100 */
[----:B------:R-:W-:Y:S01]  /*ba20*/  FFMA.FTZ R27, R15, R20, R34 ;  /* 0x000000140f1b7223 */ /* 0x000fe20000010022 */
[----:B------:R-:W-:Y:S01]  /*ba30*/  FFMA.FTZ R24, R5, R12, -R24 ;  /* 0x0000000c05187223 */ /* 0x000fe20000010818 */
[C---:B------:R-:W-:Y:S01]  /*ba40*/  FMUL.FTZ R20, R11.reuse, R46 ;  /* 0x0000002e0b147220 */ /* 0x040fe20000410000 */
[----:B------:R-:W-:Y:S02]  /*ba50*/  HADD2.F32 R8, -RZ, R8.H1_H1 ;  /* 0x30000008ff087230 */ /* 0x000fe40000004100 */
[----:B------:R-:W-:Y:S01]  /*ba60*/  FMUL.FTZ R12, R11, R48 ;  /* 0x000000300b0c7220 */ /* 0x000fe20000410000 */
[----:B------:R-:W-:-:S02]  /*ba70*/  HADD2.F32 R10, -RZ, R10.H1_H1 ;  /* 0x3000000aff0a7230 */ /* 0x000fc40000004100 */
        /* <DEDUP_REMOVED lines=27> */
.L_x_1483:
[----:B------:R-:W-:Y:S05]  /*bc30*/  BSYNC B0 ;  /* 0x0000000000007941 */ /* 0x000fea0003800000 */
.L_x_1476:
        /* <DEDUP_REMOVED lines=8> */
.L_x_1474:
[----:B0--3--:R-:W-:-:S05]  /*bcc0*/  IMAD.U32 R0, RZ, RZ, UR37 ;  /* 0x00000025ff007e24 */ /* 0x009fca000f8e00ff */
[----:B------:R-:W-:-:S13]  /*bcd0*/  ISETP.NE.AND P0, PT, R0, 0x3, PT ;  /* 0x000000030000780c */ /* 0x000fda0003f05270 */
[----:B------:R-:W-:Y:S05]  /*bce0*/  @!P0 BRA `(.L_x_1503) ;  /* 0x0000000000048947 */ /* 0x000fea0003800000 */
[----:B------:R-:W-:Y:S01]  /*bcf0*/  BPT.TRAP 0x1 ;  /* 0x000000040000795c */ /* 0x000fe20000300000 */
.L_x_1503:
[----:B------:R-:W-:Y:S01]  /*bd00*/  IMAD R0, R16, 0x8, R2 ;  /* 0x0000000810007824 */ /* 0x000fe200078e0202 */
[----:B-12-4-:R-:W-:-:S04]  /*bd10*/  SHF.L.U32 R3, R18, 0x1f, RZ ;  /* 0x0000001f12037819 */ /* 0x016fc800000006ff */
[----:B------:R0:W1:Y:S01]  /*bd20*/  SYNCS.PHASECHK.TRANS64.TRYWAIT P2, [R0+URZ+0x2d830], R3 ;  /* 0x02d83003000075a7 */ /* 0x000062000804017f */
[----:B------:R-:W-:Y:S05]  /*bd30*/  @!P0 BRA `(.L_x_1504) ;  /* 0x0000000000048947 */ /* 0x000fea0003800000 */
[----:B------:R-:W-:Y:S01]  /*bd40*/  BPT.TRAP 0x1 ;  /* 0x000000040000795c */ /* 0x000fe20000300000 */
.L_x_1504:
[----:B------:R-:W2:Y:S02]  /*bd50*/  S2R R4, SR_TID.X ;  /* 0x0000000000047919 */ /* 0x000ea40000002100 */
[----:B--2---:R-:W-:-:S04]  /*bd60*/  LOP3.LUT R4, R4, 0x7f, RZ, 0xc0, !PT ;  /* 0x0000007f04047812 */ /* 0x004fc800078ec0ff */
[----:B------:R-:W-:Y:S01]  /*bd70*/  ISETP.NE.AND P1, PT, R4, RZ, PT ;  /* 0x000000ff0400720c */ /* 0x000fe20003f25270 */
[----:B-1----:R-:W-:-:S12]  /*bd80*/  @P2 BRA `(.L_x_1505) ;  /* 0x0000000000082947 */ /* 0x002fd80003800000 */
[----:B------:R-:W1:Y:S02]  /*bd90*/  SYNCS.PHASECHK.TRANS64.TRYWAIT P2, [R0+URZ+0x2d830], R3 ;  /* 0x02d83003000075a7 */ /* 0x000e64000804017f */
[----:B-1----:R-:W-:Y:S05]  /*bda0*/  @!P2 BRA `(.L_x_1506) ;  /* 0x000001900068a947 */ /* 0x002fea0003800000 */
.L_x_1505:
[----:B------:R-:W-:Y:S05]  /*bdb0*/  WARPSYNC.ALL ;  /* 0x0000000000007948 */ /* 0x000fea0003800000 */
[----:B01----:R-:W-:Y:S01]  /*bdc0*/  VIADD R3, R2, 0x15400 ;  /* 0x0001540002037836 */ /* 0x003fe20000000000 */
[----:B------:R-:W-:-:S04]  /*bdd0*/  LOP3.LUT R12, R44, 0x10000, RZ, 0xfc, !PT ;  /* 0x000100002c0c7812 */ /* 0x000fc800078efcff */
[----:B------:R-:W-:-:S04]  /*bde0*/  SHF.R.U32.HI R3, RZ, 0x4, R3 ;  /* 0x00000004ff037819 */ /* 0x000fc80000011603 */
[----:B------:R-:W-:-:S04]  /*bdf0*/  LOP3.LUT R3, R3, 0x3fff, RZ, 0xc0, !PT ;  /* 0x00003fff03037812 */ /* 0x000fc800078ec0ff */
[----:B------:R-:W-:Y:S01]  /*be00*/  LOP3.LUT R4, R3, 0x10000, RZ, 0xfc, !PT ;  /* 0x0001000003047812 */ /* 0x000fe200078efcff */
[----:B------:R-:W-:Y:S02]  /*be10*/  IMAD.MOV.U32 R13, RZ, RZ, -0x7fffffe0 ;  /* 0x80000020ff0d7424 */ /* 0x000fe400078e00ff */
[----:B------:R-:W-:Y:S01]  /*be20*/  IMAD.MOV.U32 R5, RZ, RZ, -0x7fffffe0 ;  /* 0x80000020ff057424 */ /* 0x000fe200078e00ff */
[C---:B------:R-:W-:Y:S01]  /*be30*/  R2UR UR4, R12.reuse ;  /* 0x000000000c0472ca */ /* 0x040fe200000e0000 */
[----:B------:R0:W-:Y:S01]  /*be40*/  STL [R1+0x8], R4 ;  /* 0x0000080401007387 */ /* 0x0001e20000100800 */
[----:B------:R-:W-:Y:S01]  /*be50*/  R2UR UR5, R13 ;  /* 0x000000000d0572ca */ /* 0x000fe200000e0000 */
[----:B-----5:R-:W-:Y:S01]  /*be60*/  WARPGROUP.ARRIVE ;  /* 0x00000000000079c5 */ /* 0x020fe20000000000 */
[----:B------:R-:W-:Y:S01]  /*be70*/  R2UR UR7, R5 ;  /* 0x00000000050772ca */ /* 0x000fe200000e0000 */
[----:B------:R-:W-:Y:S01]  /*be80*/  VIADD R152, R12, 0x2 ;  /* 0x000000020c987836 */ /* 0x000fe20000000000 */
[----:B------:R-:W2:Y:S01]  /*be90*/  LDL R8, [R1+0x44] ;  /* 0x0000440001087983 */ /* 0x000ea20000100800 */
[----:B------:R-:W-:Y:S01]  /*bea0*/  IMAD.MOV.U32 R153, RZ, RZ, -0x7fffffe0 ;  /* 0x80000020ff997424 */ /* 0x000fe200078e00ff */
[----:B------:R-:W1:Y:S01]  /*beb0*/  LDC R3, c[0x0][0x448] ;  /* 0x00011200ff037b82 */ /* 0x000e620000000800 */
[----:B------:R-:W-:Y:S01]  /*bec0*/  IMAD.MOV.U32 R7, RZ, RZ, -0x7fffffe0 ;  /* 0x80000020ff077424 */ /* 0x000fe200078e00ff */
[----:B------:R-:W2:Y:S01]  /*bed0*/  LDL R91, [R1+0x1c] ;  /* 0x00001c00015b7983 */ /* 0x000ea20000100800 */
[----:B0-----:R-:W-:-:S05]  /*bee0*/  IMAD R4, R16, 0x600, R4 ;  /* 0x0000060010047824 */ /* 0x001fca00078e0204 */
[----:B------:R-:W-:-:S13]  /*bef0*/  R2UR UR6, R4 ;  /* 0x00000000040672ca */ /* 0x000fda00000e0000 */
[----:B------:R-:W-:Y:S01]  /*bf00*/  HGMMA.64x128x16.F32 R24, gdesc[UR4], RZ, !UPT, gsb0 ;  /* 0x01e00000041879f0 */ /* 0x000fe2000c0008ff */
[----:B------:R-:W-:Y:S01]  /*bf10*/  VIADD R6, R4, 0x2 ;  /* 0x0000000204067836 */ /* 0x000fe20000000000 */
[----:B------:R-:W-:Y:S02]  /*bf20*/  R2UR UR4, R152 ;  /* 0x00000000980472ca */ /* 0x000fe400000e0000 */
[----:B------:R-:W-:Y:S02]  /*bf30*/  R2UR UR5, R153 ;  /* 0x00000000990572ca */ /* 0x000fe400000e0000 */
[----:B------:R-:W-:Y:S02]  /*bf40*/  R2UR UR6, R6 ;  /* 0x00000000060672ca */ /* 0x000fe400000e0000 */
[----:B------:R-:W-:Y:S01]  /*bf50*/  R2UR UR7, R7 ;  /* 0x00000000070772ca */ /* 0x000fe200000e0000 */
[----:B------:R-:W-:Y:S02]  /*bf60*/  VIADD R150, R12, 0x300 ;  /* 0x000003000c967836 */ /* 0x000fe40000000000 */
[----:B------:R-:W-:-:S02]  /*bf70*/  VIADD R6, R4, 0x200 ;  /* 0x0000020004067836 */ /* 0x000fc40000000000 */
[----:B------:R-:W-:Y:S02]  /*bf80*/  IMAD.MOV.U32 R151, RZ, RZ, -0x7fffffe0 ;  /* 0x80000020ff977424 */ /* 0x000fe400078e00ff */
[----:B------:R-:W-:Y:S01]  /*bf90*/  IMAD.MOV.U32 R7, RZ, RZ, -0x7fffffe0 ;  /* 0x80000020ff077424 */ /* 0x000fe200078e00ff */
[----:B------:R-:W-:Y:S02]  /*bfa0*/  WARPGROUP.DEPBAR.LE gsb0, 0x0 ;  /* 0x00008000000079c5 */ /* 0x000fe40000010000 */
[----:B------:R-:W-:-:S06]  /*bfb0*/  WARPGROUP.ARRIVE ;  /* 0x00000000000079c5 */ /* 0x000fcc0000000000 */
[----:B------:R-:W-:Y:S01]  /*bfc0*/  HGMMA.64x128x16.F32 R24, gdesc[UR4], R24, gsb0 ;  /* 0x01e00000041879f0 */ /* 0x000fe20008000818 */
        /* <DEDUP_REMOVED lines=36> */
[----:B------:R-:W-:Y:S02]  /*c210*/  R2UR UR7, R5 ;  /* 0x00000000050772ca */ /* 0x000fe400000e0000 */
[----:B-1----:R-:W-:-:S13]  /*c220*/  ISETP.NE.AND P2, PT, R3, 0x1, PT ;  /* 0x000000010300780c */ /* 0x002fda0003f45270 */
[----:B------:R-:W0:Y:S08]  /*c230*/  @P2 LDC R4, c[0x0][0x44c] ;  /* 0x00011300ff042b82 */ /* 0x000e300000000800 */
[----:B------:R-:W1:Y:S01]  /*c240*/  @P2 LDC R6, c[0x0][0x450] ;  /* 0x00011400ff062b82 */ /* 0x000e620000000800 */
[----:B--2---:R-:W-:Y:S01]  /*c250*/  IMAD.IADD R9, R8, 0x1, R91 ;  /* 0x0000000108097824 */ /* 0x004fe200078e025b */
[----:B------:R-:W-:-:S02]  /*c260*/  WARPGROUP.DEPBAR.LE gsb0, 0x0 ;  /* 0x00008000000079c5 */ /* 0x000fc40000010000 */
[----:B------:R-:W-:-:S06]  /*c270*/  WARPGROUP.ARRIVE ;  /* 0x00000000000079c5 */ /* 0x000fcc0000000000 */
[----:B------:R-:W-:Y:S01]  /*c280*/  HGMMA.64x128x16.F32 R24, gdesc[UR4], R24, gsb0 ;  /* 0x01e00000041879f0 */ /* 0x000fe20008000818 */
[----:B0-----:R-:W-:Y:S01]  /*c290*/  @P2 IMAD.HI.U32 R3, R9, R4, RZ ;  /* 0x0000000409032227 */ /* 0x001fe200078e00ff */
[----:B------:R-:W-:Y:S01]  /*c2a0*/  ULDC.64 UR4, c[0x0][0x9e0] ;  /* 0x0002780000047ab9 */ /* 0x000fe20000000a00 */
[----:B------:R-:W-:-:S03]  /*c2b0*/  ULDC UR6, c[0x0][0x9dc] ;  /* 0x0002770000067ab9 */ /* 0x000fc60000000800 */
[----:B-1----:R-:W-:Y:S01]  /*c2c0*/  @P2 SHF.R.U32.HI R9, RZ, R6, R3 ;  /* 0x00000006ff092219 */ /* 0x002fe20000011603 */
[----:B------:R-:W-:Y:S02]  /*c2d0*/  @!P1 VIADD R0, R0, 0x2d840 ;  /* 0x0002d84000009836 */ /* 0x000fe40000000000 */
[----:B------:R-:W-:Y:S02]  /*c2e0*/  IMAD.MOV.U32 R3, RZ, RZ, -0x80 ;  /* 0xffffff80ff037424 */ /* 0x000fe400078e00ff */
[----:B------:R-:W0:Y:S01]  /*c2f0*/  SHFL.IDX PT, R20, R9, RZ, 0x1c1f ;  /* 0x001c1fff09147589 */ /* 0x000e2200000e0000 */
[----:B------:R-:W-:Y:S01]  /*c300*/  UISETP.GE.AND UP0, UPT, UR5, 0x1, UPT ;  /* 0x000000010500788c */ /* 0x000fe2000bf06270 */
[----:B------:R-:W-:Y:S01]  /*c310*/  @!P1 PRMT R0, RZ, 0x654, R0 ;  /* 0x00000654ff009816 */ /* 0x000fe20000000000 */
[----:B------:R-:W-:Y:S02]  /*c320*/  IMAD R8, R88, R3, 0x80 ;  /* 0x0000008058087424 */ /* 0x000fe400078e0203 */
[----:B------:R-:W-:-:S02]  /*c330*/  IMAD.U32 R10, RZ, RZ, UR6 ;  /* 0x00000006ff0a7e24 */ /* 0x000fc4000f8e00ff */
[----:B------:R-:W-:-:S03]  /*c340*/  PLOP3.LUT P3, PT, PT, PT, UP0, 0x40, 0x0 ;  /* 0x000000000000781c */ /* 0x000fc60003f6e808 */
[----:B------:R-:W-:Y:S02]  /*c350*/  LOP3.LUT R7, RZ, R10, RZ, 0x33, !PT ;  /* 0x0000000aff077212 */ /* 0x000fe400078e33ff */
[--C-:B------:R-:W-:Y:S02]  /*c360*/  IADD3 R5, -R22, R139, R8.reuse ;  /* 0x0000008b16057210 */ /* 0x100fe40007ffe108 */
[----:B------:R-:W-:Y:S01]  /*c370*/  LEA R4, R88, 0xffffff80, 0x7 ;  /* 0xffffff8058047811 */ /* 0x000fe200078e38ff */
[----:B------:R-:W-:Y:S02]  /*c380*/  WARPGROUP.DEPBAR.LE gsb0, 0x0 ;  /* 0x00008000000079c5 */ /* 0x000fe40000010000 */
[----:B------:R1:W-:Y:S02]  /*c390*/  @!P1 SYNCS.ARRIVE.TRANS64.RED.A1T0 RZ, [R0+URZ], RZ ;  /* 0x000000ff00ff99a7 */ /* 0x0003e4000810043f */
[----:B-1----:R-:W-:-:S04]  /*c3a0*/  IADD3 R0, -R22, 0x1, R8 ;  /* 0x0000000116007810 */ /* 0x002fc80007ffe108 */
[----:B------:R-:W-:-:S05]  /*c3b0*/  IADD3 R0, -R138, R0, R139 ;  /* 0x000000008a007210 */ /* 0x000fca0007ffe18b */
[C---:B------:R-:W-:Y:S02]  /*c3c0*/  VIADD R6, R0.reuse, UR4 ;  /* 0x0000000400067c36 */ /* 0x040fe40008000000 */
[----:B------:R-:W-:-:S03]  /*c3d0*/  IMAD.IADD R7, R0, 0x1, R7 ;  /* 0x0000000100077824 */ /* 0x000fc600078e0207 */
[----:B0-----:R-:W-:Y:S01]  /*c3e0*/  VIADDMNMX R3, R20, R6, R5, PT ;  /* 0x0000000614037246 */ /* 0x001fe20003800105 */
[----:B------:R-:W-:Y:S01]  /*c3f0*/  IMAD.IADD R0, R7, 0x1, R20 ;  /* 0x0000000107007824 */ /* 0x000fe200078e0214 */
[----:B------:R-:W-:Y:S06]  /*c400*/  @P3 BRA `(.L_x_1507) ;  /* 0x0000000000583947 */ /* 0x000fec0003800000 */
[----:B------:R-:W-:Y:S01]  /*c410*/  IADD3 R11, -R138, R139, R20 ;  /* 0x0000008b8a0b7210 */ /* 0x000fe20007ffe114 */
[----:B------:R-:W-:Y:S03]  /*c420*/  BSSY B0, `(.L_x_1508) ;  /* 0x0000010000007945 */ /* 0x000fe60003800000 */
        /* <DEDUP_REMOVED lines=10> */
.L_x_1509:
[----:B------:R-:W-:-:S06]  /*c4d0*/  UISETP.NE.AND UP1, UPT, UR5, 0x1, UPT ;  /* 0x000000010500788c */ /* 0x000fcc000bf25270 */
[----:B------:R-:W-:-:S05]  /*c4e0*/  PLOP3.LUT P3, PT, PT, PT, UP1, 0x80, 0x0 ;  /* 0x000000000000781c */ /* 0x000fca0003f6f018 */
[----:B------:R-:W-:-:S08]  /*c4f0*/  @UP1 ULDC.64 UR6, c[0x0][0x9e8] ;  /* 0x00027a0000061ab9 */ /* 0x000fd00000000a00 */
[----:B------:R-:W-:-:S05]  /*c500*/  @P3 IMAD.HI.U32 R20, R11, UR6, RZ ;  /* 0x000000060b143c27 */ /* 0x000fca000f8e00ff */
[----:B------:R-:W-:-:S07]  /*c510*/  @P3 SHF.R.U32.HI R11, RZ, UR7, R20 ;  /* 0x00000007ff0b3c19 */ /* 0x000fce0008011614 */
.L_x_1510:
[----:B------:R-:W-:Y:S05]  /*c520*/  BSYNC B0 ;  /* 0x0000000000007941 */ /* 0x000fea0003800000 */
.L_x_1508:
[----:B------:R-:W-:-:S04]  /*c530*/  IMAD R11, R11, UR5, -R4 ;  /* 0x000000050b0b7c24 */ /* 0x000fc8000f8e0a04 */
[----:B------:R-:W-:-:S05]  /*c540*/  IMAD.IADD R11, R11, 0x1, -R22 ;  /* 0x000000010b0b7824 */ /* 0x000fca00078e0a16 */
[----:B------:R-:W-:Y:S02]  /*c550*/  VIMNMX R0, R0, R11, !PT ;  /* 0x0000000b00007248 */ /* 0x000fe40007fe0100 */
[----:B------:R-:W-:-:S07]  /*c560*/  VIADDMNMX R3, R11, UR5, R3, PT ;  /* 0x000000050b037c46 */ /* 0x000fce000b800103 */
.L_x_1507:
[C---:B------:R-:W-:Y:S02]  /*c570*/  ISETP.GE.AND P3, PT, R8.reuse, 0x2, PT ;  /* 0x000000020800780c */ /* 0x040fe40003f66270 */
[----:B------:R-:W-:Y:S02]  /*c580*/  ISETP.GE.AND P5, PT, R8, 0x9, PT ;  /* 0x000000090800780c */ /* 0x000fe40003fa6270 */
[----:B------:R-:W-:Y:S02]  /*c590*/  ISETP.GT.AND P4, PT, R0, 0x1, !P3 ;  /* 0x000000010000780c */ /* 0x000fe40005f84270 */
[----:B------:R-:W-:Y:S02]  /*c5a0*/  LOP3.LUT R23, R23, 0xfffffffd, RZ, 0xc0, !PT ;  /* 0xfffffffd17177812 */ /* 0x000fe400078ec0ff */
[----:B------:R-:W-:-:S04]  /*c5b0*/  ISETP.LT.OR P4, PT, R3, 0x2, P4 ;  /* 0x000000020300780c */ /* 0x000fc80002781670 */
[----:B------:R-:W-:Y:S02]  /*c5c0*/  FSEL R25, R25, -INF , !P4 ;  /* 0xff80000019197808 */ /* 0x000fe40006000000 */
[----:B------:R-:W-:Y:S02]  /*c5d0*/  ISETP.GT.AND P4, PT, R0, 0x8, !P5 ;  /* 0x000000080000780c */ /* 0x000fe40006f84270 */
[----:B------:R-:W-:Y:S02]  /*c5e0*/  @P5 LOP3.LUT R23, R23, 0x2, RZ, 0xfc, !PT ;  /* 0x0000000217175812 */ /* 0x000fe400078efcff */
        /* <DEDUP_REMOVED lines=175> */
[----:B------:R-:W-:Y:S02]  /*d0e0*/  ISETP.GT.AND P6, PT, R0, 0x79, !P6 ;  /* 0x000000790000780c */ /* 0x000fe400077c4270 */
[----:B------:R-:W0:Y:S02]  /*d0f0*/  SHFL.IDX PT, R0, R9, 0x1, 0x1c1f ;  /* 0x003c1f0009007f89 */ /* 0x000e2400000e0000 */
[----:B------:R-:W-:-:S04]  /*d100*/  ISETP.LT.OR P6, PT, R3, 0x7a, P6 ;  /* 0x0000007a0300780c */ /* 0x000fc800037c1670 */
[----:B------:R-:W-:Y:S02]  /*d110*/  FSEL R85, R85, -INF , !P6 ;  /* 0xff80000055557808 */ /* 0x000fe40007000000 */
[----:B------:R-:W-:Y:S02]  /*d120*/  PLOP3.LUT P6, PT, PT, PT, UP0, 0x40, 0x0 ;  /* 0x000000000000781c */ /* 0x000fe40003fce808 */
[----:B0-----:R-:W-:Y:S01]  /*d130*/  VIADDMNMX R5, R0, R6, R5, PT ;  /* 0x0000000600057246 */ /* 0x001fe20003800105 */
[----:B------:R-:W-:-:S10]  /*d140*/  IMAD.IADD R7, R7, 0x1, R0 ;  /* 0x0000000107077824 */ /* 0x000fd400078e0200 */
[----:B------:R-:W-:Y:S05]  /*d150*/  @P6 BRA `(.L_x_1511) ;  /* 0x0000000000606947 */ /* 0x000fea0003800000 */
        /* <DEDUP_REMOVED lines=13> */
.L_x_1513:
[----:B------:R-:W-:-:S06]  /*d230*/  UISETP.NE.AND UP1, UPT, UR5, 0x1, UPT ;  /* 0x000000010500788c */ /* 0x000fcc000bf25270 */
[----:B------:R-:W-:-:S05]  /*d240*/  PLOP3.LUT P6, PT, PT, PT, UP1, 0x80, 0x0 ;  /* 0x000000000000781c */ /* 0x000fca0003fcf018 */
[----:B------:R-:W-:-:S08]  /*d250*/  @UP1 ULDC.64 UR6, c[0x0][0x9e8] ;  /* 0x00027a0000061ab9 */ /* 0x000fd00000000a00 */
[----:B------:R-:W-:Y:S01]  /*d260*/  @P6 IMAD.HI.U32 R0, R3, UR6, RZ ;  /* 0x0000000603006c27 */ /* 0x000fe2000f8e00ff */
[----:B------:R-:W-:-:S13]  /*d270*/  PLOP3.LUT P6, PT, PT, PT, UP1, 0x80, 0x0 ;  /* 0x000000000000781c */ /* 0x000fda0003fcf018 */
[----:B------:R-:W-:-:S07]  /*d280*/  @P6 SHF.R.U32.HI R3, RZ, UR7, R0 ;  /* 0x00000007ff036c19 */ /* 0x000fce0008011600 */
.L_x_1514:
[----:B------:R-:W-:Y:S05]  /*d290*/  BSYNC B0 ;  /* 0x0000000000007941 */ /* 0x000fea0003800000 */
.L_x_1512:
[----:B------:R-:W-:-:S04]  /*d2a0*/  IMAD R3, R3, UR5, -R4 ;  /* 0x0000000503037c24 */ /* 0x000fc8000f8e0a04 */
[----:B------:R-:W-:-:S05]  /*d2b0*/  IMAD.IADD R0, R3, 0x1, -R22 ;  /* 0x0000000103007824 */ /* 0x000fca00078e0a16 */
[----:B------:R-:W-:Y:S02]  /*d2c0*/  VIMNMX R7, R7, R0, !PT ;  /* 0x0000000007077248 */ /* 0x000fe40007fe0100 */
[----:B------:R-:W-:-:S07]  /*d2d0*/  VIADDMNMX R5, R0, UR5, R5, PT ;  /* 0x0000000500057c46 */ /* 0x000fce000b800105 */
.L_x_1511:
[----:B------:R-:W-:Y:S01]  /*d2e0*/  ISETP.GT.AND P3, PT, R7, 0x1, !P3 ;  /* 0x000000010700780c */ /* 0x000fe20005f64270 */
[----:B------:R-:W-:Y:S01]  /*d2f0*/  ULDC UR41, c[0x0][0x988] ;  /* 0x0002620000297ab9 */ /* 0x000fe20000000800 */
[----:B------:R-:W2:Y:S01]  /*d300*/  LDL R92, [R1+0x20] ;  /* 0x00002000015c7983 */ /* 0x000ea20000100800 */
[----:B------:R-:W-:Y:S02]  /*d310*/  LOP3.LUT P6, RZ, R23, 0x2000000, RZ, 0xc0, !PT ;  /* 0x0200000017ff7812 */ /* 0x000fe400078cc0ff */
        /* <DEDUP_REMOVED lines=31> */
[----:B------:R-:W-:Y:S02]  /*d510*/  ISETP.GT.AND P3, PT, R7, 0x18, !P6 ;  /* 0x000000180700780c */ /* 0x000fe40007764270 */
[----:B------:R-:W-:Y:S02]  /*d520*/  LOP3.LUT P6, RZ, R23, 0x4000, RZ, 0xc0, !PT ;  /* 0x0000400017ff7812 */ /* 0x000fe400078cc0ff */
        /* <DEDUP_REMOVED lines=58> */
[----:B0-----:R-:W-:Y:S02]  /*d8d0*/  FMNMX.FTZ R6, R4, R3, !PT ;  /* 0x0000000304067209 */ /* 0x001fe40007810000 */
[----:B------:R-:W-:Y:S02]  /*d8e0*/  FSEL R54, R54, -INF , !P3 ;  /* 0xff80000036367808 */ /* 0x000fe40005800000 */
[----:B------:R-:W-:Y:S01]  /*d8f0*/  LOP3.LUT P3, RZ, R23, 0x10000, RZ, 0xc0, !PT ;  /* 0x0001000017ff7812 */ /* 0x000fe2000786c0ff */
[----:B------:R-:W0:Y:S03]  /*d900*/  SHFL.BFLY PT, R3, R6, 0x1, 0x1f ;  /* 0x0c201f0006037f89 */ /* 0x000e2600000e0000 */
[----:B------:R-:W-:-:S04]  /*d910*/  ISETP.GT.AND P3, PT, R7, 0x39, !P3 ;  /* 0x000000390700780c */ /* 0x000fc80005f64270 */
[----:B------:R-:W-:-:S04]  /*d920*/  ISETP.LT.OR P3, PT, R5, 0x3a, P3 ;  /* 0x0000003a0500780c */ /* 0x000fc80001f61670 */
[----:B------:R-:W-:Y:S02]  /*d930*/  FSEL R55, R55, -INF , !P3 ;  /* 0xff80000037377808 */ /* 0x000fe40005800000 */
[----:B------:R-:W-:-:S04]  /*d940*/  LOP3.LUT P3, RZ, R23, 0x8000, RZ, 0xc0, !PT ;  /* 0x0000800017ff7812 */ /* 0x000fc8000786c0ff */
[----:B------:R-:W-:-:S04]  /*d950*/  ISETP.GT.AND P3, PT, R7, 0x40, !P3 ;  /* 0x000000400700780c */ /* 0x000fc80005f64270 */
[----:B------:R-:W-:Y:S02]  /*d960*/  ISETP.LT.OR P3, PT, R5, 0x41, P3 ;  /* 0x000000410500780c */ /* 0x000fe40001f61670 */
[----:B0-----:R-:W-:Y:S02]  /*d970*/  FMNMX.FTZ R0, R6, R3, !PT ;  /* 0x0000000306007209 */ /* 0x001fe40007810000 */
[----:B------:R-:W-:Y:S02]  /*d980*/  FSEL R58, R58, -INF , !P3 ;  /* 0xff8000003a3a7808 */ /* 0x000fe40005800000 */
[----:B------:R-:W-:Y:S01]  /*d990*/  ISETP.GT.AND P3, PT, R7, 0x41, !P6 ;  /* 0x000000410700780c */ /* 0x000fe20007764270 */
[----:B------:R-:W-:Y:S01]  /*d9a0*/  FMUL.FTZ R3, R0, UR41 ;  /* 0x0000002900037c20 */ /* 0x000fe20008410000 */
[----:B------:R-:W-:Y:S02]  /*d9b0*/  LOP3.LUT P6, RZ, R23, 0x8, RZ, 0xc0, !PT ;  /* 0x0000000817ff7812 */ /* 0x000fe400078cc0ff */
        /* <DEDUP_REMOVED lines=53> */
[--C-:B------:R-:W-:Y:S01]  /*dd10*/  FFMA.FTZ R6, R33, UR41, -R3.reuse ;  /* 0x0000002921067c23 */ /* 0x100fe20008010803 */
[--C-:B------:R-:W-:Y:S01]  /*dd20*/  FFMA.FTZ R11, R28, UR41, -R3.reuse ;  /* 0x000000291c0b7c23 */ /* 0x100fe20008010803 */
[----:B------:R-:W-:Y:S01]  /*dd30*/  FSEL R26, R26, -INF , !P3 ;  /* 0xff8000001a1a7808 */ /* 0x000fe20005800000 */
[--C-:B------:R-:W-:Y:S01]  /*dd40*/  FFMA.FTZ R28, R32, UR41, -R3.reuse ;  /* 0x00000029201c7c23 */ /* 0x100fe20008010803 */
[--C-:B------:R-:W-:Y:S01]  /*dd50*/  FFMA.FTZ R32, R37, UR41, -R3.reuse ;  /* 0x0000002925207c23 */ /* 0x100fe20008010803 */
[----:B------:R-:W-:Y:S01]  /*dd60*/  ISETP.GT.AND P3, PT, R7, 0x79, !P6 ;  /* 0x000000790700780c */ /* 0x000fe20007764270 */
        /* <DEDUP_REMOVED lines=11> */
[----:B------:R-:W-:Y:S01]  /*de20*/  MUFU.EX2 R24, R24 ;  /* 0x0000001800187308 */ /* 0x000fe20000000800 */
[--C-:B------:R-:W-:Y:S01]  /*de30*/  FFMA.FTZ R20, R53, UR41, -R3.reuse ;  /* 0x0000002935147c23 */ /* 0x100fe20008010803 */
[----:B------:R-:W-:Y:S01]  /*de40*/  FMNMX.FTZ R4, R34, R25, !PT ;  /* 0x0000001922047209 */ /* 0x000fe20007810000 */
[--C-:B------:R-:W-:Y:S01]  /*de50*/  FFMA.FTZ R53, R69, UR41, -R3.reuse ;  /* 0x0000002945357c23 */ /* 0x100fe20008010803 */
[--C-:B------:R-:W-:Y:S01]  /*de60*/  FFMA.FTZ R83, R60, UR41, -R3.reuse ;  /* 0x000000293c537c23 */ /* 0x100fe20008010803 */
        /* <DEDUP_REMOVED lines=11> */
[----:B------:R0:W-:Y:S01]  /*df20*/  MUFU.EX2 R29, R36 ;  /* 0x00000024001d7308 */ /* 0x0001e20000000800 */
[----:B------:R-:W-:Y:S01]  /*df30*/  FFMA.FTZ R61, R61, UR41, -R3 ;  /* 0x000000293d3d7c23 */ /* 0x000fe20008010803 */
[----:B------:R-:W-:-:S04]  /*df40*/  FMNMX.FTZ R4, R42, R33, !PT ;  /* 0x000000212a047209 */ /* 0x000fc80007810000 */
[----:B------:R-:W-:Y:S02]  /*df50*/  FMNMX.FTZ R33, R43, R4, !PT ;  /* 0x000000042b217209 */ /* 0x000fe40007810000 */
[----:B------:R-:W1:Y:S01]  /*df60*/  MUFU.EX2 R9, R9 ;  /* 0x0000000900097308 */ /* 0x000e620000000800 */
[--C-:B0-----:R-:W-:Y:S01]  /*df70*/  FFMA.FTZ R36, R48, UR41, -R3.reuse ;  /* 0x0000002930247c23 */ /* 0x101fe20008010803 */
[----:B------:R-:W-:Y:S01]  /*df80*/  FMNMX.FTZ R4, R46, R33, !PT ;  /* 0x000000212e047209 */ /* 0x000fe20007810000 */
[----:B------:R-:W-:-:S03]  /*df90*/  FFMA.FTZ R48, R65, UR41, -R3 ;  /* 0x0000002941307c23 */ /* 0x000fc60008010803 */
[----:B------:R-:W-:Y:S02]  /*dfa0*/  FMNMX.FTZ R37, R47, R4, !PT ;  /* 0x000000042f257209 */ /* 0x000fe40007810000 */
[----:B------:R-:W-:Y:S02]  /*dfb0*/  MUFU.EX2 R33, R40 ;  /* 0x0000002800217308 */ /* 0x000fe40000000800 */
[----:B------:R-:W-:-:S04]  /*dfc0*/  FMNMX.FTZ R4, R50, R37, !PT ;  /* 0x0000002532047209 */ /* 0x000fc80007810000 */
[----:B------:R-:W-:Y:S02]  /*dfd0*/  FMNMX.FTZ R37, R51, R4, !PT ;  /* 0x0000000433257209 */ /* 0x000fe40007810000 */
[----:B------:R-:W0:Y:S02]  /*dfe0*/  MUFU.EX2 R11, R11 ;  /* 0x0000000b000b7308 */ /* 0x000e240000000800 */
[----:B------:R-:W-:-:S04]  /*dff0*/  FMNMX.FTZ R4, R54, R37, !PT ;  /* 0x0000002536047209 */ /* 0x000fc80007810000 */
[----:B------:R-:W-:Y:S02]  /*e000*/  FMNMX.FTZ R37, R55, R4, !PT ;  /* 0x0000000437257209 */ /* 0x000fe40007810000 */
[----:B------:R-:W3:Y:S02]  /*e010*/  MUFU.EX2 R21, R21 ;  /* 0x0000001500157308 */ /* 0x000ee40000000800 */
[----:B------:R-:W-:-:S04]  /*e020*/  FMNMX.FTZ R4, R58, R37, !PT ;  /* 0x000000253a047209 */ /* 0x000fc80007810000 */
[----:B------:R-:W-:Y:S02]  /*e030*/  FMNMX.FTZ R37, R59, R4, !PT ;  /* 0x000000043b257209 */ /* 0x000fe40007810000 */
[----:B------:R-:W4:Y:S02]  /*e040*/  MUFU.EX2 R28, R28 ;  /* 0x0000001c001c7308 */ /* 0x000f240000000800 */
[----:B------:R-:W-:-:S04]  /*e050*/  FMNMX.FTZ R4, R62, R37, !PT ;  /* 0x000000253e047209 */ /* 0x000fc80007810000 */
[----:B------:R-:W-:Y:S01]  /*e060*/  FMNMX.FTZ R37, R63, R4, !PT ;  /* 0x000000043f257209 */ /* 0x000fe20007810000 */
[--C-:B------:R-:W-:Y:S01]  /*e070*/  FFMA.FTZ R4, R49, UR41, -R3.reuse ;  /* 0x0000002931047c23 */ /* 0x100fe20008010803 */
[----:B------:R-:W-:Y:S01]  /*e080*/  FFMA.FTZ R49, R68, UR41, -R3 ;  /* 0x0000002944317c23 */ /* 0x000fe20008010803 */
        /* <DEDUP_REMOVED lines=12> */
[----:B------:R5:W-:Y:S01]  /*e150*/  MUFU.EX2 R37, R56 ;  /* 0x0000003800257308 */ /* 0x000be20000000800 */
[----:B------:R-:W-:-:S04]  /*e160*/  FMNMX.FTZ R7, R82, R7, !PT ;  /* 0x0000000752077209 */ /* 0x000fc80007810000 */
[----:B------:R-:W-:-:S03]  /*e170*/  FMNMX.FTZ R7, R90, R7, !PT ;  /* 0x000000075a077209 */ /* 0x000fc60007810000 */
[----:B------:R-:W-:Y:S01]  /*e180*/  MUFU.EX2 R36, R36 ;  /* 0x0000002400247308 */ /* 0x000fe20000000800 */
[----:B------:R-:W-:Y:S01]  /*e190*/  FMNMX.FTZ R6, R86, R7, !PT ;  /* 0x0000000756067209 */ /* 0x000fe20007810000 */
[--C-:B-----5:R-:W-:Y:S01]  /*e1a0*/  FFMA.FTZ R56, R72, UR41, -R3.reuse ;  /* 0x0000002948387c23 */ /* 0x120fe20008010803 */
[----:B------:R-:W-:Y:S02]  /*e1b0*/  FFMA.FTZ R7, R81, UR41, -R3 ;  /* 0x0000002951077c23 */ /* 0x000fe40008010803 */
[----:B------:R-:W-:-:S03]  /*e1c0*/  FMNMX.FTZ R6, R87, R6, !PT ;  /* 0x0000000657067209 */ /* 0x000fc60007810000 */
[----:B------:R-:W-:Y:S02]  /*e1d0*/  MUFU.EX2 R4, R4 ;  /* 0x0000000400047308 */ /* 0x000fe40000000800 */
[----:B------:R-:W5:Y:S06]  /*e1e0*/  SHFL.BFLY PT, R5, R6, 0x2, 0x1f ;  /* 0x0c401f0006057f89 */ /* 0x000f6c00000e0000 */
[----:B------:R-:W-:Y:S08]  /*e1f0*/  MUFU.EX2 R8, R8 ;  /* 0x0000000800087308 */ /* 0x000ff00000000800 */
[----:B------:R-:W-:Y:S08]  /*e200*/  MUFU.EX2 R20, R20 ;  /* 0x0000001400147308 */ /* 0x000ff00000000800 */
[----:B------:R-:W-:Y:S01]  /*e210*/  MUFU.EX2 R52, R52 ;  /* 0x0000003400347308 */ /* 0x000fe20000000800 */
[----:B-----5:R-:W-:Y:S01]  /*e220*/  FMNMX.FTZ R40, R6, R5, !PT ;  /* 0x0000000506287209 */ /* 0x020fe20007810000 */
[----:B------:R-:W-:-:S04]  /*e230*/  FFMA.FTZ R5, R80, UR41, -R3 ;  /* 0x0000002950057c23 */ /* 0x000fc80008010803 */
[----:B------:R-:W5:Y:S02]  /*e240*/  SHFL.BFLY PT, R65, R40, 0x1, 0x1f ;  /* 0x0c201f0028417f89 */ /* 0x000f6400000e0000 */
[----:B------:R-:W-:Y:S08]  /*e250*/  MUFU.EX2 R83, R83 ;  /* 0x0000005300537308 */ /* 0x000ff00000000800 */
[----:B------:R-:W-:Y:S08]  /*e260*/  MUFU.EX2 R61, R61 ;  /* 0x0000003d003d7308 */ /* 0x000ff00000000800 */
[----:B------:R-:W-:Y:S01]  /*e270*/  MUFU.EX2 R41, R41 ;  /* 0x0000002900297308 */ /* 0x000fe20000000800 */
[----:B-----5:R-:W-:-:S07]  /*e280*/  FMNMX.FTZ R6, R40, R65, !PT ;  /* 0x0000004128067209 */ /* 0x020fce0007810000 */
[----:B------:R-:W-:Y:S01]  /*e290*/  MUFU.EX2 R48, R48 ;  /* 0x0000003000307308 */ /* 0x000fe20000000800 */
[--C-:B------:R-:W-:Y:S01]  /*e2a0*/  FFMA.FTZ R40, R84, UR41, -R3.reuse ;  /* 0x0000002954287c23 */ /* 0x100fe20008010803 */
[----:B------:R-:W-:Y:S01]  /*e2b0*/  FFMA.FTZ R3, R85, UR41, -R3 ;  /* 0x0000002955037c23 */ /* 0x000fe20008010803 */
[C---:B------:R-:W-:Y:S01]  /*e2c0*/  FSETP.NEU.FTZ.AND P3, PT, R6.reuse, -INF , PT ;  /* 0xff8000000600780b */ /* 0x040fe20003f7d000 */
[----:B------:R-:W-:-:S04]  /*e2d0*/  FMUL.FTZ R77, R6, UR41 ;  /* 0x00000029064d7c20 */ /* 0x000fc80008410000 */
[----:B------:R-:W-:Y:S01]  /*e2e0*/  MUFU.EX2 R49, R49 ;  /* 0x0000003100317308 */ /* 0x000fe20000000800 */
[----:B------:R-:W-:-:S05]  /*e2f0*/  FSEL R77, R77, RZ, P3 ;  /* 0x000000ff4d4d7208 */ /* 0x000fca0001800000 */
[--C-:B------:R-:W-:Y:S01]  /*e300*/  FFMA.FTZ R65, R26, UR41, -R77.reuse ;  /* 0x000000291a417c23 */ /* 0x100fe2000801084d */
[--C-:B------:R-:W-:Y:S01]  /*e310*/  FFMA.FTZ R27, R27, UR41, -R77.reuse ;  /* 0x000000291b1b7c23 */ /* 0x100fe2000801084d */
[--C-:B------:R-:W-:Y:S01]  /*e320*/  FFMA.FTZ R68, R30, UR41, -R77.reuse ;  /* 0x000000291e447c23 */ /* 0x100fe2000801084d */
[----:B------:R-:W-:Y:S01]  /*e330*/  FFMA.FTZ R31, R31, UR41, -R77 ;  /* 0x000000291f1f7c23 */ /* 0x000fe2000801084d */
[----:B-1----:R-:W-:Y:S01]  /*e340*/  FADD.FTZ R26, R24, R9 ;  /* 0x00000009181a7221 */ /* 0x002fe20000010000 */
[--C-:B------:R-:W-:Y:S01]  /*e350*/  FFMA.FTZ R69, R34, UR41, -R77.reuse ;  /* 0x0000002922457c23 */ /* 0x100fe2000801084d */
[----:B------:R-:W-:Y:S01]  /*e360*/  MUFU.EX2 R65, R65 ;  /* 0x0000004100417308 */ /* 0x000fe20000000800 */
[--C-:B------:R-:W-:Y:S01]  /*e370*/  FFMA.FTZ R76, R43, UR41, -R77.reuse ;  /* 0x000000292b4c7c23 */ /* 0x100fe2000801084d */
[----:B0-----:R-:W-:Y:S01]  /*e380*/  FADD.FTZ R26, R11, R26 ;  /* 0x0000001a0b1a7221 */ /* 0x001fe20000010000 */
[--C-:B------:R-:W-:Y:S01]  /*e390*/  FFMA.FTZ R43, R54, UR41, -R77.reuse ;  /* 0x00000029362b7c23 */ /* 0x100fe2000801084d */
[--C-:B------:R-:W-:Y:S01]  /*e3a0*/  FFMA.FTZ R35, R35, UR41, -R77.reuse ;  /* 0x0000002923237c23 */ /* 0x100fe2000801084d */
[--C-:B------:R-:W-:Y:S01]  /*e3b0*/  FFMA.FTZ R54, R63, UR41, -R77.reuse ;  /* 0x000000293f367c23 */ /* 0x100fe2000801084d */
[----:B---3--:R-:W-:Y:S01]  /*e3c0*/  FADD.FTZ R63, R21, R26 ;  /* 0x0000001a153f7221 */ /* 0x008fe20000010000 */
[----:B------:R-:W-:Y:S01]  /*e3d0*/  F2FP.F16.F32.PACK_AB R24, R9, R24 ;  /* 0x000000180918723e */ /* 0x000fe200000000ff */
[----:B------:R-:W0:Y:S01]  /*e3e0*/  MUFU.EX2 R27, R27 ;  /* 0x0000001b001b7308 */ /* 0x000e220000000800 */
[----:B------:R-:W-:Y:S01]  /*e3f0*/  FFMA.FTZ R38, R38, UR41, -R77 ;  /* 0x0000002926267c23 */ /* 0x000fe2000801084d */
[----:B----4-:R-:W-:Y:S01]  /*e400*/  FADD.FTZ R26, R28, R63 ;  /* 0x0000003f1c1a7221 */ /* 0x010fe20000010000 */
[--C-:B------:R-:W-:Y:S01]  /*e410*/  FFMA.FTZ R72, R39, UR41, -R77.reuse ;  /* 0x0000002927487c23 */ /* 0x100fe2000801084d */
[--C-:B------:R-:W-:Y:S01]  /*e420*/  FFMA.FTZ R73, R42, UR41, -R77.reuse ;  /* 0x000000292a497c23 */ /* 0x100fe2000801084d */
[--C-:B------:R-:W-:Y:S01]  /*e430*/  FFMA.FTZ R80, R46, UR41, -R77.reuse ;  /* 0x000000292e507c23 */ /* 0x100fe2000801084d */
[----:B------:R-:W-:Y:S01]  /*e440*/  FADD.FTZ R30, R25, R26 ;  /* 0x0000001a191e7221 */ /* 0x000fe20000010000 */
[--C-:B------:R-:W-:Y:S01]  /*e450*/  FFMA.FTZ R81, R47, UR41, -R77.reuse ;  /* 0x000000292f517c23 */ /* 0x100fe2000801084d */
[----:B------:R-:W1:Y:S01]  /*e460*/  MUFU.EX2 R68, R68 ;  /* 0x0000004400447308 */ /* 0x000e620000000800 */
[--C-:B------:R-:W-:Y:S01]  /*e470*/  FFMA.FTZ R39, R50, UR41, -R77.reuse ;  /* 0x0000002932277c23 */ /* 0x100fe2000801084d */
[--C-:B------:R-:W-:Y:S01]  /*e480*/  FFMA.FTZ R42, R51, UR41, -R77.reuse ;  /* 0x00000029332a7c23 */ /* 0x100fe2000801084d */
[--C-:B------:R-:W-:Y:S01]  /*e490*/  FFMA.FTZ R51, R62, UR41, -R77.reuse ;  /* 0x000000293e337c23 */ /* 0x100fe2000801084d */
[--C-:B------:R-:W-:Y:S01]  /*e4a0*/  FFMA.FTZ R46, R55, UR41, -R77.reuse ;  /* 0x00000029372e7c23 */ /* 0x100fe2000801084d */
[--C-:B------:R-:W-:Y:S01]  /*e4b0*/  FFMA.FTZ R47, R58, UR41, -R77.reuse ;  /* 0x000000293a2f7c23 */ /* 0x100fe2000801084d */
[----:B------:R-:W-:Y:S01]  /*e4c0*/  F2FP.F16.F32.PACK_AB R28, R25, R28 ;  /* 0x0000001c191c723e */ /* 0x000fe200000000ff */
[----:B------:R-:W-:Y:S01]  /*e4d0*/  FFMA.FTZ R50, R59, UR41, -R77 ;  /* 0x000000293b327c23 */ /* 0x000fe2000801084d */
[----:B------:R-:W3:Y:S01]  /*e4e0*/  MUFU.EX2 R31, R31 ;  /* 0x0000001f001f7308 */ /* 0x000ee20000000800 */
[----:B0-----:R-:W-:Y:S01]  /*e4f0*/  FADD.FTZ R63, R65, R27 ;  /* 0x0000001b413f7221 */ /* 0x001fe20000010000 */
[----:B------:R-:W-:Y:S01]  /*e500*/  F2FP.F16.F32.PACK_AB R25, R27, R65 ;  /* 0x000000411b19723e */ /* 0x000fe200000000ff */
[--C-:B------:R-:W-:Y:S01]  /*e510*/  FFMA.FTZ R55, R66, UR41, -R77.reuse ;  /* 0x0000002942377c23 */ /* 0x100fe2000801084d */
[--C-:B------:R-:W-:Y:S01]  /*e520*/  FFMA.FTZ R58, R67, UR41, -R77.reuse ;  /* 0x00000029433a7c23 */ /* 0x100fe2000801084d */
[--C-:B------:R-:W-:Y:S01]  /*e530*/  FFMA.FTZ R59, R70, UR41, -R77.reuse ;  /* 0x00000029463b7c23 */ /* 0x100fe2000801084d */
[--C-:B------:R-:W-:Y:S01]  /*e540*/  FFMA.FTZ R71, R71, UR41, -R77.reuse ;  /* 0x0000002947477c23 */ /* 0x100fe2000801084d */
[----:B------:R-:W-:Y:S01]  /*e550*/  FFMA.FTZ R74, R74, UR41, -R77 ;  /* 0x000000294a4a7c23 */ /* 0x000fe2000801084d */
[----:B------:R-:W0:Y:S01]  /*e560*/  MUFU.EX2 R69, R69 ;  /* 0x0000004500457308 */ /* 0x000e220000000800 */
[----:B-1----:R-:W-:Y:S01]  /*e570*/  FADD.FTZ R26, R68, R63 ;  /* 0x0000003f441a7221 */ /* 0x002fe20000010000 */
[----:B------:R-:W-:Y:S01]  /*e580*/  FADD.FTZ R63, R29, R30 ;  /* 0x0000001e1d3f7221 */ /* 0x000fe20000010000 */
[--C-:B------:R-:W-:Y:S01]  /*e590*/  FFMA.FTZ R75, R75, UR41, -R77.reuse ;  /* 0x000000294b4b7c23 */ /* 0x100fe2000801084d */
[--C-:B------:R-:W-:Y:S01]  /*e5a0*/  FFMA.FTZ R78, R78, UR41, -R77.reuse ;  /* 0x000000294e4e7c23 */ /* 0x100fe2000801084d */
[----:B------:R-:W-:Y:S01]  /*e5b0*/  FFMA.FTZ R79, R79, UR41, -R77 ;  /* 0x000000294f4f7c23 */ /* 0x000fe2000801084d */
[----:B------:R-:W-:Y:S01]  /*e5c0*/  FADD.FTZ R30, R32, R63 ;  /* 0x0000003f201e7221 */ /* 0x000fe20000010000 */
[--C-:B------:R-:W-:Y:S01]  /*e5d0*/  FFMA.FTZ R82, R82, UR41, -R77.reuse ;  /* 0x0000002952527c23 */ /* 0x100fe2000801084d */
[----:B------:R-:W1:Y:S01]  /*e5e0*/  MUFU.EX2 R35, R35 ;  /* 0x0000002300237308 */ /* 0x000e620000000800 */
[----:B---3--:R-:W-:Y:S01]  /*e5f0*/  FADD.FTZ R26, R31, R26 ;  /* 0x0000001a1f1a7221 */ /* 0x008fe20000010000 */
[----:B------:R-:W-:Y:S01]  /*e600*/  FADD.FTZ R30, R33, R30 ;  /* 0x0000001e211e7221 */ /* 0x000fe20000010000 */
[----:B------:R-:W-:Y:S01]  /*e610*/  F2FP.F16.F32.PACK_AB R27, R31, R68 ;  /* 0x000000441f1b723e */ /* 0x000fe200000000ff */
[--C-:B------:R-:W-:Y:S01]  /*e620*/  FFMA.FTZ R90, R90, UR41, -R77.reuse ;  /* 0x000000295a5a7c23 */ /* 0x100fe2000801084d */
[--C-:B------:R-:W-:Y:S01]  /*e630*/  FFMA.FTZ R86, R86, UR41, -R77.reuse ;  /* 0x0000002956567c23 */ /* 0x100fe2000801084d */
[----:B------:R-:W-:-:S02]  /*e640*/  FFMA.FTZ R77, R87, UR41, -R77 ;  /* 0x00000029574d7c23 */ /* 0x000fc4000801084d */
[----:B------:R-:W3:Y:S01]  /*e650*/  MUFU.EX2 R38, R38 ;  /* 0x0000002600267308 */ /* 0x000ee20000000800 */
[----:B0-----:R-:W-:-:S07]  /*e660*/  FADD.FTZ R26, R69, R26 ;  /* 0x0000001a451a7221 */ /* 0x001fce0000010000 */
[----:B------:R-:W0:Y:S01]  /*e670*/  MUFU.EX2 R72, R72 ;  /* 0x0000004800487308 */ /* 0x000e220000000800 */
[----:B-1----:R-:W-:Y:S01]  /*e680*/  FADD.FTZ R9, R35, R26 ;  /* 0x0000001a23097221 */ /* 0x002fe20000010000 */
[----:B------:R-:W-:Y:S01]  /*e690*/  F2FP.F16.F32.PACK_AB R26, R21, R11 ;  /* 0x0000000b151a723e */ /* 0x000fe200000000ff */
[----:B------:R-:W-:Y:S01]  /*e6a0*/  FADD.FTZ R21, R89, R30 ;  /* 0x0000001e59157221 */ /* 0x000fe20000010000 */
[----:B------:R-:W-:Y:S02]  /*e6b0*/  F2FP.F16.F32.PACK_AB R30, R32, R29 ;  /* 0x0000001d201e723e */ /* 0x000fe400000000ff */
[----:B------:R-:W-:Y:S01]  /*e6c0*/  F2FP.F16.F32.PACK_AB R29, R35, R69 ;  /* 0x00000045231d723e */ /* 0x000fe200000000ff */
[----:B------:R-:W-:Y:S01]  /*e6d0*/  FADD.FTZ R34, R44, R21 ;  /* 0x000000152c227221 */ /* 0x000fe20000010000 */
[----:B------:R-:W1:Y:S01]  /*e6e0*/  MUFU.EX2 R73, R73 ;  /* 0x0000004900497308 */ /* 0x000e620000000800 */
[----:B---3--:R-:W-:Y:S01]  /*e6f0*/  FADD.FTZ R11, R38, R9 ;  /* 0x00000009260b7221 */ /* 0x008fe20000010000 */
[----:B------:R-:W-:Y:S01]  /*e700*/  STSM.16.M88.4 [R140+0x21800], R24 ;  /* 0x021800188c007844 */ /* 0x000fe20000000200 */
[C---:B------:R-:W-:Y:S01]  /*e710*/  FADD.FTZ R21, R45.reuse, R34 ;  /* 0x000000222d157221 */ /* 0x040fe20000010000 */
[----:B------:R-:W-:-:S02]  /*e720*/  F2FP.F16.F32.PACK_AB R34, R45, R44 ;  /* 0x0000002c2d22723e */ /* 0x000fc400000000ff */
[----:B------:R-:W3:Y:S01]  /*e730*/  LDL R45, [R1+0x24] ;  /* 0x00002400012d7983 */ /* 0x000ee20000100800 */
[----:B------:R-:W-:Y:S01]  /*e740*/  FADD.FTZ R21, R36, R21 ;  /* 0x0000001524157221 */ /* 0x000fe20000010000 */
[----:B------:R-:W4:Y:S01]  /*e750*/  MUFU.EX2 R76, R76 ;  /* 0x0000004c004c7308 */ /* 0x000f220000000800 */
[C---:B0-----:R-:W-:Y:S01]  /*e760*/  FADD.FTZ R62, R72.reuse, R11 ;  /* 0x0000000b483e7221 */ /* 0x041fe20000010000 */
[----:B------:R-:W-:Y:S01]  /*e770*/  F2FP.F16.F32.PACK_AB R31, R72, R38 ;  /* 0x00000026481f723e */ /* 0x000fe200000000ff */
[----:B------:R-:W-:Y:S01]  /*e780*/  FADD.FTZ R21, R4, R21 ;  /* 0x0000001504157221 */ /* 0x000fe20000010000 */
[----:B------:R-:W-:-:S03]  /*e790*/  F2FP.F16.F32.PACK_AB R32, R89, R33 ;  /* 0x000000215920723e */ /* 0x000fc600000000ff */
[----:B------:R-:W-:Y:S01]  /*e7a0*/  FADD.FTZ R21, R8, R21 ;  /* 0x0000001508157221 */ /* 0x000fe20000010000 */
[----:B------:R-:W0:Y:S01]  /*e7b0*/  MUFU.EX2 R80, R80 ;  /* 0x0000005000507308 */ /* 0x000e220000000800 */
[----:B-1----:R-:W-:-:S07]  /*e7c0*/  FADD.FTZ R11, R73, R62 ;  /* 0x0000003e490b7221 */ /* 0x002fce0000010000 */
[----:B------:R-:W1:Y:S01]  /*e7d0*/  MUFU.EX2 R81, R81 ;  /* 0x0000005100517308 */ /* 0x000e620000000800 */
[----:B----4-:R-:W-:Y:S01]  /*e7e0*/  FADD.FTZ R11, R76, R11 ;  /* 0x0000000b4c0b7221 */ /* 0x010fe20000010000 */
[----:B------:R-:W-:-:S06]  /*e7f0*/  FADD.FTZ R38, R20, R21 ;  /* 0x0000001514267221 */ /* 0x000fcc0000010000 */
[----:B------:R-:W4:Y:S01]  /*e800*/  MUFU.EX2 R39, R39 ;  /* 0x0000002700277308 */ /* 0x000f220000000800 */
[----:B0-----:R-:W-:Y:S01]  /*e810*/  FADD.FTZ R44, R80, R11 ;  /* 0x0000000b502c7221 */ /* 0x001fe20000010000 */
[----:B------:R-:W-:-:S06]  /*e820*/  FADD.FTZ R21, R37, R38 ;  /* 0x0000002625157221 */ /* 0x000fcc0000010000 */
[----:B------:R-:W0:Y:S01]  /*e830*/  MUFU.EX2 R42, R42 ;  /* 0x0000002a002a7308 */ /* 0x000e220000000800 */
[----:B-1----:R-:W-:-:S07]  /*e840*/  FADD.FTZ R44, R81, R44 ;  /* 0x0000002c512c7221 */ /* 0x002fce0000010000 */
[----:B------:R-:W1:Y:S01]  /*e850*/  MUFU.EX2 R43, R43 ;  /* 0x0000002b002b7308 */ /* 0x000e620000000800 */
[----:B----4-:R-:W-:-:S07]  /*e860*/  FADD.FTZ R11, R39, R44 ;  /* 0x0000002c270b7221 */ /* 0x010fce0000010000 */
[----:B------:R-:W4:Y:S01]  /*e870*/  MUFU.EX2 R46, R46 ;  /* 0x0000002e002e7308 */ /* 0x000f220000000800 */
[----:B0-----:R-:W-:-:S07]  /*e880*/  FADD.FTZ R38, R42, R11 ;  /* 0x0000000b2a267221 */ /* 0x001fce0000010000 */
[----:B------:R-:W0:Y:S01]  /*e890*/  MUFU.EX2 R47, R47 ;  /* 0x0000002f002f7308 */ /* 0x000e220000000800 */
[----:B------:R-:W-:Y:S01]  /*e8a0*/  FADD.FTZ R44, R52, R21 ;  /* 0x00000015342c7221 */ /* 0x000fe20000010000 */
[----:B-1----:R-:W-:-:S06]  /*e8b0*/  FADD.FTZ R11, R43, R38 ;  /* 0x000000262b0b7221 */ /* 0x002fcc0000010000 */
[----:B------:R-:W1:Y:S01]  /*e8c0*/  MUFU.EX2 R50, R50 ;  /* 0x0000003200327308 */ /* 0x000e620000000800 */
[----:B------:R-:W-:Y:S01]  /*e8d0*/  FADD.FTZ R44, R83, R44 ;  /* 0x0000002c532c7221 */ /* 0x000fe20000010000 */
[----:B------:R-:W-:Y:S01]  /*e8e0*/  F2FP.F16.F32.PACK_AB R36, R4, R36 ;  /* 0x000000240424723e */ /* 0x000fe200000000ff */
[----:B----4-:R-:W-:Y:S01]  /*e8f0*/  FADD.FTZ R4, R46, R11 ;  /* 0x0000000b2e047221 */ /* 0x010fe20000010000 */
[----:B--2---:R2:W-:Y:S04]  /*e900*/  STSM.16.M88.4 [R92], R28 ;  /* 0x0000001c5c007844 */ /* 0x0045e80000000200 */
[----:B------:R-:W4:Y:S01]  /*e910*/  MUFU.EX2 R51, R51 ;  /* 0x0000003300337308 */ /* 0x000f220000000800 */
[----:B------:R-:W-:Y:S01]  /*e920*/  FADD.FTZ R44, R61, R44 ;  /* 0x0000002c3d2c7221 */ /* 0x000fe20000010000 */
[----:B0-----:R-:W-:-:S06]  /*e930*/  FADD.FTZ R11, R47, R4 ;  /* 0x000000042f0b7221 */ /* 0x001fcc0000010000 */
[----:B------:R-:W0:Y:S01]  /*e940*/  MUFU.EX2 R54, R54 ;  /* 0x0000003600367308 */ /* 0x000e220000000800 */
[----:B------:R-:W-:Y:S01]  /*e950*/  FADD.FTZ R21, R41, R44 ;  /* 0x0000002c29157221 */ /* 0x000fe20000010000 */
[----:B-1----:R-:W-:-:S06]  /*e960*/  FADD.FTZ R4, R50, R11 ;  /* 0x0000000b32047221 */ /* 0x002fcc0000010000 */
[----:B------:R-:W2:Y:S01]  /*e970*/  MUFU.EX2 R53, R53 ;  /* 0x0000003500357308 */ /* 0x000ea20000000800 */
[----:B------:R-:W-:-:S07]  /*e980*/  F2FP.F16.F32.PACK_AB R38, R20, R8 ;  /* 0x000000081426723e */ /* 0x000fce00000000ff */
[----:B------:R-:W1:Y:S01]  /*e990*/  MUFU.EX2 R55, R55 ;  /* 0x0000003700377308 */ /* 0x000e620000000800 */
[----:B------:R-:W-:Y:S01]  /*e9a0*/  FADD.FTZ R8, R48, R21 ;  /* 0x0000001530087221 */ /* 0x000fe20000010000 */
[----:B----4-:R-:W-:-:S06]  /*e9b0*/  FADD.FTZ R21, R51, R4 ;  /* 0x0000000433157221 */ /* 0x010fcc0000010000 */
[----:B------:R-:W4:Y:S08]  /*e9c0*/  MUFU.EX2 R56, R56 ;  /* 0x0000003800387308 */ /* 0x000f300000000800 */
[----:B------:R-:W5:Y:S01]  /*e9d0*/  MUFU.EX2 R58, R58 ;  /* 0x0000003a003a7308 */ /* 0x000f620000000800 */
[----:B------:R-:W-:Y:S01]  /*e9e0*/  FADD.FTZ R8, R49, R8 ;  /* 0x0000000831087221 */ /* 0x000fe20000010000 */
[----:B0-----:R-:W-:-:S06]  /*e9f0*/  FADD.FTZ R4, R54, R21 ;  /* 0x0000001536047221 */ /* 0x001fcc0000010000 */
[----:B------:R-:W0:Y:S08]  /*ea00*/  MUFU.EX2 R57, R57 ;  /* 0x0000003900397308 */ /* 0x000e300000000800 */
[----:B------:R-:W0:Y:S01]  /*ea10*/  MUFU.EX2 R59, R59 ;  /* 0x0000003b003b7308 */ /* 0x000e220000000800 */
[----:B--2---:R-:W-:Y:S01]  /*ea20*/  FADD.FTZ R29, R53, R8 ;  /* 0x00000008351d7221 */ /* 0x004fe20000010000 */
[----:B-1----:R-:W-:-:S06]  /*ea30*/  FADD.FTZ R21, R55, R4 ;  /* 0x0000000437157221 */ /* 0x002fcc0000010000 */
[----:B------:R-:W1:Y:S08]  /*ea40*/  MUFU.EX2 R60, R60 ;  /* 0x0000003c003c7308 */ /* 0x000e700000000800 */
[----:B------:R-:W2:Y:S01]  /*ea50*/  MUFU.EX2 R9, R71 ;  /* 0x0000004700097308 */ /* 0x000ea20000000800 */
[----:B----4-:R-:W-:Y:S01]  /*ea60*/  FADD.FTZ R8, R56, R29 ;  /* 0x0000001d38087221 */ /* 0x010fe20000010000 */
[----:B-----5:R-:W-:-:S06]  /*ea70*/  FADD.FTZ R4, R58, R21 ;  /* 0x000000153a047221 */ /* 0x020fcc0000010000 */
[----:B------:R-:W4:Y:S01]  /*ea80*/  MUFU.EX2 R64, R64 ;  /* 0x0000004000407308 */ /* 0x000f220000000800 */
[----:B------:R-:W-:-:S07]  /*ea90*/  F2FP.F16.F32.PACK_AB R24, R52, R37 ;  /* 0x000000253418723e */ /* 0x000fce00000000ff */
[----:B------:R-:W5:Y:S01]  /*eaa0*/  MUFU.EX2 R74, R74 ;  /* 0x0000004a004a7308 */ /* 0x000f620000000800 */
[----:B0-----:R-:W-:Y:S01]  /*eab0*/  FADD.FTZ R21, R57, R8 ;  /* 0x0000000839157221 */ /* 0x001fe20000010000 */
[----:B------:R-:W-:Y:S02]  /*eac0*/  F2FP.F16.F32.PACK_AB R33, R76, R73 ;  /* 0x000000494c21723e */ /* 0x000fe400000000ff */
[----:B------:R-:W-:-:S04]  /*ead0*/  F2FP.F16.F32.PACK_AB R35, R81, R80 ;  /* 0x000000505123723e */ /* 0x000fc800000000ff */
[----:B------:R-:W0:Y:S08]  /*eae0*/  MUFU.EX2 R75, R75 ;  /* 0x0000004b004b7308 */ /* 0x000e300000000800 */
[----:B------:R-:W-:Y:S08]  /*eaf0*/  MUFU.EX2 R78, R78 ;  /* 0x0000004e004e7308 */ /* 0x000ff00000000800 */
[----:B------:R-:W0:Y:S01]  /*eb00*/  MUFU.EX2 R79, R79 ;  /* 0x0000004f004f7308 */ /* 0x000e220000000800 */
[----:B------:R-:W-:-:S07]  /*eb10*/  F2FP.F16.F32.PACK_AB R37, R42, R39 ;  /* 0x000000272a25723e */ /* 0x000fce00000000ff */
[----:B------:R-:W-:Y:S01]  /*eb20*/  MUFU.EX2 R5, R5 ;  /* 0x0000000500057308 */ /* 0x000fe20000000800 */
[----:B------:R-:W-:-:S07]  /*eb30*/  FADD.FTZ R4, R59, R4 ;  /* 0x000000043b047221 */ /* 0x000fce0000010000 */
[----:B------:R-:W0:Y:S08]  /*eb40*/  MUFU.EX2 R7, R7 ;  /* 0x0000000700077308 */ /* 0x000e300000000800 */
[----:B------:R-:W-:Y:S08]  /*eb50*/  MUFU.EX2 R40, R40 ;  /* 0x0000002800287308 */ /* 0x000ff00000000800 */
[----:B------:R-:W0:Y:S08]  /*eb60*/  MUFU.EX2 R3, R3 ;  /* 0x0000000300037308 */ /* 0x000e300000000800 */
[----:B------:R-:W-:Y:S08]  /*eb70*/  MUFU.EX2 R82, R82 ;  /* 0x0000005200527308 */ /* 0x000ff00000000800 */
[----:B------:R-:W0:Y:S08]  /*eb80*/  MUFU.EX2 R11, R90 ;  /* 0x0000005a000b7308 */ /* 0x000e300000000800 */
[----:B------:R-:W-:Y:S08]  /*eb90*/  MUFU.EX2 R86, R86 ;  /* 0x0000005600567308 */ /* 0x000ff00000000800 */
[----:B------:R-:W0:Y:S01]  /*eba0*/  MUFU.EX2 R77, R77 ;  /* 0x0000004d004d7308 */ /* 0x000e220000000800 */
[----:B------:R-:W-:Y:S01]  /*ebb0*/  F2FP.F16.F32.PACK_AB R39, R46, R43 ;  /* 0x0000002b2e27723e */ /* 0x000fe200000000ff */
[----:B-1----:R-:W-:Y:S01]  /*ebc0*/  FADD.FTZ R29, R60, R21 ;  /* 0x000000153c1d7221 */ /* 0x002fe20000010000 */
[----:B------:R-:W-:-:S02]  /*ebd0*/  F2FP.F16.F32.PACK_AB R26, R61, R83 ;  /* 0x000000533d1a723e */ /* 0x000fc400000000ff */
[----:B------:R-:W-:Y:S02]  /*ebe0*/  F2FP.F16.F32.PACK_AB R25, R50, R47 ;  /* 0x0000002f3219723e */ /* 0x000fe400000000ff */
[----:B------:R-:W-:Y:S01]  /*ebf0*/  F2FP.F16.F32.PACK_AB R27, R54, R51 ;  /* 0x00000033361b723e */ /* 0x000fe200000000ff */
[----:B--2---:R-:W-:Y:S01]  /*ec00*/  FADD.FTZ R21, R9, R4 ;  /* 0x0000000409157221 */ /* 0x004fe20000010000 */
[----:B------:R1:W-:Y:S01]  /*ec10*/  STSM.16.M88.4 [R142], R32 ;  /* 0x000000208e007844 */ /* 0x0003e20000000200 */
[----:B------:R-:W2:Y:S01]  /*ec20*/  @P2 LDC R20, c[0x0][0x44c] ;  /* 0x00011300ff142b82 */ /* 0x000ea20000000800 */
[----:B----4-:R-:W-:Y:S02]  /*ec30*/  FADD.FTZ R8, R64, R29 ;  /* 0x0000001d40087221 */ /* 0x010fe40000010000 */
[----:B------:R-:W-:Y:S01]  /*ec40*/  STSM.16.M88.4 [R141], R36 ;  /* 0x000000248d007844 */ /* 0x000fe20000000200 */
[----:B------:R-:W-:Y:S01]  /*ec50*/  F2FP.F16.F32.PACK_AB R28, R57, R56 ;  /* 0x00000038391c723e */ /* 0x000fe200000000ff */
[----:B-----5:R-:W-:-:S02]  /*ec60*/  FADD.FTZ R4, R74, R21 ;  /* 0x000000154a047221 */ /* 0x020fc40000010000 */
[----:B------:R4:W-:Y:S01]  /*ec70*/  STSM.16.M88.4 [R140+0x27800], R24 ;  /* 0x027800188c007844 */ /* 0x0009e20000000200 */
[----:B------:R-:W-:Y:S01]  /*ec80*/  F2FP.F16.F32.PACK_AB R30, R64, R60 ;  /* 0x0000003c401e723e */ /* 0x000fe200000000ff */
[----:B------:R-:W5:Y:S01]  /*ec90*/  @P2 LDC R21, c[0x0][0x450] ;  /* 0x00011400ff152b82 */ /* 0x000f620000000800 */
[----:B0-----:R-:W-:Y:S02]  /*eca0*/  F2FP.F16.F32.PACK_AB R29, R75, R74 ;  /* 0x0000004a4b1d723e */ /* 0x001fe400000000ff */
[----:B------:R-:W-:Y:S02]  /*ecb0*/  F2FP.F16.F32.PACK_AB R31, R79, R78 ;  /* 0x0000004e4f1f723e */ /* 0x000fe400000000ff */
[----:B-1----:R-:W-:Y:S02]  /*ecc0*/  F2FP.F16.F32.PACK_AB R32, R7, R5 ;  /* 0x000000050720723e */ /* 0x002fe400000000ff */
[----:B------:R-:W-:Y:S02]  /*ecd0*/  F2FP.F16.F32.PACK_AB R34, R3, R40 ;  /* 0x000000280322723e */ /* 0x000fe400000000ff */
[----:B------:R-:W-:-:S02]  /*ece0*/  F2FP.F16.F32.PACK_AB R33, R11, R82 ;  /* 0x000000520b21723e */ /* 0x000fc400000000ff */
[----:B------:R-:W-:Y:S02]  /*ecf0*/  F2FP.F16.F32.PACK_AB R35, R77, R86 ;  /* 0x000000564d23723e */ /* 0x000fe400000000ff */
[----:B----4-:R-:W-:Y:S02]  /*ed00*/  F2FP.F16.F32.PACK_AB R24, R48, R41 ;  /* 0x000000293018723e */ /* 0x010fe400000000ff */
[----:B------:R-:W-:Y:S02]  /*ed10*/  F2FP.F16.F32.PACK_AB R26, R53, R49 ;  /* 0x00000031351a723e */ /* 0x000fe400000000ff */
[----:B------:R-:W-:Y:S02]  /*ed20*/  F2FP.F16.F32.PACK_AB R25, R58, R55 ;  /* 0x000000373a19723e */ /* 0x000fe400000000ff */
[----:B------:R-:W-:Y:S01]  /*ed30*/  F2FP.F16.F32.PACK_AB R27, R9, R59 ;  /* 0x0000003b091b723e */ /* 0x000fe200000000ff */
[----:B------:R-:W-:-:S04]  /*ed40*/  FADD.FTZ R9, R75, R4 ;  /* 0x000000044b097221 */ /* 0x000fc80000010000 */
[----:B---3--:R0:W-:Y:S04]  /*ed50*/  STSM.16.M88.4 [R45], R24 ;  /* 0x000000182d007844 */ /* 0x0081e80000000200 */
[----:B------:R0:W-:Y:S04]  /*ed60*/  STSM.16.M88.4 [R142+0x6000], R28 ;  /* 0x0060001c8e007844 */ /* 0x0001e80000000200 */
[----:B------:R0:W-:Y:S01]  /*ed70*/  STSM.16.M88.4 [R141+0x6000], R32 ;  /* 0x006000208d007844 */ /* 0x0001e20000000200 */
[----:B------:R1:W-:Y:S06]  /*ed80*/  MEMBAR.ALL.CTA ;  /* 0x0000000000007992 */ /* 0x0003ec0000008000 */
[----:B-1----:R-:W1:Y:S01]  /*ed90*/  FENCE.VIEW.ASYNC.S ;  /* 0x00000000000073c6 */ /* 0x002e620000000000 */
[----:B------:R-:W-:Y:S01]  /*eda0*/  FADD.FTZ R4, R78, R9 ;  /* 0x000000094e047221 */ /* 0x000fe20000010000 */
[----:B------:R-:W-:Y:S01]  /*edb0*/  FADD.FTZ R8, R5, R8 ;  /* 0x0000000805087221 */ /* 0x000fe20000010000 */
[----:B------:R-:W-:-:S02]  /*edc0*/  PLOP3.LUT P3, PT, PT, PT, UP0, 0x40, 0x0 ;  /* 0x000000000000781c */ /* 0x000fc40003f6e808 */
[----:B------:R-:W-:Y:S01]  /*edd0*/  FADD.FTZ R79, R79, R4 ;  /* 0x000000044f4f7221 */ /* 0x000fe20000010000 */
[----:B--2---:R-:W-:-:S04]  /*ede0*/  @P2 IMAD.HI.U32 R20, R91, R20, RZ ;  /* 0x000000145b142227 */ /* 0x004fc800078e00ff */
[----:B------:R-:W-:Y:S01]  /*edf0*/  FADD.FTZ R7, R7, R8 ;  /* 0x0000000807077221 */ /* 0x000fe20000010000 */
[----:B------:R-:W-:Y:S01]  /*ee00*/  FADD.FTZ R82, R82, R79 ;  /* 0x0000004f52527221 */ /* 0x000fe20000010000 */
[----:B------:R-:W-:Y:S01]  /*ee10*/  IMAD.MOV.U32 R8, RZ, RZ, R91 ;  /* 0x000000ffff087224 */ /* 0x000fe200078e005b */
[----:B-----5:R-:W-:Y:S02]  /*ee20*/  @P2 SHF.R.U32.HI R8, RZ, R21, R20 ;  /* 0x00000015ff082219 */ /* 0x020fe40000011614 */
[----:B------:R-:W-:Y:S01]  /*ee30*/  FADD.FTZ R11, R11, R82 ;  /* 0x000000520b0b7221 */ /* 0x000fe20000010000 */
[----:B------:R-:W-:Y:S02]  /*ee40*/  FADD.FTZ R40, R40, R7 ;  /* 0x0000000728287221 */ /* 0x000fe40000010000 */
[----:B------:R-:W-:Y:S02]  /*ee50*/  IMAD.IADD R113, R113, 0x1, R8 ;  /* 0x0000000171717824 */ /* 0x000fe400078e0208 */
[----:B------:R-:W-:Y:S01]  /*ee60*/  FADD.FTZ R4, R86, R11 ;  /* 0x0000000b56047221 */ /* 0x000fe20000010000 */
[----:B------:R-:W-:Y:S01]  /*ee70*/  FADD.FTZ R5, R3, R40 ;  /* 0x0000002803057221 */ /* 0x000fe20000010000 */
[----:B------:R-:W-:-:S02]  /*ee80*/  VIADD R3, R88, 0xfffffffe ;  /* 0xfffffffe58037836 */ /* 0x000fc40000000000 */
[----:B------:R-:W-:Y:S01]  /*ee90*/  FADD.FTZ R4, R77, R4 ;  /* 0x000000044d047221 */ /* 0x000fe20000010000 */
[----:B------:R-:W-:Y:S01]  /*eea0*/  VIADD R7, R113, UR4 ;  /* 0x0000000471077c36 */ /* 0x000fe20008000000 */
[----:B-1----:R-:W-:Y:S01]  /*eeb0*/  NOP ;  /* 0x0000000000007918 */ /* 0x002fe20000000000 */
[----:B0-----:R-:W-:Y:S05]  /*eec0*/  @P3 BRA `(.L_x_1515) ;  /* 0x0000000000543947 */ /* 0x001fea0003800000 */
[C---:B------:R-:W-:Y:S01]  /*eed0*/  ISETP.GT.AND P3, PT, R113.reuse, RZ, PT ;  /* 0x000000ff7100720c */ /* 0x040fe20003f64270 */
[----:B------:R-:W-:Y:S01]  /*eee0*/  BSSY B0, `(.L_x_1516) ;  /* 0x0000010000007945 */ /* 0x000fe20003800000 */
[----:B------:R-:W-:-:S11]  /*eef0*/  VIADD R8, R113, 0xffffffff ;  /* 0xffffffff71087836 */ /* 0x000fd60000000000 */
[----:B------:R-:W-:Y:S05]  /*ef00*/  @P3 BRA `(.L_x_1517) ;  /* 0x0000000000203947 */ /* 0x000fea0003800000 */
[----:B------:R-:W-:Y:S01]  /*ef10*/  UISETP.NE.AND UP1, UPT, UR5, 0x1, UPT ;  /* 0x000000010500788c */ /* 0x000fe2000bf25270 */
[----:B------:R-:W-:-:S05]  /*ef20*/  IMAD.MOV R8, RZ, RZ, -R113 ;  /* 0x000000ffff087224 */ /* 0x000fca00078e0a71 */
[----:B------:R-:W-:-:S05]  /*ef30*/  PLOP3.LUT P3, PT, PT, PT, UP1, 0x80, 0x0 ;  /* 0x000000000000781c */ /* 0x000fca0003f6f018 */
[----:B------:R-:W-:-:S08]  /*ef40*/  @UP1 ULDC.64 UR6, c[0x0][0x9e8] ;  /* 0x00027a0000061ab9 */ /* 0x000fd00000000a00 */
[----:B------:R-:W-:-:S05]  /*ef50*/  @P3 IMAD.HI.U32 R9, R8, UR6, RZ ;  /* 0x0000000608093c27 */ /* 0x000fca000f8e00ff */
[----:B------:R-:W-:-:S04]  /*ef60*/  @P3 SHF.R.U32.HI R8, RZ, UR7, R9 ;  /* 0x00000007ff083c19 */ /* 0x000fc80008011609 */
[----:B------:R-:W-:Y:S01]  /*ef70*/  LOP3.LUT R8, RZ, R8, RZ, 0x33, !PT ;  /* 0x00000008ff087212 */ /* 0x000fe200078e33ff */
[----:B------:R-:W-:Y:S06]  /*ef80*/  BRA `(.L_x_1518) ;  /* 0x0000000000147947 */ /* 0x000fec0003800000 */
.L_x_1517:
[----:B------:R-:W-:-:S06]  /*ef90*/  UISETP.NE.AND UP1, UPT, UR5, 0x1, UPT ;  /* 0x000000010500788c */ /* 0x000fcc000bf25270 */
[----:B------:R-:W-:-:S05]  /*efa0*/  PLOP3.LUT P3, PT, PT, PT, UP1, 0x80, 0x0 ;  /* 0x000000000000781c */ /* 0x000fca0003f6f018 */
[----:B------:R-:W-:-:S08]  /*efb0*/  @UP1 ULDC.64 UR6, c[0x0][0x9e8] ;  /* 0x00027a0000061ab9 */ /* 0x000fd00000000a00 */
[----:B------:R-:W-:-:S05]  /*efc0*/  @P3 IMAD.HI.U32 R9, R8, UR6, RZ ;  /* 0x0000000608093c27 */ /* 0x000fca000f8e00ff */
[----:B------:R-:W-:-:S07]  /*efd0*/  @P3 SHF.R.U32.HI R8, RZ, UR7, R9 ;  /* 0x00000007ff083c19 */ /* 0x000fce0008011609 */
.L_x_1518:
[----:B------:R-:W-:Y:S05]  /*efe0*/  BSYNC B0 ;  /* 0x0000000000007941 */ /* 0x000fea0003800000 */
.L_x_1516:
[----:B------:R-:W-:-:S04]  /*eff0*/  IMAD.U32 R9, RZ, RZ, UR5 ;  /* 0x00000005ff097e24 */ /* 0x000fc8000f8e00ff */
[----:B------:R-:W-:-:S05]  /*f000*/  IMAD R8, R8, R9, UR5 ;  /* 0x0000000508087e24 */ /* 0x000fca000f8e0209 */
[----:B------:R-:W-:-:S07]  /*f010*/  VIMNMX R7, R7, R8, PT ;  /* 0x0000000807077248 */ /* 0x000fce0003fe0100 */
.L_x_1515:
[----:B------:R-:W2:Y:S01]  /*f020*/  LDL R9, [R1+0x48] ;  /* 0x0000480001097983 */ /* 0x000ea20000100800 */
[----:B------:R-:W-:Y:S01]  /*f030*/  SHF.R.S32.HI R8, RZ, 0x1f, R7 ;  /* 0x0000001fff087819 */ /* 0x000fe20000011407 */
[----:B------:R-:W-:Y:S01]  /*f040*/  ULDC UR42, c[0x0][0x9e4] ;  /* 0x00027900002a7ab9 */ /* 0x000fe20000000800 */
[----:B------:R-:W-:Y:S01]  /*f050*/  ULDC UR5, c[0x0][0x9e4] ;  /* 0x0002790000057ab9 */ /* 0x000fe20000000800 */
[----:B------:R-:W-:Y:S01]  /*f060*/  ULDC UR43, c[0x0][0x9dc] ;  /* 0x00027700002b7ab9 */ /* 0x000fe20000000800 */
[----:B------:R-:W-:Y:S01]  /*f070*/  LEA.HI R8, R8, R7, RZ, 0x7 ;  /* 0x0000000708087211 */ /* 0x000fe200078f38ff */
[----:B------:R-:W-:Y:S01]  /*f080*/  ULDC UR49, c[0x0][0x9dc] ;  /* 0x0002770000317ab9 */ /* 0x000fe20000000800 */
[----:B------:R-:W-:Y:S01]  /*f090*/  ULDC UR4, c[0x0][0x988] ;  /* 0x0002620000047ab9 */ /* 0x000fe20000000800 */
[----:B------:R-:W-:Y:S01]  /*f0a0*/  ULDC UR7, c[0x0][0x988] ;  /* 0x0002620000077ab9 */ /* 0x000fe20000000800 */
[----:B------:R-:W-:Y:S01]  /*f0b0*/  SHF.R.S32.HI R8, RZ, 0x7, R8 ;  /* 0x00000007ff087819 */ /* 0x000fe20000011408 */
[----:B------:R-:W-:Y:S01]  /*f0c0*/  ULDC UR6, c[0x0][0x988] ;  /* 0x0002620000067ab9 */ /* 0x000fe20000000800 */
[----:B------:R-:W-:Y:S01]  /*f0d0*/  ULDC UR50, c[0x0][0x9e0] ;  /* 0x0002780000327ab9 */ /* 0x000fe20000000800 */
[----:B------:R-:W-:Y:S01]  /*f0e0*/  ULDC UR48, c[0x0][0x9e0] ;  /* 0x0002780000307ab9 */ /* 0x000fe20000000800 */
        /* <DEDUP_REMOVED lines=24> */
[----:B--2---:R-:W-:-:S04]  /*f270*/  VIMNMX R9, R9, R8, !PT ;  /* 0x0000000809097248 */ /* 0x004fc80007fe0100 */
[----:B------:R-:W-:Y:S01]  /*f280*/  ISETP.GE.AND P3, PT, R3, R9, PT ;  /* 0x000000090300720c */ /* 0x000fe20003f66270 */
[----:B------:R0:W-:-:S12]  /*f290*/  STL [R1+0x18], R9 ;  /* 0x0000180901007387 */ /* 0x0001d80000100800 */
[----:B0-----:R-:W-:Y:S05]  /*f2a0*/  @!P3 BRA `(.L_x_1519) ;  /* 0x000000340004b947 */ /* 0x001fea0003800000 */
[----:B------:R-:W-:-:S07]  /*f2b0*/  IMAD.MOV.U32 R135, RZ, RZ, RZ ;  /* 0x000000ffff877224 */ /* 0x000fce00078e00ff */
.L_x_1537:
[----:B------:R-:W-:Y:S01]  /*f2c0*/  ISETP.NE.AND P3, PT, R157, RZ, PT ;  /* 0x000000ff9d00720c */ /* 0x000fe20003f65270 */
[----:B------:R-:W-:Y:S01]  /*f2d0*/  VIADD R20, R16, 0x1 ;  /* 0x0000000110147836 */ /* 0x000fe20000000000 */
[----:B------:R-:W-:Y:S05]  /*f2e0*/  YIELD ;  /* 0x0000000000007946 */ /* 0x000fea0003800000 */
[----:B------:R-:W-:-:S04]  /*f2f0*/  ISETP.NE.AND P4, PT, R20, 0x2, PT ;  /* 0x000000021400780c */ /* 0x000fc80003f85270 */
[----:B------:R-:W-:Y:S02]  /*f300*/  SEL R7, RZ, 0x1, P4 ;  /* 0x00000001ff077807 */ /* 0x000fe40002000000 */
[----:B------:R-:W-:Y:S02]  /*f310*/  SEL R20, R20, RZ, P4 ;  /* 0x000000ff14147207 */ /* 0x000fe40002000000 */
[----:B------:R-:W-:Y:S01]  /*f320*/  LOP3.LUT R7, R18, R7, RZ, 0x3c, !PT ;  /* 0x0000000712077212 */ /* 0x000fe200078e3cff */
[----:B------:R-:W-:Y:S06]  /*f330*/  @P3 BRA `(.L_x_1520) ;  /* 0x0000000000303947 */ /* 0x000fec0003800000 */
[----:B------:R-:W-:Y:S05]  /*f340*/  @!P0 BRA `(.L_x_1521) ;  /* 0x0000000000048947 */ /* 0x000fea0003800000 */
[----:B------:R-:W-:Y:S01]  /*f350*/  BPT.TRAP 0x1 ;  /* 0x000000040000795c */ /* 0x000fe20000300000 */
.L_x_1521:
[----:B------:R-:W-:Y:S01]  /*f360*/  IMAD R9, R20, 0x8, R2 ;  /* 0x0000000814097824 */ /* 0x000fe200078e0202 */
[----:B------:R-:W-:-:S04]  /*f370*/  SHF.L.U32 R8, R7, 0x1f, RZ ;  /* 0x0000001f07087819 */ /* 0x000fc800000006ff */
[----:B------:R0:W1:Y:S01]  /*f380*/  SYNCS.PHASECHK.TRANS64.TRYWAIT P4, [R9+URZ+0x2d830], R8 ;  /* 0x02d83008090075a7 */ /* 0x000062000808017f */
[----:B------:R-:W-:Y:S05]  /*f390*/  @!P0 BRA `(.L_x_1522) ;  /* 0x0000000000048947 */ /* 0x000fea0003800000 */
[----:B------:R-:W-:Y:S01]  /*f3a0*/  BPT.TRAP 0x1 ;  /* 0x000000040000795c */ /* 0x000fe20000300000 */
.L_x_1522:
[----:B------:R-:W-:Y:S04]  /*f3b0*/  BSSY B0, `(.L_x_1520) ;  /* 0x0000004000007945 */ /* 0x000fe80003800000 */
[----:B-1----:R-:W-:Y:S05]  /*f3c0*/  @P4 BRA `(.L_x_1523) ;  /* 0x0000000000084947 */ /* 0x002fea0003800000 */
[----:B------:R-:W1:Y:S02]  /*f3d0*/  SYNCS.PHASECHK.TRANS64.TRYWAIT P4, [R9+URZ+0x2d830], R8 ;  /* 0x02d83008090075a7 */ /* 0x000e64000808017f */
[----:B-1----:R-:W-:Y:S05]  /*f3e0*/  @!P4 BRA `(.L_x_1524) ;  /* 0x0000015800ecc947 */ /* 0x002fea0003800000 */
.L_x_1523:
[----:B------:R-:W-:Y:S05]  /*f3f0*/  BSYNC B0 ;  /* 0x0000000000007941 */ /* 0x000fea0003800000 */
.L_x_1520:
[----:B01----:R-:W2:Y:S01]  /*f400*/  LDL R8, [R1+0x8] ;  /* 0x0000080001087983 */ /* 0x003ea20000100800 */
[----:B------:R-:W0:Y:S01]  /*f410*/  S2R R10, SR_TID.X ;  /* 0x00000000000a7919 */ /* 0x000e220000002100 */
[----:B------:R-:W-:Y:S05]  /*f420*/  WARPSYNC.ALL ;  /* 0x0000000000007948 */ /* 0x000fea0003800000 */
[----:B------:R-:W-:Y:S01]  /*f430*/  IMAD.MOV.U32 R9, RZ, RZ, -0x7fffffe0 ;  /* 0x80000020ff097424 */ /* 0x000fe200078e00ff */
[----:B0-----:R-:W-:-:S05]  /*f440*/  SHF.R.U32.HI R10, RZ, 0x7, R10 ;  /* 0x00000007ff0a7819 */ /* 0x001fca000001160a */
[----:B------:R-:W-:Y:S01]  /*f450*/  VIADD R21, R10, 0x8 ;  /* 0x000000080a157836 */ /* 0x000fe20000000000 */
[----:B------:R-:W-:Y:S01]  /*f460*/  R2UR UR11, R9 ;  /* 0x00000000090b72ca */ /* 0x000fe200000e0000 */
[----:B------:R-:W-:Y:S01]  /*f470*/  IMAD.MOV.U32 R25, RZ, RZ, -0x7fffffe0 ;  /* 0x80000020ff197424 */ /* 0x000fe200078e00ff */
[----:B------:R-:W-:Y:S01]  /*f480*/  R2UR UR8, R12 ;  /* 0x000000000c0872ca */ /* 0x000fe200000e0000 */
[----:B------:R-:W-:Y:S01]  /*f490*/  IMAD.MOV.U32 R27, RZ, RZ, -0x7fffffe0 ;  /* 0x80000020ff1b7424 */ /* 0x000fe200078e00ff */
[----:B------:R-:W-:Y:S02]  /*f4a0*/  R2UR UR9, R13 ;  /* 0x000000000d0972ca */ /* 0x000fe400000e0000 */
[C---:B------:R-:W-:Y:S02]  /*f4b0*/  R2UR UR15, R25.reuse ;  /* 0x00000000190f72ca */ /* 0x040fe400000e0000 */
[----:B------:R-:W-:Y:S02]  /*f4c0*/  R2UR UR23, R25 ;  /* 0x00000000191772ca */ /* 0x000fe400000e0000 */
[----:B------:R-:W-:-:S02]  /*f4d0*/  R2UR UR27, R27 ;  /* 0x000000001b1b72ca */ /* 0x000fc400000e0000 */
[----:B------:R-:W-:Y:S02]  /*f4e0*/  R2UR UR12, R152 ;  /* 0x00000000980c72ca */ /* 0x000fe400000e0000 */
[----:B------:R-:W-:Y:S01]  /*f4f0*/  R2UR UR13, R153 ;  /* 0x00000000990d72ca */ /* 0x000fe200000e0000 */
[----:B------:R0:W-:Y:S01]  /*f500*/  BAR.SYNC.DEFER_BLOCKING R21, 0x100 ;  /* 0x000400150000751d */ /* 0x0001e20000010000 */
[----:B------:R-:W-:Y:S01]  /*f510*/  IMAD.MOV.U32 R11, RZ, RZ, -0x7fffffe0 ;  /* 0x80000020ff0b7424 */ /* 0x000fe200078e00ff */
[----:B------:R-:W-:Y:S02]  /*f520*/  R2UR UR16, R150 ;  /* 0x00000000961072ca */ /* 0x000fe400000e0000 */
[----:B------:R-:W-:Y:S01]  /*f530*/  R2UR UR17, R151 ;  /* 0x00000000971172ca */ /* 0x000fe200000e0000 */
[----:B--2---:R-:W-:-:S04]  /*f540*/  IMAD R8, R20, 0x600, R8 ;  /* 0x0000060014087824 */ /* 0x004fc800078e0208 */
[C---:B------:R-:W-:Y:S01]  /*f550*/  VIADD R24, R8.reuse, 0x2 ;  /* 0x0000000208187836 */ /* 0x040fe20000000000 */
[C---:B------:R-:W-:Y:S01]  /*f560*/  R2UR UR10, R8.reuse ;  /* 0x00000000080a72ca */ /* 0x040fe200000e0000 */
[----:B------:R-:W-:-:S03]  /*f570*/  VIADD R26, R8, 0x400 ;  /* 0x00000400081a7836 */ /* 0x000fc60000000000 */
[----:B------:R-:W-:Y:S01]  /*f580*/  R2UR UR14, R24 ;  /* 0x00000000180e72ca */ /* 0x000fe200000e0000 */
[----:B------:R-:W-:Y:S01]  /*f590*/  VIADD R24, R8, 0x202 ;  /* 0x0000020208187836 */ /* 0x000fe20000000000 */
[----:B------:R-:W-:-:S04]  /*f5a0*/  R2UR UR26, R26 ;  /* 0x000000001a1a72ca */ /* 0x000fc800000e0000 */
[----:B------:R-:W-:Y:S02]  /*f5b0*/  R2UR UR22, R24 ;  /* 0x00000000181672ca */ /* 0x000fe400000e0000 */
[----:B------:R-:W-:-:S06]  /*f5c0*/  WARPGROUP.ARRIVE ;  /* 0x00000000000079c5 */ /* 0x000fcc0000000000 */
[----:B------:R-:W-:Y:S01]  /*f5d0*/  HGMMA.64x128x16.F32 R24, gdesc[UR8], RZ, !UPT, gsb0 ;  /* 0x01e00000081879f0 */ /* 0x000fe2000c0008ff */
[----:B------:R-:W-:Y:S01]  /*f5e0*/  VIADD R10, R8, 0x200 ;  /* 0x00000200080a7836 */ /* 0x000fe20000000000 */
[----:B------:R-:W-:-:S04]  /*f5f0*/  R2UR UR19, R11 ;  /* 0x000000000b1372ca */ /* 0x000fc800000e0000 */
[----:B------:R-:W-:Y:S01]  /*f600*/  R2UR UR18, R10 ;  /* 0x000000000a1272ca */ /* 0x000fe200000e0000 */
[----:B------:R-:W-:Y:S02]  /*f610*/  WARPGROUP.DEPBAR.LE gsb0, 0x0 ;  /* 0x00008000000079c5 */ /* 0x000fe40000010000 */
[----:B------:R-:W-:-:S06]  /*f620*/  WARPGROUP.ARRIVE ;  /* 0x00000000000079c5 */ /* 0x000fcc0000000000 */
[----:B------:R-:W-:Y:S01]  /*f630*/  HGMMA.64x128x16.F32 R24, gdesc[UR12], R24, gsb0 ;  /* 0x01e000000c1879f0 */ /* 0x000fe20008000818 */
[----:B------:R-:W-:Y:S02]  /*f640*/  R2UR UR20, R148 ;  /* 0x00000000941472ca */ /* 0x000fe400000e0000 */
        /* <DEDUP_REMOVED lines=9> */
[----:B------:R-:W-:Y:S01]  /*f6e0*/  VIADD R8, R8, 0x402 ;  /* 0x0000040208087836 */ /* 0x000fe20000000000 */
[----:B------:R-:W-:Y:S02]  /*f6f0*/  R2UR UR31, R9 ;  /* 0x00000000091f72ca */ /* 0x000fe400000e0000 */
[----:B------:R-:W-:Y:S02]  /*f700*/  R2UR UR28, R14 ;  /* 0x000000000e1c72ca */ /* 0x000fe400000e0000 */
[----:B------:R-:W-:Y:S02]  /*f710*/  R2UR UR30, R8 ;  /* 0x00000000081e72ca */ /* 0x000fe400000e0000 */
[----:B------:R-:W-:Y:S01]  /*f720*/  R2UR UR29, R15 ;  /* 0x000000000f1d72ca */ /* 0x000fe200000e0000 */
[----:B------:R-:W-:Y:S02]  /*f730*/  WARPGROUP.DEPBAR.LE gsb0, 0x0 ;  /* 0x00008000000079c5 */ /* 0x000fe40000010000 */
[----:B------:R-:W-:-:S06]  /*f740*/  WARPGROUP.ARRIVE ;  /* 0x00000000000079c5 */ /* 0x000fcc0000000000 */
        /* <DEDUP_REMOVED lines=8> */
.L_x_1526:
[----:B------:R-:W-:Y:S01]  /*f7d0*/  SHF.L.U32 R8, R18, 0x1f, RZ ;  /* 0x0000001f12087819 */ /* 0x000fe200000006ff */
[----:B------:R-:W-:-:S04]  /*f7e0*/  IMAD R9, R16, 0x8, R2 ;  /* 0x0000000810097824 */ /* 0x000fc800078e0202 */
[----:B------:R0:W1:Y:S01]  /*f7f0*/  SYNCS.PHASECHK.TRANS64.TRYWAIT P3, [R9+URZ+0x2d850], R8 ;  /* 0x02d85008090075a7 */ /* 0x000062000806017f */
[----:B------:R-:W-:Y:S05]  /*f800*/  @!P0 BRA `(.L_x_1527) ;  /* 0x0000000000048947 */ /* 0x000fea0003800000 */
[----:B------:R-:W-:Y:S01]  /*f810*/  BPT.TRAP 0x1 ;  /* 0x000000040000795c */ /* 0x000fe20000300000 */
.L_x_1527:
[----:B-1----:R-:W-:Y:S05]  /*f820*/  @P3 BRA `(.L_x_1525) ;  /* 0x0000000000083947 */ /* 0x002fea0003800000 */
[----:B------:R-:W1:Y:S02]  /*f830*/  SYNCS.PHASECHK.TRANS64.TRYWAIT P3, [R9+URZ+0x2d850], R8 ;  /* 0x02d85008090075a7 */ /* 0x000e64000806017f */
[----:B-1----:R-:W-:Y:S05]  /*f840*/  @!P3 BRA `(.L_x_1528) ;  /* 0x0000015400e8b947 */ /* 0x002fea0003800000 */
.L_x_1525:
[----:B------:R-:W2:Y:S01]  /*f850*/  LDL R21, [R1+0x1c] ;  /* 0x00001c0001157983 */ /* 0x000ea20000100800 */
[----:B01----:R-:W0:Y:S03]  /*f860*/  @P2 LDC R9, c[0x0][0x44c] ;  /* 0x00011300ff092b82 */ /* 0x003e260000000800 */
[----:B------:R-:W2:Y:S04]  /*f870*/  LDL R18, [R1+0x44] ;  /* 0x0000440001127983 */ /* 0x000ea80000100800 */
[----:B------:R-:W3:Y:S01]  /*f880*/  LDL R10, [R1+0x28] ;  /* 0x00002800010a7983 */ /* 0x000ee20000100800 */
[----:B------:R-:W1:Y:S01]  /*f890*/  @P2 LDC R8, c[0x0][0x450] ;  /* 0x00011400ff082b82 */ /* 0x000e620000000800 */
[----:B------:R-:W-:Y:S05]  /*f8a0*/  WARPSYNC.ALL ;  /* 0x0000000000007948 */ /* 0x000fea0003800000 */
[----:B------:R-:W-:Y:S01]  /*f8b0*/  WARPGROUP.ARRIVE ;  /* 0x00000000000079c5 */ /* 0x000fe20000000000 */
[----:B------:R-:W-:Y:S01]  /*f8c0*/  UMOV UR9, 0x40000040 ;  /* 0x4000004000097882 */ /* 0x000fe20000000000 */
[----:B------:R-:W-:-:S04]  /*f8d0*/  IMAD.MOV.U32 R11, RZ, RZ, -0x7fffffe0 ;  /* 0x80000020ff0b7424 */ /* 0x000fc800078e00ff */
[----:B------:R-:W4:Y:S01]  /*f8e0*/  S2R R143, SR_TID.X ;  /* 0x00000000008f7919 */ /* 0x000f220000002100 */
[----:B------:R-:W-:Y:S01]  /*f8f0*/  IMAD.SHL.U32 R145, R3, 0x80, RZ ;  /* 0x0000008003917824 */ /* 0x000fe200078e00ff */
[----:B----4-:R-:W-:Y:S01]  /*f900*/  ISETP.GE.U32.AND P3, PT, R143, 0x180, PT ;  /* 0x000001808f00780c */ /* 0x010fe20003f66070 */
[----:B--2---:R-:W-:Y:S01]  /*f910*/  IMAD.IADD R18, R18, 0x1, R21 ;  /* 0x0000000112127824 */ /* 0x004fe200078e0215 */
[----:B------:R-:W-:Y:S02]  /*f920*/  SHF.R.U32.HI R21, RZ, 0x7, R143 ;  /* 0x00000007ff157819 */ /* 0x000fe4000001168f */
[----:B------:R-:W-:Y:S01]  /*f930*/  IADD3 R143, -R22, 0x1, -R145 ;  /* 0x00000001168f7810 */ /* 0x000fe20007ffe991 */
[----:B0-----:R-:W-:-:S03]  /*f940*/  @P2 IMAD.HI.U32 R9, R18, R9, RZ ;  /* 0x0000000912092227 */ /* 0x001fc600078e00ff */
[----:B------:R-:W-:Y:S02]  /*f950*/  IADD3 R143, -R138, R143, R139 ;  /* 0x0000008f8a8f7210 */ /* 0x000fe40007ffe18b */
[----:B-1----:R-:W-:Y:S01]  /*f960*/  @P2 SHF.R.U32.HI R18, RZ, R8, R9 ;  /* 0x00000008ff122219 */ /* 0x002fe20000011609 */
[----:B---3--:R-:W-:Y:S02]  /*f970*/  IMAD R9, R10, 0x2000, R2 ;  /* 0x000020000a097824 */ /* 0x008fe400078e0202 */
[----:B------:R-:W-:Y:S02]  /*f980*/  VIADD R8, R2, 0x400 ;  /* 0x0000040002087836 */ /* 0x000fe40000000000 */
[----:B------:R-:W0:Y:S01]  /*f990*/  SHFL.IDX PT, R154, R18, RZ, 0x1c1f ;  /* 0x001c1fff129a7589 */ /* 0x000e2200000e0000 */
[----:B------:R-:W-:Y:S01]  /*f9a0*/  R2UR UR8, R9 ;  /* 0x00000000090872ca */ /* 0x000fe200000e0000 */
[----:B------:R-:W-:Y:S01]  /*f9b0*/  IMAD.MOV.U32 R9, RZ, RZ, -0x7fffffe0 ;  /* 0x80000020ff097424 */ /* 0x000fe200078e00ff */
[----:B------:R-:W-:-:S04]  /*f9c0*/  SHF.R.U32.HI R8, RZ, 0x4, R8 ;  /* 0x00000004ff087819 */ /* 0x000fc80000011608 */
[----:B------:R-:W-:Y:S02]  /*f9d0*/  LOP3.LUT R8, R8, 0x3fff, RZ, 0xc0, !PT ;  /* 0x00003fff08087812 */ /* 0x000fe400078ec0ff */
[----:B------:R-:W-:Y:S01]  /*f9e0*/  R2UR UR11, R9 ;  /* 0x00000000090b72ca */ /* 0x000fe200000e0000 */
[----:B------:R-:W-:Y:S01]  /*f9f0*/  IMAD.MOV.U32 R9, RZ, RZ, -0x7fffffe0 ;  /* 0x80000020ff097424 */ /* 0x000fe200078e00ff */
[----:B------:R-:W-:-:S03]  /*fa00*/  LOP3.LUT R8, R8, 0x2000000, RZ, 0xfc, !PT ;  /* 0x0200000008087812 */ /* 0x000fc600078efcff */
[----:B------:R-:W-:Y:S02]  /*fa10*/  UIADD3 UR8, UR8, 0x21800, URZ ;  /* 0x0002180008087890 */ /* 0x000fe4000fffe03f */
[----:B------:R-:W-:Y:S02]  /*fa20*/  IMAD R8, R16, 0x600, R8 ;  /* 0x0000060010087824 */ /* 0x000fe400078e0208 */
[----:B------:R-:W-:Y:S02]  /*fa30*/  USHF.R.U32.HI UR8, URZ, 0x4, UR8 ;  /* 0x000000043f087899 */ /* 0x000fe40008011608 */
[C---:B------:R-:W-:Y:S01]  /*fa40*/  VIADD R10, R8.reuse, 0x40 ;  /* 0x00000040080a7836 */ /* 0x040fe20000000000 */
[----:B------:R-:W-:Y:S01]  /*fa50*/  R2UR UR10, R8 ;  /* 0x00000000080a72ca */ /* 0x000fe200000e0000 */
[----:B------:R-:W-:-:S04]  /*fa60*/  ULOP3.LUT UR8, UR8, 0x3fff, URZ, 0xc0, !UPT ;  /* 0x00003fff08087892 */ /* 0x000fc8000f8ec03f */
[----:B------:R-:W-:-:S07]  /*fa70*/  ULOP3.LUT UR12, UR8, 0x10000, URZ, 0xfc, !UPT ;  /* 0x00010000080c7892 */ /* 0x000fce000f8efc3f */
[----:B------:R-:W-:Y:S02]  /*fa80*/  UMOV UR8, UR12 ;  /* 0x0000000c00087c82 */ /* 0x000fe40008000000 */
[----:B------:R-:W-:Y:S01]  /*fa90*/  HGMMA.64x96x16.F32 R88, gdesc[UR8].tnspB, R88, gsb0 ;  /* 0x41600000085879f0 */ /* 0x000fe20008000858 */
[----:B------:R-:W-:Y:S01]  /*faa0*/  R2UR UR10, R10 ;  /* 0x000000000a0a72ca */ /* 0x000fe200000e0000 */
[----:B------:R-:W-:Y:S01]  /*fab0*/  UIADD3 UR8, UR12, 0x2, URZ ;  /* 0x000000020c087890 */ /* 0x000fe2000fffe03f */
[----:B------:R-:W-:Y:S01]  /*fac0*/  R2UR UR11, R11 ;  /* 0x000000000b0b72ca */ /* 0x000fe200000e0000 */
[----:B------:R-:W-:Y:S01]  /*fad0*/  UMOV UR9, 0x40000040 ;  /* 0x4000004000097882 */ /* 0x000fe20000000000 */
[----:B------:R-:W-:Y:S02]  /*fae0*/  VIADD R10, R8, 0x80 ;  /* 0x00000080080a7836 */ /* 0x000fe40000000000 */
[----:B------:R-:W-:Y:S01]  /*faf0*/  IMAD.MOV.U32 R11, RZ, RZ, -0x7fffffe0 ;  /* 0x80000020ff0b7424 */ /* 0x000fe200078e00ff */
[----:B------:R-:W-:-:S02]  /*fb00*/  WARPGROUP.DEPBAR.LE gsb0, 0x0 ;  /* 0x00008000000079c5 */ /* 0x000fc40000010000 */
[----:B------:R-:W-:-:S06]  /*fb10*/  WARPGROUP.ARRIVE ;  /* 0x00000000000079c5 */ /* 0x000fcc0000000000 */
[----:B------:R-:W-:Y:S01]  /*fb20*/  HGMMA.64x96x16.F32 R88, gdesc[UR8].tnspB, R88, gsb0 ;  /* 0x41600000085879f0 */ /* 0x000fe20008000858 */
[----:B------:R-:W-:Y:S01]  /*fb30*/  R2UR UR10, R10 ;  /* 0x000000000a0a72ca */ /* 0x000fe200000e0000 */
[----:B------:R-:W-:Y:S01]  /*fb40*/  UIADD3 UR8, UR12, 0x4, URZ ;  /* 0x000000040c087890 */ /* 0x000fe2000fffe03f */
[----:B------:R-:W-:Y:S01]  /*fb50*/  R2UR UR11, R11 ;  /* 0x000000000b0b72ca */ /* 0x000fe200000e0000 */
[----:B------:R-:W-:Y:S01]  /*fb60*/  UMOV UR9, 0x40000040 ;  /* 0x4000004000097882 */ /* 0x000fe20000000000 */
[----:B------:R-:W-:Y:S02]  /*fb70*/  VIADD R10, R8, 0xc0 ;  /* 0x000000c0080a7836 */ /* 0x000fe40000000000 */
[----:B------:R-:W-:Y:S01]  /*fb80*/  IMAD.MOV.U32 R11, RZ, RZ, -0x7fffffe0 ;  /* 0x80000020ff0b7424 */ /* 0x000fe200078e00ff */
[----:B------:R-:W-:Y:S02]  /*fb90*/  WARPGROUP.DEPBAR.LE gsb0, 0x0 ;  /* 0x00008000000079c5 */ /* 0x000fe40000010000 */
        /* <DEDUP_REMOVED lines=24> */
[C---:B------:R-:W-:Y:S02]  /*fd20*/  VIADD R10, R8.reuse, 0x180 ;  /* 0x00000180080a7836 */ /* 0x040fe40000000000 */
[----:B------:R-:W-:Y:S02]  /*fd30*/  IMAD.MOV.U32 R11, RZ, RZ, -0x7fffffe0 ;  /* 0x80000020ff0b7424 */ /* 0x000fe400078e00ff */
[----:B------:R-:W-:Y:S01]  /*fd40*/  VIADD R8, R8, 0x1c0 ;  /* 0x000001c008087836 */ /* 0x000fe20000000000 */
[----:B------:R-:W-:-:S02]  /*fd50*/  WARPGROUP.DEPBAR.LE gsb0, 0x0 ;  /* 0x00008000000079c5 */ /* 0x000fc40000010000 */
[----:B------:R-:W-:-:S06]  /*fd60*/  WARPGROUP.ARRIVE ;  /* 0x00000000000079c5 */ /* 0x000fcc0000000000 */
[----:B------:R-:W-:Y:S01]  /*fd70*/  HGMMA.64x96x16.F32 R88, gdesc[UR8].tnspB, R88, gsb0 ;  /* 0x41600000085879f0 */ /* 0x000fe20008000858 */
[----:B------:R-:W-:Y:S01]  /*fd80*/  R2UR UR10, R10 ;  /* 0x000000000a0a72ca */ /* 0x000fe200000e0000 */
[----:B------:R-:W-:Y:S01]  /*fd90*/  UIADD3 UR8, UR12, 0x604, URZ ;  /* 0x000006040c087890 */ /* 0x000fe2000fffe03f */
[----:B------:R-:W-:Y:S01]  /*fda0*/  R2UR UR11, R11 ;  /* 0x000000000b0b72ca */ /* 0x000fe200000e0000 */
[----:B------:R-:W-:Y:S01]  /*fdb0*/  UMOV UR9, 0x40000040 ;  /* 0x4000004000097882 */ /* 0x000fe20000000000 */
[----:B------:R-:W-:-:S05]  /*fdc0*/  IMAD.U32 R10, RZ, RZ, UR43 ;  /* 0x0000002bff0a7e24 */ /* 0x000fca000f8e00ff */
[----:B------:R-:W-:-:S05]  /*fdd0*/  LOP3.LUT R144, RZ, R10, RZ, 0x33, !PT ;  /* 0x0000000aff907212 */ /* 0x000fca00078e33ff */
[----:B------:R-:W-:Y:S02]  /*fde0*/  IMAD.IADD R144, R144, 0x1, R143 ;  /* 0x0000000190907824 */ /* 0x000fe400078e028f */
[----:B------:R-:W-:Y:S02]  /*fdf0*/  VIADD R143, R143, UR50 ;  /* 0x000000328f8f7c36 */ /* 0x000fe40008000000 */
[----:B0-----:R-:W-:Y:S01]  /*fe00*/  IMAD.IADD R11, R154, 0x1, R144 ;  /* 0x000000019a0b7824 */ /* 0x001fe200078e0290 */
        /* <DEDUP_REMOVED lines=8> */
[----:B------:R-:W-:Y:S02]  /*fe90*/  @!P1 IMAD R9, R20, 0x8, R2 ;  /* 0x0000000814099824 */ /* 0x000fe400078e0202 */
[----:B------:R-:W-:Y:S01]  /*fea0*/  IMAD.IADD R21, R154, 0x1, R143 ;  /* 0x000000019a157824 */ /* 0x000fe200078e028f */
[----:B------:R-:W-:Y:S01]  /*feb0*/  SEL R8, R8, 0x9, !P3 ;  /* 0x0000000908087807 */ /* 0x000fe20005800000 */
[----:B------:R-:W-:Y:S01]  /*fec0*/  @!P1 VIADD R9, R9, 0x2d840 ;  /* 0x0002d84009099836 */ /* 0x000fe20000000000 */
[----:B------:R-:W-:-:S04]  /*fed0*/  PLOP3.LUT P3, PT, PT, PT, UP0, 0x40, 0x0 ;  /* 0x000000000000781c */ /* 0x000fc80003f6e808 */
[----:B------:R-:W-:Y:S01]  /*fee0*/  @!P1 PRMT R9, RZ, 0x654, R9 ;  /* 0x00000654ff099816 */ /* 0x000fe20000000009 */
[----:B------:R-:W-:Y:S02]  /*fef0*/  WARPGROUP.DEPBAR.LE gsb0, 0x0 ;  /* 0x00008000000079c5 */ /* 0x000fe40000010000 */
[----:B------:R-:W-:-:S06]  /*ff00*/  WARPGROUP.ARRIVE ;  /* 0x00000000000079c5 */ /* 0x000fcc0000000000 */
[----:B------:R-:W-:Y:S03]  /*ff10*/  HGMMA.64x96x16.F32 R88, gdesc[UR8].tnspB, R88, gsb0 ;  /* 0x41600000085879f0 */ /* 0x000fe60008000858 */
[----:B------:R-:W-:Y:S02]  /*ff20*/  WARPGROUP.DEPBAR.LE gsb0, 0x0 ;  /* 0x00008000000079c5 */ /* 0x000fe40000010000 */
[----:B------:R0:W-:Y:S06]  /*ff30*/  BAR.ARV R8, 0x100 ;  /* 0x000400080000751d */ /* 0x0001ec0000002000 */
[----:B------:R0:W-:Y:S01]  /*ff40*/  @!P1 SYNCS.ARRIVE.TRANS64.RED.A1T0 RZ, [R9+URZ], RZ ;  /* 0x000000ff09ff99a7 */ /* 0x0001e2000810043f */
[----:B------:R-:W-:Y:S05]  /*ff50*/  @P3 BRA `(.L_x_1529) ;  /* 0x0000000000583947 */ /* 0x000fea0003800000 */
[----:B------:R-:W-:Y:S01]  /*ff60*/  IADD3 R154, -R138, R139, R154 ;  /* 0x0000008b8a9a7210 */ /* 0x000fe20007ffe19a */
[----:B------:R-:W-:Y:S03]  /*ff70*/  BSSY B0, `(.L_x_1530) ;  /* 0x0000010000007945 */ /* 0x000fe60003800000 */
[----:B------:R-:W-:-:S13]  /*ff80*/  ISETP.GT.AND P3, PT, R154, -0x1, PT ;  /* 0xffffffff9a00780c */ /* 0x000fda0003f64270 */
[----:B------:R-:W-:Y:S05]  /*ff90*/  @P3 BRA `(.L_x_1531) ;  /* 0x0000000000203947 */ /* 0x000fea0003800000 */
[----:B------:R-:W-:Y:S01]  /*ffa0*/  IMAD.U32 R155, RZ, RZ, UR42 ;  /* 0x0000002aff9b7e24 */ /* 0x000fe2000f8e00ff */
[----:B------:R-:W-:-:S04]  /*ffb0*/  LOP3.LUT R154, RZ, R154, RZ, 0x33, !PT ;  /* 0x0000009aff9a7212 */ /* 0x000fc800078e33ff */
[----:B------:R-:W-:-:S13]  /*ffc0*/  ISETP.NE.AND P3, PT, R155, 0x1, PT ;  /* 0x000000019b00780c */ /* 0x000fda0003f65270 */
[----:B0-----:R-:W0:Y:S02]  /*ffd0*/  @P3 LDC.64 R8, c[0x0][0x9e8] ;  /* 0x00027a00ff083b82 */ /* 0x001e240000000a00 */
[----:B0-----:R-:W-:-:S05]  /*ffe0*/  @P3 IMAD.HI.U32 R8, R154, R8, RZ ;  /* 0x000000089a083227 */ /* 0x001fca00078e00ff */
[----:B------:R-:W-:-:S04]  /*fff0*/  @P3 SHF.R.U32.HI R154, RZ, R9, R8 ;  /* 0x00000009ff9a3219 */ /* 0x000fc80000011608 */
[----:B------:R-:W-:Y:S01]  /*10000*/  LOP3.LUT R154, RZ, R154, RZ, 0x33, !PT ;  /* 0x0000009aff9a7212 */ /* 0x000fe200078e33ff */
[----:B------:R-:W-:Y:S06]  /*10010*/  BRA `(.L_x_1532) ;  /* 0x0000000000147947 */ /* 0x000fec0003800000 */
.L_x_1531:
[----:B------:R-:W-:-:S05]  /*10020*/  IMAD.U32 R155, RZ, RZ, UR42 ;  /* 0x0000002aff9b7e24 */ /* 0x000fca000f8e00ff */
[----:B------:R-:W-:-:S13]  /*10030*/  ISETP.NE.AND P3, PT, R155, 0x1, PT ;  /* 0x000000019b00780c */ /* 0x000fda0003f65270 */
[----:B0-----:R-:W0:Y:S02]  /*10040*/  @P3 LDC.64 R8, c[0x0][0x9e8] ;  /* 0x00027a00ff083b82 */ /* 0x001e240000000a00 */
[----:B0-----:R-:W-:-:S05]  /*10050*/  @P3 IMAD.HI.U32 R8, R154, R8, RZ ;  /* 0x000000089a083227 */ /* 0x001fca00078e00ff */
[----:B------:R-:W-:-:S07]  /*10060*/  @P3 SHF.R.U32.HI R154, RZ, R9, R8 ;  /* 0x00000009ff9a3219 */ /* 0x000fce0000011608 */
.L_x_1532:
[----:B------:R-:W-:Y:S05]  /*10070*/  BSYNC B0 ;  /* 0x0000000000007941 */ /* 0x000fea0003800000 */
.L_x_1530:
[----:B------:R-:W-:-:S04]  /*10080*/  IMAD R154, R154, R155, -R145 ;  /* 0x0000009b9a9a7224 */ /* 0x000fc800078e0a91 */
[----:B------:R-:W-:-:S05]  /*10090*/  IMAD.IADD R154, R154, 0x1, -R22 ;  /* 0x000000019a9a7824 */ /* 0x000fca00078e0a16 */
[----:B------:R-:W-:Y:S02]  /*100a0*/  VIMNMX R11, R11, R154, !PT ;  /* 0x0000009a0b0b7248 */ /* 0x000fe40007fe0100 */
[----:B------:R-:W-:-:S07]  /*100b0*/  VIADDMNMX R21, R154, R155, R21, PT ;  /* 0x0000009b9a157246 */ /* 0x000fce0003800115 */
.L_x_1529:
[----:B------:R-:W-:Y:S01]  /*100c0*/  ISETP.GT.AND P3, PT, R3, -0x1, PT ;  /* 0xffffffff0300780c */ /* 0x000fe20003f64270 */
[----:B------:R-:W1:Y:S03]  /*100d0*/  SHFL.IDX PT, R18, R18, 0x1, 0x1c1f ;  /* 0x003c1f0012127f89 */ /* 0x000e6600000e0000 */
[C---:B------:R-:W-:Y:S02]  /*100e0*/  ISETP.GT.AND P4, PT, R11.reuse, RZ, P3 ;  /* 0x000000ff0b00720c */ /* 0x040fe40001f84270 */
[----:B------:R-:W-:Y:S02]  /*100f0*/  ISETP.GT.AND P5, PT, R11, 0x1, P3 ;  /* 0x000000010b00780c */ /* 0x000fe40001fa4270 */
[C---:B------:R-:W-:Y:S02]  /*10100*/  ISETP.LT.OR P4, PT, R21.reuse, 0x1, P4 ;  /* 0x000000011500780c */ /* 0x040fe40002781670 */
[----:B------:R-:W-:-:S02]  /*10110*/  ISETP.LT.OR P5, PT, R21, 0x2, P5 ;  /* 0x000000021500780c */ /* 0x000fc40002fa1670 */
[----:B------:R-:W-:Y:S02]  /*10120*/  FSEL R24, R24, -INF , !P4 ;  /* 0xff80000018187808 */ /* 0x000fe40006000000 */
[----:B------:R-:W-:Y:S02]  /*10130*/  ISETP.GT.AND P4, PT, R11, 0x8, P3 ;  /* 0x000000080b00780c */ /* 0x000fe40001f84270 */
[----:B------:R-:W-:Y:S02]  /*10140*/  FSEL R25, R25, -INF , !P5 ;  /* 0xff80000019197808 */ /* 0x000fe40006800000 */
[----:B------:R-:W-:Y:S02]  /*10150*/  ISETP.LT.OR P4, PT, R21, 0x9, P4 ;  /* 0x000000091500780c */ /* 0x000fe40002781670 */
[----:B------:R-:W-:Y:S02]  /*10160*/  ISETP.GT.AND P5, PT, R11, 0x9, P3 ;  /* 0x000000090b00780c */ /* 0x000fe40001fa4270 */
[----:B------:R-:W-:-:S02]  /*10170*/  FSEL R28, R28, -INF , !P4 ;  /* 0xff8000001c1c7808 */ /* 0x000fc40006000000 */
[----:B------:R-:W-:Y:S01]  /*10180*/  ISETP.GT.AND P4, PT, R11, 0x10, P3 ;  /* 0x000000100b00780c */ /* 0x000fe20001f84270 */
[--C-:B-1----:R-:W-:Y:S01]  /*10190*/  IMAD.IADD R143, R143, 0x1, R18.reuse ;  /* 0x000000018f8f7824 */ /* 0x102fe200078e0212 */
[C---:B------:R-:W-:Y:S01]  /*101a0*/  ISETP.LT.OR P5, PT, R21.reuse, 0xa, P5 ;  /* 0x0000000a1500780c */ /* 0x040fe20002fa1670 */
[----:B------:R-:W-:Y:S01]  /*101b0*/  IMAD.IADD R144, R144, 0x1, R18 ;  /* 0x0000000190907824 */ /* 0x000fe200078e0212 */
[----:B------:R-:W-:Y:S02]  /*101c0*/  ISETP.LT.OR P4, PT, R21, 0x11, P4 ;  /* 0x000000111500780c */ /* 0x000fe40002781670 */
[----:B------:R-:W-:Y:S02]  /*101d0*/  FSEL R29, R29, -INF , !P5 ;  /* 0xff8000001d1d7808 */ /* 0x000fe40006800000 */
[----:B------:R-:W-:Y:S02]  /*101e0*/  FSEL R32, R32, -INF , !P4 ;  /* 0xff80000020207808 */ /* 0x000fe40006000000 */
[----:B------:R-:W-:-:S02]  /*101f0*/  ISETP.GT.AND P4, PT, R11, 0x18, P3 ;  /* 0x000000180b00780c */ /* 0x000fc40001f84270 */
[----:B------:R-:W-:Y:S02]  /*10200*/  ISETP.GT.AND P5, PT, R11, 0x11, P3 ;  /* 0x000000110b00780c */ /* 0x000fe40001fa4270 */
[C---:B------:R-:W-:Y:S02]  /*10210*/  ISETP.LT.OR P4, PT, R21.reuse, 0x19, P4 ;  /* 0x000000191500780c */ /* 0x040fe40002781670 */
[----:B------:R-:W-:Y:S02]  /*10220*/  ISETP.LT.OR P5, PT, R21, 0x12, P5 ;  /* 0x000000121500780c */ /* 0x000fe40002fa1670 */
[----:B------:R-:W-:Y:S02]  /*10230*/  FSEL R36, R36, -INF , !P4 ;  /* 0xff80000024247808 */ /* 0x000fe40006000000 */
[----:B------:R-:W-:Y:S02]  /*10240*/  ISETP.GT.AND P4, PT, R11, 0x20, P3 ;  /* 0x000000200b00780c */ /* 0x000fe40001f84270 */
[----:B------:R-:W-:-:S02]  /*10250*/  FSEL R33, R33, -INF , !P5 ;  /* 0xff80000021217808 */ /* 0x000fc40006800000 */
[----:B------:R-:W-:Y:S02]  /*10260*/  ISETP.LT.OR P4, PT, R21, 0x21, P4 ;  /* 0x000000211500780c */ /* 0x000fe40002781670 */
[C---:B------:R-:W-:Y:S02]  /*10270*/  ISETP.GT.AND P5, PT, R11.reuse, 0x19, P3 ;  /* 0x000000190b00780c */ /* 0x040fe40001fa4270 */
        /* <DEDUP_REMOVED lines=65> */
[----:B------:R-:W-:Y:S02]  /*10690*/  ISETP.GT.AND P5, PT, R11, 0x71, P3 ;  /* 0x000000710b00780c */ /* 0x000fe40001fa4270 */
[----:B------:R-:W-:Y:S02]  /*106a0*/  FSEL R84, R84, -INF , !P4 ;  /* 0xff80000054547808 */ /* 0x000fe40006000000 */
[----:B------:R-:W-:Y:S02]  /*106b0*/  PLOP3.LUT P4, PT, PT, PT, UP0, 0x40, 0x0 ;  /* 0x000000000000781c */ /* 0x000fe40003f8e808 */
[----:B------:R-:W-:-:S04]  /*106c0*/  ISETP.LT.OR P5, PT, R21, 0x72, P5 ;  /* 0x000000721500780c */ /* 0x000fc80002fa1670 */
[----:B------:R-:W-:Y:S02]  /*106d0*/  FSEL R81, R81, -INF , !P5 ;  /* 0xff80000051517808 */ /* 0x000fe40006800000 */
[----:B------:R-:W-:-:S04]  /*106e0*/  ISETP.GT.AND P5, PT, R11, 0x79, P3 ;  /* 0x000000790b00780c */ /* 0x000fc80001fa4270 */
[----:B------:R-:W-:-:S04]  /*106f0*/  ISETP.LT.OR P5, PT, R21, 0x7a, P5 ;  /* 0x0000007a1500780c */ /* 0x000fc80002fa1670 */
[----:B------:R-:W-:Y:S01]  /*10700*/  FSEL R85, R85, -INF , !P5 ;  /* 0xff80000055557808 */ /* 0x000fe20006800000 */
[----:B------:R-:W-:Y:S08]  /*10710*/  @P4 BRA `(.L_x_1533) ;  /* 0x0000000000584947 */ /* 0x000ff00003800000 */
        /* <DEDUP_REMOVED lines=12> */
.L_x_1535:
[----:B------:R-:W-:-:S05]  /*107e0*/  IMAD.U32 R11, RZ, RZ, UR42 ;  /* 0x0000002aff0b7e24 */ /* 0x000fca000f8e00ff */
[----:B------:R-:W-:-:S13]  /*107f0*/  ISETP.NE.AND P4, PT, R11, 0x1, PT ;  /* 0x000000010b00780c */ /* 0x000fda0003f85270 */
[----:B0-----:R-:W0:Y:S02]  /*10800*/  @P4 LDC.64 R8, c[0x0][0x9e8] ;  /* 0x00027a00ff084b82 */ /* 0x001e240000000a00 */
[----:B0-----:R-:W-:-:S05]  /*10810*/  @P4 IMAD.HI.U32 R8, R18, R8, RZ ;  /* 0x0000000812084227 */ /* 0x001fca00078e00ff */
[----:B------:R-:W-:-:S07]  /*10820*/  @P4 SHF.R.U32.HI R18, RZ, R9, R8 ;  /* 0x00000009ff124219 */ /* 0x000fce0000011608 */
.L_x_1536:
[----:B------:R-:W-:Y:S05]  /*10830*/  BSYNC B0 ;  /* 0x0000000000007941 */ /* 0x000fea0003800000 */
.L_x_1534:
[----:B------:R-:W-:-:S04]  /*10840*/  IMAD R18, R18, R11, -R145 ;  /* 0x0000000b12127224 */ /* 0x000fc800078e0a91 */
[----:B------:R-:W-:-:S05]  /*10850*/  IMAD.IADD R18, R18, 0x1, -R22 ;  /* 0x0000000112127824 */ /* 0x000fca00078e0a16 */
[----:B------:R-:W-:Y:S02]  /*10860*/  VIMNMX R144, R144, R18, !PT ;  /* 0x0000001290907248 */ /* 0x000fe40007fe0100 */
[----:B------:R-:W-:-:S07]  /*10870*/  VIADDMNMX R143, R18, R11, R143, PT ;  /* 0x0000000b128f7246 */ /* 0x000fce000380018f */
.L_x_1533:
[----:B0-----:R-:W-:Y:S01]  /*10880*/  @!P1 IMAD R8, R16, 0x8, R2 ;  /* 0x0000000810089824 */ /* 0x001fe200078e0202 */
[----:B------:R-:W2:Y:S01]  /*10890*/  LDL R145, [R1+0x20] ;  /* 0x0000200001917983 */ /* 0x000ea20000100800 */
[----:B------:R-:W-:Y:S02]  /*108a0*/  UMOV UR41, UR7 ;  /* 0x0000000700297c82 */ /* 0x000fe40008000000 */
[----:B------:R-:W-:-:S05]  /*108b0*/  @!P1 VIADD R8, R8, 0x2d860 ;  /* 0x0002d86008089836 */ /* 0x000fca0000000000 */
[----:B------:R-:W-:-:S04]  /*108c0*/  @!P1 PRMT R8, RZ, 0x654, R8 ;  /* 0x00000654ff089816 */ /* 0x000fc80000000008 */
[----:B------:R0:W-:Y:S02]  /*108d0*/  @!P1 SYNCS.ARRIVE.TRANS64.RED.A1T0 RZ, [R8+URZ], RZ ;  /* 0x000000ff08ff99a7 */ /* 0x0001e4000810043f */
[----:B0-----:R-:W-:-:S04]  /*108e0*/  FMNMX.FTZ R8, R24, R0, !PT ;  /* 0x0000000018087209 */ /* 0x001fc80007810000 */
        /* <DEDUP_REMOVED lines=34> */
[----:B0-----:R-:W-:-:S04]  /*10b10*/  FMNMX.FTZ R8, R8, R9, !PT ;  /* 0x0000000908087209 */ /* 0x001fc80007810000 */
[----:B------:R-:W-:-:S04]  /*10b20*/  FSETP.NEU.FTZ.AND P4, PT, R8, -INF , PT ;  /* 0xff8000000800780b */ /* 0x000fc80003f9d000 */
[----:B------:R-:W-:-:S05]  /*10b30*/  FSEL R9, R8, RZ, P4 ;  /* 0x000000ff08097208 */ /* 0x000fca0002000000 */
[----:B------:R-:W-:Y:S01]  /*10b40*/  FADD.FTZ R9, -R9, R0 ;  /* 0x0000000009097221 */ /* 0x000fe20000010100 */
[----:B------:R-:W-:-:S03]  /*10b50*/  FMUL.FTZ R0, R8, UR41 ;  /* 0x0000002908007c20 */ /* 0x000fc60008410000 */
[----:B------:R-:W-:Y:S02]  /*10b60*/  FMUL.FTZ R9, R9, UR41 ;  /* 0x0000002909097c20 */ /* 0x000fe40008410000 */
[----:B------:R-:W-:Y:S02]  /*10b70*/  FSEL R0, R0, RZ, P4 ;  /* 0x000000ff00007208 */ /* 0x000fe40002000000 */
[----:B------:R-:W-:Y:S02]  /*10b80*/  ISETP.GT.AND P4, PT, R144, 0x1, P3 ;  /* 0x000000019000780c */ /* 0x000fe40001f84270 */
[----:B------:R-:W-:Y:S01]  /*10b90*/  MUFU.EX2 R9, R9 ;  /* 0x0000000900097308 */ /* 0x000fe20000000800 */
[--C-:B------:R-:W-:Y:S01]  /*10ba0*/  FFMA.FTZ R24, R24, UR41, -R0.reuse ;  /* 0x0000002918187c23 */ /* 0x100fe20008010800 */
[----:B------:R-:W-:Y:S01]  /*10bb0*/  ISETP.LT.OR P5, PT, R143, 0x2, P4 ;  /* 0x000000028f00780c */ /* 0x000fe200027a1670 */
[--C-:B------:R-:W-:Y:S01]  /*10bc0*/  FFMA.FTZ R25, R25, UR41, -R0.reuse ;  /* 0x0000002919197c23 */ /* 0x100fe20008010800 */
[----:B------:R-:W-:Y:S01]  /*10bd0*/  ISETP.GT.AND P4, PT, R144, 0x8, P3 ;  /* 0x000000089000780c */ /* 0x000fe20001f84270 */
[--C-:B------:R-:W-:Y:S01]  /*10be0*/  FFMA.FTZ R28, R28, UR41, -R0.reuse ;  /* 0x000000291c1c7c23 */ /* 0x100fe20008010800 */
[----:B------:R-:W-:Y:S01]  /*10bf0*/  FSEL R27, R27, -INF , !P5 ;  /* 0xff8000001b1b7808 */ /* 0x000fe20006800000 */
[--C-:B------:R-:W-:Y:S01]  /*10c00*/  FFMA.FTZ R29, R29, UR41, -R0.reuse ;  /* 0x000000291d1d7c23 */ /* 0x100fe20008010800 */
[----:B------:R-:W-:Y:S01]  /*10c10*/  ISETP.GT.AND P5, PT, R144, 0x9, P3 ;  /* 0x000000099000780c */ /* 0x000fe20001fa4270 */
[----:B------:R-:W0:Y:S01]  /*10c20*/  MUFU.EX2 R24, R24 ;  /* 0x0000001800187308 */ /* 0x000e220000000800 */
[C---:B------:R-:W-:Y:S01]  /*10c30*/  ISETP.LT.OR P4, PT, R143.reuse, 0x9, P4 ;  /* 0x000000098f00780c */ /* 0x040fe20002781670 */
[--C-:B------:R-:W-:Y:S01]  /*10c40*/  FFMA.FTZ R32, R32, UR41, -R0.reuse ;  /* 0x0000002920207c23 */ /* 0x100fe20008010800 */
[----:B------:R-:W-:Y:S01]  /*10c50*/  ISETP.LT.OR P5, PT, R143, 0xa, P5 ;  /* 0x0000000a8f00780c */ /* 0x000fe20002fa1670 */
[--C-:B------:R-:W-:Y:S01]  /*10c60*/  FFMA.FTZ R33, R33, UR41, -R0.reuse ;  /* 0x0000002921217c23 */ /* 0x100fe20008010800 */
[----:B------:R-:W-:Y:S01]  /*10c70*/  FSEL R30, R30, -INF , !P4 ;  /* 0xff8000001e1e7808 */ /* 0x000fe20006000000 */
[--C-:B------:R-:W-:Y:S01]  /*10c80*/  FFMA.FTZ R36, R36, UR41, -R0.reuse ;  /* 0x0000002924247c23 */ /* 0x100fe20008010800 */
[----:B------:R-:W-:Y:S01]  /*10c90*/  FSEL R31, R31, -INF , !P5 ;  /* 0xff8000001f1f7808 */ /* 0x000fe20006800000 */
[----:B------:R-:W1:Y:S01]  /*10ca0*/  MUFU.EX2 R25, R25 ;  /* 0x0000001900197308 */ /* 0x000e620000000800 */
[C---:B------:R-:W-:Y:S01]  /*10cb0*/  ISETP.GT.AND P5, PT, R144.reuse, 0x11, P3 ;  /* 0x000000119000780c */ /* 0x040fe20001fa4270 */
[--C-:B------:R-:W-:Y:S01]  /*10cc0*/  FFMA.FTZ R37, R37, UR41, -R0.reuse ;  /* 0x0000002925257c23 */ /* 0x100fe20008010800 */
[----:B------:R-:W-:Y:S01]  /*10cd0*/  ISETP.GT.AND P4, PT, R144, 0x10, P3 ;  /* 0x000000109000780c */ /* 0x000fe20001f84270 */
[--C-:B------:R-:W-:Y:S01]  /*10ce0*/  FFMA.FTZ R40, R40, UR41, -R0.reuse ;  /* 0x0000002928287c23 */ /* 0x100fe20008010800 */
[----:B------:R-:W-:Y:S01]  /*10cf0*/  ISETP.LT.OR P5, PT, R143, 0x12, P5 ;  /* 0x000000128f00780c */ /* 0x000fe20002fa1670 */
[----:B------:R-:W-:Y:S01]  /*10d00*/  FFMA.FTZ R41, R41, UR41, -R0 ;  /* 0x0000002929297c23 */ /* 0x000fe20008010800 */
[----:B------:R-:W-:Y:S01]  /*10d10*/  ISETP.LT.OR P4, PT, R143, 0x11, P4 ;  /* 0x000000118f00780c */ /* 0x000fe20002781670 */
[----:B------:R-:W-:Y:S01]  /*10d20*/  MUFU.EX2 R29, R29 ;  /* 0x0000001d001d7308 */ /* 0x000fe20000000800 */
[----:B------:R-:W-:Y:S01]  /*10d30*/  FSEL R35, R35, -INF , !P5 ;  /* 0xff80000023237808 */ /* 0x000fe20006800000 */
[----:B0-----:R-:W-:Y:S01]  /*10d40*/  FFMA.FTZ R5, R9, R5, R24 ;  /* 0x0000000509057223 */ /* 0x001fe20000010018 */
[----:B------:R-:W-:Y:S01]  /*10d50*/  ISETP.GT.AND P5, PT, R144, 0x19, P3 ;  /* 0x000000199000780c */ /* 0x000fe20001fa4270 */
[--C-:B------:R-:W-:Y:S01]  /*10d60*/  FFMA.FTZ R44, R44, UR41, -R0.reuse ;  /* 0x000000292c2c7c23 */ /* 0x100fe20008010800 */
[----:B------:R-:W-:Y:S01]  /*10d70*/  FSEL R34, R34, -INF , !P4 ;  /* 0xff80000022227808 */ /* 0x000fe20006000000 */
[--C-:B------:R-:W-:Y:S01]  /*10d80*/  FFMA.FTZ R45, R45, UR41, -R0.reuse ;  /* 0x000000292d2d7c23 */ /* 0x100fe20008010800 */
[----:B------:R-:W-:Y:S01]  /*10d90*/  ISETP.LT.OR P5, PT, R143, 0x1a, P5 ;  /* 0x0000001a8f00780c */ /* 0x000fe20002fa1670 */
[----:B------:R-:W-:Y:S01]  /*10da0*/  MUFU.EX2 R32, R32 ;  /* 0x0000002000207308 */ /* 0x000fe20000000800 */
[----:B------:R-:W-:Y:S01]  /*10db0*/  ISETP.GT.AND P4, PT, R144, 0x18, P3 ;  /* 0x000000189000780c */ /* 0x000fe20001f84270 */
[----:B-1----:R-:W-:Y:S01]  /*10dc0*/  FADD.FTZ R5, R25, R5 ;  /* 0x0000000519057221 */ /* 0x002fe20000010000 */
[----:B------:R-:W-:Y:S01]  /*10dd0*/  FSEL R39, R39, -INF , !P5 ;  /* 0xff80000027277808 */ /* 0x000fe20006800000 */
[--C-:B------:R-:W-:Y:S01]  /*10de0*/  FFMA.FTZ R48, R48, UR41, -R0.reuse ;  /* 0x0000002930307c23 */ /* 0x100fe20008010800 */
[----:B------:R-:W-:Y:S01]  /*10df0*/  ISETP.GT.AND P5, PT, R144, 0x21, P3 ;  /* 0x000000219000780c */ /* 0x000fe20001fa4270 */
[--C-:B------:R-:W-:Y:S01]  /*10e00*/  FFMA.FTZ R49, R49, UR41, -R0.reuse ;  /* 0x0000002931317c23 */ /* 0x100fe20008010800 */
[C---:B------:R-:W-:Y:S01]  /*10e10*/  ISETP.LT.OR P4, PT, R143.reuse, 0x19, P4 ;  /* 0x000000198f00780c */ /* 0x040fe20002781670 */
[----:B------:R-:W-:Y:S01]  /*10e20*/  MUFU.EX2 R33, R33 ;  /* 0x0000002100217308 */ /* 0x000fe20000000800 */
[----:B------:R-:W-:Y:S01]  /*10e30*/  ISETP.LT.OR P5, PT, R143, 0x22, P5 ;  /* 0x000000228f00780c */ /* 0x000fe20002fa1670 */
[--C-:B------:R-:W-:Y:S01]  /*10e40*/  FFMA.FTZ R52, R52, UR41, -R0.reuse ;  /* 0x0000002934347c23 */ /* 0x100fe20008010800 */
[----:B------:R-:W-:Y:S01]  /*10e50*/  FSEL R38, R38, -INF , !P4 ;  /* 0xff80000026267808 */ /* 0x000fe20006000000 */
[--C-:B------:R-:W-:Y:S01]  /*10e60*/  FFMA.FTZ R53, R53, UR41, -R0.reuse ;  /* 0x0000002935357c23 */ /* 0x100fe20008010800 */
[----:B------:R-:W-:Y:S01]  /*10e70*/  FSEL R43, R43, -INF , !P5 ;  /* 0xff8000002b2b7808 */ /* 0x000fe20006800000 */
[--C-:B------:R-:W-:Y:S01]  /*10e80*/  FFMA.FTZ R56, R56, UR41, -R0.reuse ;  /* 0x0000002938387c23 */ /* 0x100fe20008010800 */
[C---:B------:R-:W-:Y:S01]  /*10e90*/  ISETP.GT.AND P5, PT, R144.reuse, 0x29, P3 ;  /* 0x000000299000780c */ /* 0x040fe20001fa4270 */
[----:B------:R-:W-:Y:S01]  /*10ea0*/  MUFU.EX2 R36, R36 ;  /* 0x0000002400247308 */ /* 0x000fe20000000800 */
[----:B------:R-:W-:Y:S01]  /*10eb0*/  ISETP.GT.AND P4, PT, R144, 0x20, P3 ;  /* 0x000000209000780c */ /* 0x000fe20001f84270 */
[--C-:B------:R-:W-:Y:S01]  /*10ec0*/  FFMA.FTZ R57, R57, UR41, -R0.reuse ;  /* 0x0000002939397c23 */ /* 0x100fe20008010800 */
[C---:B------:R-:W-:Y:S01]  /*10ed0*/  ISETP.LT.OR P5, PT, R143.reuse, 0x2a, P5 ;  /* 0x0000002a8f00780c */ /* 0x040fe20002fa1670 */
[--C-:B------:R-:W-:Y:S01]  /*10ee0*/  FFMA.FTZ R60, R60, UR41, -R0.reuse ;  /* 0x000000293c3c7c23 */ /* 0x100fe20008010800 */
[----:B------:R-:W-:Y:S01]  /*10ef0*/  ISETP.LT.OR P4, PT, R143, 0x21, P4 ;  /* 0x000000218f00780c */ /* 0x000fe20002781670 */
[--C-:B------:R-:W-:Y:S01]  /*10f00*/  FFMA.FTZ R61, R61, UR41, -R0.reuse ;  /* 0x000000293d3d7c23 */ /* 0x100fe20008010800 */
[----:B------:R-:W-:Y:S01]  /*10f10*/  FSEL R47, R47, -INF , !P5 ;  /* 0xff8000002f2f7808 */ /* 0x000fe20006800000 */
[----:B------:R-:W-:Y:S01]  /*10f20*/  MUFU.EX2 R37, R37 ;  /* 0x0000002500257308 */ /* 0x000fe20000000800 */
[----:B------:R-:W-:Y:S01]  /*10f30*/  ISETP.GT.AND P5, PT, R144, 0x31, P3 ;  /* 0x000000319000780c */ /* 0x000fe20001fa4270 */
[--C-:B------:R-:W-:Y:S01]  /*10f40*/  FFMA.FTZ R64, R64, UR41, -R0.reuse ;  /* 0x0000002940407c23 */ /* 0x100fe20008010800 */
[----:B------:R-:W-:Y:S01]  /*10f50*/  FSEL R42, R42, -INF , !P4 ;  /* 0xff8000002a2a7808 */ /* 0x000fe20006000000 */
[--C-:B------:R-:W-:Y:S01]  /*10f60*/  FFMA.FTZ R65, R65, UR41, -R0.reuse ;  /* 0x0000002941417c23 */ /* 0x100fe20008010800 */
[----:B------:R-:W-:Y:S01]  /*10f70*/  ISETP.LT.OR P5, PT, R143, 0x32, P5 ;  /* 0x000000328f00780c */ /* 0x000fe20002fa1670 */
[--C-:B------:R-:W-:Y:S01]  /*10f80*/  FFMA.FTZ R68, R68, UR41, -R0.reuse ;  /* 0x0000002944447c23 */ /* 0x100fe20008010800 */
[C---:B------:R-:W-:Y:S01]  /*10f90*/  ISETP.GT.AND P4, PT, R144.reuse, 0x28, P3 ;  /* 0x000000289000780c */ /* 0x040fe20001f84270 */
[----:B------:R-:W-:Y:S01]  /*10fa0*/  MUFU.EX2 R40, R40 ;  /* 0x0000002800287308 */ /* 0x000fe20000000800 */
[----:B------:R-:W-:Y:S01]  /*10fb0*/  FSEL R51, R51, -INF , !P5 ;  /* 0xff80000033337808 */ /* 0x000fe20006800000 */
[--C-:B------:R-:W-:Y:S01]  /*10fc0*/  FFMA.FTZ R69, R69, UR41, -R0.reuse ;  /* 0x0000002945457c23 */ /* 0x100fe20008010800 */
[----:B------:R-:W-:Y:S01]  /*10fd0*/  ISETP.GT.AND P5, PT, R144, 0x39, P3 ;  /* 0x000000399000780c */ /* 0x000fe20001fa4270 */
[--C-:B------:R-:W-:Y:S01]  /*10fe0*/  FFMA.FTZ R72, R72, UR41, -R0.reuse ;  /* 0x0000002948487c23 */ /* 0x100fe20008010800 */
[----:B------:R-:W-:Y:S01]  /*10ff0*/  ISETP.LT.OR P4, PT, R143, 0x29, P4 ;  /* 0x000000298f00780c */ /* 0x000fe20002781670 */
[--C-:B------:R-:W-:Y:S01]  /*11000*/  FFMA.FTZ R73, R73, UR41, -R0.reuse ;  /* 0x0000002949497c23 */ /* 0x100fe20008010800 */
[----:B------:R-:W-:Y:S01]  /*11010*/  ISETP.LT.OR P5, PT, R143, 0x3a, P5 ;  /* 0x0000003a8f00780c */ /* 0x000fe20002fa1670 */
[----:B------:R-:W-:Y:S01]  /*11020*/  MUFU.EX2 R41, R41 ;  /* 0x0000002900297308 */ /* 0x000fe20000000800 */
[----:B------:R-:W-:Y:S01]  /*11030*/  FSEL R46, R46, -INF , !P4 ;  /* 0xff8000002e2e7808 */ /* 0x000fe20006000000 */
[--C-:B------:R-:W-:Y:S01]  /*11040*/  FFMA.FTZ R76, R76, UR41, -R0.reuse ;  /* 0x000000294c4c7c23 */ /* 0x100fe20008010800 */
[----:B------:R-:W-:Y:S01]  /*11050*/  FSEL R55, R55, -INF , !P5 ;  /* 0xff80000037377808 */ /* 0x000fe20006800000 */
[--C-:B------:R-:W-:Y:S01]  /*11060*/  FFMA.FTZ R77, R77, UR41, -R0.reuse ;  /* 0x000000294d4d7c23 */ /* 0x100fe20008010800 */
[----:B------:R-:W-:Y:S01]  /*11070*/  ISETP.GT.AND P5, PT, R144, 0x41, P3 ;  /* 0x000000419000780c */ /* 0x000fe20001fa4270 */
[--C-:B------:R-:W-:Y:S01]  /*11080*/  FFMA.FTZ R80, R80, UR41, -R0.reuse ;  /* 0x0000002950507c23 */ /* 0x100fe20008010800 */
[----:B------:R-:W-:Y:S01]  /*11090*/  ISETP.GT.AND P4, PT, R144, 0x30, P3 ;  /* 0x000000309000780c */ /* 0x000fe20001f84270 */
[----:B------:R-:W-:Y:S01]  /*110a0*/  MUFU.EX2 R44, R44 ;  /* 0x0000002c002c7308 */ /* 0x000fe20000000800 */
[----:B------:R-:W-:Y:S01]  /*110b0*/  ISETP.LT.OR P5, PT, R143, 0x42, P5 ;  /* 0x000000428f00780c */ /* 0x000fe20002fa1670 */
[--C-:B------:R-:W-:Y:S01]  /*110c0*/  FFMA.FTZ R81, R81, UR41, -R0.reuse ;  /* 0x0000002951517c23 */ /* 0x100fe20008010800 */
[----:B------:R-:W-:Y:S01]  /*110d0*/  ISETP.LT.OR P4, PT, R143, 0x31, P4 ;  /* 0x000000318f00780c */ /* 0x000fe20002781670 */
[--C-:B------:R-:W-:Y:S01]  /*110e0*/  FFMA.FTZ R84, R84, UR41, -R0.reuse ;  /* 0x0000002954547c23 */ /* 0x100fe20008010800 */
[----:B------:R-:W-:Y:S01]  /*110f0*/  FSEL R59, R59, -INF , !P5 ;  /* 0xff8000003b3b7808 */ /* 0x000fe20006800000 */
[----:B------:R-:W-:Y:S01]  /*11100*/  FFMA.FTZ R0, R85, UR41, -R0 ;  /* 0x0000002955007c23 */ /* 0x000fe20008010800 */
[----:B------:R-:W-:Y:S01]  /*11110*/  ISETP.GT.AND P5, PT, R144, 0x49, P3 ;  /* 0x000000499000780c */ /* 0x000fe20001fa4270 */
[----:B------:R-:W-:Y:S01]  /*11120*/  MUFU.EX2 R45, R45 ;  /* 0x0000002d002d7308 */ /* 0x000fe20000000800 */
[----:B------:R-:W-:-:S02]  /*11130*/  FSEL R50, R50, -INF , !P4 ;  /* 0xff80000032327808 */ /* 0x000fc40006000000 */
[----:B------:R-:W-:Y:S02]  /*11140*/  ISETP.LT.OR P5, PT, R143, 0x4a, P5 ;  /* 0x0000004a8f00780c */ /* 0x000fe40002fa1670 */
[C---:B------:R-:W-:Y:S02]  /*11150*/  ISETP.GT.AND P4, PT, R144.reuse, 0x38, P3 ;  /* 0x000000389000780c */ /* 0x040fe40001f84270 */
[----:B------:R-:W-:Y:S01]  /*11160*/  FSEL R63, R63, -INF , !P5 ;  /* 0xff8000003f3f7808 */ /* 0x000fe20006800000 */
[----:B------:R-:W-:Y:S01]  /*11170*/  MUFU.EX2 R48, R48 ;  /* 0x0000003000307308 */ /* 0x000fe20000000800 */
[----:B------:R-:W-:Y:S02]  /*11180*/  ISETP.GT.AND P5, PT, R144, 0x51, P3 ;  /* 0x000000519000780c */ /* 0x000fe40001fa4270 */
[C---:B------:R-:W-:Y:S02]  /*11190*/  ISETP.LT.OR P4, PT, R143.reuse, 0x39, P4 ;  /* 0x000000398f00780c */ /* 0x040fe40002781670 */
[----:B------:R-:W-:-:S02]  /*111a0*/  ISETP.LT.OR P5, PT, R143, 0x52, P5 ;  /* 0x000000528f00780c */ /* 0x000fc40002fa1670 */
[----:B------:R-:W-:Y:S01]  /*111b0*/  FSEL R54, R54, -INF , !P4 ;  /* 0xff80000036367808 */ /* 0x000fe20006000000 */
[----:B------:R-:W-:Y:S01]  /*111c0*/  MUFU.EX2 R49, R49 ;  /* 0x0000003100317308 */ /* 0x000fe20000000800 */
[----:B------:R-:W-:Y:S02]  /*111d0*/  FSEL R67, R67, -INF , !P5 ;  /* 0xff80000043437808 */ /* 0x000fe40006800000 */
[C---:B------:R-:W-:Y:S02]  /*111e0*/  ISETP.GT.AND P5, PT, R144.reuse, 0x59, P3 ;  /* 0x000000599000780c */ /* 0x040fe40001fa4270 */
[----:B------:R-:W-:Y:S02]  /*111f0*/  ISETP.GT.AND P4, PT, R144, 0x40, P3 ;  /* 0x000000409000780c */ /* 0x000fe40001f84270 */
[C---:B------:R-:W-:Y:S01]  /*11200*/  ISETP.LT.OR P5, PT, R143.reuse, 0x5a, P5 ;  /* 0x0000005a8f00780c */ /* 0x040fe20002fa1670 */
[----:B------:R-:W-:Y:S01]  /*11210*/  MUFU.EX2 R52, R52 ;  /* 0x0000003400347308 */ /* 0x000fe20000000800 */
[----:B------:R-:W-:-:S02]  /*11220*/  ISETP.LT.OR P4, PT, R143, 0x41, P4 ;  /* 0x000000418f00780c */ /* 0x000fc40002781670 */
[----:B------:R-:W-:Y:S02]  /*11230*/  FSEL R71, R71, -INF , !P5 ;  /* 0xff80000047477808 */ /* 0x000fe40006800000 */
[----:B------:R-:W-:Y:S02]  /*11240*/  ISETP.GT.AND P5, PT, R144, 0x61, P3 ;  /* 0x000000619000780c */ /* 0x000fe40001fa4270 */
[----:B------:R-:W-:Y:S01]  /*11250*/  FSEL R58, R58, -INF , !P4 ;  /* 0xff8000003a3a7808 */ /* 0x000fe20006000000 */
[----:B------:R-:W-:Y:S01]  /*11260*/  MUFU.EX2 R53, R53 ;  /* 0x0000003500357308 */ /* 0x000fe20000000800 */
[----:B------:R-:W-:Y:S02]  /*11270*/  ISETP.LT.OR P5, PT, R143, 0x62, P5 ;  /* 0x000000628f00780c */ /* 0x000fe40002fa1670 */
[----:B------:R-:W-:Y:S02]  /*11280*/  ISETP.GT.AND P4, PT, R144, 0x48, P3 ;  /* 0x000000489000780c */ /* 0x000fe40001f84270 */
[----:B------:R-:W-:-:S02]  /*11290*/  FSEL R75, R75, -INF , !P5 ;  /* 0xff8000004b4b7808 */ /* 0x000fc40006800000 */
[----:B------:R-:W-:Y:S01]  /*112a0*/  ISETP.GT.AND P5, PT, R144, 0x69, P3 ;  /* 0x000000699000780c */ /* 0x000fe20001fa4270 */
[----:B------:R-:W-:Y:S01]  /*112b0*/  MUFU.EX2 R56, R56 ;  /* 0x0000003800387308 */ /* 0x000fe20000000800 */
[C---:B------:R-:W-:Y:S02]  /*112c0*/  ISETP.LT.OR P4, PT, R143.reuse, 0x49, P4 ;  /* 0x000000498f00780c */ /* 0x040fe40002781670 */
[----:B------:R-:W-:Y:S02]  /*112d0*/  ISETP.LT.OR P5, PT, R143, 0x6a, P5 ;  /* 0x0000006a8f00780c */ /* 0x000fe40002fa1670 */
[----:B------:R-:W-:Y:S02]  /*112e0*/  FSEL R62, R62, -INF , !P4 ;  /* 0xff8000003e3e7808 */ /* 0x000fe40006000000 */
[----:B------:R-:W-:Y:S01]  /*112f0*/  FSEL R79, R79, -INF , !P5 ;  /* 0xff8000004f4f7808 */ /* 0x000fe20006800000 */
[----:B------:R-:W-:Y:S01]  /*11300*/  MUFU.EX2 R57, R57 ;  /* 0x0000003900397308 */ /* 0x000fe20000000800 */
[----:B------:R-:W-:-:S02]  /*11310*/  ISETP.GT.AND P5, PT, R144, RZ, P3 ;  /* 0x000000ff9000720c */ /* 0x000fc40001fa4270 */
[----:B------:R-:W-:Y:S02]  /*11320*/  ISETP.GT.AND P4, PT, R144, 0x50, P3 ;  /* 0x000000509000780c */ /* 0x000fe40001f84270 */
[C---:B------:R-:W-:Y:S02]  /*11330*/  ISETP.LT.OR P5, PT, R143.reuse, 0x1, P5 ;  /* 0x000000018f00780c */ /* 0x040fe40002fa1670 */
[----:B------:R-:W-:Y:S01]  /*11340*/  ISETP.LT.OR P4, PT, R143, 0x51, P4 ;  /* 0x000000518f00780c */ /* 0x000fe20002781670 */
[----:B------:R-:W-:Y:S01]  /*11350*/  MUFU.EX2 R60, R60 ;  /* 0x0000003c003c7308 */ /* 0x000fe20000000800 */
[----:B------:R-:W-:Y:S02]  /*11360*/  FSEL R18, R26, -INF , !P5 ;  /* 0xff8000001a127808 */ /* 0x000fe40006800000 */
[----:B------:R-:W-:Y:S02]  /*11370*/  FSEL R66, R66, -INF , !P4 ;  /* 0xff80000042427808 */ /* 0x000fe40006000000 */
[----:B------:R-:W-:-:S02]  /*11380*/  FMNMX.FTZ R11, R18, R6, !PT ;  /* 0x00000006120b7209 */ /* 0x000fc40007810000 */
[----:B------:R-:W-:Y:S01]  /*11390*/  ISETP.GT.AND P4, PT, R144, 0x58, P3 ;  /* 0x000000589000780c */ /* 0x000fe20001f84270 */
[----:B------:R-:W0:Y:S01]  /*113a0*/  MUFU.EX2 R26, R28 ;  /* 0x0000001c001a7308 */ /* 0x000e220000000800 */
[----:B------:R-:W-:Y:S02]  /*113b0*/  FMNMX.FTZ R11, R27, R11, !PT ;  /* 0x0000000b1b0b7209 */ /* 0x000fe40007810000 */
[----:B------:R-:W-:Y:S02]  /*113c0*/  ISETP.LT.OR P4, PT, R143, 0x59, P4 ;  /* 0x000000598f00780c */ /* 0x000fe40002781670 */
[----:B------:R-:W-:Y:S02]  /*113d0*/  FMNMX.FTZ R11, R30, R11, !PT ;  /* 0x0000000b1e0b7209 */ /* 0x000fe40007810000 */
[----:B------:R-:W-:Y:S01]  /*113e0*/  FSEL R70, R70, -INF , !P4 ;  /* 0xff80000046467808 */ /* 0x000fe20006000000 */
[----:B------:R-:W-:Y:S01]  /*113f0*/  MUFU.EX2 R61, R61 ;  /* 0x0000003d003d7308 */ /* 0x000fe20000000800 */
[----:B------:R-:W-:-:S02]  /*11400*/  FMNMX.FTZ R11, R31, R11, !PT ;  /* 0x0000000b1f0b7209 */ /* 0x000fc40007810000 */
[----:B------:R-:W-:Y:S02]  /*11410*/  ISETP.GT.AND P4, PT, R144, 0x60, P3 ;  /* 0x000000609000780c */ /* 0x000fe40001f84270 */
[----:B------:R-:W-:Y:S02]  /*11420*/  FMNMX.FTZ R11, R34, R11, !PT ;  /* 0x0000000b220b7209 */ /* 0x000fe40007810000 */
[----:B------:R-:W-:Y:S01]  /*11430*/  ISETP.LT.OR P4, PT, R143, 0x61, P4 ;  /* 0x000000618f00780c */ /* 0x000fe20002781670 */
[----:B------:R-:W-:Y:S01]  /*11440*/  MUFU.EX2 R64, R64 ;  /* 0x0000004000407308 */ /* 0x000fe20000000800 */
[----:B------:R-:W-:Y:S01]  /*11450*/  FMNMX.FTZ R11, R35, R11, !PT ;  /* 0x0000000b230b7209 */ /* 0x000fe20007810000 */
[----:B0-----:R-:W-:Y:S01]  /*11460*/  FADD.FTZ R5, R26, R5 ;  /* 0x000000051a057221 */ /* 0x001fe20000010000 */
[----:B------:R-:W-:Y:S02]  /*11470*/  FSEL R74, R74, -INF , !P4 ;  /* 0xff8000004a4a7808 */ /* 0x000fe40006000000 */
[----:B------:R-:W-:Y:S01]  /*11480*/  FMNMX.FTZ R11, R38, R11, !PT ;  /* 0x0000000b260b7209 */ /* 0x000fe20007810000 */
[----:B------:R-:W-:Y:S01]  /*11490*/  FADD.FTZ R5, R29, R5 ;  /* 0x000000051d057221 */ /* 0x000fe20000010000 */
[----:B------:R-:W-:Y:S01]  /*114a0*/  ISETP.GT.AND P4, PT, R144, 0x68, P3 ;  /* 0x000000689000780c */ /* 0x000fe20001f84270 */
[----:B------:R-:W-:Y:S01]  /*114b0*/  MUFU.EX2 R65, R65 ;  /* 0x0000004100417308 */ /* 0x000fe20000000800 */
[----:B------:R-:W-:Y:S01]  /*114c0*/  FMNMX.FTZ R11, R39, R11, !PT ;  /* 0x0000000b270b7209 */ /* 0x000fe20007810000 */
[----:B------:R-:W-:Y:S01]  /*114d0*/  FADD.FTZ R5, R32, R5 ;  /* 0x0000000520057221 */ /* 0x000fe20000010000 */
[----:B------:R-:W-:-:S02]  /*114e0*/  ISETP.LT.OR P4, PT, R143, 0x69, P4 ;  /* 0x000000698f00780c */ /* 0x000fc40002781670 */
[----:B------:R-:W-:Y:S01]  /*114f0*/  FMNMX.FTZ R11, R42, R11, !PT ;  /* 0x0000000b2a0b7209 */ /* 0x000fe20007810000 */
[----:B------:R-:W-:Y:S01]  /*11500*/  FADD.FTZ R5, R33, R5 ;  /* 0x0000000521057221 */ /* 0x000fe20000010000 */
[----:B------:R-:W-:Y:S01]  /*11510*/  FSEL R78, R78, -INF , !P4 ;  /* 0xff8000004e4e7808 */ /* 0x000fe20006000000 */
[----:B------:R-:W-:Y:S01]  /*11520*/  MUFU.EX2 R68, R68 ;  /* 0x0000004400447308 */ /* 0x000fe20000000800 */
[----:B------:R-:W-:Y:S01]  /*11530*/  FMNMX.FTZ R11, R43, R11, !PT ;  /* 0x0000000b2b0b7209 */ /* 0x000fe20007810000 */
[----:B------:R-:W-:Y:S01]  /*11540*/  FADD.FTZ R5, R36, R5 ;  /* 0x0000000524057221 */ /* 0x000fe20000010000 */
[----:B------:R-:W-:Y:S02]  /*11550*/  ISETP.GT.AND P4, PT, R144, 0x70, P3 ;  /* 0x000000709000780c */ /* 0x000fe40001f84270 */
[----:B------:R-:W-:Y:S01]  /*11560*/  FMNMX.FTZ R11, R46, R11, !PT ;  /* 0x0000000b2e0b7209 */ /* 0x000fe20007810000 */
[----:B------:R-:W-:Y:S01]  /*11570*/  FADD.FTZ R5, R37, R5 ;  /* 0x0000000525057221 */ /* 0x000fe20000010000 */
[----:B------:R-:W-:Y:S01]  /*11580*/  ISETP.LT.OR P4, PT, R143, 0x71, P4 ;  /* 0x000000718f00780c */ /* 0x000fe20002781670 */
[----:B------:R-:W-:Y:S01]  /*11590*/  MUFU.EX2 R69, R69 ;  /* 0x0000004500457308 */ /* 0x000fe20000000800 */
[----:B------:R-:W-:-:S02]  /*115a0*/  FMNMX.FTZ R11, R47, R11, !PT ;  /* 0x0000000b2f0b7209 */ /* 0x000fc40007810000 */
[----:B------:R-:W-:Y:S02]  /*115b0*/  FSEL R82, R82, -INF , !P4 ;  /* 0xff80000052527808 */ /* 0x000fe40006000000 */
[----:B------:R-:W-:Y:S02]  /*115c0*/  FMNMX.FTZ R11, R50, R11, !PT ;  /* 0x0000000b320b7209 */ /* 0x000fe40007810000 */
[C---:B------:R-:W-:Y:S01]  /*115d0*/  ISETP.GT.AND P4, PT, R144.reuse, 0x71, P3 ;  /* 0x000000719000780c */ /* 0x040fe20001f84270 */
[----:B------:R-:W-:Y:S01]  /*115e0*/  MUFU.EX2 R72, R72 ;  /* 0x0000004800487308 */ /* 0x000fe20000000800 */
[----:B------:R-:W-:Y:S02]  /*115f0*/  FMNMX.FTZ R11, R51, R11, !PT ;  /* 0x0000000b330b7209 */ /* 0x000fe40007810000 */
[----:B------:R-:W-:Y:S02]  /*11600*/  ISETP.GT.AND P5, PT, R144, 0x78, P3 ;  /* 0x000000789000780c */ /* 0x000fe40001fa4270 */
[----:B------:R-:W-:-:S02]  /*11610*/  FMNMX.FTZ R11, R54, R11, !PT ;  /* 0x0000000b360b7209 */ /* 0x000fc40007810000 */
[----:B------:R-:W-:Y:S01]  /*11620*/  ISETP.LT.OR P4, PT, R143, 0x72, P4 ;  /* 0x000000728f00780c */ /* 0x000fe20002781670 */
[----:B------:R-:W-:Y:S01]  /*11630*/  MUFU.EX2 R73, R73 ;  /* 0x0000004900497308 */ /* 0x000fe20000000800 */
[----:B------:R-:W-:Y:S02]  /*11640*/  FMNMX.FTZ R11, R55, R11, !PT ;  /* 0x0000000b370b7209 */ /* 0x000fe40007810000 */
[----:B------:R-:W-:Y:S02]  /*11650*/  ISETP.GT.AND P3, PT, R144, 0x79, P3 ;  /* 0x000000799000780c */ /* 0x000fe40001f64270 */
[----:B------:R-:W-:Y:S02]  /*11660*/  FMNMX.FTZ R11, R58, R11, !PT ;  /* 0x0000000b3a0b7209 */ /* 0x000fe40007810000 */
[----:B------:R-:W-:Y:S01]  /*11670*/  ISETP.LT.OR P5, PT, R143, 0x79, P5 ;  /* 0x000000798f00780c */ /* 0x000fe20002fa1670 */
[----:B------:R-:W-:Y:S01]  /*11680*/  MUFU.EX2 R76, R76 ;  /* 0x0000004c004c7308 */ /* 0x000fe20000000800 */
[----:B------:R-:W-:-:S02]  /*11690*/  FMNMX.FTZ R11, R59, R11, !PT ;  /* 0x0000000b3b0b7209 */ /* 0x000fc40007810000 */
[----:B------:R-:W-:Y:S02]  /*116a0*/  FSEL R83, R83, -INF , !P4 ;  /* 0xff80000053537808 */ /* 0x000fe40006000000 */
[----:B------:R-:W-:Y:S02]  /*116b0*/  FMNMX.FTZ R11, R62, R11, !PT ;  /* 0x0000000b3e0b7209 */ /* 0x000fe40007810000 */
[----:B------:R-:W-:Y:S01]  /*116c0*/  ISETP.LT.OR P3, PT, R143, 0x7a, P3 ;  /* 0x0000007a8f00780c */ /* 0x000fe20001f61670 */
[----:B------:R-:W-:Y:S01]  /*116d0*/  MUFU.EX2 R77, R77 ;  /* 0x0000004d004d7308 */ /* 0x000fe20000000800 */
[----:B------:R-:W-:Y:S02]  /*116e0*/  FMNMX.FTZ R11, R63, R11, !PT ;  /* 0x0000000b3f0b7209 */ /* 0x000fe40007810000 */
[----:B------:R-:W-:Y:S02]  /*116f0*/  FSEL R86, R86, -INF , !P5 ;  /* 0xff80000056567808 */ /* 0x000fe40006800000 */
[----:B------:R-:W-:-:S02]  /*11700*/  FMNMX.FTZ R11, R66, R11, !PT ;  /* 0x0000000b420b7209 */ /* 0x000fc40007810000 */
[----:B------:R-:W-:Y:S01]  /*11710*/  FSEL R87, R87, -INF , !P3 ;  /* 0xff80000057577808 */ /* 0x000fe20005800000 */
[----:B------:R-:W-:Y:S01]  /*11720*/  MUFU.EX2 R80, R80 ;  /* 0x0000005000507308 */ /* 0x000fe20000000800 */
[----:B------:R-:W-:Y:S02]  /*11730*/  FMNMX.FTZ R11, R67, R11, !PT ;  /* 0x0000000b430b7209 */ /* 0x000fe40007810000 */
[----:B------:R-:W-:Y:S02]  /*11740*/  F2FP.F16.F32.PACK_AB R26, R29, R26 ;  /* 0x0000001a1d1a723e */ /* 0x000fe400000000ff */
[----:B------:R-:W-:Y:S02]  /*11750*/  FMNMX.FTZ R11, R70, R11, !PT ;  /* 0x0000000b460b7209 */ /* 0x000fe40007810000 */
[----:B------:R-:W-:Y:S01]  /*11760*/  F2FP.F16.F32.PACK_AB R24, R25, R24 ;  /* 0x000000181918723e */ /* 0x000fe200000000ff */
[----:B------:R-:W-:Y:S01]  /*11770*/  MUFU.EX2 R81, R81 ;  /* 0x0000005100517308 */ /* 0x000fe20000000800 */
[----:B------:R-:W-:-:S02]  /*11780*/  FMNMX.FTZ R11, R71, R11, !PT ;  /* 0x0000000b470b7209 */ /* 0x000fc40007810000 */
[----:B------:R-:W-:Y:S02]  /*11790*/  F2FP.F16.F32.PACK_AB R32, R33, R32 ;  /* 0x000000202120723e */ /* 0x000fe400000000ff */
[----:B------:R-:W-:-:S03]  /*117a0*/  FMNMX.FTZ R11, R74, R11, !PT ;  /* 0x0000000b4a0b7209 */ /* 0x000fc60007810000 */
[----:B------:R-:W-:Y:S01]  /*117b0*/  MUFU.EX2 R84, R84 ;  /* 0x0000005400547308 */ /* 0x000fe20000000800 */
[----:B------:R-:W-:-:S04]  /*117c0*/  FMNMX.FTZ R11, R75, R11, !PT ;  /* 0x0000000b4b0b7209 */ /* 0x000fc80007810000 */
[----:B------:R-:W-:-:S03]  /*117d0*/  FMNMX.FTZ R11, R78, R11, !PT ;  /* 0x0000000b4e0b7209 */ /* 0x000fc60007810000 */
[----:B------:R-:W-:Y:S01]  /*117e0*/  MUFU.EX2 R0, R0 ;  /* 0x0000000000007308 */ /* 0x000fe20000000800 */
        /* <DEDUP_REMOVED lines=9> */
[C---:B------:R-:W-:Y:S01]  /*11880*/  FSETP.NEU.FTZ.AND P3, PT, R11.reuse, -INF , PT ;  /* 0xff8000000b00780b */ /* 0x040fe20003f7d000 */
[----:B------:R-:W-:-:S05]  /*11890*/  FMUL.FTZ R16, R11, UR41 ;  /* 0x000000290b107c20 */ /* 0x000fca0008410000 */
[----:B------:R-:W-:-:S05]  /*118a0*/  FSEL R16, R16, RZ, P3 ;  /* 0x000000ff10107208 */ /* 0x000fca0001800000 */
        /* <DEDUP_REMOVED lines=24> */
[----:B------:R-:W-:-:S06]  /*11a30*/  F2FP.F16.F32.PACK_AB R42, R45, R44 ;  /* 0x0000002c2d2a723e */ /* 0x000fcc00000000ff */
        /* <DEDUP_REMOVED lines=8> */
[----:B0-----:R-:W-:Y:S01]  /*11ac0*/  FSEL R26, R11, RZ, P3 ;  /* 0x000000ff0b1a7208 */ /* 0x001fe20001800000 */
        /* <DEDUP_REMOVED lines=10> */
[----:B------:R-:W-:Y:S01]  /*11b70*/  FFMA.FTZ R26, R50, UR41, -R16 ;  /* 0x00000029321a7c23 */ /* 0x000fe20008010810 */
[----:B------:R-:W-:-:S03]  /*11b80*/  F2FP.F16.F32.PACK_AB R34, R37, R36 ;  /* 0x000000242522723e */ /* 0x000fc600000000ff */
[----:B------:R-:W0:Y:S08]  /*11b90*/  MUFU.EX2 R6, R6 ;  /* 0x0000000600067308 */ /* 0x000e300000000800 */
[----:B------:R-:W1:Y:S08]  /*11ba0*/  MUFU.EX2 R25, R25 ;  /* 0x0000001900197308 */ /* 0x000e700000000800 */
[----:B------:R-:W3:Y:S01]  /*11bb0*/  MUFU.EX2 R35, R35 ;  /* 0x0000002300237308 */ /* 0x000ee20000000800 */
[----:B0-----:R-:W-:Y:S01]  /*11bc0*/  FFMA.FTZ R4, R6, R4, R18 ;  /* 0x0000000406047223 */ /* 0x001fe20000010012 */
[----:B------:R-:W-:-:S03]  /*11bd0*/  FFMA.FTZ R18, R58, UR41, -R16 ;  /* 0x000000293a127c23 */ /* 0x000fc60008010810 */
[----:B------:R-:W-:Y:S01]  /*11be0*/  FADD.FTZ R4, R21, R4 ;  /* 0x0000000415047221 */ /* 0x000fe20000010000 */
[--C-:B------:R-:W-:Y:S01]  /*11bf0*/  FFMA.FTZ R21, R59, UR41, -R16.reuse ;  /* 0x000000293b157c23 */ /* 0x100fe20008010810 */
[----:B------:R-:W-:Y:S01]  /*11c00*/  FFMA.FTZ R16, R87, UR41, -R16 ;  /* 0x0000002957107c23 */ /* 0x000fe20008010810 */
[----:B------:R-:W0:Y:S01]  /*11c10*/  MUFU.EX2 R27, R27 ;  /* 0x0000001b001b7308 */ /* 0x000e220000000800 */
[----:B------:R-:W-:-:S04]  /*11c20*/  FADD.FTZ R28, R28, R4 ;  /* 0x000000041c1c7221 */ /* 0x000fc80000010000 */
[----:B------:R-:W-:Y:S01]  /*11c30*/  FADD.FTZ R28, R29, R28 ;  /* 0x0000001c1d1c7221 */ /* 0x000fe20000010000 */
[----:B------:R-:W-:Y:S01]  /*11c40*/  FADD.FTZ R29, R40, R5 ;  /* 0x00000005281d7221 */ /* 0x000fe20000010000 */
[C---:B------:R-:W-:Y:S01]  /*11c50*/  F2FP.F16.F32.PACK_AB R40, R41.reuse, R40 ;  /* 0x000000282928723e */ /* 0x040fe200000000ff */
[----:B------:R-:W4:Y:S01]  /*11c60*/  MUFU.EX2 R38, R38 ;  /* 0x0000002600267308 */ /* 0x000f220000000800 */
[----:B------:R-:W-:Y:S01]  /*11c70*/  FADD.FTZ R28, R24, R28 ;  /* 0x0000001c181c7221 */ /* 0x000fe20000010000 */
[----:B------:R-:W-:-:S03]  /*11c80*/  FADD.FTZ R29, R41, R29 ;  /* 0x0000001d291d7221 */ /* 0x000fc60000010000 */
[----:B-1----:R-:W-:Y:S01]  /*11c90*/  FADD.FTZ R28, R25, R28 ;  /* 0x0000001c191c7221 */ /* 0x002fe20000010000 */
[----:B------:R-:W-:Y:S02]  /*11ca0*/  FADD.FTZ R29, R44, R29 ;  /* 0x0000001d2c1d7221 */ /* 0x000fe40000010000 */
[----:B------:R-:W1:Y:S01]  /*11cb0*/  MUFU.EX2 R43, R43 ;  /* 0x0000002b002b7308 */ /* 0x000e620000000800 */
[----:B---3--:R-:W-:Y:S01]  /*11cc0*/  FADD.FTZ R33, R35, R28 ;  /* 0x0000001c23217221 */ /* 0x008fe20000010000 */
[----:B------:R-:W-:Y:S01]  /*11cd0*/  FADD.FTZ R28, R45, R29 ;  /* 0x0000001d2d1c7221 */ /* 0x000fe20000010000 */
[C---:B0-----:R-:W-:Y:S02]  /*11ce0*/  F2FP.F16.F32.PACK_AB R35, R27.reuse, R35 ;  /* 0x000000231b23723e */ /* 0x041fe400000000ff */
[----:B------:R-:W-:Y:S01]  /*11cf0*/  FADD.FTZ R33, R27, R33 ;  /* 0x000000211b217221 */ /* 0x000fe20000010000 */
[----:B------:R-:W-:Y:S01]  /*11d00*/  FADD.FTZ R28, R48, R28 ;  /* 0x0000001c301c7221 */ /* 0x000fe20000010000 */
[----:B------:R-:W3:Y:S01]  /*11d10*/  LDL R27, [R1+0x24] ;  /* 0x00002400011b7983 */ /* 0x000ee20000100800 */
[----:B------:R-:W0:Y:S01]  /*11d20*/  MUFU.EX2 R39, R39 ;  /* 0x0000002700277308 */ /* 0x000e220000000800 */
[----:B------:R-:W-:Y:S01]  /*11d30*/  FADD.FTZ R29, R30, R33 ;  /* 0x000000211e1d7221 */ /* 0x000fe20000010000 */
[----:B------:R-:W-:Y:S01]  /*11d40*/  F2FP.F16.F32.PACK_AB R33, R25, R24 ;  /* 0x000000181921723e */ /* 0x000fe200000000ff */
[----:B------:R-:W-:Y:S01]  /*11d50*/  FADD.FTZ R28, R49, R28 ;  /* 0x0000001c311c7221 */ /* 0x000fe20000010000 */
[C---:B----4-:R-:W-:Y:S01]  /*11d60*/  F2FP.F16.F32.PACK_AB R41, R38.reuse, R30 ;  /* 0x0000001e2629723e */ /* 0x050fe200000000ff */
[----:B------:R-:W-:-:S02]  /*11d70*/  FADD.FTZ R29, R38, R29 ;  /* 0x0000001d261d7221 */ /* 0x000fc40000010000 */
[----:B------:R-:W-:Y:S01]  /*11d80*/  FADD.FTZ R28, R52, R28 ;  /* 0x0000001c341c7221 */ /* 0x000fe20000010000 */
[----:B------:R-:W4:Y:S01]  /*11d90*/  MUFU.EX2 R26, R26 ;  /* 0x0000001a001a7308 */ /* 0x000f220000000800 */
[----:B-1----:R-:W-:-:S07]  /*11da0*/  FADD.FTZ R25, R43, R29 ;  /* 0x0000001d2b197221 */ /* 0x002fce0000010000 */
[----:B------:R-:W1:Y:S01]  /*11db0*/  MUFU.EX2 R4, R55 ;  /* 0x0000003700047308 */ /* 0x000e620000000800 */
[----:B0-----:R-:W-:Y:S01]  /*11dc0*/  FADD.FTZ R25, R39, R25 ;  /* 0x0000001927197221 */ /* 0x001fe20000010000 */
[----:B------:R-:W-:Y:S01]  /*11dd0*/  FADD.FTZ R28, R53, R28 ;  /* 0x0000001c351c7221 */ /* 0x000fe20000010000 */
[----:B------:R-:W-:Y:S01]  /*11de0*/  F2FP.F16.F32.PACK_AB R43, R39, R43 ;  /* 0x0000002b272b723e */ /* 0x000fe200000000ff */
[----:B--2---:R0:W-:Y:S02]  /*11df0*/  STSM.16.M88.4 [R145], R32 ;  /* 0x0000002091007844 */ /* 0x0041e40000000200 */
[----:B------:R-:W-:Y:S02]  /*11e00*/  FADD.FTZ R28, R56, R28 ;  /* 0x0000001c381c7221 */ /* 0x000fe40000010000 */
[----:B------:R-:W2:Y:S01]  /*11e10*/  MUFU.EX2 R18, R18 ;  /* 0x0000001200127308 */ /* 0x000ea20000000800 */
[----:B----4-:R-:W-:Y:S01]  /*11e20*/  FADD.FTZ R25, R26, R25 ;  /* 0x000000191a197221 */ /* 0x010fe20000010000 */
[----:B------:R-:W-:-:S03]  /*11e30*/  FADD.FTZ R28, R57, R28 ;  /* 0x0000001c391c7221 */ /* 0x000fc60000010000 */
[----:B------:R-:W-:Y:S01]  /*11e40*/  FADD.FTZ R25, R31, R25 ;  /* 0x000000191f197221 */ /* 0x000fe20000010000 */
[----:B------:R-:W-:Y:S02]  /*11e50*/  FADD.FTZ R28, R60, R28 ;  /* 0x0000001c3c1c7221 */ /* 0x000fe40000010000 */
[----:B------:R-:W4:Y:S01]  /*11e60*/  MUFU.EX2 R21, R21 ;  /* 0x0000001500157308 */ /* 0x000f220000000800 */
[----:B------:R-:W-:-:S04]  /*11e70*/  FADD.FTZ R25, R51, R25 ;  /* 0x0000001933197221 */ /* 0x000fc80000010000 */
[----:B-1----:R-:W-:-:S03]  /*11e80*/  FADD.FTZ R25, R4, R25 ;  /* 0x0000001904197221 */ /* 0x002fc60000010000 */
[----:B------:R-:W1:Y:S01]  /*11e90*/  MUFU.EX2 R59, R62 ;  /* 0x0000003e003b7308 */ /* 0x000e620000000800 */
[----:B--2---:R-:W-:-:S07]  /*11ea0*/  FADD.FTZ R25, R18, R25 ;  /* 0x0000001912197221 */ /* 0x004fce0000010000 */
[----:B------:R-:W2:Y:S01]  /*11eb0*/  MUFU.EX2 R5, R66 ;  /* 0x0000004200057308 */ /* 0x000ea20000000800 */
[----:B----4-:R-:W-:Y:S01]  /*11ec0*/  FADD.FTZ R25, R21, R25 ;  /* 0x0000001915197221 */ /* 0x010fe20000010000 */
[----:B------:R-:W-:-:S06]  /*11ed0*/  FADD.FTZ R28, R61, R28 ;  /* 0x0000001c3d1c7221 */ /* 0x000fcc0000010000 */
[----:B------:R-:W4:Y:S01]  /*11ee0*/  MUFU.EX2 R67, R67 ;  /* 0x0000004300437308 */ /* 0x000f220000000800 */
[----:B-1----:R-:W-:Y:S01]  /*11ef0*/  FADD.FTZ R25, R59, R25 ;  /* 0x000000193b197221 */ /* 0x002fe20000010000 */
[----:B------:R-:W-:-:S06]  /*11f00*/  FADD.FTZ R28, R64, R28 ;  /* 0x0000001c401c7221 */ /* 0x000fcc0000010000 */
[----:B------:R-:W1:Y:S01]  /*11f10*/  MUFU.EX2 R70, R70 ;  /* 0x0000004600467308 */ /* 0x000e620000000800 */
[----:B------:R-:W-:Y:S01]  /*11f20*/  FADD.FTZ R25, R63, R25 ;  /* 0x000000193f197221 */ /* 0x000fe20000010000 */
[----:B------:R-:W-:-:S06]  /*11f30*/  FADD.FTZ R28, R65, R28 ;  /* 0x0000001c411c7221 */ /* 0x000fcc0000010000 */
[----:B------:R-:W5:Y:S01]  /*11f40*/  MUFU.EX2 R71, R71 ;  /* 0x0000004700477308 */ /* 0x000f620000000800 */
[----:B--2---:R-:W-:Y:S01]  /*11f50*/  FADD.FTZ R25, R5, R25 ;  /* 0x0000001905197221 */ /* 0x004fe20000010000 */
[----:B------:R-:W-:-:S06]  /*11f60*/  FADD.FTZ R28, R68, R28 ;  /* 0x0000001c441c7221 */ /* 0x000fcc0000010000 */
[----:B------:R-:W2:Y:S01]  /*11f70*/  MUFU.EX2 R24, R74 ;  /* 0x0000004a00187308 */ /* 0x000ea20000000800 */
[----:B----4-:R-:W-:Y:S01]  /*11f80*/  FADD.FTZ R25, R67, R25 ;  /* 0x0000001943197221 */ /* 0x010fe20000010000 */
[----:B------:R-:W-:-:S06]  /*11f90*/  FADD.FTZ R28, R69, R28 ;  /* 0x0000001c451c7221 */ /* 0x000fcc0000010000 */
[----:B------:R-:W4:Y:S01]  /*11fa0*/  MUFU.EX2 R75, R75 ;  /* 0x0000004b004b7308 */ /* 0x000f220000000800 */
[----:B-1----:R-:W-:Y:S01]  /*11fb0*/  FADD.FTZ R25, R70, R25 ;  /* 0x0000001946197221 */ /* 0x002fe20000010000 */
[----:B------:R-:W-:-:S06]  /*11fc0*/  FADD.FTZ R28, R72, R28 ;  /* 0x0000001c481c7221 */ /* 0x000fcc0000010000 */
[----:B------:R-:W1:Y:S01]  /*11fd0*/  MUFU.EX2 R78, R78 ;  /* 0x0000004e004e7308 */ /* 0x000e620000000800 */
[----:B-----5:R-:W-:Y:S01]  /*11fe0*/  FADD.FTZ R25, R71, R25 ;  /* 0x0000001947197221 */ /* 0x020fe20000010000 */
[----:B------:R-:W-:-:S06]  /*11ff0*/  FADD.FTZ R28, R73, R28 ;  /* 0x0000001c491c7221 */ /* 0x000fcc0000010000 */
[----:B------:R-:W5:Y:S01]  /*12000*/  MUFU.EX2 R79, R79 ;  /* 0x0000004f004f7308 */ /* 0x000f620000000800 */
[----:B--2---:R-:W-:Y:S01]  /*12010*/  FADD.FTZ R25, R24, R25 ;  /* 0x0000001918197221 */ /* 0x004fe20000010000 */
[----:B------:R-:W-:-:S06]  /*12020*/  FADD.FTZ R28, R76, R28 ;  /* 0x0000001c4c1c7221 */ /* 0x000fcc0000010000 */
[----:B------:R-:W2:Y:S01]  /*12030*/  MUFU.EX2 R82, R82 ;  /* 0x0000005200527308 */ /* 0x000ea20000000800 */
[----:B----4-:R-:W-:Y:S01]  /*12040*/  FADD.FTZ R25, R75, R25 ;  /* 0x000000194b197221 */ /* 0x010fe20000010000 */
[----:B------:R-:W-:Y:S02]  /*12050*/  F2FP.F16.F32.PACK_AB R56, R57, R56 ;  /* 0x000000383938723e */ /* 0x000fe400000000ff */
[----:B------:R-:W-:Y:S01]  /*12060*/  F2FP.F16.F32.PACK_AB R57, R21, R18 ;  /* 0x000000121539723e */ /* 0x000fe200000000ff */
[----:B------:R-:W-:-:S03]  /*12070*/  FADD.FTZ R21, R77, R28 ;  /* 0x0000001c4d157221 */ /* 0x000fc60000010000 */
[----:B------:R-:W4:Y:S01]  /*12080*/  MUFU.EX2 R83, R83 ;  /* 0x0000005300537308 */ /* 0x000f220000000800 */
[----:B------:R-:W-:Y:S01]  /*12090*/  F2FP.F16.F32.PACK_AB R51, R4, R51 ;  /* 0x000000330433723e */ /* 0x000fe200000000ff */
[----:B-1----:R-:W-:Y:S01]  /*120a0*/  FADD.FTZ R4, R78, R25 ;  /* 0x000000194e047221 */ /* 0x002fe20000010000 */
[----:B------:R-:W-:-:S03]  /*120b0*/  FADD.FTZ R18, R80, R21 ;  /* 0x0000001550127221 */ /* 0x000fc60000010000 */
[----:B-----5:R-:W-:Y:S01]  /*120c0*/  FADD.FTZ R21, R79, R4 ;  /* 0x000000044f157221 */ /* 0x020fe20000010000 */
[----:B------:R-:W-:-:S03]  /*120d0*/  FADD.FTZ R4, R81, R18 ;  /* 0x0000001251047221 */ /* 0x000fc60000010000 */
[----:B--2---:R-:W-:Y:S01]  /*120e0*/  FADD.FTZ R18, R82, R21 ;  /* 0x0000001552127221 */ /* 0x004fe20000010000 */
[----:B------:R-:W-:Y:S02]  /*120f0*/  F2FP.F16.F32.PACK_AB R64, R65, R64 ;  /* 0x000000404140723e */ /* 0x000fe400000000ff */
[----:B------:R-:W-:Y:S01]  /*12100*/  F2FP.F16.F32.PACK_AB R65, R67, R5 ;  /* 0x000000054341723e */ /* 0x000fe200000000ff */
[----:B----4-:R-:W-:Y:S02]  /*12110*/  FADD.FTZ R5, R83, R18 ;  /* 0x0000001253057221 */ /* 0x010fe40000010000 */
[----:B------:R-:W2:Y:S01]  /*12120*/  LDL R18, [R1+0x18] ;  /* 0x0000180001127983 */ /* 0x000ea20000100800 */
[----:B------:R-:W-:Y:S08]  /*12130*/  MUFU.EX2 R86, R86 ;  /* 0x0000005600567308 */ /* 0x000ff00000000800 */
[----:B------:R-:W1:Y:S01]  /*12140*/  MUFU.EX2 R16, R16 ;  /* 0x0000001000107308 */ /* 0x000e620000000800 */
[----:B------:R-:W-:-:S02]  /*12150*/  F2FP.F16.F32.PACK_AB R48, R49, R48 ;  /* 0x000000303130723e */ /* 0x000fc400000000ff */
[----:B------:R-:W-:Y:S02]  /*12160*/  F2FP.F16.F32.PACK_AB R50, R53, R52 ;  /* 0x000000343532723e */ /* 0x000fe400000000ff */
[----:B------:R-:W-:Y:S02]  /*12170*/  F2FP.F16.F32.PACK_AB R49, R31, R26 ;  /* 0x0000001a1f31723e */ /* 0x000fe400000000ff */
[----:B------:R-:W-:Y:S02]  /*12180*/  F2FP.F16.F32.PACK_AB R58, R61, R60 ;  /* 0x0000003c3d3a723e */ /* 0x000fe400000000ff */
[----:B------:R-:W-:Y:S02]  /*12190*/  F2FP.F16.F32.PACK_AB R59, R63, R59 ;  /* 0x0000003b3f3b723e */ /* 0x000fe400000000ff */
[----:B------:R-:W-:Y:S02]  /*121a0*/  F2FP.F16.F32.PACK_AB R72, R73, R72 ;  /* 0x000000484948723e */ /* 0x000fe400000000ff */
[----:B------:R-:W-:-:S02]  /*121b0*/  F2FP.F16.F32.PACK_AB R66, R69, R68 ;  /* 0x000000444542723e */ /* 0x000fc400000000ff */
[----:B------:R-:W-:Y:S02]  /*121c0*/  F2FP.F16.F32.PACK_AB R80, R81, R80 ;  /* 0x000000505150723e */ /* 0x000fe400000000ff */
[----:B------:R-:W-:Y:S02]  /*121d0*/  F2FP.F16.F32.PACK_AB R67, R71, R70 ;  /* 0x000000464743723e */ /* 0x000fe400000000ff */
[----:B------:R-:W-:Y:S01]  /*121e0*/  F2FP.F16.F32.PACK_AB R73, R75, R24 ;  /* 0x000000184b49723e */ /* 0x000fe200000000ff */
[----:B------:R0:W-:Y:S01]  /*121f0*/  STSM.16.M88.4 [R142], R40 ;  /* 0x000000288e007844 */ /* 0x0001e20000000200 */
[----:B------:R-:W-:Y:S02]  /*12200*/  F2FP.F16.F32.PACK_AB R74, R77, R76 ;  /* 0x0000004c4d4a723e */ /* 0x000fe400000000ff */
[----:B------:R-:W-:Y:S02]  /*12210*/  F2FP.F16.F32.PACK_AB R75, R79, R78 ;  /* 0x0000004e4f4b723e */ /* 0x000fe400000000ff */
[----:B------:R-:W-:Y:S01]  /*12220*/  F2FP.F16.F32.PACK_AB R81, R83, R82 ;  /* 0x000000525351723e */ /* 0x000fe200000000ff */
[----:B------:R0:W-:Y:S01]  /*12230*/  STSM.16.M88.4 [R141], R48 ;  /* 0x000000308d007844 */ /* 0x0001e20000000200 */
[----:B------:R-:W-:-:S02]  /*12240*/  F2FP.F16.F32.PACK_AB R82, R0, R84 ;  /* 0x000000540052723e */ /* 0x000fc400000000ff */
[----:B-1----:R-:W-:Y:S01]  /*12250*/  F2FP.F16.F32.PACK_AB R83, R16, R86 ;  /* 0x000000561053723e */ /* 0x002fe200000000ff */
[----:B------:R0:W-:Y:S01]  /*12260*/  STSM.16.M88.4 [R140+0x27800], R56 ;  /* 0x027800388c007844 */ /* 0x0001e20000000200 */
[----:B------:R-:W-:Y:S01]  /*12270*/  FADD.FTZ R21, R84, R4 ;  /* 0x0000000454157221 */ /* 0x000fe20000010000 */
[----:B------:R-:W-:Y:S01]  /*12280*/  FADD.FTZ R25, R86, R5 ;  /* 0x0000000556197221 */ /* 0x000fe20000010000 */
[-C--:B------:R-:W-:Y:S01]  /*12290*/  FMUL.FTZ R90, R90, R6.reuse ;  /* 0x000000065a5a7220 */ /* 0x080fe20000410000 */
[-C--:B------:R-:W-:Y:S01]  /*122a0*/  FMUL.FTZ R91, R91, R6.reuse ;  /* 0x000000065b5b7220 */ /* 0x080fe20000410000 */
[----:B------:R-:W-:Y:S01]  /*122b0*/  FADD.FTZ R5, R0, R21 ;  /* 0x0000001500057221 */ /* 0x000fe20000010000 */
[----:B------:R-:W-:Y:S01]  /*122c0*/  FADD.FTZ R4, R16, R25 ;  /* 0x0000001910047221 */ /* 0x000fe20000010000 */
        /* <DEDUP_REMOVED lines=49> */
[----:B---3--:R0:W-:Y:S04]  /*125e0*/  STSM.16.M88.4 [R27], R64 ;  /* 0x000000401b007844 */ /* 0x0081e80000000200 */
[----:B------:R0:W-:Y:S04]  /*125f0*/  STSM.16.M88.4 [R142+0x6000], R72 ;  /* 0x006000488e007844 */ /* 0x0001e80000000200 */
[----:B------:R0:W-:Y:S01]  /*12600*/  STSM.16.M88.4 [R141+0x6000], R80 ;  /* 0x006000508d007844 */ /* 0x0001e20000000200 */
[----:B------:R1:W-:Y:S06]  /*12610*/  MEMBAR.ALL.CTA ;  /* 0x0000000000007992 */ /* 0x0003ec0000008000 */
[----:B-1----:R-:W1:Y:S01]  /*12620*/  FENCE.VIEW.ASYNC.S ;  /* 0x00000000000073c6 */ /* 0x002e620000000000 */
[C---:B--2---:R-:W-:Y:S01]  /*12630*/  ISETP.GT.AND P3, PT, R3.reuse, R18, PT ;  /* 0x000000120300720c */ /* 0x044fe20003f64270 */
[----:B------:R-:W-:-:S02]  /*12640*/  VIADD R3, R3, 0xffffffff ;  /* 0xffffffff03037836 */ /* 0x000fc40000000000 */
[----:B------:R-:W-:Y:S01]  /*12650*/  IMAD.MOV.U32 R18, RZ, RZ, R7 ;  /* 0x000000ffff127224 */ /* 0x000fe200078e0007 */
[----:B-1----:R-:W-:-:S09]  /*12660*/  NOP ;  /* 0x0000000000007918 */ /* 0x002fd20000000000 */
[----:B0-----:R-:W-:Y:S05]  /*12670*/  @P3 BRA `(.L_x_1537) ;  /* 0xffffffcc00103947 */ /* 0x001fea000383ffff */
[----:B------:R-:W-:Y:S02]  /*12680*/  IMAD.MOV.U32 R6, RZ, RZ, R11 ;  /* 0x000000ffff067224 */ /* 0x000fe400078e000b */
[----:B------:R-:W-:Y:S02]  /*12690*/  IMAD.MOV.U32 R0, RZ, RZ, R8 ;  /* 0x000000ffff007224 */ /* 0x000fe400078e0008 */
[----:B------:R-:W-:Y:S02]  /*126a0*/  IMAD.MOV.U32 R16, RZ, RZ, R20 ;  /* 0x000000ffff107224 */ /* 0x000fe400078e0014 */
[----:B------:R-:W-:-:S07]  /*126b0*/  IMAD.MOV.U32 R18, RZ, RZ, R7 ;  /* 0x000000ffff127224 */ /* 0x000fce00078e0007 */
.L_x_1519:
[----:B------:R-:W2:Y:S01]  /*126c0*/  LDL R11, [R1+0x1c] ;  /* 0x00001c00010b7983 */ /* 0x000ea20000100800 */
[----:B------:R-:W0:Y:S01]  /*126d0*/  LDC R7, c[0x0][0x448] ;  /* 0x00011200ff077b82 */ /* 0x000e220000000800 */
[----:B------:R-:W-:-:S07]  /*126e0*/  IADD3 R20, R139, 0x1, -R138 ;  /* 0x000000018b147810 */ /* 0x000fce0007ffe88a */
[----:B------:R-:W1:Y:S01]  /*126f0*/  LDC R24, c[0x0][0x9e4] ;  /* 0x00027900ff187b82 */ /* 0x000e620000000800 */
[----:B0-----:R-:W-:Y:S02]  /*12700*/  ISETP.NE.AND P5, PT, R7, 0x1, PT ;  /* 0x000000010700780c */ /* 0x001fe40003fa5270 */
[----:B-1----:R-:W-:-:S11]  /*12710*/  ISETP.GE.AND P4, PT, R24, 0x1, PT ;  /* 0x000000011800780c */ /* 0x002fd60003f86270 */
[----:B------:R-:W0:Y:S08]  /*12720*/  @P5 LDC R8, c[0x0][0x44c] ;  /* 0x00011300ff085b82 */ /* 0x000e300000000800 */
[----:B------:R-:W1:Y:S01]  /*12730*/  @P5 LDC R9, c[0x0][0x450] ;  /* 0x00011400ff095b82 */ /* 0x000e620000000800 */
[----:B--2---:R-:W-:-:S04]  /*12740*/  VIADD R7, R11, 0xbf ;  /* 0x000000bf0b077836 */ /* 0x004fc80000000000 */
[----:B0-----:R-:W-:-:S05]  /*12750*/  @P5 IMAD.HI.U32 R8, R7, R8, RZ ;  /* 0x0000000807085227 */ /* 0x001fca00078e00ff */
[----:B-1----:R-:W-:-:S05]  /*12760*/  @P5 SHF.R.U32.HI R7, RZ, R9, R8 ;  /* 0x00000009ff075219 */ /* 0x002fca0000011608 */
[----:B------:R-:W-:-:S04]  /*12770*/  IMAD.IADD R7, R7, 0x1, R20 ;  /* 0x0000000107077824 */ /* 0x000fc800078e0214 */
[----:B------:R-:W-:Y:S01]  /*12780*/  IMAD.IADD R10, R7, 0x1, -R10 ;  /* 0x00000001070a7824 */ /* 0x000fe200078e0a0a */
        /* <DEDUP_REMOVED lines=11> */
.L_x_1540:
[----:B------:R-:W-:-:S13]  /*12840*/  ISETP.NE.AND P2, PT, R24, 0x1, PT ;  /* 0x000000011800780c */ /* 0x000fda0003f45270 */
[----:B------:R-:W0:Y:S02]  /*12850*/  @P2 LDC.64 R8, c[0x0][0x9e8] ;  /* 0x00027a00ff082b82 */ /* 0x000e240000000a00 */
[----:B0-----:R-:W-:-:S05]  /*12860*/  @P2 IMAD.HI.U32 R8, R7, R8, RZ ;  /* 0x0000000807082227 */ /* 0x001fca00078e00ff */
[----:B------:R-:W-:-:S07]  /*12870*/  @P2 SHF.R.U32.HI R7, RZ, R9, R8 ;  /* 0x00000009ff072219 */ /* 0x000fce0000011608 */
.L_x_1541:
[----:B------:R-:W-:Y:S05]  /*12880*/  BSYNC B0 ;  /* 0x0000000000007941 */ /* 0x000fea0003800000 */
.L_x_1539:
[----:B------:R-:W-:-:S05]  /*12890*/  IMAD R7, R7, R24, RZ ;  /* 0x0000001807077224 */ /* 0x000fca00078e02ff */
[----:B------:R-:W-:-:S07]  /*128a0*/  VIMNMX R10, R10, R7, !PT ;  /* 0x000000070a0a7248 */ /* 0x000fce0007fe0100 */
.L_x_1538:
[----:B------:R-:W2:Y:S01]  /*128b0*/  LDL R8, [R1+0x48] ;  /* 0x0000480001087983 */ /* 0x000ea20000100800 */
[----:B------:R-:W-:-:S05]  /*128c0*/  VIADD R10, R10, 0x7f ;  /* 0x0000007f0a0a7836 */ /* 0x000fca0000000000 */
[----:B------:R-:W-:-:S04]  /*128d0*/  SHF.R.S32.HI R7, RZ, 0x1f, R10 ;  /* 0x0000001fff077819 */ /* 0x000fc8000001140a */
[----:B------:R-:W-:-:S04]  /*128e0*/  LEA.HI R7, R7, R10, RZ, 0x7 ;  /* 0x0000000a07077211 */ /* 0x000fc800078f38ff */
[----:B------:R-:W-:-:S04]  /*128f0*/  SHF.R.S32.HI R7, RZ, 0x7, R7 ;  /* 0x00000007ff077819 */ /* 0x000fc80000011407 */
[----:B--2---:R-:W-:-:S04]  /*12900*/  VIMNMX R143, R8, R7, !PT ;  /* 0x00000007088f7248 */ /* 0x004fc80007fe0100 */
[----:B------:R-:W-:-:S13]  /*12910*/  ISETP.GE.AND P2, PT, R3, R143, PT ;  /* 0x0000008f0300720c */ /* 0x000fda0003f46270 */
[----:B------:R-:W-:Y:S05]  /*12920*/  @!P2 BRA `(.L_x_1542) ;  /* 0x0000002000f0a947 */ /* 0x000fea0003800000 */
[----:B------:R-:W-:Y:S02]  /*12930*/  IMAD.MOV.U32 R7, RZ, RZ, R6 ;  /* 0x000000ffff077224 */ /* 0x000fe400078e0006 */
[----:B------:R-:W-:Y:S02]  /*12940*/  IMAD.MOV.U32 R8, RZ, RZ, R0 ;  /* 0x000000ffff087224 */ /* 0x000fe400078e0000 */
[----:B------:R-:W-:Y:S02]  /*12950*/  IMAD.MOV.U32 R10, RZ, RZ, R18 ;  /* 0x000000ffff0a7224 */ /* 0x000fe400078e0012 */
[----:B------:R-:W-:-:S07]  /*12960*/  IMAD.MOV.U32 R9, RZ, RZ, R16 ;  /* 0x000000ffff097224 */ /* 0x000fce00078e0010 */
.L_x_1552:
[----:B------:R-:W-:Y:S01]  /*12970*/  VIADD R16, R9, 0x1 ;  /* 0x0000000109107836 */ /* 0x000fe20000000000 */
[----:B------:R-:W-:Y:S05]  /*12980*/  YIELD ;  /* 0x0000000000007946 */ /* 0x000fea0003800000 */
[----:B------:R-:W-:-:S04]  /*12990*/  ISETP.NE.AND P2, PT, R16, 0x2, PT ;  /* 0x000000021000780c */ /* 0x000fc80003f45270 */
[----:B------:R-:W-:Y:S02]  /*129a0*/  SEL R11, RZ, 0x1, P2 ;  /* 0x00000001ff0b7807 */ /* 0x000fe40001000000 */
[----:B------:R-:W-:Y:S02]  /*129b0*/  SEL R16, R16, RZ, P2 ;  /* 0x000000ff10107207 */ /* 0x000fe40001000000 */
[----:B------:R-:W-:Y:S02]  /*129c0*/  ISETP.NE.AND P2, PT, R157, RZ, PT ;  /* 0x000000ff9d00720c */ /* 0x000fe40003f45270 */
[----:B------:R-:W-:-:S11]  /*129d0*/  LOP3.LUT R18, R10, R11, RZ, 0x3c, !PT ;  /* 0x0000000b0a127212 */ /* 0x000fd600078e3cff */
[----:B------:R-:W-:Y:S05]  /*129e0*/  @P2 BRA `(.L_x_1543) ;  /* 0x0000000000302947 */ /* 0x000fea0003800000 */
[----:B------:R-:W-:Y:S05]  /*129f0*/  @!P0 BRA `(.L_x_1544) ;  /* 0x0000000000048947 */ /* 0x000fea0003800000 */
[----:B------:R-:W-:Y:S01]  /*12a00*/  BPT.TRAP 0x1 ;  /* 0x000000040000795c */ /* 0x000fe20000300000 */
.L_x_1544:
[----:B------:R-:W-:Y:S01]  /*12a10*/  IMAD R0, R16, 0x8, R2 ;  /* 0x0000000810007824 */ /* 0x000fe200078e0202 */
[----:B------:R-:W-:-:S04]  /*12a20*/  SHF.L.U32 R11, R18, 0x1f, RZ ;  /* 0x0000001f120b7819 */ /* 0x000fc800000006ff */
[----:B------:R0:W1:Y:S01]  /*12a30*/  SYNCS.PHASECHK.TRANS64.TRYWAIT P3, [R0+URZ+0x2d830], R11 ;  /* 0x02d8300b000075a7 */ /* 0x000062000806017f */
[----:B------:R-:W-:Y:S05]  /*12a40*/  @!P0 BRA `(.L_x_1545) ;  /* 0x0000000000048947 */ /* 0x000fea0003800000 */
[----:B------:R-:W-:Y:S01]  /*12a50*/  BPT.TRAP 0x1 ;  /* 0x000000040000795c */ /* 0x000fe20000300000 */
.L_x_1545:
[----:B------:R-:W-:Y:S04]  /*12a60*/  BSSY B0, `(.L_x_1543) ;  /* 0x0000004000007945 */ /* 0x000fe80003800000 */
[----:B-1----:R-:W-:Y:S05]  /*12a70*/  @P3 BRA `(.L_x_1546) ;  /* 0x0000000000083947 */ /* 0x002fea0003800000 */
[----:B------:R-:W1:Y:S02]  /*12a80*/  SYNCS.PHASECHK.TRANS64.TRYWAIT P3, [R0+URZ+0x2d830], R11 ;  /* 0x02d8300b000075a7 */ /* 0x000e64000806017f */
[----:B-1----:R-:W-:Y:S05]  /*12a90*/  @!P3 BRA `(.L_x_1547) ;  /* 0x000001240068b947 */ /* 0x002fea0003800000 */
.L_x_1546:
[----:B------:R-:W-:Y:S05]  /*12aa0*/  BSYNC B0 ;  /* 0x0000000000007941 */ /* 0x000fea0003800000 */
.L_x_1543:
[----:B------:R-:W2:Y:S01]  /*12ab0*/  LDL R6, [R1+0x8] ;  /* 0x0000080001067983 */ /* 0x000ea20000100800 */
[----:B01----:R-:W0:Y:S01]  /*12ac0*/  S2R R0, SR_TID.X ;  /* 0x0000000000007919 */ /* 0x003e220000002100 */
        /* <DEDUP_REMOVED lines=8> */
[----:B------:R-:W-:Y:S01]  /*12b50*/  R2UR UR9, R13 ;  /* 0x000000000d0972ca */ /* 0x000fe200000e0000 */
[----:B------:R-:W-:Y:S01]  /*12b60*/  IMAD.MOV.U32 R29, RZ, RZ, -0x7fffffe0 ;  /* 0x80000020ff1d7424 */ /* 0x000fe200078e00ff */
[----:B------:R-:W-:Y:S02]  /*12b70*/  R2UR UR15, R27 ;  /* 0x000000001b0f72ca */ /* 0x000fe400000e0000 */
[----:B------:R-:W-:Y:S02]  /*12b80*/  R2UR UR19, R25 ;  /* 0x00000000191372ca */ /* 0x000fe400000e0000 */
[----:B------:R-:W-:-:S02]  /*12b90*/  R2UR UR23, R27 ;  /* 0x000000001b1772ca */ /* 0x000fc400000e0000 */
[----:B------:R-:W-:Y:S02]  /*12ba0*/  R2UR UR27, R29 ;  /* 0x000000001d1b72ca */ /* 0x000fe400000e0000 */
[----:B------:R-:W-:Y:S02]  /*12bb0*/  R2UR UR12, R152 ;  /* 0x00000000980c72ca */ /* 0x000fe400000e0000 */
[----:B------:R-:W-:Y:S01]  /*12bc0*/  R2UR UR13, R153 ;  /* 0x00000000990d72ca */ /* 0x000fe200000e0000 */
[----:B------:R0:W-:Y:S01]  /*12bd0*/  BAR.SYNC.DEFER_BLOCKING R0, 0x100 ;  /* 0x000400000000751d */ /* 0x0001e20000010000 */
[----:B------:R-:W-:Y:S01]  /*12be0*/  R2UR UR16, R150 ;  /* 0x00000000961072ca */ /* 0x000fe200000e0000 */
[----:B--2---:R-:W-:-:S04]  /*12bf0*/  IMAD R20, R16, 0x600, R6 ;  /* 0x0000060010147824 */ /* 0x004fc800078e0206 */
[C---:B------:R-:W-:Y:S01]  /*12c00*/  VIADD R26, R20.reuse, 0x2 ;  /* 0x00000002141a7836 */ /* 0x040fe20000000000 */
[C---:B------:R-:W-:Y:S01]  /*12c10*/  R2UR UR10, R20.reuse ;  /* 0x00000000140a72ca */ /* 0x040fe200000e0000 */
[C---:B------:R-:W-:Y:S02]  /*12c20*/  VIADD R24, R20.reuse, 0x200 ;  /* 0x0000020014187836 */ /* 0x040fe40000000000 */
[----:B------:R-:W-:Y:S01]  /*12c30*/  VIADD R28, R20, 0x400 ;  /* 0x00000400141c7836 */ /* 0x000fe20000000000 */
[----:B------:R-:W-:Y:S01]  /*12c40*/  R2UR UR14, R26 ;  /* 0x000000001a0e72ca */ /* 0x000fe200000e0000 */
[----:B------:R-:W-:Y:S01]  /*12c50*/  VIADD R26, R20, 0x202 ;  /* 0x00000202141a7836 */ /* 0x000fe20000000000 */
[----:B------:R-:W-:Y:S02]  /*12c60*/  R2UR UR18, R24 ;  /* 0x00000000181272ca */ /* 0x000fe400000e0000 */
[----:B------:R-:W-:Y:S02]  /*12c70*/  R2UR UR26, R28 ;  /* 0x000000001c1a72ca */ /* 0x000fe400000e0000 */
[----:B------:R-:W-:-:S02]  /*12c80*/  R2UR UR22, R26 ;  /* 0x000000001a1672ca */ /* 0x000fc400000e0000 */
[----:B------:R-:W-:-:S06]  /*12c90*/  WARPGROUP.ARRIVE ;  /* 0x00000000000079c5 */ /* 0x000fcc0000000000 */
[----:B------:R-:W-:Y:S01]  /*12ca0*/  HGMMA.64x128x16.F32 R24, gdesc[UR8], RZ, !UPT, gsb0 ;  /* 0x01e00000081879f0 */ /* 0x000fe2000c0008ff */
[----:B------:R-:W-:Y:S02]  /*12cb0*/  R2UR UR17, R151 ;  /* 0x00000000971172ca */ /* 0x000fe400000e0000 */
[----:B------:R-:W-:Y:S02]  /*12cc0*/  WARPGROUP.DEPBAR.LE gsb0, 0x0 ;  /* 0x00008000000079c5 */ /* 0x000fe40000010000 */
[----:B------:R-:W-:-:S07]  /*12cd0*/  WARPGROUP.ARRIVE ;  /* 0x00000000000079c5 */ /* 0x000fce0000000000 */
        /* <DEDUP_REMOVED lines=26> */
.L_x_1549:
[----:B------:R-:W-:Y:S01]  /*12e80*/  SHF.L.U32 R0, R10, 0x1f, RZ ;  /* 0x0000001f0a007819 */ /* 0x000fe200000006ff */
[----:B------:R-:W-:-:S04]  /*12e90*/  IMAD R6, R9, 0x8, R2 ;  /* 0x0000000809067824 */ /* 0x000fc800078e0202 */
[----:B------:R0:W1:Y:S01]  /*12ea0*/  SYNCS.PHASECHK.TRANS64.TRYWAIT P2, [R6+URZ+0x2d850], R0 ;  /* 0x02d85000060075a7 */ /* 0x000062000804017f */
[----:B------:R-:W-:Y:S05]  /*12eb0*/  @!P0 BRA `(.L_x_1550) ;  /* 0x0000000000048947 */ /* 0x000fea0003800000 */
[----:B------:R-:W-:Y:S01]  /*12ec0*/  BPT.TRAP 0x1 ;  /* 0x000000040000795c */ /* 0x000fe20000300000 */
.L_x_1550:
[----:B-1----:R-:W-:Y:S05]  /*12ed0*/  @P2 BRA `(.L_x_1548) ;  /* 0x0000000000082947 */ /* 0x002fea0003800000 */
[----:B------:R-:W1:Y:S02]  /*12ee0*/  SYNCS.PHASECHK.TRANS64.TRYWAIT P2, [R6+URZ+0x2d850], R0 ;  /* 0x02d85000060075a7 */ /* 0x000e64000804017f */
[----:B-1----:R-:W-:Y:S05]  /*12ef0*/  @!P2 BRA `(.L_x_1551) ;  /* 0x000001200064a947 */ /* 0x002fea0003800000 */
.L_x_1548:
[----:B01----:R-:W-:Y:S01]  /*12f00*/  VIADD R0, R2, 0x400 ;  /* 0x0000040002007836 */ /* 0x003fe20000000000 */
[----:B------:R-:W-:Y:S05]  /*12f10*/  WARPSYNC.ALL ;  /* 0x0000000000007948 */ /* 0x000fea0003800000 */
[----:B------:R-:W-:-:S04]  /*12f20*/  SHF.R.U32.HI R0, RZ, 0x4, R0 ;  /* 0x00000004ff007819 */ /* 0x000fc80000011600 */
[----:B------:R-:W-:-:S04]  /*12f30*/  LOP3.LUT R0, R0, 0x3fff, RZ, 0xc0, !PT ;  /* 0x00003fff00007812 */ /* 0x000fc800078ec0ff */
[----:B------:R-:W-:Y:S01]  /*12f40*/  LOP3.LUT R10, R0, 0x2000000, RZ, 0xfc, !PT ;  /* 0x02000000000a7812 */ /* 0x000fe200078efcff */
[----:B------:R-:W2:Y:S01]  /*12f50*/  LDL R144, [R1+0x3c] ;  /* 0x00003c0001907983 */ /* 0x000ea20000100800 */
[----:B------:R-:W-:-:S03]  /*12f60*/  FMNMX.FTZ R0, R24, R8, !PT ;  /* 0x0000000818007209 */ /* 0x000fc60007810000 */
[----:B------:R-:W-:Y:S01]  /*12f70*/  IMAD R10, R9, 0x600, R10 ;  /* 0x00000600090a7824 */ /* 0x000fe200078e020a */
[----:B------:R-:W-:Y:S01]  /*12f80*/  UMOV UR41, UR6 ;  /* 0x0000000600297c82 */ /* 0x000fe20008000000 */
[----:B------:R-:W-:Y:S01]  /*12f90*/  IMAD.MOV.U32 R11, RZ, RZ, -0x7fffffe0 ;  /* 0x80000020ff0b7424 */ /* 0x000fe200078e00ff */
[----:B------:R-:W-:Y:S01]  /*12fa0*/  FMNMX.FTZ R0, R25, R0, !PT ;  /* 0x0000000019007209 */ /* 0x000fe20007810000 */
[C---:B------:R-:W-:Y:S01]  /*12fb0*/  VIADD R20, R10.reuse, 0x40 ;  /* 0x000000400a147836 */ /* 0x040fe20000000000 */
[----:B------:R-:W-:Y:S01]  /*12fc0*/  R2UR UR10, R10 ;  /* 0x000000000a0a72ca */ /* 0x000fe200000e0000 */
[----:B------:R-:W-:Y:S01]  /*12fd0*/  WARPGROUP.ARRIVE ;  /* 0x00000000000079c5 */ /* 0x000fe20000000000 */
[----:B------:R-:W-:Y:S01]  /*12fe0*/  FMNMX.FTZ R0, R28, R0, !PT ;  /* 0x000000001c007209 */ /* 0x000fe20007810000 */
[----:B------:R-:W-:Y:S01]  /*12ff0*/  IMAD.MOV.U32 R21, RZ, RZ, -0x7fffffe0 ;  /* 0x80000020ff157424 */ /* 0x000fe200078e00ff */
[----:B------:R-:W-:Y:S01]  /*13000*/  R2UR UR14, R20 ;  /* 0x00000000140e72ca */ /* 0x000fe200000e0000 */
[----:B------:R-:W-:Y:S01]  /*13010*/  VIADD R20, R10, 0x80 ;  /* 0x000000800a147836 */ /* 0x000fe20000000000 */
[----:B------:R-:W-:-:S02]  /*13020*/  FMNMX.FTZ R0, R29, R0, !PT ;  /* 0x000000001d007209 */ /* 0x000fc40007810000 */
[----:B------:R-:W-:Y:S02]  /*13030*/  R2UR UR11, R11 ;  /* 0x000000000b0b72ca */ /* 0x000fe400000e0000 */
[----:B------:R-:W-:Y:S02]  /*13040*/  FMNMX.FTZ R0, R32, R0, !PT ;  /* 0x0000000020007209 */ /* 0x000fe40007810000 */
[----:B------:R-:W-:Y:S01]  /*13050*/  R2UR UR18, R20 ;  /* 0x00000000141272ca */ /* 0x000fe200000e0000 */
[----:B------:R-:W-:Y:S01]  /*13060*/  VIADD R20, R10, 0xc0 ;  /* 0x000000c00a147836 */ /* 0x000fe20000000000 */
[----:B------:R-:W-:Y:S02]  /*13070*/  FMNMX.FTZ R0, R33, R0, !PT ;  /* 0x0000000021007209 */ /* 0x000fe40007810000 */
[----:B------:R-:W-:Y:S02]  /*13080*/  R2UR UR15, R21 ;  /* 0x00000000150f72ca */ /* 0x000fe400000e0000 */
[----:B------:R-:W-:-:S02]  /*13090*/  FMNMX.FTZ R0, R36, R0, !PT ;  /* 0x0000000024007209 */ /* 0x000fc40007810000 */
[----:B------:R-:W-:Y:S01]  /*130a0*/  R2UR UR22, R20 ;  /* 0x00000000141672ca */ /* 0x000fe200000e0000 */
[----:B------:R-:W-:Y:S01]  /*130b0*/  VIADD R20, R10, 0x100 ;  /* 0x000001000a147836 */ /* 0x000fe20000000000 */
[----:B------:R-:W-:Y:S02]  /*130c0*/  FMNMX.FTZ R0, R37, R0, !PT ;  /* 0x0000000025007209 */ /* 0x000fe40007810000 */
[----:B------:R-:W-:Y:S02]  /*130d0*/  R2UR UR19, R21 ;  /* 0x00000000151372ca */ /* 0x000fe400000e0000 */
[----:B------:R-:W-:Y:S02]  /*130e0*/  FMNMX.FTZ R0, R40, R0, !PT ;  /* 0x0000000028007209 */ /* 0x000fe40007810000 */
[----:B------:R-:W-:Y:S01]  /*130f0*/  R2UR UR26, R20 ;  /* 0x00000000141a72ca */ /* 0x000fe200000e0000 */
[----:B------:R-:W-:Y:S01]  /*13100*/  VIADD R20, R10, 0x140 ;  /* 0x000001400a147836 */ /* 0x000fe20000000000 */
[----:B------:R-:W-:-:S02]  /*13110*/  FMNMX.FTZ R0, R41, R0, !PT ;  /* 0x0000000029007209 */ /* 0x000fc40007810000 */
[----:B------:R-:W-:Y:S02]  /*13120*/  R2UR UR23, R21 ;  /* 0x00000000151772ca */ /* 0x000fe400000e0000 */
[----:B------:R-:W-:Y:S02]  /*13130*/  FMNMX.FTZ R0, R44, R0, !PT ;  /* 0x000000002c007209 */ /* 0x000fe40007810000 */
[----:B------:R-:W-:Y:S01]  /*13140*/  R2UR UR30, R20 ;  /* 0x00000000141e72ca */ /* 0x000fe200000e0000 */
[C---:B------:R-:W-:Y:S01]  /*13150*/  VIADD R20, R10.reuse, 0x180 ;  /* 0x000001800a147836 */ /* 0x040fe20000000000 */
[----:B------:R-:W-:Y:S01]  /*13160*/  FMNMX.FTZ R0, R45, R0, !PT ;  /* 0x000000002d007209 */ /* 0x000fe20007810000 */
[----:B------:R-:W-:Y:S01]  /*13170*/  VIADD R10, R10, 0x1c0 ;  /* 0x000001c00a0a7836 */ /* 0x000fe20000000000 */
[----:B------:R-:W-:Y:S02]  /*13180*/  R2UR UR27, R21 ;  /* 0x00000000151b72ca */ /* 0x000fe400000e0000 */
[----:B------:R-:W-:-:S02]  /*13190*/  FMNMX.FTZ R0, R48, R0, !PT ;  /* 0x0000000030007209 */ /* 0x000fc40007810000 */
[----:B------:R-:W-:Y:S02]  /*131a0*/  R2UR UR34, R20 ;  /* 0x00000000142272ca */ /* 0x000fe400000e0000 */
[----:B------:R-:W-:Y:S02]  /*131b0*/  FMNMX.FTZ R0, R49, R0, !PT ;  /* 0x0000000031007209 */ /* 0x000fe40007810000 */
[----:B------:R-:W-:Y:S02]  /*131c0*/  R2UR UR46, R10 ;  /* 0x000000000a2e72ca */ /* 0x000fe400000e0000 */
[----:B------:R-:W-:Y:S02]  /*131d0*/  FMNMX.FTZ R0, R52, R0, !PT ;  /* 0x0000000034007209 */ /* 0x000fe40007810000 */
[----:B------:R-:W-:Y:S02]  /*131e0*/  R2UR UR31, R21 ;  /* 0x00000000151f72ca */ /* 0x000fe400000e0000 */
[----:B------:R-:W-:-:S02]  /*131f0*/  FMNMX.FTZ R0, R53, R0, !PT ;  /* 0x0000000035007209 */ /* 0x000fc40007810000 */
[----:B------:R-:W-:Y:S02]  /*13200*/  R2UR UR35, R21 ;  /* 0x00000000152372ca */ /* 0x000fe400000e0000 */
[----:B------:R-:W-:Y:S01]  /*13210*/  FMNMX.FTZ R0, R56, R0, !PT ;  /* 0x0000000038007209 */ /* 0x000fe20007810000 */
[----:B------:R-:W3:Y:S01]  /*13220*/  LDL R21, [R1+0x20] ;  /* 0x0000200001157983 */ /* 0x000ee20000100800 */
[----:B------:R-:W-:Y:S02]  /*13230*/  R2UR UR47, R11 ;  /* 0x000000000b2f72ca */ /* 0x000fe400000e0000 */
        /* <DEDUP_REMOVED lines=50> */
[----:B0-----:R-:W-:Y:S01]  /*13560*/  FFMA.FTZ R5, R20, R5, R8 ;  /* 0x0000000514057223 */ /* 0x001fe20000010008 */
[--C-:B------:R-:W-:Y:S01]  /*13570*/  FFMA.FTZ R72, R72, UR41, -R6.reuse ;  /* 0x0000002948487c23 */ /* 0x100fe20008010806 */
[--C-:B------:R-:W-:Y:S01]  /*13580*/  FFMA.FTZ R73, R73, UR41, -R6.reuse ;  /* 0x0000002949497c23 */ /* 0x100fe20008010806 */
[--C-:B------:R-:W-:Y:S01]  /*13590*/  FFMA.FTZ R76, R76, UR41, -R6.reuse ;  /* 0x000000294c4c7c23 */ /* 0x100fe20008010806 */
[--C-:B------:R-:W-:Y:S01]  /*135a0*/  FFMA.FTZ R77, R77, UR41, -R6.reuse ;  /* 0x000000294d4d7c23 */ /* 0x100fe20008010806 */
[--C-:B------:R-:W-:Y:S01]  /*135b0*/  FFMA.FTZ R80, R80, UR41, -R6.reuse ;  /* 0x0000002950507c23 */ /* 0x100fe20008010806 */
[----:B------:R-:W-:Y:S01]  /*135c0*/  FFMA.FTZ R81, R81, UR41, -R6 ;  /* 0x0000002951517c23 */ /* 0x000fe20008010806 */
[----:B------:R-:W0:Y:S01]  /*135d0*/  MUFU.EX2 R29, R29 ;  /* 0x0000001d001d7308 */ /* 0x000e220000000800 */
[C---:B-1----:R-:W-:Y:S01]  /*135e0*/  FADD.FTZ R5, R25.reuse, R5 ;  /* 0x0000000519057221 */ /* 0x042fe20000010000 */
[----:B------:R-:W-:Y:S01]  /*135f0*/  F2FP.F16.F32.PACK_AB R8, R25, R8 ;  /* 0x000000081908723e */ /* 0x000fe200000000ff */
[----:B------:R-:W-:-:S02]  /*13600*/  IMAD.MOV.U32 R25, RZ, RZ, 0x40000040 ;  /* 0x40000040ff197424 */ /* 0x000fc400078e00ff */
[--C-:B------:R-:W-:Y:S01]  /*13610*/  FFMA.FTZ R84, R84, UR41, -R6.reuse ;  /* 0x0000002954547c23 */ /* 0x100fe20008010806 */
[----:B------:R-:W-:Y:S01]  /*13620*/  FFMA.FTZ R85, R85, UR41, -R6 ;  /* 0x0000002955557c23 */ /* 0x000fe20008010806 */
[----:B------:R-:W-:Y:S02]  /*13630*/  FMNMX.FTZ R6, R26, R7, !PT ;  /* 0x000000071a067209 */ /* 0x000fe40007810000 */
[----:B------:R-:W-:Y:S01]  /*13640*/  R2UR UR9, R25 ;  /* 0x00000000190972ca */ /* 0x000fe200000e0000 */
[----:B----4-:R-:W-:Y:S01]  /*13650*/  FADD.FTZ R5, R10, R5 ;  /* 0x000000050a057221 */ /* 0x010fe20000010000 */
[----:B------:R-:W-:Y:S01]  /*13660*/  FMNMX.FTZ R6, R27, R6, !PT ;  /* 0x000000061b067209 */ /* 0x000fe20007810000 */
[----:B------:R-:W-:-:S03]  /*13670*/  IMAD.MOV.U32 R25, RZ, RZ, 0x40000040 ;  /* 0x40000040ff197424 */ /* 0x000fc600078e00ff */
[----:B------:R-:W-:Y:S02]  /*13680*/  FMNMX.FTZ R6, R30, R6, !PT ;  /* 0x000000061e067209 */ /* 0x000fe40007810000 */
[----:B------:R-:W-:Y:S01]  /*13690*/  R2UR UR45, R25 ;  /* 0x00000000192d72ca */ /* 0x000fe200000e0000 */
[C---:B0-----:R-:W-:Y:S01]  /*136a0*/  FADD.FTZ R5, R29.reuse, R5 ;  /* 0x000000051d057221 */ /* 0x041fe20000010000 */
[----:B------:R-:W-:Y:S01]  /*136b0*/  F2FP.F16.F32.PACK_AB R10, R29, R10 ;  /* 0x0000000a1d0a723e */ /* 0x000fe200000000ff */
[----:B------:R-:W-:Y:S01]  /*136c0*/  IMAD.MOV.U32 R29, RZ, RZ, 0x40000040 ;  /* 0x40000040ff1d7424 */ /* 0x000fe200078e00ff */
[----:B------:R-:W-:-:S04]  /*136d0*/  FMNMX.FTZ R6, R31, R6, !PT ;  /* 0x000000061f067209 */ /* 0x000fc80007810000 */
[----:B------:R-:W-:Y:S01]  /*136e0*/  R2UR UR13, R29 ;  /* 0x000000001d0d72ca */ /* 0x000fe200000e0000 */
        /* <DEDUP_REMOVED lines=14> */
[----:B------:R-:W-:Y:S02]  /*137d0*/  R2UR UR33, R29 ;  /* 0x000000001d2172ca */ /* 0x000fe400000e0000 */
[----:B------:R-:W-:-:S04]  /*137e0*/  FMNMX.FTZ R6, R43, R6, !PT ;  /* 0x000000062b067209 */ /* 0x000fc80007810000 */
[----:B------:R-:W-:-:S04]  /*137f0*/  FMNMX.FTZ R6, R46, R6, !PT ;  /* 0x000000062e067209 */ /* 0x000fc80007810000 */
[----:B------:R-:W-:-:S04]  /*13800*/  FMNMX.FTZ R6, R47, R6, !PT ;  /* 0x000000062f067209 */ /* 0x000fc80007810000 */
[----:B------:R-:W-:Y:S02]  /*13810*/  FMNMX.FTZ R6, R50, R6, !PT ;  /* 0x0000000632067209 */ /* 0x000fe40007810000 */
[----:B--2---:R-:W-:Y:S02]  /*13820*/  LOP3.LUT R24, R144, 0x10000, RZ, 0xfc, !PT ;  /* 0x0001000090187812 */ /* 0x004fe400078efcff */
[----:B------:R-:W-:Y:S01]  /*13830*/  FMNMX.FTZ R6, R51, R6, !PT ;  /* 0x0000000633067209 */ /* 0x000fe20007810000 */
[----:B------:R-:W0:Y:S01]  /*13840*/  S2R R144, SR_TID.X ;  /* 0x0000000000907919 */ /* 0x000e220000002100 */
[C---:B------:R-:W-:Y:S01]  /*13850*/  R2UR UR8, R24.reuse ;  /* 0x00000000180872ca */ /* 0x040fe200000e0000 */
[----:B------:R-:W-:Y:S01]  /*13860*/  VIADD R28, R24, 0x2 ;  /* 0x00000002181c7836 */ /* 0x000fe20000000000 */
[----:B------:R-:W-:-:S04]  /*13870*/  FMNMX.FTZ R6, R54, R6, !PT ;  /* 0x0000000636067209 */ /* 0x000fc80007810000 */
[----:B------:R-:W-:Y:S01]  /*13880*/  R2UR UR12, R28 ;  /* 0x000000001c0c72ca */ /* 0x000fe200000e0000 */
[----:B------:R-:W-:Y:S01]  /*13890*/  VIADD R28, R24, 0x4 ;  /* 0x00000004181c7836 */ /* 0x000fe20000000000 */
[----:B------:R-:W-:-:S04]  /*138a0*/  FMNMX.FTZ R6, R55, R6, !PT ;  /* 0x0000000637067209 */ /* 0x000fc80007810000 */
[----:B------:R-:W-:Y:S01]  /*138b0*/  R2UR UR16, R28 ;  /* 0x000000001c1072ca */ /* 0x000fe200000e0000 */
[----:B------:R-:W-:Y:S01]  /*138c0*/  HGMMA.64x96x16.F32 R88, gdesc[UR8].tnspB, R88, gsb0 ;  /* 0x41600000085879f0 */ /* 0x000fe20008000858 */
[----:B------:R-:W-:Y:S01]  /*138d0*/  VIADD R28, R24, 0x6 ;  /* 0x00000006181c7836 */ /* 0x000fe20000000000 */
[----:B------:R-:W-:-:S04]  /*138e0*/  FMNMX.FTZ R6, R58, R6, !PT ;  /* 0x000000063a067209 */ /* 0x000fc80007810000 */
[----:B------:R-:W-:Y:S01]  /*138f0*/  R2UR UR20, R28 ;  /* 0x000000001c1472ca */ /* 0x000fe200000e0000 */
[----:B------:R-:W-:Y:S01]  /*13900*/  VIADD R28, R24, 0x600 ;  /* 0x00000600181c7836 */ /* 0x000fe20000000000 */
[----:B------:R-:W-:-:S04]  /*13910*/  FMNMX.FTZ R6, R59, R6, !PT ;  /* 0x000000063b067209 */ /* 0x000fc80007810000 */
[----:B------:R-:W-:Y:S01]  /*13920*/  R2UR UR24, R28 ;  /* 0x000000001c1872ca */ /* 0x000fe200000e0000 */
[----:B------:R-:W-:Y:S01]  /*13930*/  VIADD R28, R24, 0x602 ;  /* 0x00000602181c7836 */ /* 0x000fe20000000000 */
[----:B------:R-:W-:-:S04]  /*13940*/  FMNMX.FTZ R6, R62, R6, !PT ;  /* 0x000000063e067209 */ /* 0x000fc80007810000 */
[----:B------:R-:W-:Y:S01]  /*13950*/  R2UR UR28, R28 ;  /* 0x000000001c1c72ca */ /* 0x000fe200000e0000 */
[C---:B------:R-:W-:Y:S01]  /*13960*/  VIADD R28, R24.reuse, 0x604 ;  /* 0x00000604181c7836 */ /* 0x040fe20000000000 */
[----:B------:R-:W-:Y:S01]  /*13970*/  FMNMX.FTZ R6, R63, R6, !PT ;  /* 0x000000063f067209 */ /* 0x000fe20007810000 */
[----:B------:R-:W-:Y:S01]  /*13980*/  VIADD R24, R24, 0x606 ;  /* 0x0000060618187836 */ /* 0x000fe20000000000 */
[----:B0-----:R-:W-:Y:S02]  /*13990*/  ISETP.GE.U32.AND P2, PT, R144, 0x180, PT ;  /* 0x000001809000780c */ /* 0x001fe40003f46070 */
[----:B------:R-:W-:Y:S02]  /*139a0*/  R2UR UR32, R28 ;  /* 0x000000001c2072ca */ /* 0x000fe400000e0000 */
[----:B------:R-:W-:Y:S02]  /*139b0*/  FMNMX.FTZ R6, R66, R6, !PT ;  /* 0x0000000642067209 */ /* 0x000fe40007810000 */
[----:B------:R-:W-:-:S02]  /*139c0*/  R2UR UR44, R24 ;  /* 0x00000000182c72ca */ /* 0x000fc400000e0000 */
        /* <DEDUP_REMOVED lines=12> */
[----:B0-----:R-:W-:Y:S01]  /*13a90*/  FMNMX.FTZ R6, R6, R11, !PT ;  /* 0x0000000b06067209 */ /* 0x001fe20007810000 */
[----:B------:R-:W-:Y:S02]  /*13aa0*/  WARPGROUP.DEPBAR.LE gsb0, 0x0 ;  /* 0x00008000000079c5 */ /* 0x000fe40000010000 */
[----:B------:R-:W-:Y:S02]  /*13ab0*/  WARPGROUP.ARRIVE ;  /* 0x00000000000079c5 */ /* 0x000fe40000000000 */
[----:B------:R-:W0:Y:S04]  /*13ac0*/  SHFL.BFLY PT, R11, R6, 0x1, 0x1f ;  /* 0x0c201f00060b7f89 */ /* 0x000e2800000e0000 */
[----:B------:R-:W-:Y:S01]  /*13ad0*/  HGMMA.64x96x16.F32 R88, gdesc[UR12].tnspB, R88, gsb0 ;  /* 0x416000000c5879f0 */ /* 0x000fe20008000858 */
[----:B0-----:R-:W-:-:S05]  /*13ae0*/  FMNMX.FTZ R6, R6, R11, !PT ;  /* 0x0000000b06067209 */ /* 0x001fca0007810000 */
[C---:B------:R-:W-:Y:S01]  /*13af0*/  FMUL.FTZ R11, R6.reuse, UR41 ;  /* 0x00000029060b7c20 */ /* 0x040fe20008410000 */
[----:B------:R-:W-:Y:S02]  /*13b00*/  @!P1 IMAD R9, R9, 0x8, R2 ;  /* 0x0000000809099824 */ /* 0x000fe400078e0202 */
[----:B------:R-:W-:Y:S01]  /*13b10*/  FADD.FTZ R7, -R6, R7 ;  /* 0x0000000706077221 */ /* 0x000fe20000010100 */
        /* <DEDUP_REMOVED lines=32> */
[----:B------:R-:W-:Y:S01]  /*13d20*/  SHF.R.U32.HI R11, RZ, 0x7, R144 ;  /* 0x00000007ff0b7819 */ /* 0x000fe20000011690 */
[----:B------:R-:W-:Y:S01]  /*13d30*/  MUFU.EX2 R26, R26 ;  /* 0x0000001a001a7308 */ /* 0x000fe20000000800 */
[----:B------:R-:W-:-:S02]  /*13d40*/  WARPGROUP.DEPBAR.LE gsb0, 0x0 ;  /* 0x00008000000079c5 */ /* 0x000fc40000010000 */
[----:B------:R-:W-:Y:S01]  /*13d50*/  WARPGROUP.ARRIVE ;  /* 0x00000000000079c5 */ /* 0x000fe20000000000 */
[----:B------:R-:W-:-:S04]  /*13d60*/  VIADD R11, R11, 0x9 ;  /* 0x000000090b0b7836 */ /* 0x000fc80000000000 */
[----:B------:R-:W-:Y:S01]  /*13d70*/  MUFU.EX2 R27, R27 ;  /* 0x0000001b001b7308 */ /* 0x000fe20000000800 */
[----:B------:R-:W-:Y:S02]  /*13d80*/  @!P1 VIADD R9, R9, 0x2d860 ;  /* 0x0002d86009099836 */ /* 0x000fe40000000000 */
[----:B------:R-:W-:Y:S01]  /*13d90*/  FMUL.FTZ R7, R7, UR41 ;  /* 0x0000002907077c20 */ /* 0x000fe20008410000 */
[----:B------:R-:W-:Y:S01]  /*13da0*/  HGMMA.64x96x16.F32 R88, gdesc[UR16].tnspB, R88, gsb0 ;  /* 0x41600000105879f0 */ /* 0x000fe20008000858 */
[----:B------:R-:W-:-:S03]  /*13db0*/  SEL R11, R11, 0x9, !P2 ;  /* 0x000000090b0b7807 */ /* 0x000fc60005000000 */
[----:B------:R-:W-:Y:S08]  /*13dc0*/  MUFU.EX2 R30, R30 ;  /* 0x0000001e001e7308 */ /* 0x000ff00000000800 */
[----:B------:R-:W0:Y:S01]  /*13dd0*/  MUFU.EX2 R31, R31 ;  /* 0x0000001f001f7308 */ /* 0x000e220000000800 */
[----:B------:R-:W-:-:S07]  /*13de0*/  @!P1 PRMT R9, RZ, 0x654, R9 ;  /* 0x00000654ff099816 */ /* 0x000fce0000000009 */
[----:B------:R-:W-:Y:S08]  /*13df0*/  MUFU.EX2 R33, R33 ;  /* 0x0000002100217308 */ /* 0x000ff00000000800 */
[----:B------:R-:W-:Y:S01]  /*13e00*/  MUFU.EX2 R7, R7 ;  /* 0x0000000700077308 */ /* 0x000fe20000000800 */
        /* <DEDUP_REMOVED lines=17> */
[----:B-1----:R-:W-:-:S04]  /*13f20*/  @!P1 IMAD R11, R16, 0x8, R2 ;  /* 0x00000008100b9824 */ /* 0x002fc800078e0202 */
[----:B------:R-:W-:-:S05]  /*13f30*/  @!P1 VIADD R11, R11, 0x2d840 ;  /* 0x0002d8400b0b9836 */ /* 0x000fca0000000000 */
[----:B------:R-:W-:-:S04]  /*13f40*/  @!P1 PRMT R11, RZ, 0x654, R11 ;  /* 0x00000654ff0b9816 */ /* 0x000fc8000000000b */
[----:B------:R0:W-:Y:S01]  /*13f50*/  @!P1 SYNCS.ARRIVE.TRANS64.RED.A1T0 RZ, [R11+URZ], RZ ;  /* 0x000000ff0bff99a7 */ /* 0x0001e2000810043f */
[----:B------:R1:W-:Y:S01]  /*13f60*/  @!P1 SYNCS.ARRIVE.TRANS64.RED.A1T0 RZ, [R9+URZ], RZ ;  /* 0x000000ff09ff99a7 */ /* 0x0003e2000810043f */
[----:B0-----:R-:W-:Y:S02]  /*13f70*/  F2FP.F16.F32.PACK_AB R11, R31, R30 ;  /* 0x0000001e1f0b723e */ /* 0x001fe400000000ff */
[----:B-1----:R-:W-:-:S05]  /*13f80*/  F2FP.F16.F32.PACK_AB R9, R27, R26 ;  /* 0x0000001a1b09723e */ /* 0x002fca00000000ff */
[----:B------:R0:W-:Y:S02]  /*13f90*/  STSM.16.M88.4 [R140+0x21800], R8 ;  /* 0x021800088c007844 */ /* 0x0001e40000000200 */
[----:B0-----:R0:W-:Y:S02]  /*13fa0*/  MUFU.EX2 R10, R36 ;  /* 0x00000024000a7308 */ /* 0x0011e40000000800 */
[----:B0-----:R-:W2:Y:S06]  /*13fb0*/  LDL R36, [R1+0x24] ;  /* 0x0000240001247983 */ /* 0x001eac0000100800 */
[----:B------:R-:W0:Y:S08]  /*13fc0*/  MUFU.EX2 R8, R32 ;  /* 0x0000002000087308 */ /* 0x000e300000000800 */
[----:B------:R-:W-:Y:S08]  /*13fd0*/  MUFU.EX2 R37, R37 ;  /* 0x0000002500257308 */ /* 0x000ff00000000800 */
[----:B------:R-:W-:Y:S08]  /*13fe0*/  MUFU.EX2 R34, R34 ;  /* 0x0000002200227308 */ /* 0x000ff00000000800 */
[----:B------:R-:W1:Y:S08]  /*13ff0*/  MUFU.EX2 R35, R35 ;  /* 0x0000002300237308 */ /* 0x000e700000000800 */
[----:B------:R-:W-:Y:S08]  /*14000*/  MUFU.EX2 R38, R38 ;  /* 0x0000002600267308 */ /* 0x000ff00000000800 */
[----:B------:R-:W4:Y:S01]  /*14010*/  MUFU.EX2 R39, R39 ;  /* 0x0000002700277308 */ /* 0x000f220000000800 */
[----:B0-----:R-:W-:Y:S01]  /*14020*/  FADD.FTZ R5, R8, R5 ;  /* 0x0000000508057221 */ /* 0x001fe20000010000 */
[----:B------:R-:W-:-:S03]  /*14030*/  FFMA.FTZ R4, R7, R4, R26 ;  /* 0x0000000407047223 */ /* 0x000fc6000001001a */
[C---:B------:R-:W-:Y:S01]  /*14040*/  FADD.FTZ R5, R33.reuse, R5 ;  /* 0x0000000521057221 */ /* 0x040fe20000010000 */
[----:B------:R-:W-:Y:S02]  /*14050*/  F2FP.F16.F32.PACK_AB R8, R33, R8 ;  /* 0x000000082108723e */ /* 0x000fe400000000ff */
[----:B-1----:R-:W-:Y:S01]  /*14060*/  F2FP.F16.F32.PACK_AB R9, R35, R34 ;  /* 0x000000222309723e */ /* 0x002fe200000000ff */
[----:B------:R-:W-:Y:S01]  /*14070*/  FADD.FTZ R5, R10, R5 ;  /* 0x000000050a057221 */ /* 0x000fe20000010000 */
[----:B------:R-:W-:Y:S01]  /*14080*/  F2FP.F16.F32.PACK_AB R10, R37, R10 ;  /* 0x0000000a250a723e */ /* 0x000fe200000000ff */
[----:B------:R-:W-:Y:S01]  /*14090*/  FADD.FTZ R4, R27, R4 ;  /* 0x000000041b047221 */ /* 0x000fe20000010000 */
[----:B----4-:R-:W-:-:S03]  /*140a0*/  F2FP.F16.F32.PACK_AB R11, R39, R38 ;  /* 0x00000026270b723e */ /* 0x010fc600000000ff */
[----:B------:R-:W-:Y:S02]  /*140b0*/  FADD.FTZ R4, R30, R4 ;  /* 0x000000041e047221 */ /* 0x000fe40000010000 */
[----:B---3--:R0:W-:Y:S01]  /*140c0*/  STSM.16.M88.4 [R21], R8 ;  /* 0x0000000815007844 */ /* 0x0081e20000000200 */
[----:B------:R-:W-:Y:S01]  /*140d0*/  MUFU.EX2 R41, R41 ;  /* 0x0000002900297308 */ /* 0x000fe20000000800 */
[----:B------:R-:W-:-:S04]  /*140e0*/  FADD.FTZ R4, R31, R4 ;  /* 0x000000041f047221 */ /* 0x000fc80000010000 */
[----:B------:R-:W-:-:S03]  /*140f0*/  FADD.FTZ R4, R34, R4 ;  /* 0x0000000422047221 */ /* 0x000fc60000010000 */
[----:B0-----:R-:W0:Y:S01]  /*14100*/  MUFU.EX2 R8, R40 ;  /* 0x0000002800087308 */ /* 0x001e220000000800 */
[----:B------:R-:W-:Y:S01]  /*14110*/  FADD.FTZ R4, R35, R4 ;  /* 0x0000000423047221 */ /* 0x000fe20000010000 */
[----:B------:R-:W-:-:S06]  /*14120*/  FADD.FTZ R5, R37, R5 ;  /* 0x0000000525057221 */ /* 0x000fcc0000010000 */
[----:B------:R-:W1:Y:S08]  /*14130*/  MUFU.EX2 R9, R42 ;  /* 0x0000002a00097308 */ /* 0x000e700000000800 */
[----:B------:R-:W3:Y:S01]  /*14140*/  MUFU.EX2 R10, R44 ;  /* 0x0000002c000a7308 */ /* 0x000ee20000000800 */
[----:B------:R-:W-:Y:S01]  /*14150*/  FADD.FTZ R4, R38, R4 ;  /* 0x0000000426047221 */ /* 0x000fe20000010000 */
[----:B0-----:R-:W-:-:S06]  /*14160*/  FADD.FTZ R5, R8, R5 ;  /* 0x0000000508057221 */ /* 0x001fcc0000010000 */
[----:B------:R-:W0:Y:S08]  /*14170*/  MUFU.EX2 R43, R43 ;  /* 0x0000002b002b7308 */ /* 0x000e300000000800 */
[----:B------:R-:W4:Y:S01]  /*14180*/  MUFU.EX2 R45, R45 ;  /* 0x0000002d002d7308 */ /* 0x000f220000000800 */
[----:B------:R-:W-:Y:S01]  /*14190*/  FADD.FTZ R4, R39, R4 ;  /* 0x0000000427047221 */ /* 0x000fe20000010000 */
[----:B------:R-:W-:-:S06]  /*141a0*/  FADD.FTZ R5, R41, R5 ;  /* 0x0000000529057221 */ /* 0x000fcc0000010000 */
[----:B------:R-:W5:Y:S08]  /*141b0*/  MUFU.EX2 R11, R46 ;  /* 0x0000002e000b7308 */ /* 0x000f700000000800 */
[----:B------:R-:W5:Y:S01]  /*141c0*/  MUFU.EX2 R24, R48 ;  /* 0x0000003000187308 */ /* 0x000f620000000800 */
[----:B-1----:R-:W-:Y:S01]  /*141d0*/  FADD.FTZ R4, R9, R4 ;  /* 0x0000000409047221 */ /* 0x002fe20000010000 */
[----:B---3--:R-:W-:-:S06]  /*141e0*/  FADD.FTZ R5, R10, R5 ;  /* 0x000000050a057221 */ /* 0x008fcc0000010000 */
[----:B------:R-:W1:Y:S08]  /*141f0*/  MUFU.EX2 R47, R47 ;  /* 0x0000002f002f7308 */ /* 0x000e700000000800 */
[----:B------:R-:W3:Y:S01]  /*14200*/  MUFU.EX2 R49, R49 ;  /* 0x0000003100317308 */ /* 0x000ee20000000800 */
[----:B0-----:R-:W-:Y:S01]  /*14210*/  FADD.FTZ R4, R43, R4 ;  /* 0x000000042b047221 */ /* 0x001fe20000010000 */
[----:B----4-:R-:W-:-:S06]  /*14220*/  FADD.FTZ R5, R45, R5 ;  /* 0x000000052d057221 */ /* 0x010fcc0000010000 */
[----:B------:R-:W0:Y:S08]  /*14230*/  MUFU.EX2 R25, R50 ;  /* 0x0000003200197308 */ /* 0x000e300000000800 */
[----:B------:R-:W4:Y:S01]  /*14240*/  MUFU.EX2 R26, R52 ;  /* 0x00000034001a7308 */ /* 0x000f220000000800 */
[----:B-----5:R-:W-:Y:S01]  /*14250*/  FADD.FTZ R4, R11, R4 ;  /* 0x000000040b047221 */ /* 0x020fe20000010000 */
[----:B------:R-:W-:-:S06]  /*14260*/  FADD.FTZ R5, R24, R5 ;  /* 0x0000000518057221 */ /* 0x000fcc0000010000 */
[----:B------:R-:W5:Y:S08]  /*14270*/  MUFU.EX2 R51, R51 ;  /* 0x0000003300337308 */ /* 0x000f700000000800 */
[----:B------:R-:W5:Y:S01]  /*14280*/  MUFU.EX2 R53, R53 ;  /* 0x0000003500357308 */ /* 0x000f620000000800 */
[----:B-1----:R-:W-:Y:S01]  /*14290*/  FADD.FTZ R4, R47, R4 ;  /* 0x000000042f047221 */ /* 0x002fe20000010000 */
[----:B---3--:R-:W-:-:S06]  /*142a0*/  FADD.FTZ R5, R49, R5 ;  /* 0x0000000531057221 */ /* 0x008fcc0000010000 */
[----:B------:R-:W1:Y:S01]  /*142b0*/  MUFU.EX2 R28, R56 ;  /* 0x00000038001c7308 */ /* 0x000e620000000800 */
[----:B0-----:R-:W-:Y:S01]  /*142c0*/  FADD.FTZ R4, R25, R4 ;  /* 0x0000000419047221 */ /* 0x001fe20000010000 */
[----:B----4-:R-:W-:-:S06]  /*142d0*/  FADD.FTZ R21, R26, R5 ;  /* 0x000000051a157221 */ /* 0x010fcc0000010000 */
[----:B------:R-:W0:Y:S08]  /*142e0*/  MUFU.EX2 R27, R54 ;  /* 0x00000036001b7308 */ /* 0x000e300000000800 */
[----:B------:R-:W3:Y:S01]  /*142f0*/  MUFU.EX2 R57, R57 ;  /* 0x0000003900397308 */ /* 0x000ee20000000800 */
[----:B-----5:R-:W-:Y:S01]  /*14300*/  FADD.FTZ R5, R51, R4 ;  /* 0x0000000433057221 */ /* 0x020fe20000010000 */
[----:B------:R-:W-:-:S06]  /*14310*/  FADD.FTZ R4, R53, R21 ;  /* 0x0000001535047221 */ /* 0x000fcc0000010000 */
[----:B------:R-:W4:Y:S08]  /*14320*/  MUFU.EX2 R55, R55 ;  /* 0x0000003700377308 */ /* 0x000f300000000800 */
[----:B------:R-:W5:Y:S01]  /*14330*/  MUFU.EX2 R60, R60 ;  /* 0x0000003c003c7308 */ /* 0x000f620000000800 */
[----:B-1----:R-:W-:-:S07]  /*14340*/  FADD.FTZ R4, R28, R4 ;  /* 0x000000041c047221 */ /* 0x002fce0000010000 */
[----:B------:R-:W1:Y:S08]  /*14350*/  MUFU.EX2 R29, R58 ;  /* 0x0000003a001d7308 */ /* 0x000e700000000800 */
[----:B------:R-:W1:Y:S01]  /*14360*/  MUFU.EX2 R61, R61 ;  /* 0x0000003d003d7308 */ /* 0x000e620000000800 */
[----:B0-----:R-:W-:Y:S01]  /*14370*/  FADD.FTZ R5, R27, R5 ;  /* 0x000000051b057221 */ /* 0x001fe20000010000 */
[----:B---3--:R-:W-:-:S06]  /*14380*/  FADD.FTZ R4, R57, R4 ;  /* 0x0000000439047221 */ /* 0x008fcc0000010000 */
[----:B------:R-:W0:Y:S08]  /*14390*/  MUFU.EX2 R59, R59 ;  /* 0x0000003b003b7308 */ /* 0x000e300000000800 */
[----:B------:R-:W3:Y:S01]  /*143a0*/  MUFU.EX2 R64, R64 ;  /* 0x0000004000407308 */ /* 0x000ee20000000800 */
[----:B----4-:R-:W-:Y:S01]  /*143b0*/  FADD.FTZ R5, R55, R5 ;  /* 0x0000000537057221 */ /* 0x010fe20000010000 */
[----:B-----5:R-:W-:-:S06]  /*143c0*/  FADD.FTZ R4, R60, R4 ;  /* 0x000000043c047221 */ /* 0x020fcc0000010000 */
[----:B------:R-:W4:Y:S08]  /*143d0*/  MUFU.EX2 R62, R62 ;  /* 0x0000003e003e7308 */ /* 0x000f300000000800 */
[----:B------:R-:W5:Y:S01]  /*143e0*/  MUFU.EX2 R65, R65 ;  /* 0x0000004100417308 */ /* 0x000f620000000800 */
[----:B-1----:R-:W-:Y:S01]  /*143f0*/  FADD.FTZ R5, R29, R5 ;  /* 0x000000051d057221 */ /* 0x002fe20000010000 */
[----:B------:R-:W-:-:S06]  /*14400*/  FADD.FTZ R4, R61, R4 ;  /* 0x000000043d047221 */ /* 0x000fcc0000010000 */
[----:B------:R-:W1:Y:S08]  /*14410*/  MUFU.EX2 R31, R63 ;  /* 0x0000003f001f7308 */ /* 0x000e700000000800 */
[----:B------:R-:W2:Y:S01]  /*14420*/  MUFU.EX2 R68, R68 ;  /* 0x0000004400447308 */ /* 0x000ea20000000800 */
        /* <DEDUP_REMOVED lines=9> */
[----:B--2---:R-:W-:-:S06]  /*144c0*/  FADD.FTZ R4, R68, R4 ;  /* 0x0000000444047221 */ /* 0x004fcc0000010000 */
        /* <DEDUP_REMOVED lines=13> */
[----:B------:R-:W-:Y:S01]  /*145a0*/  MUFU.EX2 R32, R80 ;  /* 0x0000005000207308 */ /* 0x000fe20000000800 */
[----:B0-----:R-:W-:Y:S01]  /*145b0*/  FADD.FTZ R5, R71, R5 ;  /* 0x0000000547057221 */ /* 0x001fe20000010000 */
[----:B---3--:R-:W-:-:S06]  /*145c0*/  FADD.FTZ R4, R76, R4 ;  /* 0x000000044c047221 */ /* 0x008fcc0000010000 */
[----:B------:R-:W0:Y:S01]  /*145d0*/  MUFU.EX2 R78, R78 ;  /* 0x0000004e004e7308 */ /* 0x000e220000000800 */
[----:B------:R-:W-:-:S07]  /*145e0*/  F2FP.F16.F32.PACK_AB R8, R41, R8 ;  /* 0x000000082908723e */ /* 0x000fce00000000ff */
[----:B------:R-:W2:Y:S01]  /*145f0*/  MUFU.EX2 R81, R81 ;  /* 0x0000005100517308 */ /* 0x000ea20000000800 */
[----:B------:R-:W-:Y:S02]  /*14600*/  F2FP.F16.F32.PACK_AB R9, R43, R9 ;  /* 0x000000092b09723e */ /* 0x000fe400000000ff */
[----:B------:R-:W-:Y:S02]  /*14610*/  F2FP.F16.F32.PACK_AB R10, R45, R10 ;  /* 0x0000000a2d0a723e */ /* 0x000fe400000000ff */
[----:B------:R-:W-:-:S03]  /*14620*/  F2FP.F16.F32.PACK_AB R11, R47, R11 ;  /* 0x0000000b2f0b723e */ /* 0x000fc600000000ff */
[----:B------:R-:W-:Y:S01]  /*14630*/  MUFU.EX2 R84, R84 ;  /* 0x0000005400547308 */ /* 0x000fe20000000800 */
[----:B------:R-:W-:Y:S01]  /*14640*/  F2FP.F16.F32.PACK_AB R24, R49, R24 ;  /* 0x000000183118723e */ /* 0x000fe200000000ff */
[----:B----4-:R-:W-:Y:S01]  /*14650*/  FADD.FTZ R5, R74, R5 ;  /* 0x000000054a057221 */ /* 0x010fe20000010000 */
[----:B------:R-:W-:Y:S02]  /*14660*/  F2FP.F16.F32.PACK_AB R25, R51, R25 ;  /* 0x000000193319723e */ /* 0x000fe400000000ff */
[----:B------:R-:W-:-:S03]  /*14670*/  F2FP.F16.F32.PACK_AB R26, R53, R26 ;  /* 0x0000001a351a723e */ /* 0x000fc600000000ff */
[----:B------:R-:W3:Y:S01]  /*14680*/  MUFU.EX2 R79, R79 ;  /* 0x0000004f004f7308 */ /* 0x000ee20000000800 */
[----:B------:R-:W-:Y:S01]  /*14690*/  F2FP.F16.F32.PACK_AB R27, R55, R27 ;  /* 0x0000001b371b723e */ /* 0x000fe200000000ff */
[----:B-----5:R-:W-:Y:S01]  /*146a0*/  FADD.FTZ R21, R77, R4 ;  /* 0x000000044d157221 */ /* 0x020fe20000010000 */
[----:B------:R-:W-:Y:S01]  /*146b0*/  STSM.16.M88.4 [R142], R8 ;  /* 0x000000088e007844 */ /* 0x000fe20000000200 */
[----:B-1----:R-:W-:-:S04]  /*146c0*/  FADD.FTZ R5, R75, R5 ;  /* 0x000000054b057221 */ /* 0x002fc80000010000 */
[----:B------:R-:W-:Y:S01]  /*146d0*/  MUFU.EX2 R85, R85 ;  /* 0x0000005500557308 */ /* 0x000fe20000000800 */
[----:B------:R1:W-:Y:S07]  /*146e0*/  STSM.16.M88.4 [R141], R24 ;  /* 0x000000188d007844 */ /* 0x0003ee0000000200 */
[----:B------:R-:W4:Y:S01]  /*146f0*/  MUFU.EX2 R33, R82 ;  /* 0x0000005200217308 */ /* 0x000f220000000800 */
[----:B0-----:R-:W-:-:S07]  /*14700*/  FADD.FTZ R4, R78, R5 ;  /* 0x000000054e047221 */ /* 0x001fce0000010000 */
[----:B------:R-:W0:Y:S01]  /*14710*/  MUFU.EX2 R83, R83 ;  /* 0x0000005300537308 */ /* 0x000e220000000800 */
[----:B-1----:R-:W-:-:S07]  /*14720*/  FADD.FTZ R26, R32, R21 ;  /* 0x00000015201a7221 */ /* 0x002fce0000010000 */
[----:B------:R-:W-:Y:S08]  /*14730*/  MUFU.EX2 R86, R86 ;  /* 0x0000005600567308 */ /* 0x000ff00000000800 */
[----:B------:R-:W1:Y:S01]  /*14740*/  MUFU.EX2 R87, R87 ;  /* 0x0000005700577308 */ /* 0x000e620000000800 */
[----:B--2---:R-:W-:Y:S01]  /*14750*/  FADD.FTZ R5, R81, R26 ;  /* 0x0000001a51057221 */ /* 0x004fe20000010000 */
[----:B---3--:R-:W-:Y:S01]  /*14760*/  FADD.FTZ R4, R79, R4 ;  /* 0x000000044f047221 */ /* 0x008fe20000010000 */
[----:B------:R-:W-:-:S02]  /*14770*/  F2FP.F16.F32.PACK_AB R28, R57, R28 ;  /* 0x0000001c391c723e */ /* 0x000fc400000000ff */
[----:B------:R-:W-:Y:S01]  /*14780*/  FADD.FTZ R34, R84, R5 ;  /* 0x0000000554227221 */ /* 0x000fe20000010000 */
[----:B------:R-:W-:Y:S02]  /*14790*/  F2FP.F16.F32.PACK_AB R29, R59, R29 ;  /* 0x0000001d3b1d723e */ /* 0x000fe400000000ff */
[----:B------:R-:W-:Y:S02]  /*147a0*/  F2FP.F16.F32.PACK_AB R30, R61, R60 ;  /* 0x0000003c3d1e723e */ /* 0x000fe400000000ff */
[----:B------:R-:W-:Y:S01]  /*147b0*/  F2FP.F16.F32.PACK_AB R31, R31, R62 ;  /* 0x0000003e1f1f723e */ /* 0x000fe200000000ff */
[----:B----4-:R-:W-:Y:S01]  /*147c0*/  FADD.FTZ R4, R33, R4 ;  /* 0x0000000421047221 */ /* 0x010fe20000010000 */
[----:B------:R-:W-:Y:S01]  /*147d0*/  F2FP.F16.F32.PACK_AB R8, R65, R64 ;  /* 0x000000404108723e */ /* 0x000fe200000000ff */
[----:B------:R-:W-:Y:S01]  /*147e0*/  FADD.FTZ R5, R85, R34 ;  /* 0x0000002255057221 */ /* 0x000fe20000010000 */
[----:B------:R-:W-:Y:S02]  /*147f0*/  F2FP.F16.F32.PACK_AB R9, R67, R66 ;  /* 0x000000424309723e */ /* 0x000fe400000000ff */
[----:B------:R-:W-:-:S02]  /*14800*/  F2FP.F16.F32.PACK_AB R10, R69, R68 ;  /* 0x00000044450a723e */ /* 0x000fc400000000ff */
[----:B------:R-:W-:Y:S02]  /*14810*/  F2FP.F16.F32.PACK_AB R11, R71, R70 ;  /* 0x00000046470b723e */ /* 0x000fe400000000ff */
[----:B------:R-:W-:Y:S02]  /*14820*/  F2FP.F16.F32.PACK_AB R24, R73, R72 ;  /* 0x000000484918723e */ /* 0x000fe400000000ff */
[----:B------:R-:W-:Y:S02]  /*14830*/  F2FP.F16.F32.PACK_AB R25, R75, R74 ;  /* 0x0000004a4b19723e */ /* 0x000fe400000000ff */
[----:B------:R-:W-:Y:S02]  /*14840*/  F2FP.F16.F32.PACK_AB R26, R77, R76 ;  /* 0x0000004c4d1a723e */ /* 0x000fe400000000ff */
[----:B------:R-:W-:Y:S02]  /*14850*/  F2FP.F16.F32.PACK_AB R27, R79, R78 ;  /* 0x0000004e4f1b723e */ /* 0x000fe400000000ff */
[----:B------:R-:W-:-:S02]  /*14860*/  F2FP.F16.F32.PACK_AB R32, R81, R32 ;  /* 0x000000205120723e */ /* 0x000fc400000000ff */
[----:B0-----:R-:W-:Y:S02]  /*14870*/  F2FP.F16.F32.PACK_AB R33, R83, R33 ;  /* 0x000000215321723e */ /* 0x001fe400000000ff */
[----:B------:R-:W-:Y:S02]  /*14880*/  F2FP.F16.F32.PACK_AB R34, R85, R84 ;  /* 0x000000545522723e */ /* 0x000fe400000000ff */
[----:B-1----:R-:W-:Y:S01]  /*14890*/  F2FP.F16.F32.PACK_AB R35, R87, R86 ;  /* 0x000000565723723e */ /* 0x002fe200000000ff */
[----:B------:R-:W-:Y:S04]  /*148a0*/  STSM.16.M88.4 [R140+0x27800], R28 ;  /* 0x0278001c8c007844 */ /* 0x000fe80000000200 */
[----:B------:R0:W-:Y:S04]  /*148b0*/  STSM.16.M88.4 [R36], R8 ;  /* 0x0000000824007844 */ /* 0x0001e80000000200 */
[----:B------:R1:W-:Y:S04]  /*148c0*/  STSM.16.M88.4 [R142+0x6000], R24 ;  /* 0x006000188e007844 */ /* 0x0003e80000000200 */
[----:B------:R1:W-:Y:S01]  /*148d0*/  STSM.16.M88.4 [R141+0x6000], R32 ;  /* 0x006000208d007844 */ /* 0x0003e20000000200 */
[----:B------:R-:W-:Y:S01]  /*148e0*/  @!PT LDS RZ, [RZ] ;  /* 0x00000000fffff984 */ /* 0x000fe20000000800 */
[----:B------:R-:W-:Y:S01]  /*148f0*/  @!PT LDS RZ, [RZ] ;  /* 0x00000000fffff984 */ /* 0x000fe20000000800 */
[----:B------:R-:W-:Y:S01]  /*14900*/  @!PT LDS RZ, [RZ] ;  /* 0x00000000fffff984 */ /* 0x000fe20000000800 */
[----:B------:R-:W-:Y:S01]  /*14910*/  @!PT LDS RZ, [RZ] ;  /* 0x00000000fffff984 */ /* 0x000fe20000000800 */
[----:B------:R2:W-:Y:S06]  /*14920*/  MEMBAR.ALL.CTA ;  /* 0x0000000000007992 */ /* 0x0005ec0000008000 */
[----:B--2---:R-:W2:Y:S01]  /*14930*/  FENCE.VIEW.ASYNC.S ;  /* 0x00000000000073c6 */ /* 0x004ea20000000000 */
[----:B------:R-:W-:Y:S01]  /*14940*/  ISETP.GT.AND P2, PT, R3, R143, PT ;  /* 0x0000008f0300720c */ /* 0x000fe20003f44270 */
[----:B------:R-:W-:Y:S01]  /*14950*/  FADD.FTZ R21, R83, R4 ;  /* 0x0000000453157221 */ /* 0x000fe20000010000 */
[----:B------:R-:W-:-:S03]  /*14960*/  FMUL.FTZ R90, R90, R7 ;  /* 0x000000075a5a7220 */ /* 0x000fc60000410000 */
        /* <DEDUP_REMOVED lines=49> */
[----:B------:R-:W-:-:S02]  /*14c80*/  VIADD R3, R3, 0xffffffff ;  /* 0xffffffff03037836 */ /* 0x000fc40000000000 */
[----:B0-----:R-:W-:Y:S02]  /*14c90*/  IMAD.MOV.U32 R10, RZ, RZ, R18 ;  /* 0x000000ffff0a7224 */ /* 0x001fe400078e0012 */
[----:B------:R-:W-:Y:S02]  /*14ca0*/  IMAD.MOV.U32 R9, RZ, RZ, R16 ;  /* 0x000000ffff097224 */ /* 0x000fe400078e0010 */
[----:B------:R-:W-:Y:S02]  /*14cb0*/  IMAD.MOV.U32 R7, RZ, RZ, R6 ;  /* 0x000000ffff077224 */ /* 0x000fe400078e0006 */
[----:B------:R-:W-:Y:S01]  /*14cc0*/  IMAD.MOV.U32 R8, RZ, RZ, R0 ;  /* 0x000000ffff087224 */ /* 0x000fe200078e0000 */
[----:B--2---:R-:W-:Y:S01]  /*14cd0*/  NOP ;  /* 0x0000000000007918 */ /* 0x004fe20000000000 */
[----:B-1----:R-:W-:Y:S05]  /*14ce0*/  @P2 BRA `(.L_x_1552) ;  /* 0xffffffdc00202947 */ /* 0x002fea000383ffff */
.L_x_1542:
[----:B------:R-:W2:Y:S02]  /*14cf0*/  LDL R7, [R1+0x48] ;  /* 0x0000480001077983 */ /* 0x000ea40000100800 */
[----:B--2---:R-:W-:-:S13]  /*14d00*/  ISETP.GE.AND P2, PT, R3, R7, PT ;  /* 0x000000070300720c */ /* 0x004fda0003f46270 */
[----:B------:R-:W-:Y:S05]  /*14d10*/  @!P2 BRA `(.L_x_1553) ;  /* 0x000000340004a947 */ /* 0x000fea0003800000 */
[----:B------:R-:W-:Y:S02]  /*14d20*/  IMAD.MOV.U32 R7, RZ, RZ, R6 ;  /* 0x000000ffff077224 */ /* 0x000fe400078e0006 */
[----:B------:R-:W-:Y:S02]  /*14d30*/  IMAD.MOV.U32 R8, RZ, RZ, R0 ;  /* 0x000000ffff087224 */ /* 0x000fe400078e0000 */
[----:B------:R-:W-:Y:S02]  /*14d40*/  IMAD.MOV.U32 R10, RZ, RZ, R18 ;  /* 0x000000ffff0a7224 */ /* 0x000fe400078e0012 */
[----:B------:R-:W-:-:S07]  /*14d50*/  IMAD.MOV.U32 R9, RZ, RZ, R16 ;  /* 0x000000ffff097224 */ /* 0x000fce00078e0010 */
.L_x_1571:
        /* <DEDUP_REMOVED lines=10> */
.L_x_1555:
[----:B------:R-:W-:Y:S01]  /*14e00*/  IMAD R0, R16, 0x8, R2 ;  /* 0x0000000810007824 */ /* 0x000fe200078e0202 */
[----:B------:R-:W-:-:S04]  /*14e10*/  SHF.L.U32 R11, R18, 0x1f, RZ ;  /* 0x0000001f120b7819 */ /* 0x000fc800000006ff */
[----:B------:R0:W1:Y:S01]  /*14e20*/  SYNCS.PHASECHK.TRANS64.TRYWAIT P3, [R0+URZ+0x2d830], R11 ;  /* 0x02d8300b000075a7 */ /* 0x000062000806017f */
[----:B------:R-:W-:Y:S05]  /*14e30*/  @!P0 BRA `(.L_x_1556) ;  /* 0x0000000000048947 */ /* 0x000fea0003800000 */
[----:B------:R-:W-:Y:S01]  /*14e40*/  BPT.TRAP 0x1 ;  /* 0x000000040000795c */ /* 0x000fe20000300000 */
.L_x_1556:
[----:B------:R-:W-:Y:S04]  /*14e50*/  BSSY B0, `(.L_x_1554) ;  /* 0x0000004000007945 */ /* 0x000fe80003800000 */
[----:B-1----:R-:W-:Y:S05]  /*14e60*/  @P3 BRA `(.L_x_1557) ;  /* 0x0000000000083947 */ /* 0x002fea0003800000 */
[----:B------:R-:W1:Y:S02]  /*14e70*/  SYNCS.PHASECHK.TRANS64.TRYWAIT P3, [R0+URZ+0x2d830], R11 ;  /* 0x02d8300b000075a7 */ /* 0x000e64000806017f */
[----:B-1----:R-:W-:Y:S05]  /*14e80*/  @!P3 BRA `(.L_x_1558) ;  /* 0x000001000094b947 */ /* 0x002fea0003800000 */
.L_x_1557:
[----:B------:R-:W-:Y:S05]  /*14e90*/  BSYNC B0 ;  /* 0x0000000000007941 */ /* 0x000fea0003800000 */
.L_x_1554:
        /* <DEDUP_REMOVED lines=61> */
.L_x_1560:
[----:B------:R-:W-:Y:S01]  /*15270*/  SHF.L.U32 R0, R10, 0x1f, RZ ;  /* 0x0000001f0a007819 */ /* 0x000fe200000006ff */
[----:B------:R-:W-:-:S04]  /*15280*/  IMAD R6, R9, 0x8, R2 ;  /* 0x0000000809067824 */ /* 0x000fc800078e0202 */
[----:B------:R0:W1:Y:S01]  /*15290*/  SYNCS.PHASECHK.TRANS64.TRYWAIT P2, [R6+URZ+0x2d850], R0 ;  /* 0x02d85000060075a7 */ /* 0x000062000804017f */
[----:B------:R-:W-:Y:S05]  /*152a0*/  @!P0 BRA `(.L_x_1561) ;  /* 0x0000000000048947 */ /* 0x000fea0003800000 */
[----:B------:R-:W-:Y:S01]  /*152b0*/  BPT.TRAP 0x1 ;  /* 0x000000040000795c */ /* 0x000fe20000300000 */
.L_x_1561:
[----:B-1----:R-:W-:Y:S05]  /*152c0*/  @P2 BRA `(.L_x_1559) ;  /* 0x0000000000082947 */ /* 0x002fea0003800000 */
[----:B------:R-:W1:Y:S02]  /*152d0*/  SYNCS.PHASECHK.TRANS64.TRYWAIT P2, [R6+URZ+0x2d850], R0 ;  /* 0x02d85000060075a7 */ /* 0x000e64000804017f */
[----:B-1----:R-:W-:Y:S05]  /*152e0*/  @!P2 BRA `(.L_x_1562) ;  /* 0x000000fc0090a947 */ /* 0x002fea0003800000 */
.L_x_1559:
[----:B------:R-:W2:Y:S01]  /*152f0*/  LDL R143, [R1+0x1c] ;  /* 0x00001c00018f7983 */ /* 0x000ea20000100800 */
[----:B------:R-:W3:Y:S03]  /*15300*/  @P5 LDC R10, c[0x0][0x44c] ;  /* 0x00011300ff0a5b82 */ /* 0x000ee60000000800 */
[----:B------:R-:W2:Y:S05]  /*15310*/  LDL R20, [R1+0x44] ;  /* 0x0000440001147983 */ /* 0x000eaa0000100800 */
[----:B01----:R-:W0:Y:S01]  /*15320*/  @P5 LDC R6, c[0x0][0x450] ;  /* 0x00011400ff065b82 */ /* 0x003e220000000800 */
[----:B------:R-:W-:Y:S05]  /*15330*/  WARPSYNC.ALL ;  /* 0x0000000000007948 */ /* 0x000fea0003800000 */
[----:B--2---:R-:W-:-:S02]  /*15340*/  IMAD.IADD R0, R20, 0x1, R143 ;  /* 0x0000000114007824 */ /* 0x004fc400078e028f */
[----:B------:R-:W2:Y:S01]  /*15350*/  LDL R143, [R1+0x3c] ;  /* 0x00003c00018f7983 */ /* 0x000ea20000100800 */
[----:B------:R-:W-:Y:S01]  /*15360*/  IMAD.MOV.U32 R11, RZ, RZ, -0x7fffffe0 ;  /* 0x80000020ff0b7424 */ /* 0x000fe200078e00ff */
[----:B------:R-:W-:Y:S01]  /*15370*/  WARPGROUP.ARRIVE ;  /* 0x00000000000079c5 */ /* 0x000fe20000000000 */
[----:B---3--:R-:W-:-:S03]  /*15380*/  @P5 IMAD.HI.U32 R10, R0, R10, RZ ;  /* 0x0000000a000a5227 */ /* 0x008fc600078e00ff */
[C---:B------:R-:W-:Y:S01]  /*15390*/  R2UR UR11, R11.reuse ;  /* 0x000000000b0b72ca */ /* 0x040fe200000e0000 */
[----:B------:R-:W-:Y:S01]  /*153a0*/  IMAD.MOV.U32 R21, RZ, RZ, -0x7fffffe0 ;  /* 0x80000020ff157424 */ /* 0x000fe200078e00ff */
[----:B0-----:R-:W-:Y:S01]  /*153b0*/  @P5 SHF.R.U32.HI R0, RZ, R6, R10 ;  /* 0x00000006ff005219 */ /* 0x001fe2000001160a */
[----:B------:R-:W-:Y:S01]  /*153c0*/  VIADD R6, R2, 0x400 ;  /* 0x0000040002067836 */ /* 0x000fe20000000000 */
[----:B------:R-:W-:Y:S01]  /*153d0*/  R2UR UR47, R11 ;  /* 0x000000000b2f72ca */ /* 0x000fe200000e0000 */
[----:B------:R-:W-:Y:S01]  /*153e0*/  IMAD.MOV.U32 R11, RZ, RZ, 0x40000040 ;  /* 0x40000040ff0b7424 */ /* 0x000fe200078e00ff */
[----:B------:R-:W-:Y:S01]  /*153f0*/  R2UR UR15, R21 ;  /* 0x00000000150f72ca */ /* 0x000fe200000e0000 */
[----:B------:R-:W0:Y:S01]  /*15400*/  SHFL.IDX PT, R145, R0, RZ, 0x1c1f ;  /* 0x001c1fff00917589 */ /* 0x000e2200000e0000 */
[----:B------:R-:W-:Y:S01]  /*15410*/  SHF.R.U32.HI R6, RZ, 0x4, R6 ;  /* 0x00000004ff067819 */ /* 0x000fe20000011606 */
[----:B------:R-:W-:Y:S01]  /*15420*/  IMAD.SHL.U32 R144, R3, 0x80, RZ ;  /* 0x0000008003907824 */ /* 0x000fe200078e00ff */
[----:B------:R-:W-:Y:S01]  /*15430*/  R2UR UR9, R11 ;  /* 0x000000000b0972ca */ /* 0x000fe200000e0000 */
[----:B------:R-:W-:Y:S01]  /*15440*/  IMAD.MOV.U32 R11, RZ, RZ, 0x40000040 ;  /* 0x40000040ff0b7424 */ /* 0x000fe200078e00ff */
[----:B------:R-:W-:-:S02]  /*15450*/  LOP3.LUT R6, R6, 0x3fff, RZ, 0xc0, !PT ;  /* 0x00003fff06067812 */ /* 0x000fc400078ec0ff */
[C---:B------:R-:W-:Y:S02]  /*15460*/  R2UR UR19, R21.reuse ;  /* 0x00000000151372ca */ /* 0x040fe400000e0000 */
[----:B------:R-:W-:Y:S02]  /*15470*/  LOP3.LUT R6, R6, 0x2000000, RZ, 0xfc, !PT ;  /* 0x0200000006067812 */ /* 0x000fe400078efcff */
[C---:B------:R-:W-:Y:S02]  /*15480*/  R2UR UR23, R21.reuse ;  /* 0x00000000151772ca */ /* 0x040fe400000e0000 */
[----:B------:R-:W-:Y:S01]  /*15490*/  R2UR UR27, R21 ;  /* 0x00000000151b72ca */ /* 0x000fe200000e0000 */
[----:B------:R-:W-:Y:S01]  /*154a0*/  IMAD R10, R9, 0x600, R6 ;  /* 0x00000600090a7824 */ /* 0x000fe200078e0206 */
[C---:B------:R-:W-:Y:S02]  /*154b0*/  R2UR UR31, R21.reuse ;  /* 0x00000000151f72ca */ /* 0x040fe400000e0000 */
[----:B------:R-:W-:Y:S01]  /*154c0*/  R2UR UR35, R21 ;  /* 0x00000000152372ca */ /* 0x000fe200000e0000 */
[C---:B------:R-:W-:Y:S01]  /*154d0*/  VIADD R20, R10.reuse, 0x40 ;  /* 0x000000400a147836 */ /* 0x040fe20000000000 */
[----:B------:R-:W-:Y:S01]  /*154e0*/  R2UR UR10, R10 ;  /* 0x000000000a0a72ca */ /* 0x000fe200000e0000 */
[----:B------:R-:W-:Y:S01]  /*154f0*/  IMAD.MOV.U32 R21, RZ, RZ, 0x40000040 ;  /* 0x40000040ff157424 */ /* 0x000fe200078e00ff */
[----:B------:R-:W-:-:S02]  /*15500*/  R2UR UR45, R11 ;  /* 0x000000000b2d72ca */ /* 0x000fc400000e0000 */
[----:B------:R-:W-:Y:S01]  /*15510*/  R2UR UR14, R20 ;  /* 0x00000000140e72ca */ /* 0x000fe200000e0000 */
[----:B------:R-:W-:Y:S01]  /*15520*/  VIADD R20, R10, 0x80 ;  /* 0x000000800a147836 */ /* 0x000fe20000000000 */
[----:B------:R-:W-:Y:S01]  /*15530*/  R2UR UR13, R21 ;  /* 0x00000000150d72ca */ /* 0x000fe200000e0000 */
[----:B------:R-:W-:-:S03]  /*15540*/  IMAD.MOV.U32 R21, RZ, RZ, 0x40000040 ;  /* 0x40000040ff157424 */ /* 0x000fc600078e00ff */
        /* <DEDUP_REMOVED lines=13> */
[C---:B------:R-:W-:Y:S01]  /*15620*/  VIADD R20, R10.reuse, 0x180 ;  /* 0x000001800a147836 */ /* 0x040fe20000000000 */
[----:B------:R-:W-:Y:S01]  /*15630*/  R2UR UR29, R21 ;  /* 0x00000000151d72ca */ /* 0x000fe200000e0000 */
[----:B------:R-:W-:Y:S02]  /*15640*/  VIADD R10, R10, 0x1c0 ;  /* 0x000001c00a0a7836 */ /* 0x000fe40000000000 */
[----:B------:R-:W-:Y:S01]  /*15650*/  IMAD.MOV.U32 R21, RZ, RZ, 0x40000040 ;  /* 0x40000040ff157424 */ /* 0x000fe200078e00ff */
[----:B------:R-:W-:Y:S02]  /*15660*/  R2UR UR34, R20 ;  /* 0x00000000142272ca */ /* 0x000fe400000e0000 */
[----:B------:R-:W-:Y:S02]  /*15670*/  R2UR UR46, R10 ;  /* 0x000000000a2e72ca */ /* 0x000fe400000e0000 */
[----:B------:R-:W-:-:S02]  /*15680*/  R2UR UR33, R21 ;  /* 0x00000000152172ca */ /* 0x000fc400000e0000 */
[----:B------:R-:W-:-:S04]  /*15690*/  IADD3 R21, -R22, 0x1, -R144 ;  /* 0x0000000116157810 */ /* 0x000fc80007ffe990 */
[----:B------:R-:W-:Y:S02]  /*156a0*/  IADD3 R21, -R138, R21, R139 ;  /* 0x000000158a157210 */ /* 0x000fe40007ffe18b */
[----:B--2---:R-:W-:Y:S02]  /*156b0*/  LOP3.LUT R10, R143, 0x10000, RZ, 0xfc, !PT ;  /* 0x000100008f0a7812 */ /* 0x004fe400078efcff */
[----:B------:R-:W1:Y:S02]  /*156c0*/  S2R R143, SR_TID.X ;  /* 0x00000000008f7919 */ /* 0x000e640000002100 */
[C---:B------:R-:W-:Y:S01]  /*156d0*/  R2UR UR8, R10.reuse ;  /* 0x000000000a0872ca */ /* 0x040fe200000e0000 */
[----:B------:R-:W-:-:S05]  /*156e0*/  VIADD R20, R10, 0x2 ;  /* 0x000000020a147836 */ /* 0x000fca0000000000 */
[----:B------:R-:W-:Y:S01]  /*156f0*/  R2UR UR12, R20 ;  /* 0x00000000140c72ca */ /* 0x000fe200000e0000 */
[----:B------:R-:W-:-:S05]  /*15700*/  VIADD R20, R10, 0x4 ;  /* 0x000000040a147836 */ /* 0x000fca0000000000 */
[----:B------:R-:W-:Y:S01]  /*15710*/  R2UR UR16, R20 ;  /* 0x00000000141072ca */ /* 0x000fe200000e0000 */
[----:B------:R-:W-:Y:S01]  /*15720*/  HGMMA.64x96x16.F32 R88, gdesc[UR8].tnspB, R88, gsb0 ;  /* 0x41600000085879f0 */ /* 0x000fe20008000858 */
[----:B------:R-:W-:Y:S01]  /*15730*/  VIADD R20, R10, 0x6 ;  /* 0x000000060a147836 */ /* 0x000fe20000000000 */
[----:B------:R-:W-:-:S04]  /*15740*/  ULOP3.LUT UR8, URZ, UR49, URZ, 0x33, !UPT ;  /* 0x000000313f087292 */ /* 0x000fc8000f8e333f */
[----:B------:R-:W-:Y:S01]  /*15750*/  R2UR UR20, R20 ;  /* 0x00000000141472ca */ /* 0x000fe200000e0000 */
[----:B------:R-:W-:-:S05]  /*15760*/  VIADD R20, R10, 0x600 ;  /* 0x000006000a147836 */ /* 0x000fca0000000000 */
[----:B------:R-:W-:Y:S01]  /*15770*/  R2UR UR24, R20 ;  /* 0x00000000141872ca */ /* 0x000fe200000e0000 */
[----:B------:R-:W-:Y:S01]  /*15780*/  VIADD R20, R10, 0x602 ;  /* 0x000006020a147836 */ /* 0x000fe20000000000 */
[----:B-1----:R-:W-:-:S04]  /*15790*/  SHF.R.U32.HI R6, RZ, 0x7, R143 ;  /* 0x00000007ff067819 */ /* 0x002fc8000001168f */
[----:B------:R-:W-:Y:S01]  /*157a0*/  R2UR UR28, R20 ;  /* 0x00000000141c72ca */ /* 0x000fe200000e0000 */
[C---:B------:R-:W-:Y:S01]  /*157b0*/  VIADD R20, R10.reuse, 0x604 ;  /* 0x000006040a147836 */ /* 0x040fe20000000000 */
[----:B------:R-:W-:Y:S01]  /*157c0*/  ISETP.GE.U32.AND P2, PT, R143, 0x180, PT ;  /* 0x000001808f00780c */ /* 0x000fe20003f46070 */
[----:B------:R-:W-:Y:S02]  /*157d0*/  VIADD R10, R10, 0x606 ;  /* 0x000006060a0a7836 */ /* 0x000fe40000000000 */
[----:B------:R-:W-:Y:S01]  /*157e0*/  VIADD R6, R6, 0x9 ;  /* 0x0000000906067836 */ /* 0x000fe20000000000 */
[----:B------:R-:W-:Y:S01]  /*157f0*/  R2UR UR32, R20 ;  /* 0x00000000142072ca */ /* 0x000fe200000e0000 */
[C---:B------:R-:W-:Y:S01]  /*15800*/  VIADD R143, R21.reuse, UR48 ;  /* 0x00000030158f7c36 */ /* 0x040fe20008000000 */
[----:B------:R-:W-:Y:S01]  /*15810*/  R2UR UR44, R10 ;  /* 0x000000000a2c72ca */ /* 0x000fe200000e0000 */
[----:B------:R-:W-:Y:S01]  /*15820*/  @!P1 IMAD R10, R16, 0x8, R2 ;  /* 0x00000008100a9824 */ /* 0x000fe200078e0202 */
[----:B------:R-:W-:Y:S01]  /*15830*/  SEL R6, R6, 0x9, !P2 ;  /* 0x0000000906067807 */ /* 0x000fe20005000000 */
[----:B------:R-:W-:-:S02]  /*15840*/  VIADD R21, R21, UR8 ;  /* 0x0000000815157c36 */ /* 0x000fc40008000000 */
[----:B------:R-:W-:Y:S02]  /*15850*/  @!P1 VIADD R10, R10, 0x2d840 ;  /* 0x0002d8400a0a9836 */ /* 0x000fe40000000000 */
[----:B0-----:R-:W-:-:S03]  /*15860*/  IMAD.IADD R20, R145, 0x1, R143 ;  /* 0x0000000191147824 */ /* 0x001fc600078e028f */
[----:B------:R-:W-:Y:S01]  /*15870*/  @!P1 PRMT R10, RZ, 0x654, R10 ;  /* 0x00000654ff0a9816 */ /* 0x000fe2000000000a */
        /* <DEDUP_REMOVED lines=23> */
[----:B------:R1:W-:Y:S01]  /*159f0*/  @!P1 SYNCS.ARRIVE.TRANS64.RED.A1T0 RZ, [R10+URZ], RZ ;  /* 0x000000ff0aff99a7 */ /* 0x0003e2000810043f */
[----:B0-----:R-:W-:Y:S01]  /*15a00*/  IMAD.IADD R6, R145, 0x1, R21 ;  /* 0x0000000191067824 */ /* 0x001fe200078e0215 */
[----:B-1----:R-:W-:Y:S06]  /*15a10*/  @!P4 BRA `(.L_x_1563) ;  /* 0x000000000058c947 */ /* 0x002fec0003800000 */
[----:B------:R-:W-:Y:S01]  /*15a20*/  IADD3 R145, -R138, R139, R145 ;  /* 0x0000008b8a917210 */ /* 0x000fe20007ffe191 */
[----:B------:R-:W-:Y:S03]  /*15a30*/  BSSY B0, `(.L_x_1564) ;  /* 0x0000010000007945 */ /* 0x000fe60003800000 */
        /* <DEDUP_REMOVED lines=10> */
.L_x_1565:
[----:B------:R-:W-:-:S05]  /*15ae0*/  IMAD.U32 R154, RZ, RZ, UR5 ;  /* 0x00000005ff9a7e24 */ /* 0x000fca000f8e00ff */
[----:B------:R-:W-:-:S13]  /*15af0*/  ISETP.NE.AND P2, PT, R154, 0x1, PT ;  /* 0x000000019a00780c */ /* 0x000fda0003f45270 */
[----:B------:R-:W0:Y:S02]  /*15b00*/  @P2 LDC.64 R10, c[0x0][0x9e8] ;  /* 0x00027a00ff0a2b82 */ /* 0x000e240000000a00 */
[----:B0-----:R-:W-:-:S05]  /*15b10*/  @P2 IMAD.HI.U32 R10, R145, R10, RZ ;  /* 0x0000000a910a2227 */ /* 0x001fca00078e00ff */
[----:B------:R-:W-:-:S07]  /*15b20*/  @P2 SHF.R.U32.HI R145, RZ, R11, R10 ;  /* 0x0000000bff912219 */ /* 0x000fce000001160a */
.L_x_1566:
[----:B------:R-:W-:Y:S05]  /*15b30*/  BSYNC B0 ;  /* 0x0000000000007941 */ /* 0x000fea0003800000 */
.L_x_1564:
[----:B------:R-:W-:-:S04]  /*15b40*/  IMAD R145, R145, R154, -R144 ;  /* 0x0000009a91917224 */ /* 0x000fc800078e0a90 */
[----:B------:R-:W-:-:S05]  /*15b50*/  IMAD.IADD R145, R145, 0x1, -R22 ;  /* 0x0000000191917824 */ /* 0x000fca00078e0a16 */
[----:B------:R-:W-:Y:S02]  /*15b60*/  VIMNMX R6, R6, R145, !PT ;  /* 0x0000009106067248 */ /* 0x000fe40007fe0100 */
[----:B------:R-:W-:-:S07]  /*15b70*/  VIADDMNMX R20, R145, R154, R20, PT ;  /* 0x0000009a91147246 */ /* 0x000fce0003800114 */
.L_x_1563:
[----:B------:R-:W-:Y:S01]  /*15b80*/  ISETP.GT.AND P3, PT, R3, -0x1, PT ;  /* 0xffffffff0300780c */ /* 0x000fe20003f64270 */
[----:B------:R-:W0:Y:S03]  /*15b90*/  SHFL.IDX PT, R0, R0, 0x1, 0x1c1f ;  /* 0x003c1f0000007f89 */ /* 0x000e2600000e0000 */
[----:B------:R-:W-:-:S04]  /*15ba0*/  ISETP.GT.AND P2, PT, R6, RZ, P3 ;  /* 0x000000ff0600720c */ /* 0x000fc80001f44270 */
[----:B------:R-:W-:-:S04]  /*15bb0*/  ISETP.LT.OR P2, PT, R20, 0x1, P2 ;  /* 0x000000011400780c */ /* 0x000fc80001741670 */
[----:B------:R-:W-:Y:S02]  /*15bc0*/  FSEL R24, R24, -INF , !P2 ;  /* 0xff80000018187808 */ /* 0x000fe40005000000 */
[----:B------:R-:W-:-:S04]  /*15bd0*/  ISETP.GT.AND P2, PT, R6, 0x1, P3 ;  /* 0x000000010600780c */ /* 0x000fc80001f44270 */
[----:B------:R-:W-:-:S04]  /*15be0*/  ISETP.LT.OR P2, PT, R20, 0x2, P2 ;  /* 0x000000021400780c */ /* 0x000fc80001741670 */
[----:B------:R-:W-:Y:S02]  /*15bf0*/  FSEL R25, R25, -INF , !P2 ;  /* 0xff80000019197808 */ /* 0x000fe40005000000 */
[----:B------:R-:W-:Y:S01]  /*15c00*/  ISETP.GT.AND P2, PT, R6, 0x8, P3 ;  /* 0x000000080600780c */ /* 0x000fe20001f44270 */
[--C-:B0-----:R-:W-:Y:S02]  /*15c10*/  IMAD.IADD R143, R143, 0x1, R0.reuse ;  /* 0x000000018f8f7824 */ /* 0x101fe400078e0200 */
[----:B------:R-:W-:Y:S01]  /*15c20*/  IMAD.IADD R21, R21, 0x1, R0 ;  /* 0x0000000115157824 */ /* 0x000fe200078e0200 */
[----:B------:R-:W-:-:S04]  /*15c30*/  ISETP.LT.OR P2, PT, R20, 0x9, P2 ;  /* 0x000000091400780c */ /* 0x000fc80001741670 */
[----:B------:R-:W-:Y:S02]  /*15c40*/  FSEL R28, R28, -INF , !P2 ;  /* 0xff8000001c1c7808 */ /* 0x000fe40005000000 */
[----:B------:R-:W-:-:S04]  /*15c50*/  ISETP.GT.AND P2, PT, R6, 0x9, P3 ;  /* 0x000000090600780c */ /* 0x000fc80001f44270 */
        /* <DEDUP_REMOVED lines=85> */
[----:B------:R-:W-:Y:S01]  /*161b0*/  FSEL R85, R85, -INF , !P2 ;  /* 0xff80000055557808 */ /* 0x000fe20005000000 */
[----:B------:R-:W-:Y:S08]  /*161c0*/  @!P4 BRA `(.L_x_1567) ;  /* 0x000000000058c947 */ /* 0x000ff00003800000 */
        /* <DEDUP_REMOVED lines=12> */
.L_x_1569:
[----:B------:R-:W-:-:S05]  /*16290*/  IMAD.U32 R6, RZ, RZ, UR5 ;  /* 0x00000005ff067e24 */ /* 0x000fca000f8e00ff */
[----:B------:R-:W-:-:S13]  /*162a0*/  ISETP.NE.AND P2, PT, R6, 0x1, PT ;  /* 0x000000010600780c */ /* 0x000fda0003f45270 */
[----:B------:R-:W0:Y:S02]  /*162b0*/  @P2 LDC.64 R10, c[0x0][0x9e8] ;  /* 0x00027a00ff0a2b82 */ /* 0x000e240000000a00 */
[----:B0-----:R-:W-:-:S05]  /*162c0*/  @P2 IMAD.HI.U32 R10, R0, R10, RZ ;  /* 0x0000000a000a2227 */ /* 0x001fca00078e00ff */
[----:B------:R-:W-:-:S07]  /*162d0*/  @P2 SHF.R.U32.HI R0, RZ, R11, R10 ;  /* 0x0000000bff002219 */ /* 0x000fce000001160a */
.L_x_1570:
[----:B------:R-:W-:Y:S05]  /*162e0*/  BSYNC B0 ;  /* 0x0000000000007941 */ /* 0x000fea0003800000 */
.L_x_1568:
[----:B------:R-:W-:-:S04]  /*162f0*/  IMAD R0, R0, R6, -R144 ;  /* 0x0000000600007224 */ /* 0x000fc800078e0a90 */
[----:B------:R-:W-:-:S05]  /*16300*/  IMAD.IADD R0, R0, 0x1, -R22 ;  /* 0x0000000100007824 */ /* 0x000fca00078e0a16 */
[----:B------:R-:W-:Y:S02]  /*16310*/  VIMNMX R21, R21, R0, !PT ;  /* 0x0000000015157248 */ /* 0x000fe40007fe0100 */
[----:B------:R-:W-:-:S07]  /*16320*/  VIADDMNMX R143, R0, R6, R143, PT ;  /* 0x00000006008f7246 */ /* 0x000fce000380018f */
.L_x_1567:
[----:B------:R-:W-:Y:S01]  /*16330*/  @!P1 IMAD R0, R9, 0x8, R2 ;  /* 0x0000000809009824 */ /* 0x000fe200078e0202 */
        /* <DEDUP_REMOVED lines=47> */
[----:B------:R-:W-:Y:S01]  /*16630*/  ISETP.GT.AND P2, PT, R21, 0x1, P3 ;  /* 0x000000011500780c */ /* 0x000fe20001f44270 */
[----:B------:R-:W-:Y:S02]  /*16640*/  MUFU.EX2 R20, R8 ;  /* 0x0000000800147308 */ /* 0x000fe40000000800 */
        /* <DEDUP_REMOVED lines=46> */
[----:B------:R-:W0:Y:S01]  /*16930*/  MUFU.EX2 R24, R24 ;  /* 0x0000001800187308 */ /* 0x000e220000000800 */
[----:B------:R-:W-:-:S04]  /*16940*/  ISETP.GT.AND P2, PT, R21, 0x18, P3 ;  /* 0x000000181500780c */ /* 0x000fc80001f44270 */
[----:B------:R-:W-:-:S03]  /*16950*/  ISETP.LT.OR P2, PT, R143, 0x19, P2 ;  /* 0x000000198f00780c */ /* 0x000fc60001741670 */
[----:B------:R-:W1:Y:S01]  /*16960*/  MUFU.EX2 R8, R25 ;  /* 0x0000001900087308 */ /* 0x000e620000000800 */
[----:B------:R-:W-:Y:S02]  /*16970*/  FSEL R38, R38, -INF , !P2 ;  /* 0xff80000026267808 */ /* 0x000fe40005000000 */
[----:B------:R-:W-:-:S04]  /*16980*/  ISETP.GT.AND P2, PT, R21, 0x19, P3 ;  /* 0x000000191500780c */ /* 0x000fc80001f44270 */
[----:B------:R-:W-:Y:S01]  /*16990*/  ISETP.LT.OR P2, PT, R143, 0x1a, P2 ;  /* 0x0000001a8f00780c */ /* 0x000fe20001741670 */
[----:B------:R-:W3:Y:S01]  /*169a0*/  MUFU.EX2 R10, R28 ;  /* 0x0000001c000a7308 */ /* 0x000ee20000000800 */
[----:B0-----:R-:W-:Y:S02]  /*169b0*/  FFMA.FTZ R5, R20, R5, R24 ;  /* 0x0000000514057223 */ /* 0x001fe40000010018 */
[----:B------:R-:W-:Y:S02]  /*169c0*/  FSEL R39, R39, -INF , !P2 ;  /* 0xff80000027277808 */ /* 0x000fe40005000000 */
[----:B------:R-:W-:-:S03]  /*169d0*/  ISETP.GT.AND P2, PT, R21, 0x20, P3 ;  /* 0x000000201500780c */ /* 0x000fc60001f44270 */
[----:B------:R-:W0:Y:S01]  /*169e0*/  MUFU.EX2 R29, R29 ;  /* 0x0000001d001d7308 */ /* 0x000e220000000800 */
[----:B------:R-:W-:Y:S01]  /*169f0*/  ISETP.LT.OR P2, PT, R143, 0x21, P2 ;  /* 0x000000218f00780c */ /* 0x000fe20001741670 */
[C---:B-1----:R-:W-:Y:S01]  /*16a00*/  FADD.FTZ R5, R8.reuse, R5 ;  /* 0x0000000508057221 */ /* 0x042fe20000010000 */
[----:B------:R-:W-:Y:S02]  /*16a10*/  F2FP.F16.F32.PACK_AB R8, R8, R24 ;  /* 0x000000180808723e */ /* 0x000fe400000000ff */
[----:B------:R-:W-:Y:S02]  /*16a20*/  FSEL R42, R42, -INF , !P2 ;  /* 0xff8000002a2a7808 */ /* 0x000fe40005000000 */
[----:B------:R-:W-:Y:S01]  /*16a30*/  ISETP.GT.AND P2, PT, R21, 0x21, P3 ;  /* 0x000000211500780c */ /* 0x000fe20001f44270 */
[----:B------:R-:W1:Y:S01]  /*16a40*/  MUFU.EX2 R32, R32 ;  /* 0x0000002000207308 */ /* 0x000e620000000800 */
[----:B---3--:R-:W-:Y:S02]  /*16a50*/  FADD.FTZ R5, R10, R5 ;  /* 0x000000050a057221 */ /* 0x008fe40000010000 */
[----:B------:R-:W-:-:S04]  /*16a60*/  ISETP.LT.OR P2, PT, R143, 0x22, P2 ;  /* 0x000000228f00780c */ /* 0x000fc80001741670 */
[----:B------:R-:W-:Y:S01]  /*16a70*/  FSEL R43, R43, -INF , !P2 ;  /* 0xff8000002b2b7808 */ /* 0x000fe20005000000 */
[----:B------:R-:W3:Y:S01]  /*16a80*/  MUFU.EX2 R33, R33 ;  /* 0x0000002100217308 */ /* 0x000ee20000000800 */
[----:B------:R-:W-:Y:S01]  /*16a90*/  ISETP.GT.AND P2, PT, R21, 0x28, P3 ;  /* 0x000000281500780c */ /* 0x000fe20001f44270 */
[C---:B0-----:R-:W-:Y:S01]  /*16aa0*/  FADD.FTZ R5, R29.reuse, R5 ;  /* 0x000000051d057221 */ /* 0x041fe20000010000 */
[----:B------:R-:W-:Y:S02]  /*16ab0*/  F2FP.F16.F32.PACK_AB R10, R29, R10 ;  /* 0x0000000a1d0a723e */ /* 0x000fe400000000ff */
[----:B------:R-:W-:-:S03]  /*16ac0*/  ISETP.LT.OR P2, PT, R143, 0x29, P2 ;  /* 0x000000298f00780c */ /* 0x000fc60001741670 */
[----:B------:R-:W0:Y:S01]  /*16ad0*/  MUFU.EX2 R36, R36 ;  /* 0x0000002400247308 */ /* 0x000e220000000800 */
[----:B------:R-:W-:Y:S01]  /*16ae0*/  FSEL R46, R46, -INF , !P2 ;  /* 0xff8000002e2e7808 */ /* 0x000fe20005000000 */
[----:B-1----:R-:W-:Y:S01]  /*16af0*/  FADD.FTZ R5, R32, R5 ;  /* 0x0000000520057221 */ /* 0x002fe20000010000 */
[----:B------:R-:W-:-:S04]  /*16b00*/  ISETP.GT.AND P2, PT, R21, 0x29, P3 ;  /* 0x000000291500780c */ /* 0x000fc80001f44270 */
[----:B------:R-:W-:Y:S01]  /*16b10*/  ISETP.LT.OR P2, PT, R143, 0x2a, P2 ;  /* 0x0000002a8f00780c */ /* 0x000fe20001741670 */
[----:B------:R-:W1:Y:S01]  /*16b20*/  MUFU.EX2 R37, R37 ;  /* 0x0000002500257308 */ /* 0x000e620000000800 */
[C---:B---3--:R-:W-:Y:S01]  /*16b30*/  FADD.FTZ R5, R33.reuse, R5 ;  /* 0x0000000521057221 */ /* 0x048fe20000010000 */
[----:B------:R-:W-:Y:S02]  /*16b40*/  F2FP.F16.F32.PACK_AB R32, R33, R32 ;  /* 0x000000202120723e */ /* 0x000fe400000000ff */
[----:B------:R-:W-:Y:S02]  /*16b50*/  FSEL R47, R47, -INF , !P2 ;  /* 0xff8000002f2f7808 */ /* 0x000fe40005000000 */
[----:B------:R-:W-:Y:S02]  /*16b60*/  ISETP.GT.AND P2, PT, R21, 0x30, P3 ;  /* 0x000000301500780c */ /* 0x000fe40001f44270 */
[----:B------:R-:W-:Y:S01]  /*16b70*/  MUFU.EX2 R40, R40 ;  /* 0x0000002800287308 */ /* 0x000fe20000000800 */
[----:B0-----:R-:W-:Y:S01]  /*16b80*/  FADD.FTZ R5, R36, R5 ;  /* 0x0000000524057221 */ /* 0x001fe20000010000 */
[----:B------:R-:W-:-:S04]  /*16b90*/  ISETP.LT.OR P2, PT, R143, 0x31, P2 ;  /* 0x000000318f00780c */ /* 0x000fc80001741670 */
[----:B------:R-:W-:Y:S02]  /*16ba0*/  FSEL R50, R50, -INF , !P2 ;  /* 0xff80000032327808 */ /* 0x000fe40005000000 */
[----:B------:R-:W-:Y:S01]  /*16bb0*/  ISETP.GT.AND P2, PT, R21, 0x31, P3 ;  /* 0x000000311500780c */ /* 0x000fe20001f44270 */
[----:B------:R-:W-:Y:S01]  /*16bc0*/  MUFU.EX2 R41, R41 ;  /* 0x0000002900297308 */ /* 0x000fe20000000800 */
[----:B-1----:R-:W-:Y:S02]  /*16bd0*/  FADD.FTZ R5, R37, R5 ;  /* 0x0000000525057221 */ /* 0x002fe40000010000 */
[----:B------:R-:W-:-:S04]  /*16be0*/  ISETP.LT.OR P2, PT, R143, 0x32, P2 ;  /* 0x000000328f00780c */ /* 0x000fc80001741670 */
[----:B------:R-:W-:Y:S01]  /*16bf0*/  FSEL R51, R51, -INF , !P2 ;  /* 0xff80000033337808 */ /* 0x000fe20005000000 */
[----:B------:R-:W-:Y:S01]  /*16c00*/  MUFU.EX2 R44, R44 ;  /* 0x0000002c002c7308 */ /* 0x000fe20000000800 */
[----:B------:R-:W-:-:S04]  /*16c10*/  ISETP.GT.AND P2, PT, R21, 0x38, P3 ;  /* 0x000000381500780c */ /* 0x000fc80001f44270 */
[----:B------:R-:W-:-:S03]  /*16c20*/  ISETP.LT.OR P2, PT, R143, 0x39, P2 ;  /* 0x000000398f00780c */ /* 0x000fc60001741670 */
[----:B------:R-:W0:Y:S01]  /*16c30*/  MUFU.EX2 R45, R45 ;  /* 0x0000002d002d7308 */ /* 0x000e220000000800 */
[----:B------:R-:W-:Y:S02]  /*16c40*/  FSEL R54, R54, -INF , !P2 ;  /* 0xff80000036367808 */ /* 0x000fe40005000000 */
[----:B------:R-:W-:-:S04]  /*16c50*/  ISETP.GT.AND P2, PT, R21, 0x39, P3 ;  /* 0x000000391500780c */ /* 0x000fc80001f44270 */
[----:B------:R-:W-:Y:S01]  /*16c60*/  ISETP.LT.OR P2, PT, R143, 0x3a, P2 ;  /* 0x0000003a8f00780c */ /* 0x000fe20001741670 */
[----:B------:R-:W-:Y:S03]  /*16c70*/  MUFU.EX2 R48, R48 ;  /* 0x0000003000307308 */ /* 0x000fe60000000800 */
[----:B------:R-:W-:Y:S02]  /*16c80*/  FSEL R55, R55, -INF , !P2 ;  /* 0xff80000037377808 */ /* 0x000fe40005000000 */
[----:B------:R-:W-:-:S03]  /*16c90*/  ISETP.GT.AND P2, PT, R21, 0x40, P3 ;  /* 0x000000401500780c */ /* 0x000fc60001f44270 */
[----:B------:R-:W-:Y:S01]  /*16ca0*/  MUFU.EX2 R49, R49 ;  /* 0x0000003100317308 */ /* 0x000fe20000000800 */
[----:B------:R-:W-:-:S04]  /*16cb0*/  ISETP.LT.OR P2, PT, R143, 0x41, P2 ;  /* 0x000000418f00780c */ /* 0x000fc80001741670 */
[----:B------:R-:W-:Y:S02]  /*16cc0*/  FSEL R58, R58, -INF , !P2 ;  /* 0xff8000003a3a7808 */ /* 0x000fe40005000000 */
[----:B------:R-:W-:Y:S01]  /*16cd0*/  ISETP.GT.AND P2, PT, R21, 0x41, P3 ;  /* 0x000000411500780c */ /* 0x000fe20001f44270 */
[----:B------:R-:W-:Y:S03]  /*16ce0*/  MUFU.EX2 R52, R52 ;  /* 0x0000003400347308 */ /* 0x000fe60000000800 */
[----:B------:R-:W-:-:S04]  /*16cf0*/  ISETP.LT.OR P2, PT, R143, 0x42, P2 ;  /* 0x000000428f00780c */ /* 0x000fc80001741670 */
[----:B------:R-:W-:Y:S01]  /*16d00*/  FSEL R59, R59, -INF , !P2 ;  /* 0xff8000003b3b7808 */ /* 0x000fe20005000000 */
[----:B------:R-:W-:Y:S01]  /*16d10*/  MUFU.EX2 R53, R53 ;  /* 0x0000003500357308 */ /* 0x000fe20000000800 */
[----:B------:R-:W-:-:S04]  /*16d20*/  ISETP.GT.AND P2, PT, R21, 0x48, P3 ;  /* 0x000000481500780c */ /* 0x000fc80001f44270 */
[----:B------:R-:W-:-:S03]  /*16d30*/  ISETP.LT.OR P2, PT, R143, 0x49, P2 ;  /* 0x000000498f00780c */ /* 0x000fc60001741670 */
[----:B------:R-:W-:Y:S01]  /*16d40*/  MUFU.EX2 R56, R56 ;  /* 0x0000003800387308 */ /* 0x000fe20000000800 */
        /* <DEDUP_REMOVED lines=48> */
[----:B------:R-:W-:-:S04]  /*17050*/  ISETP.GT.AND P2, PT, R21, RZ, P3 ;  /* 0x000000ff1500720c */ /* 0x000fc80001f44270 */
[----:B------:R-:W-:-:S03]  /*17060*/  ISETP.LT.OR P2, PT, R143, 0x1, P2 ;  /* 0x000000018f00780c */ /* 0x000fc60001741670 */
[----:B------:R-:W-:Y:S01]  /*17070*/  MUFU.EX2 R85, R85 ;  /* 0x0000005500557308 */ /* 0x000fe20000000800 */
[----:B------:R-:W-:Y:S02]  /*17080*/  FSEL R26, R26, -INF , !P2 ;  /* 0xff8000001a1a7808 */ /* 0x000fe40005000000 */
        /* <DEDUP_REMOVED lines=38> */
[----:B------:R-:W1:Y:S02]  /*172f0*/  SHFL.BFLY PT, R9, R6, 0x2, 0x1f ;  /* 0x0c401f0006097f89 */ /* 0x000e6400000e0000 */
[----:B-1----:R-:W-:-:S05]  /*17300*/  FMNMX.FTZ R6, R6, R9, !PT ;  /* 0x0000000906067209 */ /* 0x002fca0007810000 */
[----:B------:R-:W1:Y:S02]  /*17310*/  SHFL.BFLY PT, R9, R6, 0x1, 0x1f ;  /* 0x0c201f0006097f89 */ /* 0x000e6400000e0000 */
[----:B-1----:R-:W-:-:S04]  /*17320*/  FMNMX.FTZ R6, R6, R9, !PT ;  /* 0x0000000906067209 */ /* 0x002fc80007810000 */
        /* <DEDUP_REMOVED lines=29> */
[----:B------:R-:W-:Y:S01]  /*17500*/  FFMA.FTZ R86, R86, UR41, -R24 ;  /* 0x0000002956567c23 */ /* 0x000fe20008010818 */
[----:B0-----:R-:W-:-:S03]  /*17510*/  F2FP.F16.F32.PACK_AB R42, R45, R44 ;  /* 0x0000002c2d2a723e */ /* 0x001fc600000000ff */
[----:B------:R-:W0:Y:S01]  /*17520*/  MUFU.EX2 R27, R27 ;  /* 0x0000001b001b7308 */ /* 0x000e220000000800 */
[----:B-1----:R-:W-:-:S07]  /*17530*/  F2FP.F16.F32.PACK_AB R9, R25, R21 ;  /* 0x000000151909723e */ /* 0x002fce00000000ff */
[----:B------:R-:W-:Y:S08]  /*17540*/  MUFU.EX2 R28, R28 ;  /* 0x0000001c001c7308 */ /* 0x000ff00000000800 */
[----:B------:R-:W-:Y:S01]  /*17550*/  MUFU.EX2 R30, R30 ;  /* 0x0000001e001e7308 */ /* 0x000fe20000000800 */
[----:B0-----:R-:W-:-:S05]  /*17560*/  F2FP.F16.F32.PACK_AB R11, R27, R26 ;  /* 0x0000001a1b0b723e */ /* 0x001fca00000000ff */
        /* <DEDUP_REMOVED lines=8> */
[----:B------:R-:W-:-:S02]  /*175f0*/  FADD.FTZ R10, -R10, R7 ;  /* 0x000000070a0a7221 */ /* 0x000fc40000010100 */
[----:B------:R-:W-:Y:S01]  /*17600*/  MUFU.EX2 R29, R29 ;  /* 0x0000001d001d7308 */ /* 0x000fe20000000800 */
[----:B------:R-:W-:Y:S01]  /*17610*/  F2FP.F16.F32.PACK_AB R34, R37, R36 ;  /* 0x000000242522723e */ /* 0x000fe200000000ff */
[----:B------:R-:W-:Y:S01]  /*17620*/  FMUL.FTZ R7, R10, UR41 ;  /* 0x000000290a077c20 */ /* 0x000fe20008410000 */
[----:B------:R-:W-:-:S05]  /*17630*/  FFMA.FTZ R10, R50, UR41, -R24 ;  /* 0x00000029320a7c23 */ /* 0x000fca0008010818 */
[----:B------:R-:W-:Y:S08]  /*17640*/  MUFU.EX2 R8, R8 ;  /* 0x0000000800087308 */ /* 0x000ff00000000800 */
        /* <DEDUP_REMOVED lines=15> */
[----:B------:R-:W-:Y:S01]  /*17740*/  FADD.FTZ R27, R41, R27 ;  /* 0x0000001b291b7221 */ /* 0x000fe20000010000 */
[----:B------:R-:W-:Y:S02]  /*17750*/  F2FP.F16.F32.PACK_AB R41, R30, R28 ;  /* 0x0000001c1e29723e */ /* 0x000fe400000000ff */
[----:B-1----:R-:W-:Y:S01]  /*17760*/  FADD.FTZ R26, R9, R26 ;  /* 0x0000001a091a7221 */ /* 0x002fe20000010000 */
[----:B------:R-:W-:Y:S02]  /*17770*/  FADD.FTZ R27, R44, R27 ;  /* 0x0000001b2c1b7221 */ /* 0x000fe40000010000 */
[----:B------:R-:W1:Y:S01]  /*17780*/  MUFU.EX2 R51, R51 ;  /* 0x0000003300337308 */ /* 0x000e620000000800 */
[----:B---3--:R-:W-:Y:S01]  /*17790*/  FADD.FTZ R33, R35, R26 ;  /* 0x0000001a23217221 */ /* 0x008fe20000010000 */
[----:B------:R-:W-:Y:S01]  /*177a0*/  FADD.FTZ R26, R45, R27 ;  /* 0x0000001b2d1a7221 */ /* 0x000fe20000010000 */
[----:B0-----:R-:W-:-:S02]  /*177b0*/  F2FP.F16.F32.PACK_AB R35, R11, R35 ;  /* 0x000000230b23723e */ /* 0x001fc400000000ff */
[----:B------:R-:W-:Y:S01]  /*177c0*/  FADD.FTZ R33, R11, R33 ;  /* 0x000000210b217221 */ /* 0x000fe20000010000 */
[----:B------:R-:W-:Y:S02]  /*177d0*/  FADD.FTZ R26, R48, R26 ;  /* 0x0000001a301a7221 */ /* 0x000fe40000010000 */
[----:B------:R-:W0:Y:S01]  /*177e0*/  MUFU.EX2 R4, R55 ;  /* 0x0000003700047308 */ /* 0x000e220000000800 */
[----:B------:R-:W-:Y:S01]  /*177f0*/  FADD.FTZ R27, R28, R33 ;  /* 0x000000211c1b7221 */ /* 0x000fe20000010000 */
[----:B------:R-:W-:Y:S01]  /*17800*/  F2FP.F16.F32.PACK_AB R33, R9, R8 ;  /* 0x000000080921723e */ /* 0x000fe200000000ff */
[----:B------:R-:W-:Y:S02]  /*17810*/  FADD.FTZ R26, R49, R26 ;  /* 0x0000001a311a7221 */ /* 0x000fe40000010000 */
[----:B------:R-:W-:Y:S02]  /*17820*/  FADD.FTZ R27, R30, R27 ;  /* 0x0000001b1e1b7221 */ /* 0x000fe40000010000 */
[----:B------:R-:W-:Y:S01]  /*17830*/  FADD.FTZ R26, R52, R26 ;  /* 0x0000001a341a7221 */ /* 0x000fe20000010000 */
[----:B------:R-:W3:Y:S01]  /*17840*/  MUFU.EX2 R21, R21 ;  /* 0x0000001500157308 */ /* 0x000ee20000000800 */
[----:B------:R-:W-:-:S07]  /*17850*/  FADD.FTZ R9, R43, R27 ;  /* 0x0000001b2b097221 */ /* 0x000fce0000010000 */
[----:B------:R-:W5:Y:S01]  /*17860*/  MUFU.EX2 R25, R25 ;  /* 0x0000001900197308 */ /* 0x000f620000000800 */
[----:B------:R-:W-:Y:S01]  /*17870*/  FADD.FTZ R9, R31, R9 ;  /* 0x000000091f097221 */ /* 0x000fe20000010000 */
[----:B------:R-:W-:Y:S01]  /*17880*/  FADD.FTZ R26, R53, R26 ;  /* 0x0000001a351a7221 */ /* 0x000fe20000010000 */
[----:B------:R-:W2:Y:S05]  /*17890*/  LDL R27, [R1+0x24] ;  /* 0x00002400011b7983 */ /* 0x000eaa0000100800 */
[----:B------:R-:W5:Y:S01]  /*178a0*/  MUFU.EX2 R59, R62 ;  /* 0x0000003e003b7308 */ /* 0x000f620000000800 */
[----:B----4-:R-:W-:Y:S01]  /*178b0*/  FADD.FTZ R9, R10, R9 ;  /* 0x000000090a097221 */ /* 0x010fe20000010000 */
[----:B------:R-:W-:-:S06]  /*178c0*/  FADD.FTZ R26, R56, R26 ;  /* 0x0000001a381a7221 */ /* 0x000fcc0000010000 */
[----:B------:R-:W4:Y:S01]  /*178d0*/  MUFU.EX2 R63, R63 ;  /* 0x0000003f003f7308 */ /* 0x000f220000000800 */
[----:B------:R-:W-:Y:S01]  /*178e0*/  FADD.FTZ R9, R29, R9 ;  /* 0x000000091d097221 */ /* 0x000fe20000010000 */
[----:B------:R-:W-:-:S06]  /*178f0*/  FADD.FTZ R26, R57, R26 ;  /* 0x0000001a391a7221 */ /* 0x000fcc0000010000 */
[----:B------:R-:W4:Y:S01]  /*17900*/  MUFU.EX2 R5, R66 ;  /* 0x0000004200057308 */ /* 0x000f220000000800 */
[----:B-1----:R-:W-:Y:S01]  /*17910*/  FADD.FTZ R9, R51, R9 ;  /* 0x0000000933097221 */ /* 0x002fe20000010000 */
[----:B------:R-:W-:-:S06]  /*17920*/  FADD.FTZ R26, R60, R26 ;  /* 0x0000001a3c1a7221 */ /* 0x000fcc0000010000 */
[----:B------:R-:W1:Y:S01]  /*17930*/  MUFU.EX2 R67, R67 ;  /* 0x0000004300437308 */ /* 0x000e620000000800 */
[----:B0-----:R-:W-:-:S07]  /*17940*/  FADD.FTZ R9, R4, R9 ;  /* 0x0000000904097221 */ /* 0x001fce0000010000 */
[----:B------:R-:W0:Y:S01]  /*17950*/  MUFU.EX2 R70, R70 ;  /* 0x0000004600467308 */ /* 0x000e220000000800 */
[----:B---3--:R-:W-:Y:S01]  /*17960*/  FADD.FTZ R9, R21, R9 ;  /* 0x0000000915097221 */ /* 0x008fe20000010000 */
[----:B------:R-:W-:-:S06]  /*17970*/  FADD.FTZ R26, R61, R26 ;  /* 0x0000001a3d1a7221 */ /* 0x000fcc0000010000 */
[----:B------:R-:W3:Y:S01]  /*17980*/  MUFU.EX2 R71, R71 ;  /* 0x0000004700477308 */ /* 0x000ee20000000800 */
[----:B-----5:R-:W-:Y:S01]  /*17990*/  FADD.FTZ R9, R25, R9 ;  /* 0x0000000919097221 */ /* 0x020fe20000010000 */
[----:B------:R-:W-:-:S06]  /*179a0*/  FADD.FTZ R26, R64, R26 ;  /* 0x0000001a401a7221 */ /* 0x000fcc0000010000 */
[----:B------:R-:W-:Y:S01]  /*179b0*/  MUFU.EX2 R75, R75 ;  /* 0x0000004b004b7308 */ /* 0x000fe20000000800 */
[----:B------:R-:W-:Y:S01]  /*179c0*/  FADD.FTZ R9, R59, R9 ;  /* 0x000000093b097221 */ /* 0x000fe20000010000 */
[----:B------:R-:W-:-:S06]  /*179d0*/  FADD.FTZ R26, R65, R26 ;  /* 0x0000001a411a7221 */ /* 0x000fcc0000010000 */
[----:B------:R-:W-:Y:S01]  /*179e0*/  MUFU.EX2 R78, R78 ;  /* 0x0000004e004e7308 */ /* 0x000fe20000000800 */
[----:B----4-:R-:W-:Y:S01]  /*179f0*/  FADD.FTZ R9, R63, R9 ;  /* 0x000000093f097221 */ /* 0x010fe20000010000 */
[----:B------:R-:W-:-:S06]  /*17a00*/  FADD.FTZ R26, R68, R26 ;  /* 0x0000001a441a7221 */ /* 0x000fcc0000010000 */
[----:B------:R-:W-:Y:S01]  /*17a10*/  MUFU.EX2 R79, R79 ;  /* 0x0000004f004f7308 */ /* 0x000fe20000000800 */
[----:B------:R-:W-:-:S07]  /*17a20*/  FADD.FTZ R9, R5, R9 ;  /* 0x0000000905097221 */ /* 0x000fce0000010000 */
[----:B------:R-:W4:Y:S01]  /*17a30*/  MUFU.EX2 R8, R74 ;  /* 0x0000004a00087308 */ /* 0x000f220000000800 */
[----:B-1----:R-:W-:Y:S01]  /*17a40*/  FADD.FTZ R9, R67, R9 ;  /* 0x0000000943097221 */ /* 0x002fe20000010000 */
[----:B------:R-:W-:-:S06]  /*17a50*/  FADD.FTZ R26, R69, R26 ;  /* 0x0000001a451a7221 */ /* 0x000fcc0000010000 */
[----:B------:R-:W1:Y:S01]  /*17a60*/  MUFU.EX2 R82, R82 ;  /* 0x0000005200527308 */ /* 0x000e620000000800 */
[----:B0-----:R-:W-:Y:S01]  /*17a70*/  FADD.FTZ R9, R70, R9 ;  /* 0x0000000946097221 */ /* 0x001fe20000010000 */
[----:B------:R-:W-:-:S06]  /*17a80*/  FADD.FTZ R26, R72, R26 ;  /* 0x0000001a481a7221 */ /* 0x000fcc0000010000 */
[----:B------:R-:W0:Y:S01]  /*17a90*/  MUFU.EX2 R83, R83 ;  /* 0x0000005300537308 */ /* 0x000e220000000800 */
[----:B---3--:R-:W-:Y:S01]  /*17aa0*/  FADD.FTZ R9, R71, R9 ;  /* 0x0000000947097221 */ /* 0x008fe20000010000 */
[C---:B------:R-:W-:Y:S01]  /*17ab0*/  FADD.FTZ R26, R73.reuse, R26 ;  /* 0x0000001a491a7221 */ /* 0x040fe20000010000 */
[----:B------:R-:W-:Y:S01]  /*17ac0*/  F2FP.F16.F32.PACK_AB R72, R73, R72 ;  /* 0x000000484948723e */ /* 0x000fe200000000ff */
[----:B--2---:R2:W-:Y:S01]  /*17ad0*/  STSM.16.M88.4 [R144], R32 ;  /* 0x0000002090007844 */ /* 0x0045e20000000200 */
[----:B----4-:R-:W-:Y:S01]  /*17ae0*/  FADD.FTZ R9, R8, R9 ;  /* 0x0000000908097221 */ /* 0x010fe20000010000 */
[C---:B------:R-:W-:Y:S02]  /*17af0*/  F2FP.F16.F32.PACK_AB R73, R75.reuse, R8 ;  /* 0x000000084b49723e */ /* 0x040fe400000000ff */
[----:B------:R-:W3:Y:S01]  /*17b00*/  LDL R8, [R1+0x48] ;  /* 0x0000480001087983 */ /* 0x000ee20000100800 */
[----:B------:R-:W-:Y:S01]  /*17b10*/  FADD.FTZ R26, R76, R26 ;  /* 0x0000001a4c1a7221 */ /* 0x000fe20000010000 */
[----:B------:R-:W-:Y:S01]  /*17b20*/  MUFU.EX2 R86, R86 ;  /* 0x0000005600567308 */ /* 0x000fe20000000800 */
[----:B------:R-:W-:Y:S01]  /*17b30*/  FADD.FTZ R9, R75, R9 ;  /* 0x000000094b097221 */ /* 0x000fe20000010000 */
[----:B------:R-:W-:Y:S01]  /*17b40*/  F2FP.F16.F32.PACK_AB R51, R4, R51 ;  /* 0x000000330433723e */ /* 0x000fe200000000ff */
[----:B------:R-:W-:-:S05]  /*17b50*/  FADD.FTZ R11, R77, R26 ;  /* 0x0000001a4d0b7221 */ /* 0x000fca0000010000 */
[----:B------:R-:W4:Y:S01]  /*17b60*/  MUFU.EX2 R24, R24 ;  /* 0x0000001800187308 */ /* 0x000f220000000800 */
[----:B------:R-:W-:Y:S01]  /*17b70*/  FADD.FTZ R4, R78, R9 ;  /* 0x000000094e047221 */ /* 0x000fe20000010000 */
[----:B------:R-:W-:Y:S02]  /*17b80*/  F2FP.F16.F32.PACK_AB R48, R49, R48 ;  /* 0x000000303130723e */ /* 0x000fe400000000ff */
[----:B------:R-:W-:Y:S01]  /*17b90*/  F2FP.F16.F32.PACK_AB R49, R29, R10 ;  /* 0x0000000a1d31723e */ /* 0x000fe200000000ff */
[----:B------:R-:W-:Y:S01]  /*17ba0*/  FADD.FTZ R10, R80, R11 ;  /* 0x0000000b500a7221 */ /* 0x000fe20000010000 */
[----:B------:R-:W-:Y:S01]  /*17bb0*/  FADD.FTZ R11, R79, R4 ;  /* 0x000000044f0b7221 */ /* 0x000fe20000010000 */
[----:B------:R-:W-:Y:S02]  /*17bc0*/  F2FP.F16.F32.PACK_AB R43, R31, R43 ;  /* 0x0000002b1f2b723e */ /* 0x000fe400000000ff */
[----:B------:R-:W-:Y:S01]  /*17bd0*/  F2FP.F16.F32.PACK_AB R50, R53, R52 ;  /* 0x000000343532723e */ /* 0x000fe200000000ff */
[----:B-1----:R-:W-:Y:S01]  /*17be0*/  FADD.FTZ R4, R82, R11 ;  /* 0x0000000b52047221 */ /* 0x002fe20000010000 */
[----:B------:R-:W-:-:S02]  /*17bf0*/  F2FP.F16.F32.PACK_AB R56, R57, R56 ;  /* 0x000000383938723e */ /* 0x000fc400000000ff */
[----:B------:R-:W-:Y:S01]  /*17c00*/  F2FP.F16.F32.PACK_AB R64, R65, R64 ;  /* 0x000000404140723e */ /* 0x000fe200000000ff */
[----:B------:R-:W-:Y:S01]  /*17c10*/  FADD.FTZ R9, R81, R10 ;  /* 0x0000000a51097221 */ /* 0x000fe20000010000 */
[----:B------:R-:W-:Y:S02]  /*17c20*/  F2FP.F16.F32.PACK_AB R58, R61, R60 ;  /* 0x0000003c3d3a723e */ /* 0x000fe400000000ff */
[----:B------:R-:W-:Y:S02]  /*17c30*/  F2FP.F16.F32.PACK_AB R57, R25, R21 ;  /* 0x000000151939723e */ /* 0x000fe400000000ff */
[----:B------:R-:W-:Y:S02]  /*17c40*/  F2FP.F16.F32.PACK_AB R59, R63, R59 ;  /* 0x0000003b3f3b723e */ /* 0x000fe400000000ff */
[----:B------:R-:W-:Y:S01]  /*17c50*/  F2FP.F16.F32.PACK_AB R65, R67, R5 ;  /* 0x000000054341723e */ /* 0x000fe200000000ff */
[----:B0-----:R-:W-:Y:S01]  /*17c60*/  FADD.FTZ R5, R83, R4 ;  /* 0x0000000453057221 */ /* 0x001fe20000010000 */
[----:B------:R-:W-:-:S02]  /*17c70*/  F2FP.F16.F32.PACK_AB R66, R69, R68 ;  /* 0x000000444542723e */ /* 0x000fc400000000ff */
        /* <DEDUP_REMOVED lines=8> */
[----:B----4-:R-:W-:Y:S01]  /*17d00*/  F2FP.F16.F32.PACK_AB R83, R24, R86 ;  /* 0x000000561853723e */ /* 0x010fe200000000ff */
[----:B------:R2:W-:Y:S01]  /*17d10*/  STSM.16.M88.4 [R140+0x27800], R56 ;  /* 0x027800388c007844 */ /* 0x0005e20000000200 */
[----:B------:R-:W-:Y:S01]  /*17d20*/  FADD.FTZ R84, R84, R9 ;  /* 0x0000000954547221 */ /* 0x000fe20000010000 */
[----:B------:R-:W-:Y:S01]  /*17d30*/  FADD.FTZ R9, R86, R5 ;  /* 0x0000000556097221 */ /* 0x000fe20000010000 */
[-C--:B------:R-:W-:Y:S01]  /*17d40*/  FMUL.FTZ R90, R90, R7.reuse ;  /* 0x000000075a5a7220 */ /* 0x080fe20000410000 */
[-C--:B------:R-:W-:Y:S01]  /*17d50*/  FMUL.FTZ R91, R91, R7.reuse ;  /* 0x000000075b5b7220 */ /* 0x080fe20000410000 */
[-C--:B------:R-:W-:Y:S01]  /*17d60*/  FMUL.FTZ R94, R94, R7.reuse ;  /* 0x000000075e5e7220 */ /* 0x080fe20000410000 */
        /* <DEDUP_REMOVED lines=50> */
[----:B------:R2:W-:Y:S04]  /*18090*/  STSM.16.M88.4 [R27], R64 ;  /* 0x000000401b007844 */ /* 0x0005e80000000200 */
[----:B------:R2:W-:Y:S04]  /*180a0*/  STSM.16.M88.4 [R142+0x6000], R72 ;  /* 0x006000488e007844 */ /* 0x0005e80000000200 */
[----:B------:R2:W-:Y:S01]  /*180b0*/  STSM.16.M88.4 [R141+0x6000], R80 ;  /* 0x006000508d007844 */ /* 0x0005e20000000200 */
[----:B------:R0:W-:Y:S06]  /*180c0*/  MEMBAR.ALL.CTA ;  /* 0x0000000000007992 */ /* 0x0001ec0000008000 */
[----:B0-----:R-:W0:Y:S01]  /*180d0*/  FENCE.VIEW.ASYNC.S ;  /* 0x00000000000073c6 */ /* 0x001e220000000000 */
[C---:B---3--:R-:W-:Y:S01]  /*180e0*/  ISETP.GT.AND P2, PT, R3.reuse, R8, PT ;  /* 0x000000080300720c */ /* 0x048fe20003f44270 */
[----:B------:R-:W-:-:S02]  /*180f0*/  VIADD R3, R3, 0xffffffff ;  /* 0xffffffff03037836 */ /* 0x000fc40000000000 */
[----:B------:R-:W-:Y:S01]  /*18100*/  IMAD.MOV.U32 R8, RZ, RZ, R0 ;  /* 0x000000ffff087224 */ /* 0x000fe200078e0000 */
[----:B0-----:R-:W-:-:S09]  /*18110*/  NOP ;  /* 0x0000000000007918 */ /* 0x001fd20000000000 */
[----:B--2---:R-:W-:Y:S05]  /*18120*/  @P2 BRA `(.L_x_1571) ;  /* 0xffffffcc000c2947 */ /* 0x004fea000383ffff */
.L_x_1553:
[----:B------:R-:W-:Y:S05]  /*18130*/  WARPSYNC.ALL ;  /* 0x0000000000007948 */ /* 0x000fea0003800000 */
[----:B------:R-:W-:Y:S06]  /*18140*/  BAR.ARV 0x8, 0x200 ;  /* 0x0208000000007b1d */ /* 0x000fec0000002000 */
[----:B------:R-:W-:Y:S05]  /*18150*/  @!P0 BRA `(.L_x_1572) ;  /* 0x0000000000048947 */ /* 0x000fea0003800000 */
[----:B------:R-:W-:Y:S01]  /*18160*/  BPT.TRAP 0x1 ;  /* 0x000000040000795c */ /* 0x000fe20000300000 */
.L_x_1572:
[----:B------:R-:W-:Y:S01]  /*18170*/  IMAD R7, R16, 0x8, R2 ;  /* 0x0000000810077824 */ /* 0x000fe200078e0202 */
[----:B------:R-:W-:-:S04]  /*18180*/  SHF.L.U32 R10, R18, 0x1f, RZ ;  /* 0x0000001f120a7819 */ /* 0x000fc800000006ff */
[----:B------:R0:W1:Y:S01]  /*18190*/  SYNCS.PHASECHK.TRANS64.TRYWAIT P2, [R7+URZ+0x2d850], R10 ;  /* 0x02d8500a070075a7 */ /* 0x000062000804017f */
[----:B------:R-:W-:Y:S05]  /*181a0*/  @!P0 BRA `(.L_x_1573) ;  /* 0x0000000000048947 */ /* 0x000fea0003800000 */
[----:B------:R-:W-:Y:S01]  /*181b0*/  BPT.TRAP 0x1 ;  /* 0x000000040000795c */ /* 0x000fe20000300000 */
.L_x_1573:
[----:B------:R-:W2:Y:S01]  /*181c0*/  LDL.LU R3, [R1+0x3c] ;  /* 0x00003c0001037983 */ /* 0x000ea20000300800 */
[----:B------:R-:W-:Y:S02]  /*181d0*/  VIADD R2, R2, 0x400 ;  /* 0x0000040002027836 */ /* 0x000fe40000000000 */
[----:B------:R-:W-:-:S03]  /*181e0*/  IMAD.MOV.U32 R9, RZ, RZ, 0x40000040 ;  /* 0x40000040ff097424 */ /* 0x000fc600078e00ff */
[----:B------:R-:W-:-:S04]  /*181f0*/  SHF.R.U32.HI R2, RZ, 0x4, R2 ;  /* 0x00000004ff027819 */ /* 0x000fc80000011602 */
[----:B------:R-:W-:Y:S02]  /*18200*/  LOP3.LUT R2, R2, 0x3fff, RZ, 0xc0, !PT ;  /* 0x00003fff02027812 */ /* 0x000fe400078ec0ff */
[----:B--2---:R-:W-:Y:S02]  /*18210*/  LOP3.LUT R8, R3, 0x10000, RZ, 0xfc, !PT ;  /* 0x0001000003087812 */ /* 0x004fe400078efcff */
[----:B------:R-:W-:Y:S01]  /*18220*/  LOP3.LUT R3, R2, 0x2000000, RZ, 0xfc, !PT ;  /* 0x0200000002037812 */ /* 0x000fe200078efcff */
[----:B-1----:R-:W-:Y:S06]  /*18230*/  @P2 BRA `(.L_x_1574) ;  /* 0x0000000000082947 */ /* 0x002fec0003800000 */
[----:B------:R-:W1:Y:S02]  /*18240*/  SYNCS.PHASECHK.TRANS64.TRYWAIT P0, [R7+URZ+0x2d850], R10 ;  /* 0x02d8500a070075a7 */ /* 0x000e64000800017f */
[----:B-1----:R-:W-:Y:S05]  /*18250*/  @!P0 BRA `(.L_x_1575) ;  /* 0x000000cc00c88947 */ /* 0x002fea0003800000 */
.L_x_1574:
[----:B------:R-:W-:Y:S01]  /*18260*/  IMAD R2, R16, 0x600, R3 ;  /* 0x0000060010027824 */ /* 0x000fe200078e0203 */
[----:B------:R-:W2:Y:S01]  /*18270*/  LDL.LU R15, [R1+0x5c] ;  /* 0x00005c00010f7983 */ /* 0x000ea20000300800 */
[----:B------:R-:W-:Y:S01]  /*18280*/  IMAD.MOV.U32 R3, RZ, RZ, -0x7fffffe0 ;  /* 0x80000020ff037424 */ /* 0x000fe200078e00ff */
[----:B------:R-:W-:Y:S05]  /*18290*/  WARPSYNC.ALL ;  /* 0x0000000000007948 */ /* 0x000fea0003800000 */
[C---:B------:R-:W-:Y:S01]  /*182a0*/  R2UR UR4, R8.reuse ;  /* 0x00000000080472ca */ /* 0x040fe200000e0000 */
[----:B------:R-:W-:Y:S01]  /*182b0*/  WARPGROUP.ARRIVE ;  /* 0x00000000000079c5 */ /* 0x000fe20000000000 */
[----:B------:R-:W-:Y:S01]  /*182c0*/  R2UR UR5, R9 ;  /* 0x00000000090572ca */ /* 0x000fe200000e0000 */
[----:B01----:R-:W-:Y:S01]  /*182d0*/  VIADD R10, R8, 0x2 ;  /* 0x00000002080a7836 */ /* 0x003fe20000000000 */
[C---:B------:R-:W-:Y:S01]  /*182e0*/  R2UR UR6, R2.reuse ;  /* 0x00000000020672ca */ /* 0x040fe200000e0000 */
[----:B------:R-:W-:Y:S01]  /*182f0*/  VIADD R12, R2, 0x40 ;  /* 0x00000040020c7836 */ /* 0x000fe20000000000 */
[----:B------:R-:W-:Y:S01]  /*18300*/  R2UR UR7, R3 ;  /* 0x00000000030772ca */ /* 0x000fe200000e0000 */
[----:B------:R-:W-:-:S02]  /*18310*/  IMAD.MOV.U32 R11, RZ, RZ, 0x40000040 ;  /* 0x40000040ff0b7424 */ /* 0x000fc400078e00ff */
[----:B------:R-:W-:Y:S02]  /*18320*/  IMAD.MOV.U32 R13, RZ, RZ, -0x7fffffe0 ;  /* 0x80000020ff0d7424 */ /* 0x000fe400078e00ff */
[----:B------:R-:W-:Y:S02]  /*18330*/  IMAD.MOV.U32 R9, RZ, RZ, 0x40000040 ;  /* 0x40000040ff097424 */ /* 0x000fe400078e00ff */
[----:B------:R-:W-:Y:S02]  /*18340*/  IMAD.MOV.U32 R3, RZ, RZ, -0x7fffffe0 ;  /* 0x80000020ff037424 */ /* 0x000fe400078e00ff */
[----:B------:R-:W-:Y:S02]  /*18350*/  VIADD R16, R16, 0x1 ;  /* 0x0000000110107836 */ /* 0x000fe40000000000 */
[----:B------:R-:W-:Y:S02]  /*18360*/  IMAD.U32 R14, RZ, RZ, UR41 ;  /* 0x00000029ff0e7e24 */ /* 0x000fe4000f8e00ff */
[----:B------:R-:W-:Y:S01]  /*18370*/  HGMMA.64x96x16.F32 R88, gdesc[UR4].tnspB, R88, gsb0 ;  /* 0x41600000045879f0 */ /* 0x000fe20008000858 */
[----:B------:R-:W-:Y:S01]  /*18380*/  R2UR UR4, R10 ;  /* 0x000000000a0472ca */ /* 0x000fe200000e0000 */
[----:B------:R-:W-:Y:S01]  /*18390*/  VIADD R10, R8, 0x4 ;  /* 0x00000004080a7836 */ /* 0x000fe20000000000 */
[----:B------:R-:W-:Y:S01]  /*183a0*/  R2UR UR5, R11 ;  /* 0x000000000b0572ca */ /* 0x000fe200000e0000 */
[----:B------:R-:W-:Y:S01]  /*183b0*/  IMAD.MOV.U32 R11, RZ, RZ, 0x40000040 ;  /* 0x40000040ff0b7424 */ /* 0x000fe200078e00ff */
[----:B------:R-:W-:Y:S01]  /*183c0*/  R2UR UR6, R12 ;  /* 0x000000000c0672ca */ /* 0x000fe200000e0000 */
[----:B------:R-:W-:Y:S01]  /*183d0*/  VIADD R12, R2, 0x80 ;  /* 0x00000080020c7836 */ /* 0x000fe20000000000 */
[----:B------:R-:W-:Y:S01]  /*183e0*/  R2UR UR7, R13 ;  /* 0x000000000d0772ca */ /* 0x000fe200000e0000 */
[----:B------:R-:W-:Y:S01]  /*183f0*/  IMAD.MOV.U32 R13, RZ, RZ, -0x7fffffe0 ;  /* 0x80000020ff0d7424 */ /* 0x000fe200078e00ff */
[----:B------:R-:W-:-:S04]  /*18400*/  ISETP.NE.AND P2, PT, R16, 0x2, PT ;  /* 0x000000021000780c */ /* 0x000fc80003f45270 */
[----:B------:R-:W-:Y:S01]  /*18410*/  SEL R16, R16, RZ, P2 ;  /* 0x000000ff10107207 */ /* 0x000fe20001000000 */
[----:B------:R-:W-:Y:S02]  /*18420*/  WARPGROUP.DEPBAR.LE gsb0, 0x0 ;  /* 0x00008000000079c5 */ /* 0x000fe40000010000 */
[----:B------:R-:W-:-:S06]  /*18430*/  WARPGROUP.ARRIVE ;  /* 0x00000000000079c5 */ /* 0x000fcc0000000000 */
        /* <DEDUP_REMOVED lines=19> */
[----:B------:R-:W-:Y:S02]  /*18570*/  IMAD.MOV.U32 R13, RZ, RZ, -0x7fffffe0 ;  /* 0x80000020ff0d7424 */ /* 0x000fe400078e00ff */
[----:B--2---:R-:W-:-:S05]  /*18580*/  VIADD R15, R15, 0x1 ;  /* 0x000000010f0f7836 */ /* 0x004fca0000000000 */
[----:B------:R-:W-:Y:S01]  /*18590*/  STL [R1+0x5c], R15 ;  /* 0x00005c0f01007387 */ /* 0x000fe20000100800 */
        /* <DEDUP_REMOVED lines=28> */
[----:B------:R-:W-:Y:S01]  /*18760*/  R2UR UR5, R11 ;  /* 0x000000000b0572ca */ /* 0x000fe200000e0000 */
[----:B------:R-:W-:Y:S01]  /*18770*/  @!P1 VIADD R11, R7, 0x2d860 ;  /* 0x0002d860070b9836 */ /* 0x000fe20000000000 */
[----:B------:R-:W-:Y:S01]  /*18780*/  R2UR UR6, R12 ;  /* 0x000000000c0672ca */ /* 0x000fe200000e0000 */
[----:B------:R-:W-:Y:S01]  /*18790*/  IMAD.U32 R7, RZ, RZ, UR41 ;  /* 0x00000029ff077e24 */ /* 0x000fe2000f8e00ff */
[----:B------:R-:W-:Y:S02]  /*187a0*/  R2UR UR7, R13 ;  /* 0x000000000d0772ca */ /* 0x000fe400000e0000 */
[----:B------:R-:W-:Y:S01]  /*187b0*/  @!P1 PRMT R11, RZ, 0x654, R11 ;  /* 0x00000654ff0b9816 */ /* 0x000fe2000000000b */
[----:B------:R-:W-:-:S02]  /*187c0*/  WARPGROUP.DEPBAR.LE gsb0, 0x0 ;  /* 0x00008000000079c5 */ /* 0x000fc40000010000 */
[----:B------:R-:W-:-:S08]  /*187d0*/  WARPGROUP.ARRIVE ;  /* 0x00000000000079c5 */ /* 0x000fd00000000000 */
[----:B------:R-:W-:Y:S01]  /*187e0*/  HGMMA.64x96x16.F32 R88, gdesc[UR4].tnspB, R88, gsb0 ;  /* 0x41600000045879f0 */ /* 0x000fe20008000858 */
[----:B------:R-:W-:Y:S02]  /*187f0*/  R2UR UR4, R8 ;  /* 0x00000000080472ca */ /* 0x000fe400000e0000 */
[----:B------:R-:W-:Y:S02]  /*18800*/  R2UR UR5, R9 ;  /* 0x00000000090572ca */ /* 0x000fe400000e0000 */
[----:B------:R-:W-:Y:S02]  /*18810*/  R2UR UR6, R2 ;  /* 0x00000000020672ca */ /* 0x000fe400000e0000 */
[----:B------:R-:W-:Y:S01]  /*18820*/  R2UR UR7, R3 ;  /* 0x00000000030772ca */ /* 0x000fe200000e0000 */
[----:B------:R-:W0:Y:S04]  /*18830*/  SHFL.BFLY PT, R2, R5, 0x2, 0x1f ;  /* 0x0c401f0005027f89 */ /* 0x000e2800000e0000 */
[----:B------:R-:W1:Y:S01]  /*18840*/  SHFL.BFLY PT, R3, R4, 0x2, 0x1f ;  /* 0x0c401f0004037f89 */ /* 0x000e6200000e0000 */
[----:B0-----:R-:W-:Y:S01]  /*18850*/  FADD.FTZ R2, R2, R5 ;  /* 0x0000000502027221 */ /* 0x001fe20000010000 */
[----:B------:R-:W-:-:S02]  /*18860*/  IMAD.MOV.U32 R5, RZ, RZ, RZ ;  /* 0x000000ffff057224 */ /* 0x000fc400078e00ff */
[----:B-1----:R-:W-:Y:S01]  /*18870*/  FADD.FTZ R8, R3, R4 ;  /* 0x0000000403087221 */ /* 0x002fe20000010000 */
[----:B------:R-:W-:Y:S01]  /*18880*/  IMAD.MOV.U32 R4, RZ, RZ, -0x800000 ;  /* 0xff800000ff047424 */ /* 0x000fe200078e00ff */
[----:B------:R-:W0:Y:S04]  /*18890*/  SHFL.BFLY PT, R3, R2, 0x1, 0x1f ;  /* 0x0c201f0002037f89 */ /* 0x000e2800000e0000 */
[----:B------:R-:W1:Y:S01]  /*188a0*/  SHFL.BFLY PT, R9, R8, 0x1, 0x1f ;  /* 0x0c201f0008097f89 */ /* 0x000e6200000e0000 */
[----:B0-----:R-:W-:Y:S01]  /*188b0*/  FADD.FTZ R12, R2, R3 ;  /* 0x00000003020c7221 */ /* 0x001fe20000010000 */
[----:B------:R-:W-:Y:S01]  /*188c0*/  IMAD.MOV.U32 R2, RZ, RZ, RZ ;  /* 0x000000ffff027224 */ /* 0x000fe200078e00ff */
[----:B------:R-:W-:Y:S01]  /*188d0*/  SEL R3, RZ, 0x1, P2 ;  /* 0x00000001ff037807 */ /* 0x000fe20001000000 */
[----:B-1----:R-:W-:-:S02]  /*188e0*/  FADD.FTZ R13, R8, R9 ;  /* 0x00000009080d7221 */ /* 0x002fc40000010000 */
[----:B------:R-:W-:Y:S02]  /*188f0*/  FSETP.NE.FTZ.AND P0, PT, R12, RZ, PT ;  /* 0x000000ff0c00720b */ /* 0x000fe40003f15000 */
[----:B------:R-:W-:Y:S01]  /*18900*/  LOP3.LUT R18, R18, R3, RZ, 0x3c, !PT ;  /* 0x0000000312127212 */ /* 0x000fe200078e3cff */
[----:B------:R-:W-:Y:S01]  /*18910*/  IMAD.MOV.U32 R3, RZ, RZ, -0x800000 ;  /* 0xff800000ff037424 */ /* 0x000fe200078e00ff */
[----:B------:R-:W-:-:S09]  /*18920*/  FSETP.NE.FTZ.AND P3, PT, R13, RZ, PT ;  /* 0x000000ff0d00720b */ /* 0x000fd20003f75000 */
[----:B------:R-:W0:Y:S01]  /*18930*/  @P0 MUFU.LG2 R9, R12 ;  /* 0x0000000c00090308 */ /* 0x000e220000000c00 */
[----:B------:R-:W-:-:S03]  /*18940*/  @P0 FMUL.FTZ R7, R7, 0.69314718246459960938 ;  /* 0x3f31721807070820 */ /* 0x000fc60000410000 */
[----:B------:R-:W-:-:S04]  /*18950*/  @P3 FMUL.FTZ R14, R14, 0.69314718246459960938 ;  /* 0x3f3172180e0e3820 */ /* 0x000fc80000410000 */
[----:B------:R-:W1:Y:S08]  /*18960*/  @P3 MUFU.LG2 R10, R13 ;  /* 0x0000000d000a3308 */ /* 0x000e700000000c00 */
[----:B------:R-:W2:Y:S01]  /*18970*/  @P0 MUFU.RCP R5, R12 ;  /* 0x0000000c00050308 */ /* 0x000ea20000001000 */
[----:B0-----:R-:W-:-:S04]  /*18980*/  @P0 FMUL.FTZ R8, R9, 0.69314718246459960938 ;  /* 0x3f31721809080820 */ /* 0x001fc80000410000 */
[----:B------:R-:W-:Y:S01]  /*18990*/  @P0 FFMA.FTZ R3, R7, R0, R8 ;  /* 0x0000000007030223 */ /* 0x000fe20000010008 */
[----:B------:R-:W-:Y:S02]  /*189a0*/  WARPGROUP.DEPBAR.LE gsb0, 0x0 ;  /* 0x00008000000079c5 */ /* 0x000fe40000010000 */
[----:B------:R-:W-:Y:S01]  /*189b0*/  WARPGROUP.ARRIVE ;  /* 0x00000000000079c5 */ /* 0x000fe20000000000 */
[----:B------:R-:W0:Y:S01]  /*189c0*/  @P3 MUFU.RCP R2, R13 ;  /* 0x0000000d00023308 */ /* 0x000e220000001000 */
[----:B-1----:R-:W-:Y:S01]  /*189d0*/  @P3 FMUL.FTZ R9, R10, 0.69314718246459960938 ;  /* 0x3f3172180a093820 */ /* 0x002fe20000410000 */
[----:B------:R-:W-:-:S03]  /*189e0*/  PLOP3.LUT P0, PT, PT, PT, PT, 0x8, 0x0 ;  /* 0x000000000000781c */ /* 0x000fc60003f0e170 */
[----:B------:R-:W-:Y:S01]  /*189f0*/  HGMMA.64x96x16.F32 R88, gdesc[UR4].tnspB, R88, gsb0 ;  /* 0x41600000045879f0 */ /* 0x000fe20008000858 */
[----:B------:R-:W-:Y:S02]  /*18a00*/  @P3 FFMA.FTZ R4, R14, R6, R9 ;  /* 0x000000060e043223 */ /* 0x000fe40000010009 */
        /* <DEDUP_REMOVED lines=50> */
.L_x_1466:
[----:B------:R-:W-:Y:S05]  /*18d30*/  WARPSYNC.ALL ;  /* 0x0000000000007948 */ /* 0x000fea0003800000 */
[----:B------:R-:W0:Y:S08]  /*18d40*/  S2UR UR5, SR_CgaCtaId ;  /* 0x00000000000579c3 */ /* 0x000e300000008800 */
[----:B------:R-:W-:Y:S06]  /*18d50*/  BAR.SYNC.DEFER_BLOCKING 0x5, 0x200 ;  /* 0x0148000000007b1d */ /* 0x000fec0000010000 */
[----:B------:R-:W-:Y:S01]  /*18d60*/  UMOV UR4, 0x400 ;  /* 0x0000040000047882 */ /* 0x000fe20000000000 */
[----:B------:R-:W-:Y:S01]  /*18d70*/  BSSY B0, `(.L_x_1576) ;  /* 0x00002c5000007945 */ /* 0x000fe20003800000 */
[----:B0-----:R-:W-:-:S06]  /*18d80*/  ULEA UR4, UR5, UR4, 0x18 ;  /* 0x0000000405047291 */ /* 0x001fcc000f8ec03f */
[----:B------:R-:W-:-:S05]  /*18d90*/  IMAD.U32 R2, RZ, RZ, UR4 ;  /* 0x00000004ff027e24 */ /* 0x000fca000f8e00ff */
[----:B------:R0:W1:Y:S01]  /*18da0*/  LDS.128 R72, [R2+0x2d8d0] ;  /* 0x02d8d00002487984 */ /* 0x0000620000000c00 */
[----:B------:R-:W-:Y:S06]  /*18db0*/  BAR.ARV 0x4, 0x200 ;  /* 0x0108000000007b1d */ /* 0x000fec0000002000 */
[----:B------:R-:W-:Y:S05]  /*18dc0*/  @P0 BRA `(.L_x_1577) ;  /* 0x0000002000240947 */ /* 0x000fea0003800000 */
[----:B------:R-:W2:Y:S01]  /*18dd0*/  LDL R0, [R1+0x6c] ;  /* 0x00006c0001007983 */ /* 0x000ea20000100800 */
[----:B------:R-:W-:Y:S01]  /*18de0*/  ULDC UR4, c[0x0][0xad4] ;  /* 0x0002b50000047ab9 */ /* 0x000fe20000000800 */
[----:B------:R-:W3:Y:S02]  /*18df0*/  LDC R44, c[0x0][0xbe8] ;  /* 0x0002fa00ff2c7b82 */ /* 0x000ee40000000800 */
[----:B------:R-:W4:Y:S04]  /*18e00*/  LDL.LU R36, [R1+0x54] ;  /* 0x0000540001247983 */ /* 0x000f280000300800 */
[----:B------:R-:W3:Y:S01]  /*18e10*/  LDL R42, [R1+0x58] ;  /* 0x00005800012a7983 */ /* 0x000ee20000100800 */
[----:B------:R-:W0:Y:S01]  /*18e20*/  S2R R5, SR_SWINHI ;  /* 0x0000000000057919 */ /* 0x000e220000002f00 */
[----:B------:R-:W-:-:S02]  /*18e30*/  MOV R34, R2 ;  /* 0x0000000200227202 */ /* 0x000fc40000000f00 */
[----:B0-----:R-:W-:-:S03]  /*18e40*/  MOV R35, R5 ;  /* 0x0000000500237202 */ /* 0x001fc60000000f00 */
[----:B--2---:R-:W-:-:S03]  /*18e50*/  IMAD.WIDE R8, R0, 0x2, R34 ;  /* 0x0000000200087825 */ /* 0x004fc600078e0222 */
[C---:B------:R-:W-:Y:S02]  /*18e60*/  LOP3.LUT R5, R8.reuse, 0x180, RZ, 0xc0, !PT ;  /* 0x0000018008057812 */ /* 0x040fe400078ec0ff */
[C---:B------:R-:W-:Y:S02]  /*18e70*/  IADD3 R10, P2, R8.reuse, 0x3020, RZ ;  /* 0x00003020080a7810 */ /* 0x040fe40007f5e0ff */
[----:B------:R-:W-:Y:S02]  /*18e80*/  SHF.R.U64 R5, R5, 0x3, RZ ;  /* 0x0000000305057819 */ /* 0x000fe400000012ff */
[C---:B------:R-:W-:Y:S02]  /*18e90*/  IADD3 R11, P4, R8.reuse, 0x20, RZ ;  /* 0x00000020080b7810 */ /* 0x040fe40007f9e0ff */
[C---:B------:R-:W-:Y:S02]  /*18ea0*/  IADD3 R31, P3, R8.reuse, 0x3000, RZ ;  /* 0x00003000081f7810 */ /* 0x040fe40007f7e0ff */
[----:B------:R-:W-:-:S02]  /*18eb0*/  IADD3 R12, P1, R8, 0x6000, RZ ;  /* 0x00006000080c7810 */ /* 0x000fc40007f3e0ff */
[----:B------:R-:W-:Y:S02]  /*18ec0*/  IADD3 R37, P0, R8, 0x6020, RZ ;  /* 0x0000602008257810 */ /* 0x000fe40007f1e0ff */
[----:B------:R-:W-:Y:S02]  /*18ed0*/  LOP3.LUT R8, R5, R8, RZ, 0x3c, !PT ;  /* 0x0000000805087212 */ /* 0x000fe400078e3cff */
[----:B------:R-:W-:Y:S01]  /*18ee0*/  LOP3.LUT R5, R10, 0x180, RZ, 0xc0, !PT ;  /* 0x000001800a057812 */ /* 0x000fe200078ec0ff */
[----:B------:R-:W-:Y:S01]  /*18ef0*/  IMAD.X R15, RZ, RZ, R9, P0 ;  /* 0x000000ffff0f7224 */ /* 0x000fe200000e0609 */
[----:B----4-:R-:W-:Y:S02]  /*18f00*/  ISETP.NE.AND P0, PT, R36, RZ, PT ;  /* 0x000000ff2400720c */ /* 0x010fe40003f05270 */
[----:B------:R-:W-:-:S04]  /*18f10*/  SHF.R.U64 R5, R5, 0x3, RZ ;  /* 0x0000000305057819 */ /* 0x000fc800000012ff */
[----:B------:R-:W-:Y:S02]  /*18f20*/  LOP3.LUT R28, R5, R10, RZ, 0x3c, !PT ;  /* 0x0000000a051c7212 */ /* 0x000fe400078e3cff */
[----:B------:R-:W-:Y:S01]  /*18f30*/  SEL R5, R36, UR4, P0 ;  /* 0x0000000424057c07 */ /* 0x000fe20008000000 */
[----:B------:R-:W-:Y:S05]  /*18f40*/  WARPSYNC.ALL ;  /* 0x0000000000007948 */ /* 0x000fea0003800000 */
[----:B------:R-:W-:Y:S01]  /*18f50*/  LOP3.LUT R0, R11, 0x180, RZ, 0xc0, !PT ;  /* 0x000001800b007812 */ /* 0x000fe200078ec0ff */
[--C-:B------:R-:W-:Y:S01]  /*18f60*/  IMAD.X R25, RZ, RZ, R9.reuse, P4 ;  /* 0x000000ffff197224 */ /* 0x100fe200020e0609 */
[----:B------:R-:W-:Y:S01]  /*18f70*/  LOP3.LUT R14, R37, 0x180, RZ, 0xc0, !PT ;  /* 0x00000180250e7812 */ /* 0x000fe200078ec0ff */
[--C-:B------:R-:W-:Y:S01]  /*18f80*/  IMAD.X R27, RZ, RZ, R9.reuse, P3 ;  /* 0x000000ffff1b7224 */ /* 0x100fe200018e0609 */
[----:B------:R-:W-:Y:S01]  /*18f90*/  SHF.R.U64 R0, R0, 0x3, RZ ;  /* 0x0000000300007819 */ /* 0x000fe200000012ff */
[--C-:B------:R-:W-:Y:S01]  /*18fa0*/  IMAD.X R29, RZ, RZ, R9.reuse, P2 ;  /* 0x000000ffff1d7224 */ /* 0x100fe200010e0609 */
[----:B------:R-:W-:Y:S01]  /*18fb0*/  MOV R30, R8 ;  /* 0x00000008001e7202 */ /* 0x000fe20000000f00 */
[----:B------:R-:W-:Y:S01]  /*18fc0*/  IMAD.X R13, RZ, RZ, R9, P1 ;  /* 0x000000ffff0d7224 */ /* 0x000fe200008e0609 */
[----:B------:R-:W-:Y:S01]  /*18fd0*/  LOP3.LUT R24, R0, R11, RZ, 0x3c, !PT ;  /* 0x0000000b00187212 */ /* 0x000fe200078e3cff */
[----:B------:R-:W-:Y:S01]  /*18fe0*/  ULDC.64 UR4, c[0x0][0xc00] ;  /* 0x0003000000047ab9 */ /* 0x000fe20000000a00 */
[----:B------:R-:W-:Y:S01]  /*18ff0*/  LOP3.LUT R0, R31, 0x180, RZ, 0xc0, !PT ;  /* 0x000001801f007812 */ /* 0x000fe200078ec0ff */
[----:B------:R-:W-:Y:S01]  /*19000*/  ULDC.64 UR6, c[0x0][0xc08] ;  /* 0x0003020000067ab9 */ /* 0x000fe20000000a00 */
[----:B------:R-:W-:-:S02]  /*19010*/  LOP3.LUT R11, R12, 0x180, RZ, 0xc0, !PT ;  /* 0x000001800c0b7812 */ /* 0x000fc400078ec0ff */
[----:B------:R-:W-:Y:S02]  /*19020*/  SHF.R.U64 R0, R0, 0x3, RZ ;  /* 0x0000000300007819 */ /* 0x000fe400000012ff */
[----:B------:R-:W-:Y:S02]  /*19030*/  SHF.R.U64 R11, R11, 0x3, RZ ;  /* 0x000000030b0b7819 */ /* 0x000fe400000012ff */
[----:B------:R-:W-:Y:S02]  /*19040*/  LOP3.LUT R26, R0, R31, RZ, 0x3c, !PT ;  /* 0x0000001f001a7212 */ /* 0x000fe400078e3cff */
[----:B------:R-:W-:Y:S02]  /*19050*/  SHF.R.U64 R14, R14, 0x3, RZ ;  /* 0x000000030e0e7819 */ /* 0x000fe400000012ff */
[----:B------:R-:W-:Y:S02]  /*19060*/  LOP3.LUT R12, R11, R12, RZ, 0x3c, !PT ;  /* 0x0000000c0b0c7212 */ /* 0x000fe400078e3cff */
[----:B------:R-:W-:-:S02]  /*19070*/  F2FP.F16.F32.PACK_AB R8, R7, R6 ;  /* 0x000000060708723e */ /* 0x000fc400000000ff */
[----:B------:R-:W-:Y:S02]  /*19080*/  F2FP.F16.F32.PACK_AB R9, R91, R90 ;  /* 0x0000005a5b09723e */ /* 0x000fe400000000ff */
[----:B------:R-:W-:Y:S02]  /*19090*/  F2FP.F16.F32.PACK_AB R10, R93, R92 ;  /* 0x0000005c5d0a723e */ /* 0x000fe400000000ff */
[----:B------:R-:W-:Y:S01]  /*190a0*/  F2FP.F16.F32.PACK_AB R11, R95, R94 ;  /* 0x0000005e5f0b723e */ /* 0x000fe200000000ff */
[----:B------:R-:W-:Y:S01]  /*190b0*/  BAR.SYNC.DEFER_BLOCKING 0x1, 0x180 ;  /* 0x0046000000007b1d */ /* 0x000fe20000010000 */
[----:B------:R-:W-:Y:S02]  /*190c0*/  MOV R41, R24 ;  /* 0x0000001800297202 */ /* 0x000fe40000000f00 */
[----:B------:R-:W-:Y:S02]  /*190d0*/  MOV R0, R26 ;  /* 0x0000001a00007202 */ /* 0x000fe40000000f00 */
[----:B------:R-:W-:-:S02]  /*190e0*/  LOP3.LUT R14, R14, R37, RZ, 0x3c, !PT ;  /* 0x000000250e0e7212 */ /* 0x000fc400078e3cff */
[----:B------:R-:W-:Y:S01]  /*190f0*/  F2FP.F16.F32.PACK_AB R24, R97, R96 ;  /* 0x000000606118723e */ /* 0x000fe200000000ff */
[----:B------:R-:W3:Y:S01]  /*19100*/  LDC.64 R36, c[0x0][0xc00] ;  /* 0x00030000ff247b82 */ /* 0x000ee20000000a00 */
[----:B------:R-:W-:Y:S02]  /*19110*/  F2FP.F16.F32.PACK_AB R25, R99, R98 ;  /* 0x000000626319723e */ /* 0x000fe400000000ff */
[----:B------:R-:W-:Y:S02]  /*19120*/  F2FP.F16.F32.PACK_AB R26, R101, R100 ;  /* 0x00000064651a723e */ /* 0x000fe400000000ff */
[----:B------:R-:W-:Y:S02]  /*19130*/  F2FP.F16.F32.PACK_AB R27, R103, R102 ;  /* 0x00000066671b723e */ /* 0x000fe400000000ff */
[----:B------:R-:W-:Y:S02]  /*19140*/  MOV R40, R28 ;  /* 0x0000001c00287202 */ /* 0x000fe40000000f00 */
[----:B------:R-:W-:-:S02]  /*19150*/  F2FP.F16.F32.PACK_AB R28, R105, R104 ;  /* 0x00000068691c723e */ /* 0x000fc400000000ff */
[----:B------:R-:W-:Y:S02]  /*19160*/  F2FP.F16.F32.PACK_AB R29, R33, R32 ;  /* 0x00000020211d723e */ /* 0x000fe400000000ff */
[----:B------:R-:W-:Y:S01]  /*19170*/  F2FP.F16.F32.PACK_AB R31, R111, R110 ;  /* 0x0000006e6f1f723e */ /* 0x000fe200000000ff */
[----:B------:R0:W-:Y:S01]  /*19180*/  STSM.16.M88.4 [R30], R8 ;  /* 0x000000081e007844 */ /* 0x0001e20000000200 */
[----:B------:R-:W-:Y:S02]  /*19190*/  MOV R39, R12 ;  /* 0x0000000c00277202 */ /* 0x000fe40000000f00 */
[----:B------:R-:W-:Y:S01]  /*191a0*/  MOV R38, R14 ;  /* 0x0000000e00267202 */ /* 0x000fe20000000f00 */
[----:B------:R2:W-:Y:S01]  /*191b0*/  STSM.16.M88.4 [R41], R24 ;  /* 0x0000001829007844 */ /* 0x0005e20000000200 */
        /* <DEDUP_REMOVED lines=8> */
[----:B------:R-:W-:Y:S02]  /*19240*/  F2FP.F16.F32.PACK_AB R11, R119, R118 ;  /* 0x00000076770b723e */ /* 0x000fe400000000ff */
[----:B--2---:R-:W-:Y:S02]  /*19250*/  F2FP.F16.F32.PACK_AB R24, R129, R128 ;  /* 0x000000808118723e */ /* 0x004fe400000000ff */
[----:B------:R-:W-:Y:S02]  /*19260*/  F2FP.F16.F32.PACK_AB R25, R131, R130 ;  /* 0x000000828319723e */ /* 0x000fe400000000ff */
[----:B------:R-:W-:Y:S02]  /*19270*/  F2FP.F16.F32.PACK_AB R26, R133, R132 ;  /* 0x00000084851a723e */ /* 0x000fe400000000ff */
[----:B------:R-:W-:Y:S01]  /*19280*/  F2FP.F16.F32.PACK_AB R27, R135, R134 ;  /* 0x00000086871b723e */ /* 0x000fe200000000ff */
[----:B------:R0:W-:Y:S04]  /*19290*/  STSM.16.M88.4 [R0], R28 ;  /* 0x0000001c00007844 */ /* 0x0001e80000000200 */
[----:B------:R2:W-:Y:S04]  /*192a0*/  STSM.16.M88.4 [R40], R8 ;  /* 0x0000000828007844 */ /* 0x0005e80000000200 */
[----:B------:R4:W-:Y:S04]  /*192b0*/  STSM.16.M88.4 [R39], R12 ;  /* 0x0000000c27007844 */ /* 0x0009e80000000200 */
[----:B------:R1:W-:Y:S01]  /*192c0*/  STSM.16.M88.4 [R38], R24 ;  /* 0x0000001826007844 */ /* 0x0003e20000000200 */
[----:B------:R-:W-:Y:S01]  /*192d0*/  BAR.SYNC.DEFER_BLOCKING 0x1, 0x180 ;  /* 0x0046000000007b1d */ /* 0x000fe20000010000 */
[----:B------:R-:W-:-:S04]  /*192e0*/  ISETP.NE.U32.AND P3, PT, RZ, UR4, PT ;  /* 0x00000004ff007c0c */ /* 0x000fc8000bf65070 */
[----:B------:R-:W-:Y:S01]  /*192f0*/  ISETP.NE.AND.EX P3, PT, RZ, UR5, PT, P3 ;  /* 0x00000005ff007c0c */ /* 0x000fe2000bf65330 */
[----:B0-----:R-:W-:Y:S02]  /*19300*/  IMAD.MOV.U32 R0, RZ, RZ, RZ ;  /* 0x000000ffff007224 */ /* 0x001fe400078e00ff */
[----:B---3--:R-:W-:-:S10]  /*19310*/  IMAD.WIDE R28, R42, 0x4, R36 ;  /* 0x000000042a1c7825 */ /* 0x008fd400078e0224 */
[----:B------:R-:W5:Y:S01]  /*19320*/  @P3 LDG.E R0, desc[UR38][R28.64] ;  /* 0x000000261c003981 */ /* 0x000f62000c1e1900 */
[----:B------:R-:W-:-:S04]  /*19330*/  ISETP.NE.U32.AND P0, PT, RZ, UR6, PT ;  /* 0x00000006ff007c0c */ /* 0x000fc8000bf05070 */
[----:B------:R-:W-:-:S13]  /*19340*/  ISETP.NE.AND.EX P0, PT, RZ, UR7, PT, P0 ;  /* 0x00000007ff007c0c */ /* 0x000fda000bf05300 */
[----:B--2---:R-:W0:Y:S01]  /*19350*/  @P0 LDC.64 R8, c[0x0][0xc08] ;  /* 0x00030200ff080b82 */ /* 0x004e220000000a00 */
[----:B------:R-:W-:Y:S01]  /*19360*/  ULDC UR6, c[0x0][0xa88] ;  /* 0x0002a20000067ab9 */ /* 0x000fe20000000800 */
[----:B----4-:R-:W-:Y:S01]  /*19370*/  IMAD.MOV.U32 R14, RZ, RZ, 0x9b8 ;  /* 0x000009b8ff0e7424 */ /* 0x010fe200078e00ff */
[----:B------:R-:W-:Y:S01]  /*19380*/  ISETP.GT.AND P1, PT, R5, 0x1, PT ;  /* 0x000000010500780c */ /* 0x000fe20003f24270 */
[----:B------:R-:W-:-:S03]  /*19390*/  IMAD.U32 R31, RZ, RZ, UR6 ;  /* 0x00000006ff1f7e24 */ /* 0x000fc6000f8e00ff */
[----:B------:R-:W-:-:S04]  /*193a0*/  SEL R14, R14, 0x978, P1 ;  /* 0x000009780e0e7807 */ /* 0x000fc80000800000 */
[----:B------:R2:W3:Y:S01]  /*193b0*/  LDC.64 R10, c[0x0][R14+0x218] ;  /* 0x000086000e0a7b82 */ /* 0x0004e20000000a00 */
[----:B0-----:R-:W-:-:S07]  /*193c0*/  @P0 IMAD.WIDE R8, R42, 0x4, R8 ;  /* 0x000000042a080825 */ /* 0x001fce00078e0208 */
[----:B------:R2:W0:Y:S01]  /*193d0*/  LDC.64 R12, c[0x0][R14+0x228] ;  /* 0x00008a000e0c7b82 */ /* 0x0004220000000a00 */
[----:B------:R4:W5:Y:S07]  /*193e0*/  @P0 LDG.E R31, desc[UR38][R8.64] ;  /* 0x00000026081f0981 */ /* 0x00096e000c1e1900 */
[----:B----4-:R2:W4:Y:S01]  /*193f0*/  LDC.64 R8, c[0x0][R14+0x220] ;  /* 0x000088000e087b82 */ /* 0x0105220000000a00 */
[----:B------:R-:W-:Y:S01]  /*19400*/  ISETP.NE.AND P2, PT, R44, 0x1, PT ;  /* 0x000000012c00780c */ /* 0x000fe20003f45270 */
[----:B-1-3--:R-:W-:-:S12]  /*19410*/  @P0 BRA `(.L_x_1578) ;  /* 0x0000000000100947 */ /* 0x00afd80003800000 */
[----:B------:R-:W-:Y:S05]  /*19420*/  @!P3 BRA `(.L_x_1578) ;  /* 0x00000000000cb947 */ /* 0x000fea0003800000 */
[----:B------:R-:W3:Y:S04]  /*19430*/  LDG.E R24, desc[UR38][R28.64] ;  /* 0x000000261c187981 */ /* 0x000ee8000c1e1900 */
[----:B-----5:R-:W3:Y:S02]  /*19440*/  LDG.E R31, desc[UR38][R28.64+0x4] ;  /* 0x000004261c1f7981 */ /* 0x020ee4000c1e1900 */
[----:B---3--:R-:W-:-:S07]  /*19450*/  IMAD.IADD R31, R31, 0x1, -R24 ;  /* 0x000000011f1f7824 */ /* 0x008fce00078e0a18 */
.L_x_1578:
[----:B------:R-:W3:Y:S04]  /*19460*/  LDL R51, [R1+0x50] ;  /* 0x0000500001337983 */ /* 0x000ee80000100800 */
[----:B------:R-:W3:Y:S04]  /*19470*/  LDL R28, [R1+0x44] ;  /* 0x00004400011c7983 */ /* 0x000ee80000100800 */
[----:B------:R-:W3:Y:S04]  /*19480*/  LDL R52, [R1+0x1c] ;  /* 0x00001c0001347983 */ /* 0x000ee80000100800 */
[----:B------:R-:W3:Y:S01]  /*19490*/  LDL R49, [R1+0x60] ;  /* 0x0000600001317983 */ /* 0x000ee20000100800 */
[----:B--2---:R-:W1:Y:S03]  /*194a0*/  LDC.64 R14, c[0x0][R14+0x210] ;  /* 0x000084000e0e7b82 */ /* 0x004e660000000a00 */
[----:B------:R-:W2:Y:S04]  /*194b0*/  LDL R36, [R1+0x68] ;  /* 0x0000680001247983 */ /* 0x000ea80000100800 */
[----:B------:R-:W2:Y:S01]  /*194c0*/  LDL R30, [R1+0x64] ;  /* 0x00006400011e7983 */ /* 0x000ea20000100800 */
[----:B------:R-:W-:Y:S01]  /*194d0*/  ISETP.NE.U32.AND P0, PT, RZ, UR4, PT ;  /* 0x00000004ff007c0c */ /* 0x000fe2000bf05070 */
[----:B------:R-:W0:Y:S03]  /*194e0*/  @P2 LDC R26, c[0x0][0xbec] ;  /* 0x0002fb00ff1a2b82 */ /* 0x000e260000000800 */
[----:B------:R-:W-:-:S02]  /*194f0*/  ISETP.NE.AND.EX P0, PT, RZ, UR5, PT, P0 ;  /* 0x00000005ff007c0c */ /* 0x000fc4000bf05300 */
[----:B------:R-:W-:-:S03]  /*19500*/  SHF.R.S32.HI R5, RZ, 0x1f, R42 ;  /* 0x0000001fff057819 */ /* 0x000fc6000001142a */
[----:B------:R-:W1:Y:S01]  /*19510*/  @P2 LDC R39, c[0x0][0xbf0] ;  /* 0x0002fc00ff272b82 */ /* 0x000e620000000800 */
[----:B------:R-:W-:-:S07]  /*19520*/  SEL R45, R42, RZ, !P0 ;  /* 0x000000ff2a2d7207 */ /* 0x000fce0004000000 */
[----:B------:R-:W0:Y:S01]  /*19530*/  LDC.64 R24, c[0x0][0xba8] ;  /* 0x0002ea00ff187b82 */ /* 0x000e220000000a00 */
[----:B------:R-:W-:Y:S01]  /*19540*/  SEL R5, R5, RZ, !P0 ;  /* 0x000000ff05057207 */ /* 0x000fe20004000000 */
[----:B----4-:R-:W-:-:S04]  /*19550*/  IMAD R9, R9, R45, RZ ;  /* 0x0000002d09097224 */ /* 0x010fc800078e02ff */
[C---:B------:R-:W-:Y:S02]  /*19560*/  IMAD R37, R8.reuse, R5, R9 ;  /* 0x0000000508257224 */ /* 0x040fe400078e0209 */
[----:B------:R-:W-:Y:S01]  /*19570*/  IMAD.WIDE.U32 R8, R8, R45, RZ ;  /* 0x0000002d08087225 */ /* 0x000fe200078e00ff */
[----:B-----5:R-:W-:Y:S01]  /*19580*/  SHF.R.S32.HI R47, RZ, 0x1f, R0 ;  /* 0x0000001fff2f7819 */ /* 0x020fe20000011400 */
[----:B0-----:R-:W0:Y:S08]  /*19590*/  @!P1 LDC R24, c[0x0][0xb50] ;  /* 0x0002d400ff189b82 */ /* 0x001e300000000800 */
[----:B------:R-:W4:Y:S01]  /*195a0*/  @!P1 LDC R25, c[0x0][0xb54] ;  /* 0x0002d500ff199b82 */ /* 0x000f220000000800 */
[----:B------:R-:W-:-:S02]  /*195b0*/  IMAD R46, R31, R44, RZ ;  /* 0x0000002c1f2e7224 */ /* 0x000fc400078e02ff */
[-C--:B---3--:R-:W-:Y:S02]  /*195c0*/  IMAD R27, R11, R51.reuse, RZ ;  /* 0x000000330b1b7224 */ /* 0x088fe400078e02ff */
[----:B------:R-:W-:-:S04]  /*195d0*/  IMAD.WIDE.U32 R10, R10, R51, RZ ;  /* 0x000000330a0a7225 */ /* 0x000fc800078e00ff */
[----:B------:R-:W-:Y:S01]  /*195e0*/  IMAD.IADD R29, R28, 0x1, R52 ;  /* 0x000000011c1d7824 */ /* 0x000fe200078e0234 */
[----:B------:R-:W-:Y:S01]  /*195f0*/  IADD3 R10, P0, P3, R8, R10, R0 ;  /* 0x0000000a080a7210 */ /* 0x000fe20007b1e000 */
[----:B------:R-:W-:Y:S02]  /*19600*/  IMAD.IADD R28, R11, 0x1, R27 ;  /* 0x000000010b1c7824 */ /* 0x000fe400078e021b */
[----:B------:R-:W-:Y:S01]  /*19610*/  @P2 IMAD.HI.U32 R8, R29, R26, RZ ;  /* 0x0000001a1d082227 */ /* 0x000fe200078e00ff */
[----:B------:R-:W-:-:S03]  /*19620*/  SEL R5, R49, RZ, P1 ;  /* 0x000000ff31057207 */ /* 0x000fc60000800000 */
[----:B------:R-:W-:Y:S02]  /*19630*/  IMAD.IADD R11, R9, 0x1, R37 ;  /* 0x00000001090b7824 */ /* 0x000fe400078e0225 */
[----:B------:R-:W-:Y:S01]  /*19640*/  IMAD.MOV.U32 R9, RZ, RZ, R29 ;  /* 0x000000ffff097224 */ /* 0x000fe200078e001d */
[----:B-1----:R-:W-:Y:S01]  /*19650*/  @P2 SHF.R.U32.HI R9, RZ, R39, R8 ;  /* 0x00000027ff092219 */ /* 0x002fe20000011608 */
[-C--:B------:R-:W-:Y:S02]  /*19660*/  IMAD R27, R13, R5.reuse, RZ ;  /* 0x000000050d1b7224 */ /* 0x080fe400078e02ff */
[----:B------:R-:W-:-:S04]  /*19670*/  IMAD.WIDE.U32 R12, R12, R5, RZ ;  /* 0x000000050c0c7225 */ /* 0x000fc800078e00ff */
[----:B------:R-:W-:Y:S01]  /*19680*/  IMAD.MOV R5, RZ, RZ, -R9 ;  /* 0x000000ffff057224 */ /* 0x000fe200078e0a09 */
[----:B------:R-:W-:Y:S01]  /*19690*/  IADD3.X R11, R11, R28, R47, P0, P3 ;  /* 0x0000001c0b0b7210 */ /* 0x000fe200007e642f */
[----:B------:R-:W-:Y:S01]  /*196a0*/  IMAD.IADD R27, R13, 0x1, R27 ;  /* 0x000000010d1b7824 */ /* 0x000fe200078e021b */
[----:B------:R-:W-:Y:S01]  /*196b0*/  IADD3 R12, P0, P3, R9, R10, R12 ;  /* 0x0000000a090c7210 */ /* 0x000fe20007b1e00c */
[----:B------:R-:W-:Y:S01]  /*196c0*/  IMAD R5, R44, R5, R29 ;  /* 0x000000052c057224 */ /* 0x000fe200078e021d */
[----:B------:R-:W-:-:S04]  /*196d0*/  SHF.R.S32.HI R8, RZ, 0x1f, R9 ;  /* 0x0000001fff087819 */ /* 0x000fc80000011409 */
[----:B------:R-:W-:Y:S01]  /*196e0*/  IADD3.X R13, R8, R11, R27, P0, P3 ;  /* 0x0000000b080d7210 */ /* 0x000fe200007e641b */
[-C--:B------:R-:W-:Y:S01]  /*196f0*/  IMAD R8, R15, R5.reuse, RZ ;  /* 0x000000050f087224 */ /* 0x080fe200078e02ff */
[----:B------:R-:W-:Y:S01]  /*19700*/  SHF.R.S32.HI R9, RZ, 0x1f, R5 ;  /* 0x0000001fff097819 */ /* 0x000fe20000011405 */
[----:B------:R-:W-:-:S04]  /*19710*/  IMAD.WIDE.U32 R12, R14, R5, R12 ;  /* 0x000000050e0c7225 */ /* 0x000fc800078e000c */
[----:B------:R-:W-:Y:S01]  /*19720*/  IMAD R9, R14, R9, R8 ;  /* 0x000000090e097224 */ /* 0x000fe200078e0208 */
[----:B0-----:R-:W-:-:S03]  /*19730*/  LEA R24, P0, R12, R24, 0x2 ;  /* 0x000000180c187211 */ /* 0x001fc600078010ff */
[----:B------:R-:W-:-:S05]  /*19740*/  IMAD.IADD R5, R13, 0x1, R9 ;  /* 0x000000010d057824 */ /* 0x000fca00078e0209 */
[----:B----4-:R-:W-:Y:S01]  /*19750*/  LEA.HI.X R5, R12, R25, R5, 0x2, P0 ;  /* 0x000000190c057211 */ /* 0x010fe200000f1405 */
[----:B------:R-:W-:Y:S01]  /*19760*/  SHFL.IDX PT, R8, R24, RZ, 0x1c1f ;  /* 0x001c1fff18087589 */ /* 0x000fe200000e0000 */
[----:B--2---:R-:W-:-:S03]  /*19770*/  IMAD.IADD R25, R36, 0x1, R52 ;  /* 0x0000000124197824 */ /* 0x004fc600078e0234 */
[----:B------:R-:W0:Y:S04]  /*19780*/  SHFL.IDX PT, R9, R5, RZ, 0x1c1f ;  /* 0x001c1fff05097589 */ /* 0x000e2800000e0000 */
[----:B------:R-:W-:Y:S04]  /*19790*/  SHFL.IDX PT, R10, R24, 0x1, 0x1c1f ;  /* 0x003c1f00180a7f89 */ /* 0x000fe800000e0000 */
[----:B------:R-:W1:Y:S01]  /*197a0*/  SHFL.IDX PT, R11, R5, 0x1, 0x1c1f ;  /* 0x003c1f00050b7f89 */ /* 0x000e6200000e0000 */
        /* <DEDUP_REMOVED lines=9> */
[----:B------:R-:W-:Y:S01]  /*19840*/  ULDC.64 UR4, c[0x0][0xaa0] ;  /* 0x0002a80000047ab9 */ /* 0x000fe20000000a00 */
        /* <DEDUP_REMOVED lines=9> */
[C---:B------:R-:W-:Y:S01]  /*198e0*/  IADD3 R6, P5, R34.reuse, 0x7800, RZ ;  /* 0x0000780022067810 */ /* 0x040fe20007fbe0ff */
[----:B------:R-:W-:Y:S01]  /*198f0*/  IMAD R47, R47, UR4, RZ ;  /* 0x000000042f2f7c24 */ /* 0x000fe2000f8e02ff */
[----:B------:R-:W-:Y:S02]  /*19900*/  IADD3 R25, P0, R34, 0x1800, RZ ;  /* 0x0000180022197810 */ /* 0x000fe40007f1e0ff */
[----:B------:R-:W-:Y:S02]  /*19910*/  LOP3.LUT R3, R6, 0x180, RZ, 0xc0, !PT ;  /* 0x0000018006037812 */ /* 0x000fe400078ec0ff */
[----:B------:R-:W-:Y:S01]  /*19920*/  IADD3 R29, P1, R34, 0x3000, RZ ;  /* 0x00003000221d7810 */ /* 0x000fe20007f3e0ff */
[----:B------:R-:W-:Y:S01]  /*19930*/  IMAD.WIDE.U32 R12, R0, UR4, RZ ;  /* 0x00000004000c7c25 */ /* 0x000fe2000f8e00ff */
[----:B------:R-:W-:Y:S02]  /*19940*/  SHF.R.U64 R3, R3, 0x3, RZ ;  /* 0x0000000303037819 */ /* 0x000fe400000012ff */
[----:B------:R-:W-:Y:S01]  /*19950*/  IADD3 R33, P3, R34, 0x4800, RZ ;  /* 0x0000480022217810 */ /* 0x000fe20007f7e0ff */
[----:B------:R-:W-:Y:S01]  /*19960*/  IMAD.X R41, RZ, RZ, R35, P5 ;  /* 0x000000ffff297224 */ /* 0x000fe200028e0623 */
[----:B------:R-:W-:-:S02]  /*19970*/  LOP3.LUT R40, R3, R6, RZ, 0x3c, !PT ;  /* 0x0000000603287212 */ /* 0x000fc400078e3cff */
[----:B------:R-:W1:Y:S01]  /*19980*/  @P2 LDC R3, c[0x0][0xbec] ;  /* 0x0002fb00ff032b82 */ /* 0x000e620000000800 */
[----:B------:R-:W-:Y:S01]  /*19990*/  IADD3 R37, P4, R34, 0x6000, RZ ;  /* 0x0000600022257810 */ /* 0x000fe20007f9e0ff */
[----:B------:R-:W-:Y:S01]  /*199a0*/  IMAD R47, R0, UR5, R47 ;  /* 0x00000005002f7c24 */ /* 0x000fe2000f8e022f */
[----:B------:R-:W-:Y:S01]  /*199b0*/  LOP3.LUT R24, R25, 0x180, RZ, 0xc0, !PT ;  /* 0x0000018019187812 */ /* 0x000fe200078ec0ff */
[----:B------:R-:W-:Y:S01]  /*199c0*/  IMAD R0, R15, 0x60, R10 ;  /* 0x000000600f007824 */ /* 0x000fe200078e020a */
[----:B------:R-:W-:Y:S01]  /*199d0*/  LOP3.LUT R28, R29, 0x180, RZ, 0xc0, !PT ;  /* 0x000001801d1c7812 */ /* 0x000fe200078ec0ff */
[----:B------:R-:W5:Y:S01]  /*199e0*/  LD.E.128 R40, desc[UR38][R40.64] ;  /* 0x0000002628287980 */ /* 0x000f62000c101d00 */
[----:B------:R-:W-:Y:S02]  /*199f0*/  LOP3.LUT R32, R33, 0x180, RZ, 0xc0, !PT ;  /* 0x0000018021207812 */ /* 0x000fe400078ec0ff */
[----:B------:R-:W-:Y:S02]  /*19a00*/  LOP3.LUT R36, R37, 0x180, RZ, 0xc0, !PT ;  /* 0x0000018025247812 */ /* 0x000fe400078ec0ff */
[----:B------:R-:W-:Y:S01]  /*19a10*/  LOP3.LUT R5, R34, 0x180, RZ, 0xc0, !PT ;  /* 0x0000018022057812 */ /* 0x000fe200078ec0ff */
[----:B------:R-:W-:Y:S01]  /*19a20*/  IMAD.IADD R13, R13, 0x1, R47 ;  /* 0x000000010d0d7824 */ /* 0x000fe200078e022f */
[----:B------:R-:W-:Y:S01]  /*19a30*/  SHF.R.U64 R24, R24, 0x3, RZ ;  /* 0x0000000318187819 */ /* 0x000fe200000012ff */
[----:B------:R-:W-:Y:S01]  /*19a40*/  ULDC.64 UR4, c[0x0][0xae8] ;  /* 0x0002ba0000047ab9 */ /* 0x000fe20000000a00 */
[----:B------:R-:W-:Y:S01]  /*19a50*/  SHF.R.U64 R28, R28, 0x3, RZ ;  /* 0x000000031c1c7819 */ /* 0x000fe200000012ff */
[----:B------:R-:W-:Y:S01]  /*19a60*/  IMAD.IADD R14, R52, 0x1, R0 ;  /* 0x00000001340e7824 */ /* 0x000fe200078e0200 */
[----:B------:R-:W-:-:S02]  /*19a70*/  SHF.R.U64 R32, R32, 0x3, RZ ;  /* 0x0000000320207819 */ /* 0x000fc400000012ff */
[----:B------:R-:W-:Y:S02]  /*19a80*/  SHF.R.U64 R36, R36, 0x3, RZ ;  /* 0x0000000324247819 */ /* 0x000fe400000012ff */
[----:B------:R-:W-:Y:S01]  /*19a90*/  SHF.R.U64 R5, R5, 0x3, RZ ;  /* 0x0000000305057819 */ /* 0x000fe200000012ff */
[----:B------:R-:W-:Y:S01]  /*19aa0*/  IMAD.WIDE.U32 R12, R51, UR4, R12 ;  /* 0x00000004330c7c25 */ /* 0x000fe2000f8e000c */
[----:B------:R-:W-:Y:S02]  /*19ab0*/  LOP3.LUT R24, R24, R25, RZ, 0x3c, !PT ;  /* 0x0000001918187212 */ /* 0x000fe400078e3cff */
[----:B------:R-:W-:Y:S01]  /*19ac0*/  LOP3.LUT R28, R28, R29, RZ, 0x3c, !PT ;  /* 0x0000001d1c1c7212 */ /* 0x000fe200078e3cff */
[----:B-1----:R-:W-:Y:S01]  /*19ad0*/  @P2 IMAD.HI.U32 R0, R14, R3, RZ ;  /* 0x000000030e002227 */ /* 0x002fe200078e00ff */
[----:B------:R-:W-:Y:S02]  /*19ae0*/  LOP3.LUT R32, R32, R33, RZ, 0x3c, !PT ;  /* 0x0000002120207212 */ /* 0x000fe400078e3cff */
[----:B------:R-:W-:Y:S01]  /*19af0*/  LOP3.LUT R36, R36, R37, RZ, 0x3c, !PT ;  /* 0x0000002524247212 */ /* 0x000fe200078e3cff */
[--C-:B------:R-:W-:Y:S01]  /*19b00*/  IMAD.X R25, RZ, RZ, R35.reuse, P0 ;  /* 0x000000ffff197224 */ /* 0x100fe200000e0623 */
[----:B------:R-:W-:Y:S01]  /*19b10*/  LOP3.LUT R4, R5, R34, RZ, 0x3c, !PT ;  /* 0x0000002205047212 */ /* 0x000fe200078e3cff */
[----:B------:R-:W-:Y:S01]  /*19b20*/  IMAD.X R29, RZ, RZ, R35, P1 ;  /* 0x000000ffff1d7224 */ /* 0x000fe200008e0623 */
[----:B------:R-:W-:Y:S01]  /*19b30*/  SHF.R.S32.HI R8, RZ, 0x1f, R45 ;  /* 0x0000001fff087819 */ /* 0x000fe2000001142d */
[----:B------:R-:W-:-:S02]  /*19b40*/  IMAD.X R33, RZ, RZ, R35, P3 ;  /* 0x000000ffff217224 */ /* 0x000fc400018e0623 */
[--C-:B------:R-:W-:Y:S01]  /*19b50*/  IMAD.X R37, RZ, RZ, R35.reuse, P4 ;  /* 0x000000ffff257224 */ /* 0x100fe200020e0623 */
[----:B------:R-:W5:Y:S01]  /*19b60*/  LD.E.128 R24, desc[UR38][R24.64] ;  /* 0x0000002618187980 */ /* 0x000f62000c101d00 */
[----:B------:R-:W-:Y:S02]  /*19b70*/  IMAD.MOV.U32 R5, RZ, RZ, R35 ;  /* 0x000000ffff057224 */ /* 0x000fe400078e0023 */
[----:B------:R-:W-:Y:S01]  /*19b80*/  IMAD R13, R51, UR5, R13 ;  /* 0x00000005330d7c24 */ /* 0x000fe2000f8e020d */
[----:B------:R-:W-:Y:S01]  /*19b90*/  ULDC.64 UR4, c[0x0][0xaf0] ;  /* 0x0002bc0000047ab9 */ /* 0x000fe20000000a00 */
[----:B------:R-:W-:Y:S01]  /*19ba0*/  IMAD.MOV.U32 R3, RZ, RZ, R14 ;  /* 0x000000ffff037224 */ /* 0x000fe200078e000e */
[----:B0-----:R-:W-:Y:S01]  /*19bb0*/  @P2 SHF.R.U32.HI R3, RZ, R11, R0 ;  /* 0x0000000bff032219 */ /* 0x001fe20000011600 */
[----:B------:R-:W-:Y:S01]  /*19bc0*/  IMAD R8, R8, UR4, RZ ;  /* 0x0000000408087c24 */ /* 0x000fe2000f8e02ff */
[----:B------:R-:W5:Y:S01]  /*19bd0*/  LD.E.128 R4, desc[UR38][R4.64] ;  /* 0x0000002604047980 */ /* 0x000f62000c101d00 */
[----:B------:R-:W-:Y:S01]  /*19be0*/  IMAD.WIDE.U32 R12, R45, UR4, R12 ;  /* 0x000000042d0c7c25 */ /* 0x000fe2000f8e000c */
[----:B------:R-:W-:-:S02]  /*19bf0*/  SHF.R.S32.HI R0, RZ, 0x1f, R3 ;  /* 0x0000001fff007819 */ /* 0x000fc40000011403 */
[----:B------:R-:W5:Y:S01]  /*19c00*/  LD.E.128 R28, desc[UR38][R28.64] ;  /* 0x000000261c1c7980 */ /* 0x000f62000c101d00 */
[----:B------:R-:W-:Y:S01]  /*19c10*/  IMAD R11, R45, UR5, R8 ;  /* 0x000000052d0b7c24 */ /* 0x000fe2000f8e0208 */
[----:B------:R-:W-:Y:S02]  /*19c20*/  ULDC.64 UR4, c[0x0][0xae0] ;  /* 0x0002b80000047ab9 */ /* 0x000fe40000000a00 */
[----:B------:R-:W5:Y:S01]  /*19c30*/  LD.E.128 R32, desc[UR38][R32.64] ;  /* 0x0000002620207980 */ /* 0x000f62000c101d00 */
[----:B------:R-:W-:-:S03]  /*19c40*/  IMAD.MOV R15, RZ, RZ, -R3 ;  /* 0x000000ffff0f7224 */ /* 0x000fc600078e0a03 */
[----:B------:R-:W5:Y:S01]  /*19c50*/  LD.E.128 R36, desc[UR38][R36.64] ;  /* 0x0000002624247980 */ /* 0x000f62000c101d00 */
        /* <DEDUP_REMOVED lines=8> */
[----:B------:R-:W-:Y:S02]  /*19ce0*/  IMAD R11, R44, R15, R14 ;  /* 0x0000000f2c0b7224 */ /* 0x000fe400078e020e */
[----:B------:R-:W-:-:S04]  /*19cf0*/  IMAD.WIDE.U32 R12, R3, UR4, R12 ;  /* 0x00000004030c7c25 */ /* 0x000fc8000f8e000c */
[----:B------:R-:W-:Y:S01]  /*19d00*/  IMAD R15, R3, UR5, R0 ;  /* 0x00000005030f7c24 */ /* 0x000fe2000f8e0200 */
[----:B------:R-:W-:Y:S01]  /*19d10*/  SHF.R.S32.HI R3, RZ, 0x1f, R11 ;  /* 0x0000001fff037819 */ /* 0x000fe2000001140b */
        /* <DEDUP_REMOVED lines=20> */
.L_x_1804:
[----:B------:R-:W-:Y:S01]  /*19e60*/  IMAD.IADD R45, R10, 0x1, R52 ;  /* 0x000000010a2d7824 */ /* 0x000fe200078e0234 */
        /* <DEDUP_REMOVED lines=9> */
[C---:B------:R-:W-:Y:S01]  /*19f00*/  @!P2 LEA R20, P4, R44.reuse, R14, 0x1 ;  /* 0x0000000e2c14a211 */ /* 0x040fe200078808ff */
[----:B------:R-:W-:Y:S01]  /*19f10*/  @!P0 IMAD.WIDE R10, R9, 0x2, R14 ;  /* 0x00000002090a8825 */ /* 0x000fe200078e020e */
[-C--:B------:R-:W-:Y:S02]  /*19f20*/  @!P1 LEA.HI.X R13, R47, R3.reuse, R50, 0x1, P3 ;  /* 0x000000032f0d9211 */ /* 0x080fe400018f0c32 */
[----:B------:R-:W-:Y:S02]  /*19f30*/  @!P2 LEA.HI.X R21, R44, R3, R48, 0x1, P4 ;  /* 0x000000032c15a211 */ /* 0x000fe400020f0c30 */
[----:B-----5:R3:W-:Y:S04]  /*19f40*/  @!P0 ST.E.128 desc[UR38][R10.64], R4 ;  /* 0x000000040a008985 */ /* 0x0207e8000c101d26 */
[----:B------:R3:W-:Y:S04]  /*19f50*/  @!P1 ST.E.128 desc[UR38][R12.64], R28 ;  /* 0x0000001c0c009985 */ /* 0x0007e8000c101d26 */
[----:B------:R3:W-:Y:S02]  /*19f60*/  @!P2 ST.E.128 desc[UR38][R20.64], R36 ;  /* 0x000000241400a985 */ /* 0x0007e4000c101d26 */
.L_x_1582:
[----:B------:R-:W-:Y:S05]  /*19f70*/  BSYNC B1 ;  /* 0x0000000000017941 */ /* 0x000fea0003800000 */
.L_x_1581:
[----:B------:R-:W-:-:S03]  /*19f80*/  UMOV UR4, 0xffffffff ;  /* 0xffffffff00047882 */ /* 0x000fc60000000000 */
[----:B------:R-:W-:Y:S05]  /*19f90*/  BRA.DIV UR4, `(.L_x_1583) ;  /* 0x000000b204c07947 */ /* 0x000fea000b800000 */
[----:B-1----:R1:W4:Y:S04]  /*19fa0*/  SHFL.IDX PT, R3, R8, 0x1, 0x1c1f ;  /* 0x003c1f0008037f89 */ /* 0x00232800000e0000 */
[----:B--2---:R1:W2:Y:S02]  /*19fb0*/  SHFL.IDX PT, R14, R0, 0x1, 0x1c1f ;  /* 0x003c1f00000e7f89 */ /* 0x0042a400000e0000 */
.L_x_1808:
[----:B---3-5:R-:W-:-:S05]  /*19fc0*/  VIADD R5, R45, 0x60 ;  /* 0x000000602d057836 */ /* 0x028fca0000000000 */
[----:B------:R-:W-:-:S13]  /*19fd0*/  ISETP.GE.AND P0, PT, R5, R46, PT ;  /* 0x0000002e0500720c */ /* 0x000fda0003f06270 */
[----:B------:R-:W-:Y:S05]  /*19fe0*/  @P0 BRA `(.L_x_1584) ;  /* 0x0000001800740947 */ /* 0x000fea0003800000 */
[----:B------:R-:W-:Y:S02]  /*19ff0*/  ULDC UR4, c[0x0][0xac8] ;  /* 0x0002b20000047ab9 */ /* 0x000fe40000000800 */
[----:B------:R-:W-:Y:S02]  /*1a000*/  ISETP.GE.AND P1, PT, R9, UR4, PT ;  /* 0x0000000409007c0c */ /* 0x000fe4000bf26270 */
[----:B------:R-:W-:-:S11]  /*1a010*/  ISETP.GE.AND P2, PT, R47, UR4, PT ;  /* 0x000000042f007c0c */ /* 0x000fd6000bf46270 */
[----:B----4-:R-:W-:Y:S02]  /*1a020*/  @!P1 IMAD.MOV.U32 R15, RZ, RZ, R3 ;  /* 0x000000ffff0f9224 */ /* 0x010fe400078e0003 */
[----:B--2---:R-:W-:Y:S01]  /*1a030*/  @!P2 LEA R6, P0, R47, R14, 0x1 ;  /* 0x0000000e2f06a211 */ /* 0x004fe200078008ff */
[----:B------:R-:W-:-:S03]  /*1a040*/  @!P1 IMAD.WIDE R4, R9, 0x2, R14 ;  /* 0x0000000209049825 */ /* 0x000fc600078e020e */
        /* <DEDUP_REMOVED lines=9> */
.L_x_1579:
        /* <DEDUP_REMOVED lines=9> */
[----:B------:R-:W-:Y:S02]  /*1a170*/  IMAD.MOV.U32 R3, RZ, RZ, R29 ;  /* 0x000000ffff037224 */ /* 0x000fe400078e001d */
[----:B------:R-:W-:-:S04]  /*1a180*/  IMAD.WIDE.U32 R4, R51, UR4, R4 ;  /* 0x0000000433047c25 */ /* 0x000fc8000f8e0004 */
[----:B------:R-:W-:Y:S01]  /*1a190*/  IMAD R5, R51, UR5, R5 ;  /* 0x0000000533057c24 */ /* 0x000fe2000f8e0205 */
[----:B------:R-:W-:Y:S02]  /*1a1a0*/  ULDC.64 UR4, c[0x0][0xb40] ;  /* 0x0002d00000047ab9 */ /* 0x000fe40000000a00 */
        /* <DEDUP_REMOVED lines=33> */
.L_x_1811:
[----:B------:R-:W-:Y:S01]  /*1a3c0*/  ISETP.GE.AND P0, PT, R25, R46, PT ;  /* 0x0000002e1900720c */ /* 0x000fe20003f06270 */
[----:B------:R-:W-:-:S12]  /*1a3d0*/  BSSY B1, `(.L_x_1586) ;  /* 0x0000051000017945 */ /* 0x000fd80003800000 */
[----:B------:R-:W-:Y:S05]  /*1a3e0*/  @P0 BRA `(.L_x_1587) ;  /* 0x00000004003c0947 */ /* 0x000fea0003800000 */
[----:B------:R-:W-:Y:S01]  /*1a3f0*/  ULDC UR4, c[0x0][0xac8] ;  /* 0x0002b20000047ab9 */ /* 0x000fe20000000800 */
[C---:B------:R-:W-:Y:S01]  /*1a400*/  VIADD R15, R22.reuse, 0x8 ;  /* 0x00000008160f7836 */ /* 0x040fe20000000000 */
[C---:B------:R-:W-:Y:S01]  /*1a410*/  ISETP.GE.AND P0, PT, R22.reuse, UR4, PT ;  /* 0x0000000416007c0c */ /* 0x040fe2000bf06270 */
[C---:B------:R-:W-:Y:S01]  /*1a420*/  VIADD R12, R22.reuse, 0x10 ;  /* 0x00000010160c7836 */ /* 0x040fe20000000000 */
[----:B------:R-:W-:Y:S01]  /*1a430*/  SHF.R.S32.HI R8, RZ, 0x1f, R22 ;  /* 0x0000001fff087819 */ /* 0x000fe20000011416 */
[C---:B------:R-:W-:Y:S01]  /*1a440*/  VIADD R29, R22.reuse, 0x20 ;  /* 0x00000020161d7836 */ /* 0x040fe20000000000 */
[----:B------:R-:W-:Y:S01]  /*1a450*/  ISETP.GE.AND P1, PT, R15, UR4, PT ;  /* 0x000000040f007c0c */ /* 0x000fe2000bf26270 */
[----:B------:R-:W-:Y:S01]  /*1a460*/  VIADD R24, R22, 0x8 ;  /* 0x0000000816187836 */ /* 0x000fe20000000000 */
[----:B------:R-:W-:Y:S01]  /*1a470*/  ISETP.GE.AND P4, PT, R12, UR4, PT ;  /* 0x000000040c007c0c */ /* 0x000fe2000bf86270 */
[C---:B------:R-:W-:Y:S02]  /*1a480*/  VIADD R13, R22.reuse, 0x10 ;  /* 0x00000010160d7836 */ /* 0x040fe40000000000 */
[C---:B------:R-:W-:Y:S01]  /*1a490*/  VIADD R30, R22.reuse, 0x18 ;  /* 0x00000018161e7836 */ /* 0x040fe20000000000 */
[----:B------:R-:W-:Y:S01]  /*1a4a0*/  SHF.R.S32.HI R24, RZ, 0x1f, R24 ;  /* 0x0000001fff187819 */ /* 0x000fe20000011418 */
[C---:B------:R-:W-:Y:S01]  /*1a4b0*/  VIADD R28, R22.reuse, 0x28 ;  /* 0x00000028161c7836 */ /* 0x040fe20000000000 */
[----:B------:R-:W-:Y:S01]  /*1a4c0*/  SHF.R.S32.HI R13, RZ, 0x1f, R13 ;  /* 0x0000001fff0d7819 */ /* 0x000fe2000001140d */
[C---:B------:R-:W-:Y:S01]  /*1a4d0*/  VIADD R31, R22.reuse, 0x20 ;  /* 0x00000020161f7836 */ /* 0x040fe20000000000 */
[C---:B--2---:R-:W-:Y:S01]  /*1a4e0*/  @!P0 LEA R4, P2, R22.reuse, R14, 0x2 ;  /* 0x0000000e16048211 */ /* 0x044fe200078410ff */
[----:B------:R-:W-:Y:S01]  /*1a4f0*/  VIADD R34, R22, 0x18 ;  /* 0x0000001816227836 */ /* 0x000fe20000000000 */
[----:B------:R-:W-:-:S02]  /*1a500*/  ISETP.GE.AND P3, PT, R30, UR4, PT ;  /* 0x000000041e007c0c */ /* 0x000fc4000bf66270 */
[-C--:B-1----:R-:W-:Y:S02]  /*1a510*/  @!P0 LEA.HI.X R5, R22, R3.reuse, R8, 0x2, P2 ;  /* 0x0000000316058211 */ /* 0x082fe400010f1408 */
[-C--:B------:R-:W-:Y:S02]  /*1a520*/  @!P1 LEA R8, P2, R15, R14.reuse, 0x2 ;  /* 0x0000000e0f089211 */ /* 0x080fe400078410ff */
[----:B------:R-:W-:Y:S01]  /*1a530*/  @!P4 LEA R10, P5, R12, R14, 0x2 ;  /* 0x0000000e0c0ac211 */ /* 0x000fe200078a10ff */
[----:B------:R1:W-:Y:S01]  /*1a540*/  @!P0 ST.E.64 desc[UR38][R4.64], R6 ;  /* 0x0000000604008985 */ /* 0x0003e2000c101b26 */
[----:B------:R-:W-:Y:S02]  /*1a550*/  ISETP.GE.AND P0, PT, R29, UR4, PT ;  /* 0x000000041d007c0c */ /* 0x000fe4000bf06270 */
[-C--:B------:R-:W-:Y:S01]  /*1a560*/  @!P1 LEA.HI.X R9, R15, R3.reuse, R24, 0x2, P2 ;  /* 0x000000030f099211 */ /* 0x080fe200010f1418 */
[----:B------:R-:W-:Y:S01]  /*1a570*/  VIADD R15, R22, 0x30 ;  /* 0x00000030160f7836 */ /* 0x000fe20000000000 */
[----:B------:R-:W-:-:S02]  /*1a580*/  @!P4 LEA.HI.X R11, R12, R3, R13, 0x2, P5 ;  /* 0x000000030c0bc211 */ /* 0x000fc400028f140d */
[----:B------:R-:W-:Y:S01]  /*1a590*/  ISETP.GE.AND P2, PT, R28, UR4, PT ;  /* 0x000000041c007c0c */ /* 0x000fe2000bf46270 */
[----:B------:R2:W-:Y:S01]  /*1a5a0*/  @!P1 ST.E.64 desc[UR38][R8.64], R92 ;  /* 0x0000005c08009985 */ /* 0x0005e2000c101b26 */
[----:B------:R-:W-:Y:S02]  /*1a5b0*/  SHF.R.S32.HI R31, RZ, 0x1f, R31 ;  /* 0x0000001fff1f7819 */ /* 0x000fe4000001141f */
[-C--:B------:R-:W-:Y:S01]  /*1a5c0*/  @!P3 LEA R12, P5, R30, R14.reuse, 0x2 ;  /* 0x0000000e1e0cb211 */ /* 0x080fe200078a10ff */
[----:B------:R-:W-:Y:S01]  /*1a5d0*/  @!P4 ST.E.64 desc[UR38][R10.64], R96 ;  /* 0x000000600a00c985 */ /* 0x000fe2000c101b26 */
[----:B------:R-:W-:Y:S02]  /*1a5e0*/  SHF.R.S32.HI R34, RZ, 0x1f, R34 ;  /* 0x0000001fff227819 */ /* 0x000fe40000011422 */
[----:B------:R-:W-:Y:S02]  /*1a5f0*/  @!P0 LEA R24, P4, R29, R14, 0x2 ;  /* 0x0000000e1d188211 */ /* 0x000fe400078810ff */
[----:B------:R-:W-:-:S02]  /*1a600*/  ISETP.GE.AND P1, PT, R15, UR4, PT ;  /* 0x000000040f007c0c */ /* 0x000fc4000bf26270 */
[-C--:B------:R-:W-:Y:S01]  /*1a610*/  @!P0 LEA.HI.X R25, R29, R3.reuse, R31, 0x2, P4 ;  /* 0x000000031d198211 */ /* 0x080fe200020f141f */
[----:B------:R-:W-:Y:S01]  /*1a620*/  VIADD R31, R22, 0x28 ;  /* 0x00000028161f7836 */ /* 0x000fe20000000000 */
[-C--:B------:R-:W-:Y:S01]  /*1a630*/  @!P3 LEA.HI.X R13, R30, R3.reuse, R34, 0x2, P5 ;  /* 0x000000031e0db211 */ /* 0x080fe200028f1422 */
[----:B------:R-:W-:Y:S01]  /*1a640*/  VIADD R30, R22, 0x38 ;  /* 0x00000038161e7836 */ /* 0x000fe20000000000 */
[-C--:B-1----:R-:W-:Y:S01]  /*1a650*/  @!P2 LEA R4, P5, R28, R14.reuse, 0x2 ;  /* 0x0000000e1c04a211 */ /* 0x082fe200078a10ff */
[----:B------:R-:W-:Y:S01]  /*1a660*/  VIADD R29, R22, 0x40 ;  /* 0x00000040161d7836 */ /* 0x000fe20000000000 */
[----:B------:R-:W-:Y:S01]  /*1a670*/  SHF.R.S32.HI R31, RZ, 0x1f, R31 ;  /* 0x0000001fff1f7819 */ /* 0x000fe2000001141f */
[----:B------:R1:W-:Y:S01]  /*1a680*/  @!P3 ST.E.64 desc[UR38][R12.64], R100 ;  /* 0x000000640c00b985 */ /* 0x0003e2000c101b26 */
[----:B------:R-:W-:Y:S01]  /*1a690*/  ISETP.GE.AND P3, PT, R30, UR4, PT ;  /* 0x000000041e007c0c */ /* 0x000fe2000bf66270 */
[----:B--2---:R-:W-:Y:S01]  /*1a6a0*/  VIADD R9, R22, 0x48 ;  /* 0x0000004816097836 */ /* 0x004fe20000000000 */
[----:B------:R-:W-:Y:S01]  /*1a6b0*/  @!P2 LEA.HI.X R5, R28, R3, R31, 0x2, P5 ;  /* 0x000000031c05a211 */ /* 0x000fe200028f141f */
[C---:B------:R-:W-:Y:S01]  /*1a6c0*/  VIADD R28, R22.reuse, 0x30 ;  /* 0x00000030161c7836 */ /* 0x040fe20000000000 */
[----:B------:R-:W-:Y:S01]  /*1a6d0*/  @!P0 ST.E.64 desc[UR38][R24.64], R104 ;  /* 0x0000006818008985 */ /* 0x000fe2000c101b26 */
[----:B------:R-:W-:Y:S01]  /*1a6e0*/  @!P1 LEA R6, P4, R15, R14, 0x2 ;  /* 0x0000000e0f069211 */ /* 0x000fe200078810ff */
[----:B------:R-:W-:Y:S01]  /*1a6f0*/  VIADD R31, R22, 0x38 ;  /* 0x00000038161f7836 */ /* 0x000fe20000000000 */
[----:B------:R-:W-:Y:S01]  /*1a700*/  ISETP.GE.AND P0, PT, R29, UR4, PT ;  /* 0x000000041d007c0c */ /* 0x000fe2000bf06270 */
[----:B------:R2:W-:Y:S01]  /*1a710*/  @!P2 ST.E.64 desc[UR38][R4.64], R108 ;  /* 0x0000006c0400a985 */ /* 0x0005e2000c101b26 */
[----:B------:R-:W-:-:S02]  /*1a720*/  SHF.R.S32.HI R28, RZ, 0x1f, R28 ;  /* 0x0000001fff1c7819 */ /* 0x000fc4000001141c */
[----:B------:R-:W-:Y:S02]  /*1a730*/  ISETP.GE.AND P2, PT, R9, UR4, PT ;  /* 0x0000000409007c0c */ /* 0x000fe4000bf46270 */
[----:B------:R-:W-:Y:S01]  /*1a740*/  @!P1 LEA.HI.X R7, R15, R3, R28, 0x2, P4 ;  /* 0x000000030f079211 */ /* 0x000fe200020f141c */
[----:B------:R-:W-:Y:S01]  /*1a750*/  VIADD R15, R22, 0x50 ;  /* 0x00000050160f7836 */ /* 0x000fe20000000000 */
[----:B-1----:R-:W-:Y:S01]  /*1a760*/  @!P3 LEA R12, P5, R30, R14, 0x2 ;  /* 0x0000000e1e0cb211 */ /* 0x002fe200078a10ff */
[----:B------:R-:W-:Y:S01]  /*1a770*/  VIADD R28, R22, 0x58 ;  /* 0x00000058161c7836 */ /* 0x000fe20000000000 */
[----:B------:R-:W-:Y:S01]  /*1a780*/  SHF.R.S32.HI R31, RZ, 0x1f, R31 ;  /* 0x0000001fff1f7819 */ /* 0x000fe2000001141f */
[----:B------:R1:W-:Y:S01]  /*1a790*/  @!P1 ST.E.64 desc[UR38][R6.64], R20 ;  /* 0x0000001406009985 */ /* 0x0003e2000c101b26 */
[----:B------:R-:W-:Y:S02]  /*1a7a0*/  ISETP.GE.AND P1, PT, R15, UR4, PT ;  /* 0x000000040f007c0c */ /* 0x000fe4000bf26270 */
[----:B------:R-:W-:-:S02]  /*1a7b0*/  SHF.R.S32.HI R8, RZ, 0x1f, R29 ;  /* 0x0000001fff087819 */ /* 0x000fc4000001141d */
[CC--:B------:R-:W-:Y:S02]  /*1a7c0*/  @!P0 LEA R10, P4, R29.reuse, R14.reuse, 0x2 ;  /* 0x0000000e1d0a8211 */ /* 0x0c0fe400078810ff */
[-C--:B------:R-:W-:Y:S02]  /*1a7d0*/  @!P3 LEA.HI.X R13, R30, R3.reuse, R31, 0x2, P5 ;  /* 0x000000031e0db211 */ /* 0x080fe400028f141f */
[----:B------:R-:W-:Y:S02]  /*1a7e0*/  ISETP.GE.AND P5, PT, R28, UR4, PT ;  /* 0x000000041c007c0c */ /* 0x000fe4000bfa6270 */
[----:B------:R-:W-:Y:S01]  /*1a7f0*/  @!P0 LEA.HI.X R11, R29, R3, R8, 0x2, P4 ;  /* 0x000000031d0b8211 */ /* 0x000fe200020f1408 */
[----:B------:R3:W-:Y:S01]  /*1a800*/  @!P3 ST.E.64 desc[UR38][R12.64], R116 ;  /* 0x000000740c00b985 */ /* 0x0007e2000c101b26 */
[----:B--2---:R-:W-:Y:S02]  /*1a810*/  SHF.R.S32.HI R4, RZ, 0x1f, R9 ;  /* 0x0000001fff047819 */ /* 0x004fe40000011409 */
[----:B------:R-:W-:Y:S01]  /*1a820*/  @!P2 LEA R8, P4, R9, R14, 0x2 ;  /* 0x0000000e0908a211 */ /* 0x000fe200078810ff */
[----:B------:R3:W-:Y:S01]  /*1a830*/  @!P0 ST.E.64 desc[UR38][R10.64], R120 ;  /* 0x000000780a008985 */ /* 0x0007e2000c101b26 */
[----:B-1----:R-:W-:-:S02]  /*1a840*/  SHF.R.S32.HI R6, RZ, 0x1f, R15 ;  /* 0x0000001fff067819 */ /* 0x002fc4000001140f */
[----:B------:R-:W-:Y:S02]  /*1a850*/  @!P2 LEA.HI.X R9, R9, R3, R4, 0x2, P4 ;  /* 0x000000030909a211 */ /* 0x000fe400020f1404 */
[----:B------:R-:W-:-:S03]  /*1a860*/  @!P1 LEA R4, P4, R15, R14, 0x2 ;  /* 0x0000000e0f049211 */ /* 0x000fc600078810ff */
[----:B------:R3:W-:Y:S01]  /*1a870*/  @!P2 ST.E.64 desc[UR38][R8.64], R124 ;  /* 0x0000007c0800a985 */ /* 0x0007e2000c101b26 */
[-C--:B------:R-:W-:Y:S02]  /*1a880*/  @!P1 LEA.HI.X R5, R15, R3.reuse, R6, 0x2, P4 ;  /* 0x000000030f059211 */ /* 0x080fe400020f1406 */
[----:B------:R-:W-:Y:S02]  /*1a890*/  SHF.R.S32.HI R6, RZ, 0x1f, R28 ;  /* 0x0000001fff067819 */ /* 0x000fe4000001141c */
[C---:B------:R-:W-:Y:S01]  /*1a8a0*/  @!P5 LEA R14, P4, R28.reuse, R14, 0x2 ;  /* 0x0000000e1c0ed211 */ /* 0x040fe200078810ff */
[----:B------:R3:W-:Y:S03]  /*1a8b0*/  @!P1 ST.E.64 desc[UR38][R4.64], R128 ;  /* 0x0000008004009985 */ /* 0x0007e6000c101b26 */
[----:B------:R-:W-:-:S05]  /*1a8c0*/  @!P5 LEA.HI.X R15, R28, R3, R6, 0x2, P4 ;  /* 0x000000031c0fd211 */ /* 0x000fca00020f1406 */
[----:B------:R3:W-:Y:S04]  /*1a8d0*/  @!P5 ST.E.64 desc[UR38][R14.64], R132 ;  /* 0x000000840e00d985 */ /* 0x0007e8000c101b26 */
.L_x_1587:
[----:B------:R-:W-:Y:S05]  /*1a8e0*/  BSYNC B1 ;  /* 0x0000000000017941 */ /* 0x000fea0003800000 */
.L_x_1586:
[----:B------:R-:W-:-:S03]  /*1a8f0*/  UMOV UR4, 0xffffffff ;  /* 0xffffffff00047882 */ /* 0x000fc60000000000 */
[----:B------:R-:W-:Y:S05]  /*1a900*/  BRA.DIV UR4, `(.L_x_1588) ;  /* 0x000000aa04e07947 */ /* 0x000fea000b800000 */
[----:B-1----:R1:W4:Y:S04]  /*1a910*/  SHFL.IDX PT, R3, R26, 0x1, 0x1c1f ;  /* 0x003c1f001a037f89 */ /* 0x00232800000e0000 */
[----:B--23--:R1:W2:Y:S02]  /*1a920*/  SHFL.IDX PT, R14, R0, 0x1, 0x1c1f ;  /* 0x003c1f00000e7f89 */ /* 0x00c2a400000e0000 */
.L_x_1815:
[----:B------:R-:W-:-:S13]  /*1a930*/  ISETP.GE.AND P0, PT, R27, R46, PT ;  /* 0x0000002e1b00720c */ /* 0x000fda0003f06270 */
[----:B------:R-:W-:Y:S05]  /*1a940*/  @P0 BRA `(.L_x_1584) ;  /* 0x00000010001c0947 */ /* 0x000fea0003800000 */
[C---:B------:R-:W-:Y:S01]  /*1a950*/  VIADD R11, R22.reuse, 0x8 ;  /* 0x00000008160b7836 */ /* 0x040fe20000000000 */
[----:B------:R-:W-:Y:S01]  /*1a960*/  ULDC UR4, c[0x0][0xac8] ;  /* 0x0002b20000047ab9 */ /* 0x000fe20000000800 */
[C---:B------:R-:W-:Y:S01]  /*1a970*/  VIADD R10, R22.reuse, 0x10 ;  /* 0x00000010160a7836 */ /* 0x040fe20000000000 */
[C---:B------:R-:W-:Y:S01]  /*1a980*/  ISETP.GE.AND P5, PT, R22.reuse, UR4, PT ;  /* 0x0000000416007c0c */ /* 0x040fe2000bfa6270 */
[C---:B------:R-:W-:Y:S01]  /*1a990*/  VIADD R13, R22.reuse, 0x8 ;  /* 0x00000008160d7836 */ /* 0x040fe20000000000 */
[----:B------:R-:W-:Y:S01]  /*1a9a0*/  ISETP.GE.AND P3, PT, R11, UR4, PT ;  /* 0x000000040b007c0c */ /* 0x000fe2000bf66270 */
[----:B------:R-:W-:Y:S01]  /*1a9b0*/  VIADD R12, R22, 0x18 ;  /* 0x00000018160c7836 */ /* 0x000fe20000000000 */
[----:B------:R-:W-:Y:S01]  /*1a9c0*/  ISETP.GE.AND P4, PT, R10, UR4, PT ;  /* 0x000000040a007c0c */ /* 0x000fe2000bf86270 */
[C---:B------:R-:W-:Y:S01]  /*1a9d0*/  VIADD R20, R22.reuse, 0x20 ;  /* 0x0000002016147836 */ /* 0x040fe20000000000 */
[----:B01----:R-:W-:Y:S01]  /*1a9e0*/  SHF.R.S32.HI R0, RZ, 0x1f, R22 ;  /* 0x0000001fff007819 */ /* 0x003fe20000011416 */
[C---:B------:R-:W-:Y:S01]  /*1a9f0*/  VIADD R26, R22.reuse, 0x30 ;  /* 0x00000030161a7836 */ /* 0x040fe20000000000 */
[----:B------:R-:W-:Y:S01]  /*1aa00*/  SHF.R.S32.HI R13, RZ, 0x1f, R13 ;  /* 0x0000001fff0d7819 */ /* 0x000fe2000001140d */
[----:B------:R-:W-:Y:S01]  /*1aa10*/  VIADD R24, R22, 0x38 ;  /* 0x0000003816187836 */ /* 0x000fe20000000000 */
[----:B------:R-:W-:Y:S01]  /*1aa20*/  ISETP.GE.AND P2, PT, R12, UR4, PT ;  /* 0x000000040c007c0c */ /* 0x000fe2000bf46270 */
[----:B------:R-:W-:-:S02]  /*1aa30*/  VIADD R15, R22, 0x28 ;  /* 0x00000028160f7836 */ /* 0x000fc40000000000 */
[CC--:B--2---:R-:W-:Y:S01]  /*1aa40*/  @!P5 LEA R4, P0, R22.reuse, R14.reuse, 0x2 ;  /* 0x0000000e1604d211 */ /* 0x0c4fe200078010ff */
[C---:B------:R-:W-:Y:S01]  /*1aa50*/  VIADD R25, R22.reuse, 0x20 ;  /* 0x0000002016197836 */ /* 0x040fe20000000000 */
[CC--:B------:R-:W-:Y:S01]  /*1aa60*/  @!P3 LEA R6, P1, R11.reuse, R14.reuse, 0x2 ;  /* 0x0000000e0b06b211 */ /* 0x0c0fe200078210ff */
[C---:B------:R-:W-:Y:S01]  /*1aa70*/  VIADD R21, R22.reuse, 0x40 ;  /* 0x0000004016157836 */ /* 0x040fe20000000000 */
[CC--:B----4-:R-:W-:Y:S01]  /*1aa80*/  @!P5 LEA.HI.X R5, R22.reuse, R3.reuse, R0, 0x2, P0 ;  /* 0x000000031605d211 */ /* 0x0d0fe200000f1400 */
[C---:B------:R-:W-:Y:S01]  /*1aa90*/  VIADD R0, R22.reuse, 0x28 ;  /* 0x0000002816007836 */ /* 0x040fe20000000000 */
[-C--:B------:R-:W-:Y:S01]  /*1aaa0*/  @!P3 LEA.HI.X R7, R11, R3.reuse, R13, 0x2, P1 ;  /* 0x000000030b07b211 */ /* 0x080fe200008f140d */
[----:B------:R-:W-:Y:S01]  /*1aab0*/  VIADD R11, R22, 0x10 ;  /* 0x00000010160b7836 */ /* 0x000fe20000000000 */
[----:B------:R-:W-:Y:S01]  /*1aac0*/  ISETP.GE.AND P0, PT, R20, UR4, PT ;  /* 0x0000000414007c0c */ /* 0x000fe2000bf06270 */
[----:B------:R0:W-:Y:S01]  /*1aad0*/  @!P5 ST.E.64 desc[UR38][R4.64], R90 ;  /* 0x0000005a0400d985 */ /* 0x0001e2000c101b26 */
[----:B------:R-:W-:Y:S01]  /*1aae0*/  @!P4 LEA R8, P5, R10, R14, 0x2 ;  /* 0x0000000e0a08c211 */ /* 0x000fe200078a10ff */
[----:B------:R-:W-:Y:S01]  /*1aaf0*/  VIADD R13, R22, 0x18 ;  /* 0x00000018160d7836 */ /* 0x000fe20000000000 */
[----:B------:R-:W-:Y:S01]  /*1ab00*/  SHF.R.S32.HI R11, RZ, 0x1f, R11 ;  /* 0x0000001fff0b7819 */ /* 0x000fe2000001140b */
[----:B------:R1:W-:Y:S01]  /*1ab10*/  @!P3 ST.E.64 desc[UR38][R6.64], R94 ;  /* 0x0000005e0600b985 */ /* 0x0003e2000c101b26 */
[----:B------:R-:W-:Y:S01]  /*1ab20*/  ISETP.GE.AND P1, PT, R0, UR4, PT ;  /* 0x0000000400007c0c */ /* 0x000fe2000bf26270 */
[----:B------:R-:W-:Y:S01]  /*1ab30*/  VIADD R28, R22, 0x30 ;  /* 0x00000030161c7836 */ /* 0x000fe20000000000 */
[----:B------:R-:W-:-:S02]  /*1ab40*/  @!P4 LEA.HI.X R9, R10, R3, R11, 0x2, P5 ;  /* 0x000000030a09c211 */ /* 0x000fc400028f140b */
[----:B------:R-:W-:Y:S02]  /*1ab50*/  SHF.R.S32.HI R13, RZ, 0x1f, R13 ;  /* 0x0000001fff0d7819 */ /* 0x000fe4000001140d */
[CC--:B------:R-:W-:Y:S01]  /*1ab60*/  @!P2 LEA R10, P5, R12.reuse, R14.reuse, 0x2 ;  /* 0x0000000e0c0aa211 */ /* 0x0c0fe200078a10ff */
[----:B------:R2:W-:Y:S01]  /*1ab70*/  @!P4 ST.E.64 desc[UR38][R8.64], R98 ;  /* 0x000000620800c985 */ /* 0x0005e2000c101b26 */
[----:B------:R-:W-:Y:S02]  /*1ab80*/  SHF.R.S32.HI R25, RZ, 0x1f, R25 ;  /* 0x0000001fff197819 */ /* 0x000fe40000011419 */
[----:B------:R-:W-:Y:S02]  /*1ab90*/  @!P2 LEA.HI.X R11, R12, R3, R13, 0x2, P5 ;  /* 0x000000030c0ba211 */ /* 0x000fe400028f140d */
[-C--:B------:R-:W-:Y:S02]  /*1aba0*/  @!P0 LEA R12, P4, R20, R14.reuse, 0x2 ;  /* 0x0000000e140c8211 */ /* 0x080fe400078810ff */
[----:B0-----:R-:W-:Y:S01]  /*1abb0*/  @!P1 LEA R4, P5, R0, R14, 0x2 ;  /* 0x0000000e00049211 */ /* 0x001fe200078a10ff */
[----:B------:R0:W-:Y:S01]  /*1abc0*/  @!P2 ST.E.64 desc[UR38][R10.64], R102 ;  /* 0x000000660a00a985 */ /* 0x0001e2000c101b26 */
[----:B------:R-:W-:-:S02]  /*1abd0*/  ISETP.GE.AND P2, PT, R26, UR4, PT ;  /* 0x000000041a007c0c */ /* 0x000fc4000bf46270 */
[----:B------:R-:W-:Y:S02]  /*1abe0*/  SHF.R.S32.HI R15, RZ, 0x1f, R15 ;  /* 0x0000001fff0f7819 */ /* 0x000fe4000001140f */
[----:B------:R-:W-:Y:S02]  /*1abf0*/  ISETP.GE.AND P3, PT, R24, UR4, PT ;  /* 0x0000000418007c0c */ /* 0x000fe4000bf66270 */
[-C--:B------:R-:W-:Y:S01]  /*1ac00*/  @!P0 LEA.HI.X R13, R20, R3.reuse, R25, 0x2, P4 ;  /* 0x00000003140d8211 */ /* 0x080fe200020f1419 */
[----:B------:R-:W-:Y:S01]  /*1ac10*/  VIADD R25, R22, 0x38 ;  /* 0x0000003816197836 */ /* 0x000fe20000000000 */
[----:B------:R-:W-:Y:S01]  /*1ac20*/  @!P1 LEA.HI.X R5, R0, R3, R15, 0x2, P5 ;  /* 0x0000000300059211 */ /* 0x000fe200028f140f */
[C---:B------:R-:W-:Y:S01]  /*1ac30*/  VIADD R15, R22.reuse, 0x48 ;  /* 0x00000048160f7836 */ /* 0x040fe20000000000 */
[----:B------:R-:W-:Y:S01]  /*1ac40*/  ISETP.GE.AND P4, PT, R21, UR4, PT ;  /* 0x0000000415007c0c */ /* 0x000fe2000bf86270 */
[----:B------:R3:W-:Y:S01]  /*1ac50*/  @!P0 ST.E.64 desc[UR38][R12.64], R32 ;  /* 0x000000200c008985 */ /* 0x0007e2000c101b26 */
[----:B------:R-:W-:Y:S01]  /*1ac60*/  VIADD R20, R22, 0x50 ;  /* 0x0000005016147836 */ /* 0x000fe20000000000 */
[----:B-1----:R-:W-:-:S02]  /*1ac70*/  @!P2 LEA R6, P5, R26, R14, 0x2 ;  /* 0x0000000e1a06a211 */ /* 0x002fc400078a10ff */
[----:B------:R-:W-:Y:S01]  /*1ac80*/  ISETP.GE.AND P0, PT, R15, UR4, PT ;  /* 0x000000040f007c0c */ /* 0x000fe2000bf06270 */
[----:B------:R1:W-:Y:S01]  /*1ac90*/  @!P1 ST.E.64 desc[UR38][R4.64], R110 ;  /* 0x0000006e04009985 */ /* 0x0003e2000c101b26 */
[----:B------:R-:W-:Y:S02]  /*1aca0*/  SHF.R.S32.HI R28, RZ, 0x1f, R28 ;  /* 0x0000001fff1c7819 */ /* 0x000fe4000001141c */
[----:B--2---:R-:W-:Y:S02]  /*1acb0*/  @!P3 LEA R8, P1, R24, R14, 0x2 ;  /* 0x0000000e1808b211 */ /* 0x004fe400078210ff */
[----:B------:R-:W-:Y:S02]  /*1acc0*/  SHF.R.S32.HI R25, RZ, 0x1f, R25 ;  /* 0x0000001fff197819 */ /* 0x000fe40000011419 */
[----:B------:R-:W-:Y:S02]  /*1acd0*/  @!P2 LEA.HI.X R7, R26, R3, R28, 0x2, P5 ;  /* 0x000000031a07a211 */ /* 0x000fe400028f141c */
[----:B------:R-:W-:-:S02]  /*1ace0*/  ISETP.GE.AND P5, PT, R20, UR4, PT ;  /* 0x0000000414007c0c */ /* 0x000fc4000bfa6270 */
[-C--:B------:R-:W-:Y:S01]  /*1acf0*/  @!P3 LEA.HI.X R9, R24, R3.reuse, R25, 0x2, P1 ;  /* 0x000000031809b211 */ /* 0x080fe200008f1419 */
[----:B------:R2:W-:Y:S01]  /*1ad00*/  @!P2 ST.E.64 desc[UR38][R6.64], R114 ;  /* 0x000000720600a985 */ /* 0x0005e2000c101b26 */
[----:B------:R-:W-:Y:S02]  /*1ad10*/  SHF.R.S32.HI R0, RZ, 0x1f, R21 ;  /* 0x0000001fff007819 */ /* 0x000fe40000011415 */
[CC--:B0-----:R-:W-:Y:S01]  /*1ad20*/  @!P4 LEA R10, P1, R21.reuse, R14.reuse, 0x2 ;  /* 0x0000000e150ac211 */ /* 0x0c1fe200078210ff */
[----:B------:R2:W-:Y:S01]  /*1ad30*/  @!P3 ST.E.64 desc[UR38][R8.64], R118 ;  /* 0x000000760800b985 */ /* 0x0005e2000c101b26 */
[----:B---3--:R-:W-:Y:S02]  /*1ad40*/  SHF.R.S32.HI R12, RZ, 0x1f, R15 ;  /* 0x0000001fff0c7819 */ /* 0x008fe4000001140f */
[----:B------:R-:W-:Y:S02]  /*1ad50*/  @!P4 LEA.HI.X R11, R21, R3, R0, 0x2, P1 ;  /* 0x00000003150bc211 */ /* 0x000fe400008f1400 */
[----:B-1----:R-:W-:-:S02]  /*1ad60*/  @!P0 LEA R4, P1, R15, R14, 0x2 ;  /* 0x0000000e0f048211 */ /* 0x002fc400078210ff */
[----:B------:R-:W-:Y:S01]  /*1ad70*/  SHF.R.S32.HI R0, RZ, 0x1f, R20 ;  /* 0x0000001fff007819 */ /* 0x000fe20000011414 */
[----:B------:R2:W-:Y:S01]  /*1ad80*/  @!P4 ST.E.64 desc[UR38][R10.64], R122 ;  /* 0x0000007a0a00c985 */ /* 0x0005e2000c101b26 */
[----:B------:R-:W-:Y:S02]  /*1ad90*/  @!P0 LEA.HI.X R5, R15, R3, R12, 0x2, P1 ;  /* 0x000000030f058211 */ /* 0x000fe400008f140c */
[----:B------:R-:W-:-:S03]  /*1ada0*/  @!P5 LEA R12, P1, R20, R14, 0x2 ;  /* 0x0000000e140cd211 */ /* 0x000fc600078210ff */
[----:B------:R2:W-:Y:S01]  /*1adb0*/  @!P0 ST.E.64 desc[UR38][R4.64], R126 ;  /* 0x0000007e04008985 */ /* 0x0005e2000c101b26 */
[----:B------:R-:W-:Y:S01]  /*1adc0*/  @!P5 LEA.HI.X R13, R20, R3, R0, 0x2, P1 ;  /* 0x00000003140dd211 */ /* 0x000fe200008f1400 */
[----:B------:R-:W-:-:S04]  /*1add0*/  VIADD R0, R22, 0x58 ;  /* 0x0000005816007836 */ /* 0x000fc80000000000 */
[----:B------:R2:W-:Y:S01]  /*1ade0*/  @!P5 ST.E.64 desc[UR38][R12.64], R130 ;  /* 0x000000820c00d985 */ /* 0x0005e2000c101b26 */
[----:B------:R-:W-:-:S13]  /*1adf0*/  ISETP.GE.AND P0, PT, R0, UR4, PT ;  /* 0x0000000400007c0c */ /* 0x000fda000bf06270 */
[----:B--2---:R-:W-:Y:S05]  /*1ae00*/  @P0 BRA `(.L_x_1584) ;  /* 0x0000000800ec0947 */ /* 0x004fea0003800000 */
[----:B------:R-:W-:Y:S02]  /*1ae10*/  LEA R14, P0, R0, R14, 0x2 ;  /* 0x0000000e000e7211 */ /* 0x000fe400078010ff */
[----:B------:R-:W-:-:S04]  /*1ae20*/  SHF.R.S32.HI R4, RZ, 0x1f, R0 ;  /* 0x0000001fff047819 */ /* 0x000fc80000011400 */
[----:B------:R-:W-:-:S05]  /*1ae30*/  LEA.HI.X R15, R0, R3, R4, 0x2, P0 ;  /* 0x00000003000f7211 */ /* 0x000fca00000f1404 */
[----:B------:R0:W-:Y:S01]  /*1ae40*/  ST.E.64 desc[UR38][R14.64], R134 ;  /* 0x000000860e007985 */ /* 0x0001e2000c101b26 */
[----:B------:R-:W-:Y:S05]  /*1ae50*/  BRA `(.L_x_1584) ;  /* 0x0000000800d87947 */ /* 0x000fea0003800000 */
.L_x_1577:
[----:B------:R-:W2:Y:S01]  /*1ae60*/  LDL R0, [R1+0x58] ;  /* 0x0000580001007983 */ /* 0x000ea20000100800 */
[----:B------:R-:W-:Y:S01]  /*1ae70*/  ULDC.64 UR4, c[0x0][0xc08] ;  /* 0x0003020000047ab9 */ /* 0x000fe20000000a00 */
[----:B------:R-:W2:Y:S01]  /*1ae80*/  LDC.64 R4, c[0x0][0xc00] ;  /* 0x00030000ff047b82 */ /* 0x000ea20000000a00 */
[----:B------:R-:W-:Y:S01]  /*1ae90*/  ISETP.NE.U32.AND P0, PT, RZ, UR4, PT ;  /* 0x00000004ff007c0c */ /* 0x000fe2000bf05070 */
[----:B------:R-:W3:Y:S01]  /*1aea0*/  LDL R8, [R1+0x54] ;  /* 0x0000540001087983 */ /* 0x000ee20000100800 */
[----:B------:R-:W-:Y:S02]  /*1aeb0*/  IMAD.MOV.U32 R3, RZ, RZ, RZ ;  /* 0x000000ffff037224 */ /* 0x000fe400078e00ff */
[----:B------:R-:W-:Y:S01]  /*1aec0*/  ISETP.NE.AND.EX P1, PT, RZ, UR5, PT, P0 ;  /* 0x00000005ff007c0c */ /* 0x000fe2000bf25300 */
[----:B------:R-:W-:Y:S02]  /*1aed0*/  ULDC.64 UR4, c[0x0][0xc00] ;  /* 0x0003000000047ab9 */ /* 0x000fe40000000a00 */
[----:B------:R-:W-:-:S04]  /*1aee0*/  ISETP.NE.U32.AND P0, PT, RZ, UR4, PT ;  /* 0x00000004ff007c0c */ /* 0x000fc8000bf05070 */
[----:B------:R-:W-:-:S06]  /*1aef0*/  ISETP.NE.AND.EX P0, PT, RZ, UR5, PT, P0 ;  /* 0x00000005ff007c0c */ /* 0x000fcc000bf05300 */
[----:B------:R-:W4:Y:S01]  /*1af00*/  @P1 LDC.64 R6, c[0x0][0xc08] ;  /* 0x00030200ff061b82 */ /* 0x000f220000000a00 */
[----:B------:R-:W-:Y:S02]  /*1af10*/  ULDC UR4, c[0x0][0xa88] ;  /* 0x0002a20000047ab9 */ /* 0x000fe40000000800 */
[----:B------:R-:W-:Y:S01]  /*1af20*/  IMAD.U32 R10, RZ, RZ, UR4 ;  /* 0x00000004ff0a7e24 */ /* 0x000fe2000f8e00ff */
[----:B------:R-:W0:Y:S01]  /*1af30*/  S2R R9, SR_TID.X ;  /* 0x0000000000097919 */ /* 0x000e220000002100 */
[----:B--2---:R-:W-:-:S04]  /*1af40*/  IMAD.WIDE R4, R0, 0x4, R4 ;  /* 0x0000000400047825 */ /* 0x004fc800078e0204 */
[----:B----4-:R-:W-:Y:S01]  /*1af50*/  @P1 IMAD.WIDE R6, R0, 0x4, R6 ;  /* 0x0000000400061825 */ /* 0x010fe200078e0206 */
[----:B------:R2:W5:Y:S04]  /*1af60*/  @P0 LDG.E R3, desc[UR38][R4.64] ;  /* 0x0000002604030981 */ /* 0x000568000c1e1900 */
[----:B------:R2:W5:Y:S01]  /*1af70*/  @P1 LDG.E R10, desc[UR38][R6.64] ;  /* 0x00000026060a1981 */ /* 0x000562000c1e1900 */
[----:B---3--:R-:W-:Y:S01]  /*1af80*/  ISETP.NE.AND P2, PT, R8, RZ, PT ;  /* 0x000000ff0800720c */ /* 0x008fe20003f45270 */
[----:B0-----:R-:W-:Y:S01]  /*1af90*/  VIADD R30, R9, 0xffffff80 ;  /* 0xffffff80091e7836 */ /* 0x001fe20000000000 */
[----:B------:R-:W-:-:S04]  /*1afa0*/  SHF.R.S32.HI R28, RZ, 0x1f, R0 ;  /* 0x0000001fff1c7819 */ /* 0x000fc80000011400 */
[----:B------:R-:W-:-:S07]  /*1afb0*/  ISETP.GT.AND P3, PT, R30, 0xbf, PT ;  /* 0x000000bf1e00780c */ /* 0x000fce0003f64270 */
[----:B------:R-:W0:Y:S02]  /*1afc0*/  @!P2 LDC R8, c[0x0][0xad4] ;  /* 0x0002b500ff08ab82 */ /* 0x000e240000000800 */
[----:B0-----:R2:W-:Y:S01]  /*1afd0*/  @!P2 STL [R1+0x54], R8 ;  /* 0x000054080100a387 */ /* 0x0015e20000100800 */
[----:B------:R-:W-:Y:S01]  /*1afe0*/  ISETP.GT.AND P2, PT, R8, 0x1, PT ;  /* 0x000000010800780c */ /* 0x000fe20003f44270 */
[----:B------:R-:W-:-:S12]  /*1aff0*/  @P1 BRA `(.L_x_1589) ;  /* 0x0000000000101947 */ /* 0x000fd80003800000 */
[----:B------:R-:W-:Y:S05]  /*1b000*/  @!P0 BRA `(.L_x_1589) ;  /* 0x00000000000c8947 */ /* 0x000fea0003800000 */
[----:B--2---:R-:W2:Y:S04]  /*1b010*/  LDG.E R7, desc[UR38][R4.64] ;  /* 0x0000002604077981 */ /* 0x004ea8000c1e1900 */
[----:B-----5:R-:W2:Y:S02]  /*1b020*/  LDG.E R10, desc[UR38][R4.64+0x4] ;  /* 0x00000426040a7981 */ /* 0x020ea4000c1e1900 */
[----:B--2---:R-:W-:-:S07]  /*1b030*/  IMAD.IADD R10, R10, 0x1, -R7 ;  /* 0x000000010a0a7824 */ /* 0x004fce00078e0a07 */
.L_x_1589:
[----:B------:R-:W-:Y:S01]  /*1b040*/  BSSY B1, `(.L_x_1590) ;  /* 0x0000038000017945 */ /* 0x000fe20003800000 */
[----:B------:R-:W-:Y:S02]  /*1b050*/  SEL R29, R0, RZ, !P0 ;  /* 0x000000ff001d7207 */ /* 0x000fe40004000000 */
[----:B------:R-:W-:Y:S02]  /*1b060*/  SEL R28, R28, RZ, !P0 ;  /* 0x000000ff1c1c7207 */ /* 0x000fe40004000000 */
[----:B-----5:R-:W-:Y:S01]  /*1b070*/  SHF.R.S32.HI R26, RZ, 0x1f, R3 ;  /* 0x0000001fff1a7819 */ /* 0x020fe20000011403 */
[----:B------:R-:W-:Y:S06]  /*1b080*/  @P3 BRA `(.L_x_1591) ;  /* 0x0000000000cc3947 */ /* 0x000fec0003800000 */
[----:B--2---:R-:W2:Y:S01]  /*1b090*/  LDL R4, [R1+0x1c] ;  /* 0x00001c0001047983 */ /* 0x004ea20000100800 */
[----:B------:R-:W0:Y:S02]  /*1b0a0*/  LDC R33, c[0x0][0xbe8] ;  /* 0x0002fa00ff217b82 */ /* 0x000e240000000800 */
[----:B0-----:R-:W-:Y:S01]  /*1b0b0*/  IMAD R0, R10, R33, RZ ;  /* 0x000000210a007224 */ /* 0x001fe200078e02ff */
[----:B--2---:R-:W-:-:S04]  /*1b0c0*/  IADD3 R31, R4, -0x80, R9 ;  /* 0xffffff80041f7810 */ /* 0x004fc80007ffe009 */
[----:B------:R-:W-:-:S13]  /*1b0d0*/  ISETP.GE.AND P0, PT, R31, R0, PT ;  /* 0x000000001f00720c */ /* 0x000fda0003f06270 */
[----:B------:R-:W-:Y:S05]  /*1b0e0*/  @P0 BRA `(.L_x_1591) ;  /* 0x0000000000b40947 */ /* 0x000fea0003800000 */
[----:B------:R-:W2:Y:S01]  /*1b0f0*/  LDL R20, [R1+0x50] ;  /* 0x0000500001147983 */ /* 0x000ea20000100800 */
[----:B------:R-:W-:Y:S01]  /*1b100*/  IMAD.MOV.U32 R24, RZ, RZ, 0x9b8 ;  /* 0x000009b8ff187424 */ /* 0x000fe200078e00ff */
[----:B------:R-:W-:Y:S01]  /*1b110*/  ISETP.GT.AND P0, PT, R8, 0x1, PT ;  /* 0x000000010800780c */ /* 0x000fe20003f04270 */
[----:B------:R-:W0:Y:S01]  /*1b120*/  LDC.64 R4, c[0x0][0xba8] ;  /* 0x0002ea00ff047b82 */ /* 0x000e220000000a00 */
[----:B------:R-:W3:Y:S01]  /*1b130*/  LDL.LU R32, [R1+0x60] ;  /* 0x0000600001207983 */ /* 0x000ee20000300800 */
[----:B------:R-:W-:Y:S01]  /*1b140*/  ISETP.NE.AND P1, PT, R33, 0x1, PT ;  /* 0x000000012100780c */ /* 0x000fe20003f25270 */
[----:B------:R-:W-:Y:S01]  /*1b150*/  IMAD.MOV.U32 R25, RZ, RZ, R31 ;  /* 0x000000ffff197224 */ /* 0x000fe200078e001f */
[----:B------:R-:W-:-:S04]  /*1b160*/  SEL R24, R24, 0x978, P0 ;  /* 0x0000097818187807 */ /* 0x000fc80000000000 */
[----:B------:R-:W4:Y:S08]  /*1b170*/  LDC.64 R14, c[0x0][R24+0x220] ;  /* 0x00008800180e7b82 */ /* 0x000f300000000a00 */
[----:B------:R-:W2:Y:S08]  /*1b180*/  LDC.64 R12, c[0x0][R24+0x218] ;  /* 0x00008600180c7b82 */ /* 0x000eb00000000a00 */
[----:B------:R-:W5:Y:S08]  /*1b190*/  LDC.64 R8, c[0x0][R24+0x228] ;  /* 0x00008a0018087b82 */ /* 0x000f700000000a00 */
[----:B------:R-:W1:Y:S08]  /*1b1a0*/  LDC.64 R6, c[0x0][R24+0x210] ;  /* 0x0000840018067b82 */ /* 0x000e700000000a00 */
[----:B------:R-:W5:Y:S08]  /*1b1b0*/  @P1 LDC R0, c[0x0][0xbec] ;  /* 0x0002fb00ff001b82 */ /* 0x000f700000000800 */
[----:B------:R-:W1:Y:S01]  /*1b1c0*/  @P1 LDC R35, c[0x0][0xbf0] ;  /* 0x0002fc00ff231b82 */ /* 0x000e620000000800 */
[----:B----4-:R-:W-:-:S07]  /*1b1d0*/  IMAD R11, R15, R29, RZ ;  /* 0x0000001d0f0b7224 */ /* 0x010fce00078e02ff */
[----:B0-----:R-:W0:Y:S01]  /*1b1e0*/  @!P0 LDC R4, c[0x0][0xb50] ;  /* 0x0002d400ff048b82 */ /* 0x001e220000000800 */
[----:B------:R-:W-:Y:S02]  /*1b1f0*/  IMAD R15, R14, R28, R11 ;  /* 0x0000001c0e0f7224 */ /* 0x000fe400078e020b */
[----:B-----5:R-:W-:-:S05]  /*1b200*/  @P1 IMAD.HI.U32 R0, R31, R0, RZ ;  /* 0x000000001f001227 */ /* 0x020fca00078e00ff */
[----:B------:R-:W4:Y:S01]  /*1b210*/  @!P0 LDC R5, c[0x0][0xb54] ;  /* 0x0002d500ff058b82 */ /* 0x000f220000000800 */
[----:B-1----:R-:W-:-:S05]  /*1b220*/  @P1 SHF.R.U32.HI R25, RZ, R35, R0 ;  /* 0x00000023ff191219 */ /* 0x002fca0000011600 */
[----:B------:R-:W-:Y:S02]  /*1b230*/  IMAD.MOV R0, RZ, RZ, -R25 ;  /* 0x000000ffff007224 */ /* 0x000fe400078e0a19 */
[-C--:B--2---:R-:W-:Y:S02]  /*1b240*/  IMAD R27, R13, R20.reuse, RZ ;  /* 0x000000140d1b7224 */ /* 0x084fe400078e02ff */
[----:B------:R-:W-:Y:S01]  /*1b250*/  IMAD.WIDE.U32 R12, R12, R20, RZ ;  /* 0x000000140c0c7225 */ /* 0x000fe200078e00ff */
[----:B---3--:R-:W-:-:S03]  /*1b260*/  SEL R11, R32, RZ, P0 ;  /* 0x000000ff200b7207 */ /* 0x008fc60000000000 */
[----:B------:R-:W-:-:S04]  /*1b270*/  IMAD.WIDE.U32 R20, R14, R29, RZ ;  /* 0x0000001d0e147225 */ /* 0x000fc800078e00ff */
[----:B------:R-:W-:Y:S01]  /*1b280*/  IMAD.IADD R27, R13, 0x1, R27 ;  /* 0x000000010d1b7824 */ /* 0x000fe200078e021b */
[----:B------:R-:W-:Y:S01]  /*1b290*/  IADD3 R12, P1, P3, R20, R12, R3 ;  /* 0x0000000c140c7210 */ /* 0x000fe20007b3e003 */
[----:B------:R-:W-:Y:S02]  /*1b2a0*/  IMAD.IADD R15, R21, 0x1, R15 ;  /* 0x00000001150f7824 */ /* 0x000fe400078e020f */
[-C--:B------:R-:W-:Y:S02]  /*1b2b0*/  IMAD R13, R9, R11.reuse, RZ ;  /* 0x0000000b090d7224 */ /* 0x080fe400078e02ff */
[----:B------:R-:W-:-:S04]  /*1b2c0*/  IMAD.WIDE.U32 R8, R8, R11, RZ ;  /* 0x0000000b08087225 */ /* 0x000fc800078e00ff */
[----:B------:R-:W-:Y:S01]  /*1b2d0*/  IMAD R11, R33, R0, R31 ;  /* 0x00000000210b7224 */ /* 0x000fe200078e021f */
[----:B------:R-:W-:Y:S01]  /*1b2e0*/  IADD3.X R0, R15, R27, R26, P1, P3 ;  /* 0x0000001b0f007210 */ /* 0x000fe20000fe641a */
[----:B------:R-:W-:Y:S01]  /*1b2f0*/  IMAD.IADD R13, R9, 0x1, R13 ;  /* 0x00000001090d7824 */ /* 0x000fe200078e020d */
[----:B------:R-:W-:Y:S02]  /*1b300*/  IADD3 R8, P0, P1, R25, R12, R8 ;  /* 0x0000000c19087210 */ /* 0x000fe4000791e008 */
[----:B------:R-:W-:-:S04]  /*1b310*/  SHF.R.S32.HI R25, RZ, 0x1f, R25 ;  /* 0x0000001fff197819 */ /* 0x000fc80000011419 */
[----:B------:R-:W-:Y:S01]  /*1b320*/  IADD3.X R9, R25, R0, R13, P0, P1 ;  /* 0x0000000019097210 */ /* 0x000fe200007e240d */
[----:B------:R-:W-:Y:S01]  /*1b330*/  IMAD R0, R7, R11, RZ ;  /* 0x0000000b07007224 */ /* 0x000fe200078e02ff */
[----:B------:R-:W-:-:S05]  /*1b340*/  SHF.R.S32.HI R13, RZ, 0x1f, R11 ;  /* 0x0000001fff0d7819 */ /* 0x000fca000001140b */
[C---:B------:R-:W-:Y:S02]  /*1b350*/  IMAD R13, R6.reuse, R13, R0 ;  /* 0x0000000d060d7224 */ /* 0x040fe400078e0200 */
[----:B------:R-:W-:-:S04]  /*1b360*/  IMAD.WIDE.U32 R6, R6, R11, R8 ;  /* 0x0000000b06067225 */ /* 0x000fc800078e0008 */
[----:B------:R-:W-:Y:S01]  /*1b370*/  IMAD.IADD R0, R7, 0x1, R13 ;  /* 0x0000000107007824 */ /* 0x000fe200078e020d */
[----:B0-----:R-:W-:Y:S01]  /*1b380*/  LEA R4, P0, R6, R4, 0x2 ;  /* 0x0000000406047211 */ /* 0x001fe200078010ff */
[----:B------:R-:W-:-:S03]  /*1b390*/  IMAD.MOV.U32 R7, RZ, RZ, -0x800000 ;  /* 0xff800000ff077424 */ /* 0x000fc600078e00ff */
[----:B----4-:R-:W-:-:S05]  /*1b3a0*/  LEA.HI.X R5, R6, R5, R0, 0x2, P0 ;  /* 0x0000000506057211 */ /* 0x010fca00000f1400 */
[----:B------:R0:W-:Y:S04]  /*1b3b0*/  STG.E desc[UR38][R4.64], R7 ;  /* 0x0000000704007986 */ /* 0x0001e8000c101926 */
.L_x_1591:
[----:B------:R-:W-:Y:S05]  /*1b3c0*/  BSYNC B1 ;  /* 0x0000000000017941 */ /* 0x000fea0003800000 */
.L_x_1590:
[----:B------:R-:W-:Y:S05]  /*1b3d0*/  @P2 BRA `(.L_x_1584) ;  /* 0x0000000400782947 */ /* 0x000fea0003800000 */
[----:B------:R-:W3:Y:S01]  /*1b3e0*/  LDL.LU R12, [R1+0x50] ;  /* 0x00005000010c7983 */ /* 0x000ee20000300800 */
[----:B------:R-:W4:Y:S01]  /*1b3f0*/  LDC R21, c[0x0][0xbe8] ;  /* 0x0002fa00ff157b82 */ /* 0x000f220000000800 */
[----:B0-2---:R-:W-:Y:S01]  /*1b400*/  SHF.R.S32.HI R5, RZ, 0x1f, R30 ;  /* 0x0000001fff057819 */ /* 0x005fe2000001141e */
[----:B------:R-:W-:Y:S01]  /*1b410*/  ULDC.64 UR4, c[0x0][0xaa0] ;  /* 0x0002a80000047ab9 */ /* 0x000fe20000000a00 */
[----:B------:R-:W2:Y:S01]  /*1b420*/  LDL R27, [R1+0x1c] ;  /* 0x00001c00011b7983 */ /* 0x000ea20000100800 */
        /* <DEDUP_REMOVED lines=13> */
[----:B----4-:R-:W-:-:S13]  /*1b500*/  ISETP.NE.AND P0, PT, R21, 0x1, PT ;  /* 0x000000011500780c */ /* 0x010fda0003f05270 */
[----:B------:R-:W0:Y:S08]  /*1b510*/  @P0 LDC R8, c[0x0][0xbec] ;  /* 0x0002fb00ff080b82 */ /* 0x000e300000000800 */
[----:B------:R-:W4:Y:S01]  /*1b520*/  @P0 LDC R11, c[0x0][0xbf0] ;  /* 0x0002fc00ff0b0b82 */ /* 0x000f220000000800 */
[----:B---3--:R-:W-:-:S04]  /*1b530*/  IMAD.WIDE.U32 R4, R12, UR4, R4 ;  /* 0x000000040c047c25 */ /* 0x008fc8000f8e0004 */
[----:B--2---:R-:W-:Y:S02]  /*1b540*/  IMAD.IADD R9, R27, 0x1, R0 ;  /* 0x000000011b097824 */ /* 0x004fe400078e0200 */
[----:B------:R-:W-:Y:S01]  /*1b550*/  IMAD R5, R12, UR5, R5 ;  /* 0x000000050c057c24 */ /* 0x000fe2000f8e0205 */
[----:B------:R-:W-:Y:S01]  /*1b560*/  ULDC.64 UR4, c[0x0][0xae0] ;  /* 0x0002b80000047ab9 */ /* 0x000fe20000000a00 */
[----:B0-----:R-:W-:-:S04]  /*1b570*/  @P0 IMAD.HI.U32 R0, R9, R8, RZ ;  /* 0x0000000809000227 */ /* 0x001fc800078e00ff */
[----:B------:R-:W-:Y:S01]  /*1b580*/  IMAD.MOV.U32 R3, RZ, RZ, R9 ;  /* 0x000000ffff037224 */ /* 0x000fe200078e0009 */
[----:B----4-:R-:W-:Y:S01]  /*1b590*/  @P0 SHF.R.U32.HI R3, RZ, R11, R0 ;  /* 0x0000000bff030219 */ /* 0x010fe20000011600 */
        /* <DEDUP_REMOVED lines=27> */
.L_x_1818:
[----:B------:R-:W-:Y:S01]  /*1b750*/  IMAD R21, R10, R21, RZ ;  /* 0x000000150a157224 */ /* 0x000fe200078e02ff */
[----:B------:R-:W-:Y:S01]  /*1b760*/  BSSY B1, `(.L_x_1593) ;  /* 0x0000011000017945 */ /* 0x000fe20003800000 */
[----:B------:R-:W-:-:S05]  /*1b770*/  IMAD.IADD R6, R25, 0x1, R27 ;  /* 0x0000000119067824 */ /* 0x000fca00078e021b */
[----:B------:R-:W-:-:S13]  /*1b780*/  ISETP.GE.AND P0, PT, R6, R21, PT ;  /* 0x000000150600720c */ /* 0x000fda0003f06270 */
[----:B------:R-:W-:Y:S05]  /*1b790*/  @P0 BRA `(.L_x_1594) ;  /* 0x0000000000340947 */ /* 0x000fea0003800000 */
[----:B------:R-:W-:Y:S02]  /*1b7a0*/  ULDC UR4, c[0x0][0xac8] ;  /* 0x0002b20000047ab9 */ /* 0x000fe40000000800 */
[----:B------:R-:W-:Y:S02]  /*1b7b0*/  ISETP.GE.AND P2, PT, R9, UR4, PT ;  /* 0x0000000409007c0c */ /* 0x000fe4000bf46270 */
[----:B------:R-:W-:Y:S02]  /*1b7c0*/  ISETP.GE.AND P3, PT, R7, UR4, PT ;  /* 0x0000000407007c0c */ /* 0x000fe4000bf66270 */
[----:B------:R-:W-:-:S09]  /*1b7d0*/  ISETP.GE.AND P4, PT, R20, UR4, PT ;  /* 0x0000000414007c0c */ /* 0x000fd2000bf86270 */
[----:B--2---:R-:W-:Y:S02]  /*1b7e0*/  @!P2 IMAD.MOV.U32 R15, RZ, RZ, R3 ;  /* 0x000000ffff0fa224 */ /* 0x004fe400078e0003 */
[-C--:B---3--:R-:W-:Y:S02]  /*1b7f0*/  @!P3 LEA R12, P0, R7, R14.reuse, 0x1 ;  /* 0x0000000e070cb211 */ /* 0x088fe400078008ff */
[C---:B------:R-:W-:Y:S01]  /*1b800*/  @!P4 LEA R26, P1, R20.reuse, R14, 0x1 ;  /* 0x0000000e141ac211 */ /* 0x040fe200078208ff */
[----:B------:R-:W-:Y:S01]  /*1b810*/  @!P2 IMAD.WIDE R10, R9, 0x2, R14 ;  /* 0x00000002090aa825 */ /* 0x000fe200078e020e */
[-C--:B------:R-:W-:Y:S02]  /*1b820*/  @!P3 LEA.HI.X R13, R7, R3.reuse, R8, 0x1, P0 ;  /* 0x00000003070db211 */ /* 0x080fe400000f0c08 */
[----:B------:R-:W-:Y:S02]  /*1b830*/  @!P4 LEA.HI.X R27, R20, R3, R24, 0x1, P1 ;  /* 0x00000003141bc211 */ /* 0x000fe400008f0c18 */
[----:B------:R4:W-:Y:S04]  /*1b840*/  @!P2 ST.E.128 desc[UR38][R10.64], RZ ;  /* 0x000000ff0a00a985 */ /* 0x0009e8000c101d26 */
[----:B------:R4:W-:Y:S04]  /*1b850*/  @!P3 ST.E.128 desc[UR38][R12.64], RZ ;  /* 0x000000ff0c00b985 */ /* 0x0009e8000c101d26 */
[----:B------:R4:W-:Y:S02]  /*1b860*/  @!P4 ST.E.128 desc[UR38][R26.64], RZ ;  /* 0x000000ff1a00c985 */ /* 0x0009e4000c101d26 */
.L_x_1594:
[----:B------:R-:W-:Y:S05]  /*1b870*/  BSYNC B1 ;  /* 0x0000000000017941 */ /* 0x000fea0003800000 */
.L_x_1593:
[----:B------:R-:W-:-:S03]  /*1b880*/  UMOV UR4, 0xffffffff ;  /* 0xffffffff00047882 */ /* 0x000fc60000000000 */
[----:B------:R-:W-:Y:S05]  /*1b890*/  BRA.DIV UR4, `(.L_x_1595) ;  /* 0x0000009e04787947 */ /* 0x000fea000b800000 */
[----:B--2---:R2:W0:Y:S04]  /*1b8a0*/  SHFL.IDX PT, R3, R4, 0x1, 0x1c1f ;  /* 0x003c1f0004037f89 */ /* 0x00442800000e0000 */
[----:B---3--:R2:W3:Y:S02]  /*1b8b0*/  SHFL.IDX PT, R14, R0, 0x1, 0x1c1f ;  /* 0x003c1f00000e7f89 */ /* 0x0084e400000e0000 */
.L_x_1822:
[----:B0-2---:R-:W-:-:S05]  /*1b8c0*/  VIADD R0, R6, 0x60 ;  /* 0x0000006006007836 */ /* 0x005fca0000000000 */
[----:B------:R-:W-:-:S13]  /*1b8d0*/  ISETP.GE.AND P0, PT, R0, R21, PT ;  /* 0x000000150000720c */ /* 0x000fda0003f06270 */
[----:B------:R-:W-:Y:S05]  /*1b8e0*/  @P0 BRA `(.L_x_1584) ;  /* 0x0000000000340947 */ /* 0x000fea0003800000 */
[----:B------:R-:W-:Y:S02]  /*1b8f0*/  ULDC UR4, c[0x0][0xac8] ;  /* 0x0002b20000047ab9 */ /* 0x000fe40000000800 */
[----:B------:R-:W-:Y:S02]  /*1b900*/  ISETP.GE.AND P2, PT, R9, UR4, PT ;  /* 0x0000000409007c0c */ /* 0x000fe4000bf46270 */
[----:B------:R-:W-:Y:S02]  /*1b910*/  ISETP.GE.AND P3, PT, R7, UR4, PT ;  /* 0x0000000407007c0c */ /* 0x000fe4000bf66270 */
[----:B------:R-:W-:-:S09]  /*1b920*/  ISETP.GE.AND P4, PT, R20, UR4, PT ;  /* 0x0000000414007c0c */ /* 0x000fd2000bf86270 */
[----:B------:R-:W-:Y:S02]  /*1b930*/  @!P2 IMAD.MOV.U32 R15, RZ, RZ, R3 ;  /* 0x000000ffff0fa224 */ /* 0x000fe400078e0003 */
[-C--:B---3--:R-:W-:Y:S02]  /*1b940*/  @!P3 LEA R6, P0, R7, R14.reuse, 0x1 ;  /* 0x0000000e0706b211 */ /* 0x088fe400078008ff */
[C---:B----4-:R-:W-:Y:S01]  /*1b950*/  @!P4 LEA R10, P1, R20.reuse, R14, 0x1 ;  /* 0x0000000e140ac211 */ /* 0x050fe200078208ff */
[----:B------:R-:W-:Y:S01]  /*1b960*/  @!P2 IMAD.WIDE R4, R9, 0x2, R14 ;  /* 0x000000020904a825 */ /* 0x000fe200078e020e */
[-C--:B------:R-:W-:Y:S02]  /*1b970*/  @!P3 LEA.HI.X R7, R7, R3.reuse, R8, 0x1, P0 ;  /* 0x000000030707b211 */ /* 0x080fe400000f0c08 */
[----:B------:R-:W-:Y:S02]  /*1b980*/  @!P4 LEA.HI.X R11, R20, R3, R24, 0x1, P1 ;  /* 0x00000003140bc211 */ /* 0x000fe400008f0c18 */
[----:B------:R0:W-:Y:S04]  /*1b990*/  @!P2 ST.E.128 desc[UR38][R4.64], RZ ;  /* 0x000000ff0400a985 */ /* 0x0001e8000c101d26 */
[----:B------:R0:W-:Y:S04]  /*1b9a0*/  @!P3 ST.E.128 desc[UR38][R6.64], RZ ;  /* 0x000000ff0600b985 */ /* 0x0001e8000c101d26 */
[----:B------:R0:W-:Y:S02]  /*1b9b0*/  @!P4 ST.E.128 desc[UR38][R10.64], RZ ;  /* 0x000000ff0a00c985 */ /* 0x0001e4000c101d26 */
.L_x_1584:
[----:B------:R-:W-:Y:S05]  /*1b9c0*/  BSYNC B0 ;  /* 0x0000000000007941 */ /* 0x000fea0003800000 */
.L_x_1576:
[----:B------:R-:W-:Y:S02]  /*1b9d0*/  ULDC UR4, c[0x0][0xc3c] ;  /* 0x00030f0000047ab9 */ /* 0x000fe40000000800 */
[----:B-1----:R-:W-:-:S13]  /*1b9e0*/  ISETP.GE.AND P0, PT, R75, UR4, PT ;  /* 0x000000044b007c0c */ /* 0x002fda000bf06270 */
[----:B------:R-:W-:Y:S05]  /*1b9f0*/  @!P0 BRA `(.L_x_1596) ;  /* 0xfffffe5800608947 */ /* 0x000fea000383ffff */
[----:B------:R-:W-:Y:S05]  /*1ba00*/  BRA `(.L_x_1380) ;  /* 0x0000008c00c87947 */ /* 0x000fea0003800000 */
.L_x_1378:
[----:B------:R-:W-:-:S08]  /*1ba10*/  NOP ;  /* 0x0000000000007918 */ /* 0x000fd00000000000 */
[----:B------:R-:W0:-:S00]  /*1ba20*/  USETMAXREG.DEALLOC.CTAPOOL 0x20 ;  /* 0x00000020000079c8 */ /* 0x000e0000080e0500 */
        /* <DEDUP_REMOVED lines=14> */
.L_x_1597:
[----:B------:R-:W0:Y:S01]  /*1bb10*/  S2R R0, SR_TID.X ;  /* 0x0000000000007919 */ /* 0x000e220000002100 */
[----:B------:R-:W-:Y:S01]  /*1bb20*/  ULDC UR4, c[0x0][0xc3c] ;  /* 0x00030f0000047ab9 */ /* 0x000fe20000000800 */
[----:B------:R-:W-:Y:S01]  /*1bb30*/  IMAD.MOV.U32 R6, RZ, RZ, RZ ;  /* 0x000000ffff067224 */ /* 0x000fe200078e00ff */
[----:B------:R-:W1:Y:S01]  /*1bb40*/  S2UR UR6, SR_CTAID.X ;  /* 0x00000000000679c3 */ /* 0x000e620000002500 */
[----:B------:R-:W-:Y:S01]  /*1bb50*/  ULDC UR5, c[0x0][0xc38] ;  /* 0x00030e0000057ab9 */ /* 0x000fe20000000800 */
[----:B0-----:R-:W-:-:S04]  /*1bb60*/  LOP3.LUT R0, R0, 0x1f, RZ, 0xc0, !PT ;  /* 0x0000001f00007812 */ /* 0x001fc800078ec0ff */
[----:B------:R-:W-:-:S04]  /*1bb70*/  ISETP.NE.AND P0, PT, R0, 0x1f, PT ;  /* 0x0000001f0000780c */ /* 0x000fc80003f05270 */
[----:B------:R-:W-:-:S13]  /*1bb80*/  ISETP.GE.OR P1, PT, R0, UR4, !P0 ;  /* 0x0000000400007c0c */ /* 0x000fda000c726670 */
[----:B------:R-:W0:Y:S08]  /*1bb90*/  @!P1 LDC.64 R4, c[0x0][0xc80] ;  /* 0x00032000ff049b82 */ /* 0x000e300000000a00 */
[----:B------:R-:W2:Y:S01]  /*1bba0*/  @!P1 LDC.64 R2, c[0x0][0xc78] ;  /* 0x00031e00ff029b82 */ /* 0x000ea20000000a00 */
[----:B0-----:R-:W-:-:S05]  /*1bbb0*/  @!P1 IMAD.WIDE.U32 R4, R0, 0x4, R4 ;  /* 0x0000000400049825 */ /* 0x001fca00078e0004 */
[----:B------:R-:W3:Y:S01]  /*1bbc0*/  @!P1 LDG.E R25, desc[UR38][R4.64] ;  /* 0x0000002604199981 */ /* 0x000ee2000c1e1900 */
[----:B--2---:R-:W-:-:S05]  /*1bbd0*/  @!P1 IMAD.WIDE.U32 R2, R0, 0x4, R2 ;  /* 0x0000000400029825 */ /* 0x004fca00078e0002 */
        /* <DEDUP_REMOVED lines=25> */
[----:B-1----:R-:W-:Y:S01]  /*1bd70*/  ISETP.GT.AND P6, PT, R7, UR6, PT ;  /* 0x0000000607007c0c */ /* 0x002fe2000bfc4270 */
[----:B------:R-:W-:-:S12]  /*1bd80*/  IMAD.MOV.U32 R4, RZ, RZ, R7 ;  /* 0x000000ffff047224 */ /* 0x000fd800078e0007 */
[----:B------:R-:W-:Y:S05]  /*1bd90*/  @P6 BRA `(.L_x_1599) ;  /* 0x0000000000a06947 */ /* 0x000fea0003800000 */
[----:B------:R-:W-:Y:S01]  /*1bda0*/  IMAD.MOV.U32 R7, RZ, RZ, R4 ;  /* 0x000000ffff077224 */ /* 0x000fe200078e0004 */
[----:B------:R-:W-:Y:S01]  /*1bdb0*/  UMOV UR4, URZ ;  /* 0x0000003f00047c82 */ /* 0x000fe20008000000 */
[----:B------:R-:W-:-:S05]  /*1bdc0*/  ULDC UR5, c[0x0][0xc38] ;  /* 0x00030e0000057ab9 */ /* 0x000fca0000000800 */
.L_x_1601:
        /* <DEDUP_REMOVED lines=37> */
.L_x_1599:
        /* <DEDUP_REMOVED lines=13> */
.L_x_1602:
        /* <DEDUP_REMOVED lines=62> */
.L_x_1603:
        /* <DEDUP_REMOVED lines=62> */
.L_x_1604:
[----:B------:R-:W-:-:S05]  /*1c8b0*/  LOP3.LUT R2, RZ, R2, RZ, 0x33, !PT ;  /* 0x00000002ff027212 */ /* 0x000fca00078e33ff */
[----:B------:R-:W-:Y:S01]  /*1c8c0*/  IMAD.IADD R25, R25, 0x1, R2 ;  /* 0x0000000119197824 */ /* 0x000fe200078e0202 */
[----:B------:R-:W-:Y:S06]  /*1c8d0*/  BRA `(.L_x_1605) ;  /* 0x00000000000c7947 */ /* 0x000fec0003800000 */
.L_x_1600:
[----:B------:R-:W-:Y:S02]  /*1c8e0*/  IMAD.MOV.U32 R25, RZ, RZ, RZ ;  /* 0x000000ffff197224 */ /* 0x000fe400078e00ff */
[----:B------:R-:W-:Y:S02]  /*1c8f0*/  IMAD.U32 R24, RZ, RZ, UR6 ;  /* 0x00000006ff187e24 */ /* 0x000fe4000f8e00ff */
[----:B------:R-:W-:-:S07]  /*1c900*/  IMAD.MOV.U32 R26, RZ, RZ, RZ ;  /* 0x000000ffff1a7224 */ /* 0x000fce00078e00ff */
.L_x_1605:
[----:B------:R-:W-:-:S13]  /*1c910*/  ISETP.NE.AND P0, PT, R0, RZ, PT ;  /* 0x000000ff0000720c */ /* 0x000fda0003f05270 */
[----:B------:R-:W0:Y:S01]  /*1c920*/  @!P0 S2R R3, SR_CgaCtaId ;  /* 0x0000000000038919 */ /* 0x000e220000008800 */
[----:B------:R-:W-:-:S04]  /*1c930*/  @!P0 MOV R0, 0x400 ;  /* 0x0000040000008802 */ /* 0x000fc80000000f00 */
[----:B0-----:R-:W-:-:S05]  /*1c940*/  @!P0 LEA R0, R3, R0, 0x18 ;  /* 0x0000000003008211 */ /* 0x001fca00078ec0ff */
[----:B------:R1:W-:Y:S01]  /*1c950*/  @!P0 STS.128 [R0+0x2d8d0], R24 ;  /* 0x02d8d01800008388 */ /* 0x0003e20000000c00 */
[----:B------:R-:W-:Y:S06]  /*1c960*/  BAR.ARV 0x5, 0x200 ;  /* 0x0148000000007b1d */ /* 0x000fec0000002000 */
.L_x_1598:
        /* <DEDUP_REMOVED lines=11> */
[----:B------:R-:W-:Y:S01]  /*1ca20*/  IMAD.MOV.U32 R29, RZ, RZ, RZ ;  /* 0x000000ffff1d7224 */ /* 0x000fe200078e00ff */
[----:B------:R-:W-:Y:S01]  /*1ca30*/  ULDC.64 UR40, c[0x0][0x198] ;  /* 0x0000660000287ab9 */ /* 0x000fe20000000a00 */
[----:B------:R-:W-:Y:S01]  /*1ca40*/  IMAD.MOV.U32 R18, RZ, RZ, RZ ;  /* 0x000000ffff127224 */ /* 0x000fe200078e00ff */
[----:B------:R-:W-:Y:S01]  /*1ca50*/  ULDC UR37, c[0x0][0xc] ;  /* 0x0000030000257ab9 */ /* 0x000fe20000000800 */
[----:B------:R-:W-:Y:S01]  /*1ca60*/  IMAD.MOV.U32 R28, RZ, RZ, 0x1 ;  /* 0x00000001ff1c7424 */ /* 0x000fe200078e00ff */
        /* <DEDUP_REMOVED lines=12> */
[----:B------:R-:W-:Y:S01]  /*1cb30*/  SHF.R.U32.HI R3, RZ, 0x2, R5 ;  /* 0x00000002ff037819 */ /* 0x000fe20000011605 */
[----:B------:R-:W-:-:S03]  /*1cb40*/  IMAD.MOV.U32 R5, RZ, RZ, 0x1 ;  /* 0x00000001ff057424 */ /* 0x000fc600078e00ff */
[----:B------:R-:W-:Y:S01]  /*1cb50*/  LOP3.LUT R2, R3, 0x60, R2, 0xf8, !PT ;  /* 0x0000006003027812 */ /* 0x000fe200078ef802 */
[----:B------:R-:W-:Y:S01]  /*1cb60*/  IMAD R3, R4, 0x2, R17 ;  /* 0x0000000204037824 */ /* 0x000fe200078e0211 */
[----:B------:R3:W-:Y:S01]  /*1cb70*/  STL [R1], R5 ;  /* 0x0000000501007387 */ /* 0x0007e20000100800 */
[C---:B------:R-:W-:Y:S02]  /*1cb80*/  LOP3.LUT R2, R0.reuse, 0x20, RZ, 0xfc, !PT ;  /* 0x0000002000027812 */ /* 0x040fe400078efcff */
[----:B------:R-:W-:Y:S01]  /*1cb90*/  LOP3.LUT R0, R0, 0x40, RZ, 0xfc, !PT ;  /* 0x0000004000007812 */ /* 0x000fe200078efcff */
[----:B------:R3:W-:Y:S06]  /*1cba0*/  STL [R1+0xc], R3 ;  /* 0x00000c0301007387 */ /* 0x0007ec0000100800 */
.L_x_1770:
[----:B------:R-:W-:Y:S05]  /*1cbb0*/  YIELD ;  /* 0x0000000000007946 */ /* 0x000fea0003800000 */
[----:B------:R-:W-:Y:S01]  /*1cbc0*/  ULDC.64 UR4, c[0x0][0xa28] ;  /* 0x00028a0000047ab9 */ /* 0x000fe20000000a00 */
[----:B------:R-:W-:Y:S02]  /*1cbd0*/  CS2R R6, SRZ ;  /* 0x0000000000067805 */ /* 0x000fe4000001ff00 */
[----:B------:R-:W-:Y:S01]  /*1cbe0*/  ISETP.NE.U32.AND P0, PT, RZ, UR4, PT ;  /* 0x00000004ff007c0c */ /* 0x000fe2000bf05070 */
[----:B0-----:R-:W0:Y:S01]  /*1cbf0*/  LDC.64 R10, c[0x0][0xa00] ;  /* 0x00028000ff0a7b82 */ /* 0x001e220000000a00 */
[----:B------:R-:W-:Y:S01]  /*1cc00*/  IMAD.MOV.U32 R0, RZ, RZ, RZ ;  /* 0x000000ffff007224 */ /* 0x000fe200078e00ff */
[----:B------:R-:W-:Y:S01]  /*1cc10*/  ULDC.64 UR6, c[0x0][0xa08] ;  /* 0x0002820000067ab9 */ /* 0x000fe20000000a00 */
[----:B------:R-:W-:Y:S01]  /*1cc20*/  ISETP.NE.AND.EX P0, PT, RZ, UR5, PT, P0 ;  /* 0x00000005ff007c0c */ /* 0x000fe2000bf05300 */
[----:B------:R-:W-:Y:S01]  /*1cc30*/  ULDC.64 UR4, c[0x0][0xa18] ;  /* 0x0002860000047ab9 */ /* 0x000fe20000000a00 */
[----:B------:R-:W-:-:S03]  /*1cc40*/  ULDC.64 UR8, c[0x0][0xa10] ;  /* 0x0002840000087ab9 */ /* 0x000fc60000000a00 */
[----:B-1-3--:R-:W1:Y:S08]  /*1cc50*/  LDC.64 R4, c[0x0][0xa08] ;  /* 0x00028200ff047b82 */ /* 0x00ae700000000a00 */
[----:B--2---:R-:W2:Y:S02]  /*1cc60*/  @P0 LDC.64 R2, c[0x0][0xa28] ;  /* 0x00028a00ff020b82 */ /* 0x004ea40000000a00 */
[----:B--2---:R-:W-:-:S05]  /*1cc70*/  @P0 IMAD.WIDE R2, R27, 0x4, R2 ;  /* 0x000000041b020825 */ /* 0x004fca00078e0202 */
[----:B------:R2:W5:Y:S01]  /*1cc80*/  @P0 LDG.E R7, desc[UR38][R2.64] ;  /* 0x0000002602070981 */ /* 0x000562000c1e1900 */
[----:B------:R-:W-:Y:S01]  /*1cc90*/  ISETP.NE.U32.AND P0, PT, RZ, UR4, PT ;  /* 0x00000004ff007c0c */ /* 0x000fe2000bf05070 */
[C---:B0-----:R-:W-:Y:S01]  /*1cca0*/  IMAD.WIDE R10, R27.reuse, 0x4, R10 ;  /* 0x000000041b0a7825 */ /* 0x041fe200078e020a */
[----:B------:R-:W-:Y:S02]  /*1ccb0*/  ISETP.NE.U32.AND P2, PT, RZ, UR6, PT ;  /* 0x00000006ff007c0c */ /* 0x000fe4000bf45070 */
[----:B------:R-:W-:Y:S01]  /*1ccc0*/  ISETP.NE.AND.EX P0, PT, RZ, UR5, PT, P0 ;  /* 0x00000005ff007c0c */ /* 0x000fe2000bf05300 */
[----:B------:R-:W-:Y:S01]  /*1ccd0*/  ULDC.64 UR4, c[0x0][0xa00] ;  /* 0x0002800000047ab9 */ /* 0x000fe20000000a00 */
[----:B------:R-:W-:Y:S01]  /*1cce0*/  ISETP.NE.U32.AND P4, PT, RZ, UR8, PT ;  /* 0x00000008ff007c0c */ /* 0x000fe2000bf85070 */
[----:B------:R-:W-:Y:S01]  /*1ccf0*/  IMAD.MOV.U32 R12, RZ, RZ, RZ ;  /* 0x000000ffff0c7224 */ /* 0x000fe200078e00ff */
[----:B------:R-:W-:Y:S01]  /*1cd00*/  ISETP.NE.U32.AND P1, PT, RZ, UR4, PT ;  /* 0x00000004ff007c0c */ /* 0x000fe2000bf25070 */
[----:B--2---:R-:W0:Y:S01]  /*1cd10*/  LDC.64 R2, c[0x0][0xa10] ;  /* 0x00028400ff027b82 */ /* 0x004e220000000a00 */
[----:B-1----:R-:W-:-:S02]  /*1cd20*/  IMAD.WIDE R4, R27, 0x4, R4 ;  /* 0x000000041b047825 */ /* 0x002fc400078e0204 */
[----:B------:R-:W-:-:S05]  /*1cd30*/  ISETP.NE.AND.EX P3, PT, RZ, UR5, PT, P1 ;  /* 0x00000005ff007c0c */ /* 0x000fca000bf65310 */
[----:B------:R-:W1:Y:S01]  /*1cd40*/  @P0 LDC.64 R8, c[0x0][0xa18] ;  /* 0x00028600ff080b82 */ /* 0x000e620000000a00 */
[----:B------:R-:W-:Y:S01]  /*1cd50*/  ULDC UR4, c[0x0][0x288] ;  /* 0x0000a20000047ab9 */ /* 0x000fe20000000800 */
[----:B------:R-:W-:Y:S02]  /*1cd60*/  ISETP.NE.AND.EX P1, PT, RZ, UR7, PT, P2 ;  /* 0x00000007ff007c0c */ /* 0x000fe4000bf25320 */
[----:B------:R-:W-:-:S04]  /*1cd70*/  ISETP.NE.AND.EX P2, PT, RZ, UR9, PT, P4 ;  /* 0x00000009ff007c0c */ /* 0x000fc8000bf45340 */
[----:B------:R-:W2:Y:S07]  /*1cd80*/  @P3 LDG.E R0, desc[UR38][R10.64] ;  /* 0x000000260a003981 */ /* 0x000eae000c1e1900 */
[----:B------:R-:W5:Y:S01]  /*1cd90*/  @P1 LDG.E R12, desc[UR38][R4.64] ;  /* 0x00000026040c1981 */ /* 0x000f62000c1e1900 */
        /* <DEDUP_REMOVED lines=13> */
[----:B------:R-:W-:Y:S02]  /*1ce70*/  ULDC UR5, c[0x0][0x348] ;  /* 0x0000d20000057ab9 */ /* 0x000fe40000000800 */
[----:B0-----:R-:W-:Y:S02]  /*1ce80*/  IMAD.U32 R8, RZ, RZ, UR5 ;  /* 0x00000005ff087e24 */ /* 0x001fe4000f8e00ff */
[----:B------:R-:W-:Y:S01]  /*1ce90*/  IMAD.U32 R9, RZ, RZ, UR4 ;  /* 0x00000004ff097e24 */ /* 0x000fe2000f8e00ff */
[----:B--2---:R0:W-:Y:S01]  /*1cea0*/  STL [R1+0x18], R0 ;  /* 0x0000180001007387 */ /* 0x0041e20000100800 */
[----:B------:R-:W-:Y:S01]  /*1ceb0*/  IMAD.MOV.U32 R13, RZ, RZ, R0 ;  /* 0x000000ffff0d7224 */ /* 0x000fe200078e0000 */
[----:B------:R-:W-:Y:S06]  /*1cec0*/  @P0 BRA `(.L_x_1607) ;  /* 0x0000000000140947 */ /* 0x000fec0003800000 */
[----:B------:R-:W-:Y:S05]  /*1ced0*/  @!P3 BRA `(.L_x_1607) ;  /* 0x000000000010b947 */ /* 0x000fea0003800000 */
[----:B0-----:R-:W2:Y:S04]  /*1cee0*/  LDG.E R0, desc[UR38][R10.64] ;  /* 0x000000260a007981 */ /* 0x001ea8000c1e1900 */
[----:B------:R-:W2:Y:S02]  /*1cef0*/  LDG.E R10, desc[UR38][R10.64+0x4] ;  /* 0x000004260a0a7981 */ /* 0x000ea4000c1e1900 */
[----:B--2---:R-:W-:-:S05]  /*1cf00*/  IMAD.IADD R13, R10, 0x1, -R0 ;  /* 0x000000010a0d7824 */ /* 0x004fca00078e0a00 */
[----:B------:R1:W-:Y:S02]  /*1cf10*/  STL [R1+0x18], R13 ;  /* 0x0000180d01007387 */ /* 0x0003e40000100800 */
.L_x_1607:
        /* <DEDUP_REMOVED lines=14> */
.L_x_1608:
[----:B------:R-:W-:Y:S05]  /*1d000*/  @!P1 BRA `(.L_x_1609) ;  /* 0x00000000000c9947 */ /* 0x000fea0003800000 */
[----:B------:R-:W2:Y:S04]  /*1d010*/  LDG.E R9, desc[UR38][R4.64] ;  /* 0x0000002604097981 */ /* 0x000ea8000c1e1900 */
[----:B------:R-:W2:Y:S02]  /*1d020*/  LDG.E R4, desc[UR38][R4.64+0x4] ;  /* 0x0000042604047981 */ /* 0x000ea4000c1e1900 */
[----:B--2---:R-:W-:-:S07]  /*1d030*/  IMAD.IADD R9, R4, 0x1, -R9 ;  /* 0x0000000104097824 */ /* 0x004fce00078e0a09 */
.L_x_1609:
[----:B0-----:R-:W2:Y:S04]  /*1d040*/  @P2 LDG.E R4, desc[UR38][R2.64] ;  /* 0x0000002602042981 */ /* 0x001ea8000c1e1900 */
[----:B------:R0:W2:Y:S01]  /*1d050*/  @P2 LDG.E R5, desc[UR38][R2.64+0x4] ;  /* 0x0000042602052981 */ /* 0x0000a2000c1e1900 */
[----:B------:R-:W-:Y:S02]  /*1d060*/  IMAD R14, R25, 0xc0, RZ ;  /* 0x000000c0190e7824 */ /* 0x000fe400078e02ff */
[----:B-----5:R-:W-:Y:S02]  /*1d070*/  IMAD.IADD R7, R9, 0x1, -R7 ;  /* 0x0000000109077824 */ /* 0x020fe400078e0a07 */
[----:B------:R-:W-:Y:S01]  /*1d080*/  VIADD R10, R14, 0xbf ;  /* 0x000000bf0e0a7836 */ /* 0x000fe20000000000 */
[----:B------:R3:W-:Y:S01]  /*1d090*/  STL [R1+0x10], R14 ;  /* 0x0000100e01007387 */ /* 0x0007e20000100800 */
[----:B0-----:R-:W0:Y:S02]  /*1d0a0*/  LDC R2, c[0x0][0x448] ;  /* 0x00011200ff027b82 */ /* 0x001e240000000800 */
[----:B0-----:R-:W-:-:S13]  /*1d0b0*/  ISETP.NE.AND P1, PT, R2, 0x1, PT ;  /* 0x000000010200780c */ /* 0x001fda0003f25270 */
[----:B------:R-:W0:Y:S08]  /*1d0c0*/  @P1 LDC R3, c[0x0][0x44c] ;  /* 0x00011300ff031b82 */ /* 0x000e300000000800 */
[----:B------:R-:W4:Y:S01]  /*1d0d0*/  @P1 LDC R2, c[0x0][0x450] ;  /* 0x00011400ff021b82 */ /* 0x000f220000000800 */
[----:B0-----:R-:W-:-:S05]  /*1d0e0*/  @P1 IMAD.HI.U32 R3, R10, R3, RZ ;  /* 0x000000030a031227 */ /* 0x001fca00078e00ff */
[----:B----4-:R-:W-:Y:S01]  /*1d0f0*/  @P1 SHF.R.U32.HI R10, RZ, R2, R3 ;  /* 0x00000002ff0a1219 */ /* 0x010fe20000011603 */
[----:B--2---:R-:W-:-:S04]  /*1d100*/  @P2 IMAD.IADD R8, R5, 0x1, -R4 ;  /* 0x0000000105082824 */ /* 0x004fc800078e0a04 */
[----:B------:R-:W-:-:S04]  /*1d110*/  IMAD.IADD R19, R7, 0x1, R8 ;  /* 0x0000000107137824 */ /* 0x000fc800078e0208 */
[C---:B------:R-:W-:Y:S01]  /*1d120*/  VIADD R4, R19.reuse, 0x7f ;  /* 0x0000007f13047836 */ /* 0x040fe20000000000 */
[----:B------:R-:W-:-:S04]  /*1d130*/  IADD3 R9, R19, 0x1, -R13 ;  /* 0x0000000113097810 */ /* 0x000fc80007ffe80d */
[----:B------:R-:W-:Y:S01]  /*1d140*/  SHF.R.S32.HI R2, RZ, 0x1f, R4 ;  /* 0x0000001fff027819 */ /* 0x000fe20000011404 */
[----:B------:R-:W-:-:S03]  /*1d150*/  IMAD.IADD R10, R9, 0x1, R10 ;  /* 0x00000001090a7824 */ /* 0x000fc600078e020a */
[----:B------:R-:W-:Y:S02]  /*1d160*/  LEA.HI R4, R2, R4, RZ, 0x7 ;  /* 0x0000000402047211 */ /* 0x000fe400078f38ff */
[----:B------:R-:W0:Y:S02]  /*1d170*/  LDC.64 R2, c[0x0][0x9e0] ;  /* 0x00027800ff027b82 */ /* 0x000e240000000a00 */
[----:B------:R-:W-:-:S05]  /*1d180*/  SHF.R.S32.HI R12, RZ, 0x7, R4 ;  /* 0x00000007ff0c7819 */ /* 0x000fca0000011404 */
[----:B------:R3:W-:Y:S01]  /*1d190*/  STL [R1+0x44], R12 ;  /* 0x0000440c01007387 */ /* 0x0007e20000100800 */
[----:B0-----:R-:W-:Y:S01]  /*1d1a0*/  ISETP.GE.AND P3, PT, R3, 0x1, PT ;  /* 0x000000010300780c */ /* 0x001fe20003f66270 */
[----:B------:R-:W-:-:S12]  /*1d1b0*/  IMAD.IADD R2, R10, 0x1, R2 ;  /* 0x000000010a027824 */ /* 0x000fd800078e0202 */
[----:B---3--:R-:W-:Y:S05]  /*1d1c0*/  @!P3 BRA `(.L_x_1610) ;  /* 0x000000000048b947 */ /* 0x008fea0003800000 */
        /* <DEDUP_REMOVED lines=11> */
.L_x_1612:
[----:B------:R-:W-:-:S13]  /*1d280*/  ISETP.NE.AND P0, PT, R3, 0x1, PT ;  /* 0x000000010300780c */ /* 0x000fda0003f05270 */
[----:B------:R-:W0:Y:S02]  /*1d290*/  @P0 LDC.64 R4, c[0x0][0x9e8] ;  /* 0x00027a00ff040b82 */ /* 0x000e240000000a00 */
[----:B0-----:R-:W-:-:S05]  /*1d2a0*/  @P0 IMAD.HI.U32 R4, R11, R4, RZ ;  /* 0x000000040b040227 */ /* 0x001fca00078e00ff */
[----:B------:R-:W-:-:S07]  /*1d2b0*/  @P0 SHF.R.U32.HI R11, RZ, R5, R4 ;  /* 0x00000005ff0b0219 */ /* 0x000fce0000011604 */
.L_x_1613:
[----:B------:R-:W-:Y:S05]  /*1d2c0*/  BSYNC B0 ;  /* 0x0000000000007941 */ /* 0x000fea0003800000 */
.L_x_1611:
[----:B------:R-:W-:-:S05]  /*1d2d0*/  IMAD R11, R11, R3, R3 ;  /* 0x000000030b0b7224 */ /* 0x000fca00078e0203 */
[----:B------:R-:W-:-:S07]  /*1d2e0*/  VIMNMX R2, R2, R11, PT ;  /* 0x0000000b02027248 */ /* 0x000fce0003fe0100 */
.L_x_1610:
[----:B------:R-:W0:Y:S01]  /*1d2f0*/  @P1 LDC R10, c[0x0][0x44c] ;  /* 0x00011300ff0a1b82 */ /* 0x000e220000000800 */
[----:B------:R-:W-:Y:S01]  /*1d300*/  VIADD R2, R2, 0x7f ;  /* 0x0000007f02027836 */ /* 0x000fe20000000000 */
[----:B------:R-:W-:Y:S01]  /*1d310*/  ULDC UR4, c[0x0][0x9dc] ;  /* 0x0002770000047ab9 */ /* 0x000fe20000000800 */
[----:B------:R-:W-:Y:S02]  /*1d320*/  IMAD.MOV.U32 R4, RZ, RZ, R14 ;  /* 0x000000ffff047224 */ /* 0x000fe400078e000e */
[----:B------:R-:W-:-:S03]  /*1d330*/  IMAD.IADD R19, R19, 0x1, -R13 ;  /* 0x0000000113137824 */ /* 0x000fc600078e0a0d */
[----:B------:R-:W2:Y:S01]  /*1d340*/  @P1 LDC R5, c[0x0][0x450] ;  /* 0x00011400ff051b82 */ /* 0x000ea20000000800 */
[----:B0-----:R-:W-:-:S05]  /*1d350*/  @P1 IMAD.HI.U32 R10, R14, R10, RZ ;  /* 0x0000000a0e0a1227 */ /* 0x001fca00078e00ff */
[----:B--2---:R-:W-:Y:S02]  /*1d360*/  @P1 SHF.R.U32.HI R4, RZ, R5, R10 ;  /* 0x00000005ff041219 */ /* 0x004fe4000001160a */
[----:B------:R-:W-:-:S03]  /*1d370*/  SHF.R.S32.HI R5, RZ, 0x1f, R2 ;  /* 0x0000001fff057819 */ /* 0x000fc60000011402 */
[----:B------:R-:W-:Y:S01]  /*1d380*/  IMAD.IADD R11, R19, 0x1, R4 ;  /* 0x00000001130b7824 */ /* 0x000fe200078e0204 */
[----:B------:R-:W-:-:S03]  /*1d390*/  LEA.HI R5, R5, R2, RZ, 0x7 ;  /* 0x0000000205057211 */ /* 0x000fc600078f38ff */
[----:B------:R-:W-:Y:S01]  /*1d3a0*/  VIADD R2, R11, -UR4 ;  /* 0x800000040b027c36 */ /* 0x000fe20008000000 */
[----:B------:R-:W-:-:S04]  /*1d3b0*/  SHF.R.S32.HI R5, RZ, 0x7, R5 ;  /* 0x00000007ff057819 */ /* 0x000fc80000011405 */
[----:B------:R-:W-:Y:S01]  /*1d3c0*/  VIMNMX R10, R12, R5, PT ;  /* 0x000000050c0a7248 */ /* 0x000fe20003fe0100 */
        /* <DEDUP_REMOVED lines=11> */
.L_x_1616:
[----:B------:R-:W-:-:S13]  /*1d480*/  ISETP.NE.AND P0, PT, R3, 0x1, PT ;  /* 0x000000010300780c */ /* 0x000fda0003f05270 */
[----:B------:R-:W0:Y:S02]  /*1d490*/  @P0 LDC.64 R4, c[0x0][0x9e8] ;  /* 0x00027a00ff040b82 */ /* 0x000e240000000a00 */
[----:B0-----:R-:W-:-:S05]  /*1d4a0*/  @P0 IMAD.HI.U32 R4, R11, R4, RZ ;  /* 0x000000040b040227 */ /* 0x001fca00078e00ff */
[----:B------:R-:W-:-:S07]  /*1d4b0*/  @P0 SHF.R.U32.HI R11, RZ, R5, R4 ;  /* 0x00000005ff0b0219 */ /* 0x000fce0000011604 */
.L_x_1617:
[----:B------:R-:W-:Y:S05]  /*1d4c0*/  BSYNC B0 ;  /* 0x0000000000007941 */ /* 0x000fea0003800000 */
.L_x_1615:
[----:B------:R-:W-:-:S05]  /*1d4d0*/  IMAD R3, R11, R3, RZ ;  /* 0x000000030b037224 */ /* 0x000fca00078e02ff */
[----:B------:R-:W-:-:S07]  /*1d4e0*/  VIMNMX R2, R2, R3, !PT ;  /* 0x0000000302027248 */ /* 0x000fce0007fe0100 */
.L_x_1614:
[----:B------:R-:W-:Y:S01]  /*1d4f0*/  SHF.R.S32.HI R3, RZ, 0x1f, R2 ;  /* 0x0000001fff037819 */ /* 0x000fe20000011402 */
[----:B------:R-:W-:Y:S01]  /*1d500*/  BSSY B0, `(.L_x_1618) ;  /* 0x0000027000007945 */ /* 0x000fe20003800000 */
[----:B------:R-:W-:Y:S01]  /*1d510*/  LOP3.LUT R14, R0, 0xff, RZ, 0xc0, !PT ;  /* 0x000000ff000e7812 */ /* 0x000fe200078ec0ff */
[----:B-1----:R-:W-:Y:S01]  /*1d520*/  IMAD.MOV.U32 R13, RZ, RZ, RZ ;  /* 0x000000ffff0d7224 */ /* 0x002fe200078e00ff */
[----:B------:R-:W-:Y:S02]  /*1d530*/  LEA.HI R3, R3, R2, RZ, 0x7 ;  /* 0x0000000203037211 */ /* 0x000fe400078f38ff */
[----:B------:R-:W-:Y:S01]  /*1d540*/  SHF.R.U32.HI R0, RZ, 0x10, R0 ;  /* 0x00000010ff007819 */ /* 0x000fe20000011600 */
[----:B------:R0:W-:Y:S01]  /*1d550*/  STL [R1+0x38], R14 ;  /* 0x0000380e01007387 */ /* 0x0001e20000100800 */
[----:B------:R-:W-:-:S04]  /*1d560*/  SHF.R.S32.HI R3, RZ, 0x7, R3 ;  /* 0x00000007ff037819 */ /* 0x000fc80000011403 */
[----:B------:R-:W-:-:S04]  /*1d570*/  VIMNMX R4, RZ, R3, !PT ;  /* 0x00000003ff047248 */ /* 0x000fc80007fe0100 */
[----:B------:R-:W-:-:S13]  /*1d580*/  ISETP.GT.AND P0, PT, R10, R4, PT ;  /* 0x000000040a00720c */ /* 0x000fda0003f04270 */
[----:B0-----:R-:W-:Y:S05]  /*1d590*/  @!P0 BRA `(.L_x_1619) ;  /* 0x0000000000748947 */ /* 0x001fea0003800000 */
[----:B------:R-:W-:Y:S01]  /*1d5a0*/  ISETP.NE.AND P0, PT, R0, RZ, PT ;  /* 0x000000ff0000720c */ /* 0x000fe20003f05270 */
[----:B------:R-:W-:-:S03]  /*1d5b0*/  ULDC UR4, c[0x0][0x9f0] ;  /* 0x00027c0000047ab9 */ /* 0x000fc60000000800 */
[----:B------:R-:W-:-:S04]  /*1d5c0*/  SEL R5, R0, UR4, P0 ;  /* 0x0000000400057c07 */ /* 0x000fc80008000000 */
[----:B------:R-:W-:Y:S02]  /*1d5d0*/  IABS R12, R5 ;  /* 0x00000005000c7213 */ /* 0x000fe40000000000 */
[----:B------:R-:W-:Y:S02]  /*1d5e0*/  IADD3 R11, R5, -0x1, R10 ;  /* 0xffffffff050b7810 */ /* 0x000fe40007ffe00a */
[----:B------:R-:W0:Y:S03]  /*1d5f0*/  I2F.RP R2, R12 ;  /* 0x0000000c00027306 */ /* 0x000e260000209400 */
[----:B------:R-:W-:-:S05]  /*1d600*/  IMAD.IADD R11, R11, 0x1, -R4 ;  /* 0x000000010b0b7824 */ /* 0x000fca00078e0a04 */
[----:B0-----:R-:W0:Y:S02]  /*1d610*/  MUFU.RCP R2, R2 ;  /* 0x0000000200027308 */ /* 0x001e240000001000 */
[----:B0-----:R-:W-:-:S06]  /*1d620*/  VIADD R2, R2, 0xffffffe ;  /* 0x0ffffffe02027836 */ /* 0x001fcc0000000000 */
[----:B------:R0:W1:Y:S02]  /*1d630*/  F2I.FTZ.U32.TRUNC.NTZ R3, R2 ;  /* 0x0000000200037305 */ /* 0x000064000021f000 */
[----:B0-----:R-:W-:-:S04]  /*1d640*/  LOP3.LUT R2, R11, R5, RZ, 0x3c, !PT ;  /* 0x000000050b027212 */ /* 0x001fc800078e3cff */
[----:B------:R-:W-:Y:S01]  /*1d650*/  ISETP.GE.AND P3, PT, R2, RZ, PT ;  /* 0x000000ff0200720c */ /* 0x000fe20003f66270 */
[----:B-1----:R-:W-:-:S04]  /*1d660*/  IMAD.MOV R2, RZ, RZ, -R3 ;  /* 0x000000ffff027224 */ /* 0x002fc800078e0a03 */
[----:B------:R-:W-:Y:S02]  /*1d670*/  IMAD R13, R2, R12, RZ ;  /* 0x0000000c020d7224 */ /* 0x000fe400078e02ff */
[----:B------:R-:W-:-:S04]  /*1d680*/  IMAD.MOV.U32 R2, RZ, RZ, RZ ;  /* 0x000000ffff027224 */ /* 0x000fc800078e00ff */
[----:B------:R-:W-:Y:S01]  /*1d690*/  IMAD.HI.U32 R13, R3, R13, R2 ;  /* 0x0000000d030d7227 */ /* 0x000fe200078e0002 */
[----:B------:R-:W-:Y:S02]  /*1d6a0*/  IABS R2, R11 ;  /* 0x0000000b00027213 */ /* 0x000fe40000000000 */
[----:B------:R-:W-:-:S03]  /*1d6b0*/  IABS R3, R5 ;  /* 0x0000000500037213 */ /* 0x000fc60000000000 */
[----:B------:R-:W-:-:S04]  /*1d6c0*/  IMAD.HI.U32 R13, R13, R2, RZ ;  /* 0x000000020d0d7227 */ /* 0x000fc800078e00ff */
[----:B------:R-:W-:-:S04]  /*1d6d0*/  IMAD.MOV R3, RZ, RZ, -R3 ;  /* 0x000000ffff037224 */ /* 0x000fc800078e0a03 */
        /* <DEDUP_REMOVED lines=9> */
.L_x_1619:
[----:B------:R-:W-:Y:S05]  /*1d770*/  BSYNC B0 ;  /* 0x0000000000007941 */ /* 0x000fea0003800000 */
.L_x_1618:
[-C--:B------:R-:W-:Y:S01]  /*1d780*/  IMAD R4, R14, R13.reuse, R4 ;  /* 0x0000000d0e047224 */ /* 0x080fe200078e0204 */
[----:B------:R-:W-:Y:S04]  /*1d790*/  BSSY B0, `(.L_x_1620) ;  /* 0x0000156000007945 */ /* 0x000fe80003800000 */
[C---:B------:R-:W-:Y:S01]  /*1d7a0*/  VIADDMNMX R10, R4.reuse, R13, R10, PT ;  /* 0x0000000d040a7246 */ /* 0x040fe2000380010a */
[----:B------:R-:W-:-:S04]  /*1d7b0*/  IMAD R4, R4, 0x80, -R7 ;  /* 0x0000008004047824 */ /* 0x000fc800078e0a07 */
[----:B------:R-:W-:Y:S01]  /*1d7c0*/  IMAD R10, R10, 0x80, -R7 ;  /* 0x000000800a0a7824 */ /* 0x000fe200078e0a07 */
[----:B------:R-:W-:-:S04]  /*1d7d0*/  VIMNMX R4, RZ, R4, !PT ;  /* 0x00000004ff047248 */ /* 0x000fc80007fe0100 */
[----:B------:R-:W-:-:S04]  /*1d7e0*/  VIMNMX R10, R10, R8, PT ;  /* 0x000000080a0a7248 */ /* 0x000fc80003fe0100 */
[----:B------:R-:W-:Y:S02]  /*1d7f0*/  ISETP.GT.AND P0, PT, R10, R4, PT ;  /* 0x000000040a00720c */ /* 0x000fe40003f04270 */
[----:B------:R-:W-:-:S11]  /*1d800*/  SHF.R.U32.HI R4, RZ, 0x7, R4 ;  /* 0x00000007ff047819 */ /* 0x000fd60000011604 */
[----:B------:R-:W-:-:S05]  /*1d810*/  @P0 VIADD R2, R10, 0x7f ;  /* 0x0000007f0a020836 */ /* 0x000fca0000000000 */
[----:B------:R-:W-:-:S04]  /*1d820*/  @P0 SHF.R.S32.HI R3, RZ, 0x1f, R2 ;  /* 0x0000001fff030819 */ /* 0x000fc80000011402 */
[----:B------:R-:W-:Y:S01]  /*1d830*/  @P0 LEA.HI R2, R3, R2, RZ, 0x7 ;  /* 0x0000000203020211 */ /* 0x000fe200078f38ff */
[----:B------:R-:W-:-:S03]  /*1d840*/  IMAD.MOV.U32 R3, RZ, RZ, R4 ;  /* 0x000000ffff037224 */ /* 0x000fc600078e0004 */
[----:B------:R-:W-:Y:S02]  /*1d850*/  @P0 SHF.R.S32.HI R3, RZ, 0x7, R2 ;  /* 0x00000007ff030819 */ /* 0x000fe40000011402 */
[----:B------:R-:W-:Y:S02]  /*1d860*/  PLOP3.LUT P0, PT, PT, PT, PT, 0x80, 0x0 ;  /* 0x000000000000781c */ /* 0x000fe40003f0f070 */
[----:B------:R-:W-:-:S13]  /*1d870*/  ISETP.GT.AND P1, PT, R3, R4, PT ;  /* 0x000000040300720c */ /* 0x000fda0003f24270 */
[----:B------:R-:W-:Y:S05]  /*1d880*/  @!P1 BRA `(.L_x_1621) ;  /* 0x0000001400189947 */ /* 0x000fea0003800000 */
[----:B------:R-:W-:Y:S01]  /*1d890*/  UMOV UR4, 0xffffffff ;  /* 0xffffffff00047882 */ /* 0x000fe20000000000 */
[----:B------:R-:W-:Y:S02]  /*1d8a0*/  SEL R2, R27, RZ, !P2 ;  /* 0x000000ff1b027207 */ /* 0x000fe40005000000 */
[----:B------:R-:W-:Y:S05]  /*1d8b0*/  BRA.DIV UR4, `(.L_x_1622) ;  /* 0x0000007e04b87947 */ /* 0x000fea000b800000 */
[----:B------:R-:W0:Y:S02]  /*1d8c0*/  S2R R5, SR_TID.X ;  /* 0x0000000000057919 */ /* 0x000e240000002100 */
[----:B0-----:R-:W-:-:S04]  /*1d8d0*/  SHF.R.U32.HI R5, RZ, 0x5, R5 ;  /* 0x00000005ff057819 */ /* 0x001fc80000011605 */
[----:B------:R-:W-:-:S05]  /*1d8e0*/  LOP3.LUT R5, R5, 0x3, RZ, 0xc0, !PT ;  /* 0x0000000305057812 */ /* 0x000fca00078ec0ff */
[----:B------:R0:W1:Y:S02]  /*1d8f0*/  SHFL.IDX PT, R14, R5, RZ, 0x1f ;  /* 0x00001fff050e7589 */ /* 0x00006400000e0000 */
.L_x_1825:
[----:B-1----:R-:W-:Y:S02]  /*1d900*/  ISETP.NE.AND P0, PT, R14, RZ, PT ;  /* 0x000000ff0e00720c */ /* 0x002fe40003f05270 */
[----:B------:R-:W-:-:S11]  /*1d910*/  PLOP3.LUT P6, PT, PT, PT, PT, 0x8, 0x0 ;  /* 0x000000000000781c */ /* 0x000fd60003fce170 */
[----:B------:R-:W-:Y:S05]  /*1d920*/  @P0 BRA `(.L_x_1623) ;  /* 0x00000000000c0947 */ /* 0x000fea0003800000 */
[----:B------:R-:W-:-:S03]  /*1d930*/  UMOV UR4, 0xffffffff ;  /* 0xffffffff00047882 */ /* 0x000fc60000000000 */
[----:B------:R-:W-:Y:S05]  /*1d940*/  BRA.DIV UR4, `(.L_x_1624) ;  /* 0x0000007e04c87947 */ /* 0x000fea000b800000 */
[----:B------:R-:W-:-:S13]  /*1d950*/  ELECT P6, URZ, PT ;  /* 0x00000000003f782f */ /* 0x000fda00038c0000 */
.L_x_1623:
[----:B0-----:R-:W2:Y:S01]  /*1d960*/  LDL R5, [R1+0x2c] ;  /* 0x00002c0001057983 */ /* 0x001ea20000100800 */
[----:B------:R-:W-:Y:S01]  /*1d970*/  BSSY B1, `(.L_x_1625) ;  /* 0x0000008000017945 */ /* 0x000fe20003800000 */
[----:B--2---:R-:W-:-:S05]  /*1d980*/  VIADD R5, R5, 0x1 ;  /* 0x0000000105057836 */ /* 0x004fca0000000000 */
[----:B------:R-:W-:-:S04]  /*1d990*/  LEA.HI R7, R5, R5, RZ, 0x1 ;  /* 0x0000000505077211 */ /* 0x000fc800078f08ff */
[----:B------:R-:W-:-:S05]  /*1d9a0*/  LOP3.LUT R7, R7, 0xfffffffe, RZ, 0xc0, !PT ;  /* 0xfffffffe07077812 */ /* 0x000fca00078ec0ff */
[----:B------:R-:W-:-:S05]  /*1d9b0*/  IMAD.IADD R5, R5, 0x1, -R7 ;  /* 0x0000000105057824 */ /* 0x000fca00078e0a07 */
[----:B------:R-:W-:-:S04]  /*1d9c0*/  SHF.L.U32 R5, R5, 0x1f, RZ ;  /* 0x0000001f05057819 */ /* 0x000fc800000006ff */
[----:B------:R-:W0:Y:S02]  /*1d9d0*/  SYNCS.PHASECHK.TRANS64.TRYWAIT P0, [R17+URZ+0x2d820], R5 ;  /* 0x02d82005110075a7 */ /* 0x000e24000800017f */
[----:B0-----:R-:W-:Y:S05]  /*1d9e0*/  @!P0 BRA `(.L_x_1626) ;  /* 0x0000007c00c08947 */ /* 0x001fea0003800000 */
.L_x_1828:
[----:B------:R-:W-:Y:S05]  /*1d9f0*/  BSYNC B1 ;  /* 0x0000000000017941 */ /* 0x000fea0003800000 */
.L_x_1625:
[----:B------:R-:W-:Y:S04]  /*1da00*/  BSSY B1, `(.L_x_1627) ;  /* 0x000008c000017945 */ /* 0x000fe80003800000 */
[----:B------:R-:W-:Y:S05]  /*1da10*/  @!P6 BRA `(.L_x_1628) ;  /* 0x000000080028e947 */ /* 0x000fea0003800000 */
[----:B------:R-:W2:Y:S01]  /*1da20*/  LDL R8, [R1] ;  /* 0x0000000001087983 */ /* 0x000ea20000100800 */
        /* <DEDUP_REMOVED lines=8> */
.L_x_1829:
[----:B------:R-:W-:Y:S05]  /*1dab0*/  BSYNC B2 ;  /* 0x0000000000027941 */ /* 0x000fea0003800000 */
.L_x_1629:
[----:B------:R-:W-:Y:S04]  /*1dac0*/  BSSY B2, `(.L_x_1631) ;  /* 0x0000009000027945 */ /* 0x000fe80003800000 */
[----:B------:R-:W-:Y:S05]  /*1dad0*/  @P1 BRA `(.L_x_1632) ;  /* 0x00000000001c1947 */ /* 0x000fea0003800000 */
[----:B0-----:R-:W0:Y:S02]  /*1dae0*/  S2R R5, SR_TID.X ;  /* 0x0000000000057919 */ /* 0x001e240000002100 */
[----:B0-----:R-:W-:Y:S01]  /*1daf0*/  LOP3.LUT R7, R5, 0x1f, RZ, 0xc0, !PT ;  /* 0x0000001f05077812 */ /* 0x001fe200078ec0ff */
[----:B------:R-:W-:-:S03]  /*1db00*/  IMAD.MOV.U32 R5, RZ, RZ, 0x6000 ;  /* 0x00006000ff057424 */ /* 0x000fc600078e00ff */
[----:B------:R-:W-:Y:S01]  /*1db10*/  ISETP.NE.AND P0, PT, R7, RZ, PT ;  /* 0x000000ff0700720c */ /* 0x000fe20003f05270 */
[----:B------:R2:W-:-:S12]  /*1db20*/  SYNCS.ARRIVE.TRANS64 RZ, [R11+URZ+0x2d890], R5 ;  /* 0x02d890050bff79a7 */ /* 0x0005d8000800003f */
[----:B--2---:R-:W-:Y:S05]  /*1db30*/  @!P0 BRA `(.L_x_1632) ;  /* 0x0000000000048947 */ /* 0x004fea0003800000 */
[----:B------:R-:W-:Y:S01]  /*1db40*/  BPT.TRAP 0x1 ;  /* 0x000000040000795c */ /* 0x000fe20000300000 */
.L_x_1632:
[----:B------:R-:W-:Y:S05]  /*1db50*/  BSYNC B2 ;  /* 0x0000000000027941 */ /* 0x000fea0003800000 */
.L_x_1631:
        /* <DEDUP_REMOVED lines=8> */
[----:B0-----:R-:W-:Y:S01]  /*1dbe0*/  VIADD R5, R11, 0x2d890 ;  /* 0x0002d8900b057836 */ /* 0x001fe20000000000 */
[----:B------:R-:W-:Y:S01]  /*1dbf0*/  UMOV UR6, 0x0 ;  /* 0x0000000000067882 */ /* 0x000fe20000000000 */
[----:B------:R-:W-:Y:S01]  /*1dc00*/  VIADD R12, R8, 0x15400 ;  /* 0x00015400080c7836 */ /* 0x000fe20000000000 */
[----:B------:R-:W-:-:S09]  /*1dc10*/  UMOV UR7, 0x12f00000 ;  /* 0x12f0000000077882 */ /* 0x000fd20000000000 */
.L_x_1633:
        /* <DEDUP_REMOVED lines=16> */
.L_x_1634:
        /* <DEDUP_REMOVED lines=16> */
.L_x_1635:
        /* <DEDUP_REMOVED lines=13> */
.L_x_1830:
[----:B------:R-:W-:Y:S05]  /*1def0*/  BSYNC B2 ;  /* 0x0000000000027941 */ /* 0x000fea0003800000 */
.L_x_1636:
[----:B------:R-:W-:Y:S01]  /*1df00*/  BSSY B2, `(.L_x_1638) ;  /* 0x000000b000027945 */ /* 0x000fe20003800000 */
[----:B------:R-:W-:Y:S02]  /*1df10*/  IMAD.MOV.U32 R12, RZ, RZ, 0x0 ;  /* 0x00000000ff0c7424 */ /* 0x000fe400078e00ff */
[----:B------:R-:W-:Y:S01]  /*1df20*/  IMAD.MOV.U32 R13, RZ, RZ, 0x12f00000 ;  /* 0x12f00000ff0d7424 */ /* 0x000fe200078e00ff */
[----:B------:R-:W-:Y:S06]  /*1df30*/  @P1 BRA `(.L_x_1639) ;  /* 0x00000000001c1947 */ /* 0x000fec0003800000 */
[----:B------:R-:W2:Y:S02]  /*1df40*/  S2R R5, SR_TID.X ;  /* 0x0000000000057919 */ /* 0x000ea40000002100 */
[----:B--2---:R-:W-:Y:S01]  /*1df50*/  LOP3.LUT R21, R5, 0x1f, RZ, 0xc0, !PT ;  /* 0x0000001f05157812 */ /* 0x004fe200078ec0ff */
[----:B------:R-:W-:-:S03]  /*1df60*/  IMAD.MOV.U32 R5, RZ, RZ, 0x6000 ;  /* 0x00006000ff057424 */ /* 0x000fc600078e00ff */
[----:B------:R-:W-:Y:S01]  /*1df70*/  ISETP.NE.AND P0, PT, R21, RZ, PT ;  /* 0x000000ff1500720c */ /* 0x000fe20003f05270 */
[----:B------:R2:W-:-:S12]  /*1df80*/  SYNCS.ARRIVE.TRANS64 RZ, [R11+URZ+0x2d8b0], R5 ;  /* 0x02d8b0050bff79a7 */ /* 0x0005d8000800003f */
[----:B--2---:R-:W-:Y:S05]  /*1df90*/  @!P0 BRA `(.L_x_1639) ;  /* 0x0000000000048947 */ /* 0x004fea0003800000 */
[----:B------:R-:W-:Y:S01]  /*1dfa0*/  BPT.TRAP 0x1 ;  /* 0x000000040000795c */ /* 0x000fe20000300000 */
.L_x_1639:
[----:B------:R-:W-:Y:S05]  /*1dfb0*/  BSYNC B2 ;  /* 0x0000000000027941 */ /* 0x000fea0003800000 */
.L_x_1638:
[----:B------:R-:W-:Y:S01]  /*1dfc0*/  R2UR UR10, R20 ;  /* 0x00000000140a72ca */ /* 0x000fe200000e0000 */
[----:B------:R-:W-:Y:S01]  /*1dfd0*/  UIADD3 UR4, UP0, UR40, 0x670, URZ ;  /* 0x0000067028047890 */ /* 0x000fe2000ff1e03f */
[----:B------:R-:W-:Y:S01]  /*1dfe0*/  R2UR UR6, R12 ;  /* 0x000000000c0672ca */ /* 0x000fe200000e0000 */
[----:B01----:R-:W-:Y:S01]  /*1dff0*/  VIADD R11, R11, 0x2d8b0 ;  /* 0x0002d8b00b0b7836 */ /* 0x003fe20000000000 */
[----:B------:R-:W-:Y:S01]  /*1e000*/  R2UR UR7, R13 ;  /* 0x000000000d0772ca */ /* 0x000fe200000e0000 */
[----:B------:R-:W-:Y:S01]  /*1e010*/  VIADD R5, R8, 0x400 ;  /* 0x0000040008057836 */ /* 0x000fe20000000000 */
[----:B------:R-:W-:Y:S01]  /*1e020*/  PLOP3.LUT P0, PT, PT, PT, PT, 0x80, 0x0 ;  /* 0x000000000000781c */ /* 0x000fe20003f0f070 */
[----:B------:R-:W-:-:S12]  /*1e030*/  UIADD3.X UR5, URZ, UR41, URZ, UP0, !UPT ;  /* 0x000000293f057290 */ /* 0x000fd800087fe43f */
.L_x_1640:
        /* <DEDUP_REMOVED lines=15> */
.L_x_1641:
        /* <DEDUP_REMOVED lines=15> */
.L_x_1642:
        /* <DEDUP_REMOVED lines=10> */
.L_x_1628:
[----:B------:R-:W-:Y:S05]  /*1e2c0*/  BSYNC B1 ;  /* 0x0000000000017941 */ /* 0x000fea0003800000 */
.L_x_1627:
[----:B0-----:R-:W2:Y:S01]  /*1e2d0*/  LDL.LU R5, [R1] ;  /* 0x0000000001057983 */ /* 0x001ea20000300800 */
[----:B------:R-:W-:Y:S01]  /*1e2e0*/  VIADD R29, R29, 0x1 ;  /* 0x000000011d1d7836 */ /* 0x000fe20000000000 */
[----:B------:R-:W-:Y:S01]  /*1e2f0*/  PLOP3.LUT P0, PT, PT, PT, PT, 0x8, 0x0 ;  /* 0x000000000000781c */ /* 0x000fe20003f0e170 */
[----:B------:R-:W-:-:S03]  /*1e300*/  VIADD R11, R3, 0xfffffffe ;  /* 0xfffffffe030b7836 */ /* 0x000fc60000000000 */
[----:B------:R-:W-:Y:S02]  /*1e310*/  ISETP.NE.AND P1, PT, R29, 0x2, PT ;  /* 0x000000021d00780c */ /* 0x000fe40003f25270 */
[----:B------:R-:W-:Y:S02]  /*1e320*/  ISETP.GE.AND P2, PT, R11, R4, PT ;  /* 0x000000040b00720c */ /* 0x000fe40003f46270 */
[----:B------:R-:W-:Y:S02]  /*1e330*/  SEL R3, RZ, 0x1, P1 ;  /* 0x00000001ff037807 */ /* 0x000fe40000800000 */
[----:B------:R-:W-:Y:S02]  /*1e340*/  SEL R29, R29, RZ, P1 ;  /* 0x000000ff1d1d7207 */ /* 0x000fe40000800000 */
[----:B--2---:R-:W-:-:S05]  /*1e350*/  LOP3.LUT R5, R5, R3, RZ, 0x3c, !PT ;  /* 0x0000000305057212 */ /* 0x004fca00078e3cff */
[----:B------:R0:W-:Y:S02]  /*1e360*/  STL [R1], R5 ;  /* 0x0000000501007387 */ /* 0x0001e40000100800 */
[----:B------:R-:W-:Y:S05]  /*1e370*/  @!P2 BRA `(.L_x_1621) ;  /* 0x00000008005ca947 */ /* 0x000fea0003800000 */
.L_x_1659:
[----:B------:R-:W-:Y:S05]  /*1e380*/  YIELD ;  /* 0x0000000000007946 */ /* 0x000fea0003800000 */
[----:B------:R-:W-:Y:S04]  /*1e390*/  BSSY B1, `(.L_x_1643) ;  /* 0x000008b000017945 */ /* 0x000fe80003800000 */
[----:B-1----:R-:W-:Y:S05]  /*1e3a0*/  @!P6 BRA `(.L_x_1644) ;  /* 0x000000080024e947 */ /* 0x002fea0003800000 */
[----:B0-----:R-:W2:Y:S01]  /*1e3b0*/  LDL R5, [R1] ;  /* 0x0000000001057983 */ /* 0x001ea20000100800 */
[----:B------:R-:W-:Y:S01]  /*1e3c0*/  IMAD R10, R29, 0x8, R17 ;  /* 0x000000081d0a7824 */ /* 0x000fe200078e0211 */
[----:B------:R-:W0:Y:S01]  /*1e3d0*/  S2R R3, SR_TID.X ;  /* 0x0000000000037919 */ /* 0x000e220000002100 */
[----:B------:R-:W-:Y:S01]  /*1e3e0*/  BSSY B2, `(.L_x_1645) ;  /* 0x0000006000027945 */ /* 0x000fe20003800000 */
[----:B0-----:R-:W-:-:S04]  /*1e3f0*/  LOP3.LUT R3, R3, 0x7f, RZ, 0xc0, !PT ;  /* 0x0000007f03037812 */ /* 0x001fc800078ec0ff */
[----:B------:R-:W-:Y:S02]  /*1e400*/  ISETP.NE.AND P2, PT, R3, RZ, PT ;  /* 0x000000ff0300720c */ /* 0x000fe40003f45270 */
[----:B--2---:R-:W-:-:S04]  /*1e410*/  SHF.L.U32 R8, R5, 0x1f, RZ ;  /* 0x0000001f05087819 */ /* 0x004fc800000006ff */
[----:B------:R-:W0:Y:S02]  /*1e420*/  SYNCS.PHASECHK.TRANS64.TRYWAIT P1, [R10+URZ+0x2d8a0], R8 ;  /* 0x02d8a0080a0075a7 */ /* 0x000e24000802017f */
[----:B0-----:R-:W-:Y:S05]  /*1e430*/  @!P1 BRA `(.L_x_1646) ;  /* 0x0000007400689947 */ /* 0x001fea0003800000 */
.L_x_1831:
[----:B------:R-:W-:Y:S05]  /*1e440*/  BSYNC B2 ;  /* 0x0000000000027941 */ /* 0x000fea0003800000 */
.L_x_1645:
[----:B------:R-:W-:Y:S04]  /*1e450*/  BSSY B2, `(.L_x_1647) ;  /* 0x0000009000027945 */ /* 0x000fe80003800000 */
[----:B------:R-:W-:Y:S05]  /*1e460*/  @P2 BRA `(.L_x_1648) ;  /* 0x00000000001c2947 */ /* 0x000fea0003800000 */
[----:B------:R-:W1:Y:S02]  /*1e470*/  S2R R3, SR_TID.X ;  /* 0x0000000000037919 */ /* 0x000e640000002100 */
[----:B-1----:R-:W-:Y:S01]  /*1e480*/  LOP3.LUT R5, R3, 0x1f, RZ, 0xc0, !PT ;  /* 0x0000001f03057812 */ /* 0x002fe200078ec0ff */
[----:B------:R-:W-:-:S03]  /*1e490*/  IMAD.MOV.U32 R3, RZ, RZ, 0x6000 ;  /* 0x00006000ff037424 */ /* 0x000fc600078e00ff */
[----:B------:R-:W-:Y:S01]  /*1e4a0*/  ISETP.NE.AND P1, PT, R5, RZ, PT ;  /* 0x000000ff0500720c */ /* 0x000fe20003f25270 */
[----:B------:R1:W-:-:S12]  /*1e4b0*/  SYNCS.ARRIVE.TRANS64 RZ, [R10+URZ+0x2d890], R3 ;  /* 0x02d890030aff79a7 */ /* 0x0003d8000800003f */
[----:B-1----:R-:W-:Y:S05]  /*1e4c0*/  @!P1 BRA `(.L_x_1648) ;  /* 0x0000000000049947 */ /* 0x002fea0003800000 */
[----:B------:R-:W-:Y:S01]  /*1e4d0*/  BPT.TRAP 0x1 ;  /* 0x000000040000795c */ /* 0x000fe20000300000 */
.L_x_1648:
[----:B------:R-:W-:Y:S05]  /*1e4e0*/  BSYNC B2 ;  /* 0x0000000000027941 */ /* 0x000fea0003800000 */
.L_x_1647:
        /* <DEDUP_REMOVED lines=11> */
.L_x_1649:
        /* <DEDUP_REMOVED lines=10> */
[----:B------:R-:W-:Y:S01]  /*1e640*/  IMAD.MOV.U32 R20, RZ, RZ, 0x20 ;  /* 0x00000020ff147424 */ /* 0x000fe200078e00ff */
[----:B------:R-:W-:Y:S01]  /*1e650*/  PLOP3.LUT P1, PT, PT, PT, PT, 0x80, 0x0 ;  /* 0x000000000000781c */ /* 0x000fe20003f2f070 */
[----:B------:R-:W-:Y:S01]  /*1e660*/  VIADD R12, R7, 0x17400 ;  /* 0x00017400070c7836 */ /* 0x000fe20000000000 */
[----:B------:R-:W-:Y:S01]  /*1e670*/  UMOV UR6, 0x0 ;  /* 0x0000000000067882 */ /* 0x000fe20000000000 */
[----:B------:R-:W-:Y:S01]  /*1e680*/  UMOV UR7, 0x12f00000 ;  /* 0x12f0000000077882 */ /* 0x000fe20000000000 */
[----:B------:R-:W-:-:S15]  /*1e690*/  R2UR UR10, R20 ;  /* 0x00000000140a72ca */ /* 0x000fde00000e0000 */
.L_x_1650:
        /* <DEDUP_REMOVED lines=16> */
.L_x_1651:
        /* <DEDUP_REMOVED lines=10> */
[----:B------:R-:W1:Y:S01]  /*1e840*/  SYNCS.PHASECHK.TRANS64.TRYWAIT P1, [R10+URZ+0x2d8c0], R8 ;  /* 0x02d8c0080a0075a7 */ /* 0x000e62000802017f */
[----:B------:R-:W-:Y:S04]  /*1e850*/  BSSY B2, `(.L_x_1652) ;  /* 0x0000002000027945 */ /* 0x000fe80003800000 */
[----:B-1----:R-:W-:Y:S05]  /*1e860*/  @!P1 BRA `(.L_x_1653) ;  /* 0x0000007000709947 */ /* 0x002fea0003800000 */
.L_x_1832:
[----:B------:R-:W-:Y:S05]  /*1e870*/  BSYNC B2 ;  /* 0x0000000000027941 */ /* 0x000fea0003800000 */
.L_x_1652:
        /* <DEDUP_REMOVED lines=11> */
.L_x_1655:
[----:B------:R-:W-:Y:S05]  /*1e930*/  BSYNC B2 ;  /* 0x0000000000027941 */ /* 0x000fea0003800000 */
.L_x_1654:
        /* <DEDUP_REMOVED lines=8> */
.L_x_1656:
        /* <DEDUP_REMOVED lines=15> */
.L_x_1657:
        /* <DEDUP_REMOVED lines=15> */
.L_x_1658:
        /* <DEDUP_REMOVED lines=10> */
.L_x_1644:
[----:B------:R-:W-:Y:S05]  /*1ec40*/  BSYNC B1 ;  /* 0x0000000000017941 */ /* 0x000fea0003800000 */
.L_x_1643:
        /* <DEDUP_REMOVED lines=10> */
.L_x_1621:
[----:B------:R-:W-:Y:S05]  /*1ecf0*/  BSYNC B0 ;  /* 0x0000000000007941 */ /* 0x000fea0003800000 */
.L_x_1620:
[----:B------:R-:W2:Y:S01]  /*1ed00*/  LDL R7, [R1+0x10] ;  /* 0x0000100001077983 */ /* 0x000ea20000100800 */
[----:B------:R-:W3:Y:S01]  /*1ed10*/  LDC R2, c[0x0][0x448] ;  /* 0x00011200ff027b82 */ /* 0x000ee20000000800 */
[----:B------:R-:W-:Y:S07]  /*1ed20*/  @!P0 WARPSYNC.ALL ;  /* 0x0000000000008948 */ /* 0x000fee0003800000 */
[----:B------:R-:W-:Y:S01]  /*1ed30*/  @!P0 BAR.SYNC.DEFER_BLOCKING 0xc, 0x200 ;  /* 0x0308000000008b1d */ /* 0x000fe20000010000 */
[----:B---3--:R-:W-:-:S13]  /*1ed40*/  ISETP.NE.AND P1, PT, R2, 0x1, PT ;  /* 0x000000010200780c */ /* 0x008fda0003f25270 */
[----:B------:R-:W3:Y:S08]  /*1ed50*/  @P1 LDC R4, c[0x0][0x44c] ;  /* 0x00011300ff041b82 */ /* 0x000ef00000000800 */
[----:B------:R-:W4:Y:S01]  /*1ed60*/  @P1 LDC R2, c[0x0][0x450] ;  /* 0x00011400ff021b82 */ /* 0x000f220000000800 */
[----:B--2---:R-:W-:-:S04]  /*1ed70*/  VIADD R3, R7, 0xbf ;  /* 0x000000bf07037836 */ /* 0x004fc80000000000 */
[----:B---3--:R-:W-:-:S05]  /*1ed80*/  @P1 IMAD.HI.U32 R4, R3, R4, RZ ;  /* 0x0000000403041227 */ /* 0x008fca00078e00ff */
[----:B----4-:R-:W-:-:S05]  /*1ed90*/  @P1 SHF.R.U32.HI R3, RZ, R2, R4 ;  /* 0x00000002ff031219 */ /* 0x010fca0000011604 */
[----:B------:R-:W-:Y:S02]  /*1eda0*/  IMAD.IADD R9, R9, 0x1, R3 ;  /* 0x0000000109097824 */ /* 0x000fe400078e0203 */
[----:B------:R-:W2:Y:S02]  /*1edb0*/  LDC.64 R2, c[0x0][0x9e0] ;  /* 0x00027800ff027b82 */ /* 0x000ea40000000a00 */
[----:B--2---:R-:W-:Y:S01]  /*1edc0*/  ISETP.GE.AND P2, PT, R3, 0x1, PT ;  /* 0x000000010300780c */ /* 0x004fe20003f46270 */
[----:B------:R-:W-:-:S12]  /*1edd0*/  IMAD.IADD R2, R9, 0x1, R2 ;  /* 0x0000000109027824 */ /* 0x000fd800078e0202 */
[----:B------:R-:W-:Y:S05]  /*1ede0*/  @!P2 BRA `(.L_x_1660) ;  /* 0x000000000048a947 */ /* 0x000fea0003800000 */
[C---:B------:R-:W-:Y:S01]  /*1edf0*/  ISETP.GT.AND P0, PT, R9.reuse, RZ, PT ;  /* 0x000000ff0900720c */ /* 0x040fe20003f04270 */
[----:B------:R-:W-:Y:S01]  /*1ee00*/  BSSY B0, `(.L_x_1661) ;  /* 0x000000e000007945 */ /* 0x000fe20003800000 */
[----:B------:R-:W-:-:S11]  /*1ee10*/  VIADD R6, R9, 0xffffffff ;  /* 0xffffffff09067836 */ /* 0x000fd60000000000 */
[----:B------:R-:W-:Y:S05]  /*1ee20*/  @P0 BRA `(.L_x_1662) ;  /* 0x00000000001c0947 */ /* 0x000fea0003800000 */
[----:B------:R-:W-:Y:S01]  /*1ee30*/  ISETP.NE.AND P0, PT, R3, 0x1, PT ;  /* 0x000000010300780c */ /* 0x000fe20003f05270 */
[----:B------:R-:W-:-:S12]  /*1ee40*/  IMAD.MOV R6, RZ, RZ, -R9 ;  /* 0x000000ffff067224 */ /* 0x000fd800078e0a09 */
[----:B0-----:R-:W0:Y:S02]  /*1ee50*/  @P0 LDC.64 R4, c[0x0][0x9e8] ;  /* 0x00027a00ff040b82 */ /* 0x001e240000000a00 */
[----:B0-----:R-:W-:-:S05]  /*1ee60*/  @P0 IMAD.HI.U32 R4, R6, R4, RZ ;  /* 0x0000000406040227 */ /* 0x001fca00078e00ff */
[----:B------:R-:W-:-:S04]  /*1ee70*/  @P0 SHF.R.U32.HI R6, RZ, R5, R4 ;  /* 0x00000005ff060219 */ /* 0x000fc80000011604 */
[----:B------:R-:W-:Y:S01]  /*1ee80*/  LOP3.LUT R6, RZ, R6, RZ, 0x33, !PT ;  /* 0x00000006ff067212 */ /* 0x000fe200078e33ff */
[----:B------:R-:W-:Y:S06]  /*1ee90*/  BRA `(.L_x_1663) ;  /* 0x0000000000107947 */ /* 0x000fec0003800000 */
.L_x_1662:
[----:B------:R-:W-:-:S13]  /*1eea0*/  ISETP.NE.AND P0, PT, R3, 0x1, PT ;  /* 0x000000010300780c */ /* 0x000fda0003f05270 */
[----:B0-----:R-:W0:Y:S02]  /*1eeb0*/  @P0 LDC.64 R4, c[0x0][0x9e8] ;  /* 0x00027a00ff040b82 */ /* 0x001e240000000a00 */
[----:B0-----:R-:W-:-:S05]  /*1eec0*/  @P0 IMAD.HI.U32 R4, R6, R4, RZ ;  /* 0x0000000406040227 */ /* 0x001fca00078e00ff */
[----:B------:R-:W-:-:S07]  /*1eed0*/  @P0 SHF.R.U32.HI R6, RZ, R5, R4 ;  /* 0x00000005ff060219 */ /* 0x000fce0000011604 */
.L_x_1663:
[----:B------:R-:W-:Y:S05]  /*1eee0*/  BSYNC B0 ;  /* 0x0000000000007941 */ /* 0x000fea0003800000 */
.L_x_1661:
[----:B------:R-:W-:-:S05]  /*1eef0*/  IMAD R6, R6, R3, R3 ;  /* 0x0000000306067224 */ /* 0x000fca00078e0203 */
[----:B------:R-:W-:-:S07]  /*1ef00*/  VIMNMX R2, R2, R6, PT ;  /* 0x0000000602027248 */ /* 0x000fce0003fe0100 */
.L_x_1660:
[----:B-1----:R-:W2:Y:S01]  /*1ef10*/  LDL R8, [R1+0x44] ;  /* 0x0000440001087983 */ /* 0x002ea20000100800 */
[----:B0-----:R-:W0:Y:S01]  /*1ef20*/  @P1 LDC R5, c[0x0][0x44c] ;  /* 0x00011300ff051b82 */ /* 0x001e220000000800 */
[----:B------:R-:W-:Y:S01]  /*1ef30*/  VIADD R2, R2, 0x7f ;  /* 0x0000007f02027836 */ /* 0x000fe20000000000 */
[----:B------:R-:W-:Y:S01]  /*1ef40*/  ULDC UR4, c[0x0][0x9dc] ;  /* 0x0002770000047ab9 */ /* 0x000fe20000000800 */
[----:B------:R-:W-:-:S05]  /*1ef50*/  IMAD.MOV.U32 R6, RZ, RZ, R7 ;  /* 0x000000ffff067224 */ /* 0x000fca00078e0007 */
[----:B------:R-:W1:Y:S01]  /*1ef60*/  @P1 LDC R4, c[0x0][0x450] ;  /* 0x00011400ff041b82 */ /* 0x000e620000000800 */
[----:B0-----:R-:W-:-:S05]  /*1ef70*/  @P1 IMAD.HI.U32 R5, R7, R5, RZ ;  /* 0x0000000507051227 */ /* 0x001fca00078e00ff */
[----:B-1----:R-:W-:Y:S02]  /*1ef80*/  @P1 SHF.R.U32.HI R6, RZ, R4, R5 ;  /* 0x00000004ff061219 */ /* 0x002fe40000011605 */
[----:B------:R-:W-:-:S03]  /*1ef90*/  SHF.R.S32.HI R4, RZ, 0x1f, R2 ;  /* 0x0000001fff047819 */ /* 0x000fc60000011402 */
[----:B------:R-:W-:Y:S01]  /*1efa0*/  IMAD.IADD R7, R19, 0x1, R6 ;  /* 0x0000000113077824 */ /* 0x000fe200078e0206 */
[----:B------:R-:W-:-:S03]  /*1efb0*/  LEA.HI R4, R4, R2, RZ, 0x7 ;  /* 0x0000000204047211 */ /* 0x000fc600078f38ff */
[----:B------:R-:W-:Y:S01]  /*1efc0*/  VIADD R2, R7, -UR4 ;  /* 0x8000000407027c36 */ /* 0x000fe20008000000 */
[----:B------:R-:W-:-:S05]  /*1efd0*/  SHF.R.S32.HI R9, RZ, 0x7, R4 ;  /* 0x00000007ff097819 */ /* 0x000fca0000011404 */
[----:B------:R0:W-:Y:S01]  /*1efe0*/  STL [R1+0x48], R9 ;  /* 0x0000480901007387 */ /* 0x0001e20000100800 */
[----:B--2---:R-:W-:Y:S01]  /*1eff0*/  VIMNMX R6, R8, R9, PT ;  /* 0x0000000908067248 */ /* 0x004fe20003fe0100 */
[----:B0-----:R-:W-:Y:S06]  /*1f000*/  @!P2 BRA `(.L_x_1664) ;  /* 0x000000000044a947 */ /* 0x001fec0003800000 */
        /* <DEDUP_REMOVED lines=10> */
.L_x_1666:
[----:B------:R-:W-:-:S13]  /*1f0b0*/  ISETP.NE.AND P0, PT, R3, 0x1, PT ;  /* 0x000000010300780c */ /* 0x000fda0003f05270 */
[----:B------:R-:W0:Y:S02]  /*1f0c0*/  @P0 LDC.64 R4, c[0x0][0x9e8] ;  /* 0x00027a00ff040b82 */ /* 0x000e240000000a00 */
[----:B0-----:R-:W-:-:S05]  /*1f0d0*/  @P0 IMAD.HI.U32 R4, R7, R4, RZ ;  /* 0x0000000407040227 */ /* 0x001fca00078e00ff */
[----:B------:R-:W-:-:S07]  /*1f0e0*/  @P0 SHF.R.U32.HI R7, RZ, R5, R4 ;  /* 0x00000005ff070219 */ /* 0x000fce0000011604 */
.L_x_1667:
[----:B------:R-:W-:Y:S05]  /*1f0f0*/  BSYNC B0 ;  /* 0x0000000000007941 */ /* 0x000fea0003800000 */
.L_x_1665:
[----:B------:R-:W-:-:S05]  /*1f100*/  IMAD R3, R7, R3, RZ ;  /* 0x0000000307037224 */ /* 0x000fca00078e02ff */
[----:B------:R-:W-:-:S07]  /*1f110*/  VIMNMX R2, R2, R3, !PT ;  /* 0x0000000302027248 */ /* 0x000fce0007fe0100 */
.L_x_1664:
[----:B------:R-:W-:Y:S01]  /*1f120*/  SHF.R.S32.HI R3, RZ, 0x1f, R2 ;  /* 0x0000001fff037819 */ /* 0x000fe20000011402 */
[----:B------:R-:W-:Y:S01]  /*1f130*/  BSSY B0, `(.L_x_1668) ;  /* 0x0000025000007945 */ /* 0x000fe20003800000 */
[----:B------:R-:W-:Y:S02]  /*1f140*/  ISETP.NE.AND P1, PT, R0, RZ, PT ;  /* 0x000000ff0000720c */ /* 0x000fe40003f25270 */
[----:B------:R-:W-:-:S04]  /*1f150*/  LEA.HI R3, R3, R2, RZ, 0x7 ;  /* 0x0000000203037211 */ /* 0x000fc800078f38ff */
[----:B------:R-:W-:-:S04]  /*1f160*/  SHF.R.S32.HI R3, RZ, 0x7, R3 ;  /* 0x00000007ff037819 */ /* 0x000fc80000011403 */
[----:B------:R-:W-:-:S03]  /*1f170*/  VIMNMX R8, RZ, R3, !PT ;  /* 0x00000003ff087248 */ /* 0x000fc60007fe0100 */
[----:B------:R-:W0:Y:S01]  /*1f180*/  @!P1 LDC R0, c[0x0][0x9f0] ;  /* 0x00027c00ff009b82 */ /* 0x000e220000000800 */
[----:B------:R-:W-:Y:S01]  /*1f190*/  ISETP.GT.AND P0, PT, R6, R8, PT ;  /* 0x000000080600720c */ /* 0x000fe20003f04270 */
[----:B------:R1:W-:Y:S04]  /*1f1a0*/  STL [R1+0x24], R8 ;  /* 0x0000240801007387 */ /* 0x0003e80000100800 */
[----:B------:R1:W-:Y:S08]  /*1f1b0*/  STL [R1+0x28], RZ ;  /* 0x000028ff01007387 */ /* 0x0003f00000100800 */
[----:B-1----:R-:W-:Y:S05]  /*1f1c0*/  @!P0 BRA `(.L_x_1669) ;  /* 0x00000000006c8947 */ /* 0x002fea0003800000 */
[-C--:B0-----:R-:W-:Y:S02]  /*1f1d0*/  IABS R4, R0.reuse ;  /* 0x0000000000047213 */ /* 0x081fe40000000000 */
[----:B------:R-:W-:Y:S02]  /*1f1e0*/  IABS R7, R0 ;  /* 0x0000000000077213 */ /* 0x000fe40000000000 */
[----:B------:R-:W0:Y:S03]  /*1f1f0*/  I2F.RP R2, R4 ;  /* 0x0000000400027306 */ /* 0x000e260000209400 */
[----:B------:R-:W-:-:S05]  /*1f200*/  IMAD.MOV R7, RZ, RZ, -R7 ;  /* 0x000000ffff077224 */ /* 0x000fca00078e0a07 */
[----:B0-----:R-:W0:Y:S02]  /*1f210*/  MUFU.RCP R2, R2 ;  /* 0x0000000200027308 */ /* 0x001e240000001000 */
[----:B0-----:R-:W-:-:S06]  /*1f220*/  VIADD R2, R2, 0xffffffe ;  /* 0x0ffffffe02027836 */ /* 0x001fcc0000000000 */
[----:B------:R-:W0:Y:S02]  /*1f230*/  F2I.FTZ.U32.TRUNC.NTZ R3, R2 ;  /* 0x0000000200037305 */ /* 0x000e24000021f000 */
[----:B0-----:R-:W-:-:S04]  /*1f240*/  IMAD.MOV R2, RZ, RZ, -R3 ;  /* 0x000000ffff027224 */ /* 0x001fc800078e0a03 */
[----:B------:R-:W-:Y:S02]  /*1f250*/  IMAD R5, R2, R4, RZ ;  /* 0x0000000402057224 */ /* 0x000fe400078e02ff */
        /* <DEDUP_REMOVED lines=18> */
.L_x_1669:
[----:B------:R-:W-:Y:S05]  /*1f380*/  BSYNC B0 ;  /* 0x0000000000007941 */ /* 0x000fea0003800000 */
.L_x_1668:
[----:B------:R-:W2:Y:S04]  /*1f390*/  LDL R2, [R1+0x28] ;  /* 0x0000280001027983 */ /* 0x000ea80000100800 */
[----:B0-----:R-:W2:Y:S01]  /*1f3a0*/  LDL R0, [R1+0x38] ;  /* 0x0000380001007983 */ /* 0x001ea20000100800 */
[----:B------:R-:W-:Y:S01]  /*1f3b0*/  BSSY B7, `(.L_x_1670) ;  /* 0x000041b000077945 */ /* 0x000fe20003800000 */
[----:B--2---:R-:W-:-:S05]  /*1f3c0*/  IMAD R0, R0, R2, R8 ;  /* 0x0000000200007224 */ /* 0x004fca00078e0208 */
[----:B------:R-:W-:Y:S01]  /*1f3d0*/  VIADDMNMX R22, R0, R2, R6, PT ;  /* 0x0000000200167246 */ /* 0x000fe20003800106 */
[----:B------:R0:W-:Y:S03]  /*1f3e0*/  STL [R1+0x8], R0 ;  /* 0x0000080001007387 */ /* 0x0001e60000100800 */
[----:B------:R-:W-:Y:S01]  /*1f3f0*/  ISETP.GT.AND P0, PT, R22, R0, PT ;  /* 0x000000001600720c */ /* 0x000fe20003f04270 */
[----:B------:R0:W-:-:S12]  /*1f400*/  STL [R1+0x1c], R22 ;  /* 0x00001c1601007387 */ /* 0x0001d80000100800 */
[----:B0-----:R-:W-:Y:S05]  /*1f410*/  @P0 BRA `(.L_x_1671) ;  /* 0x0000000000440947 */ /* 0x001fea0003800000 */
[----:B------:R-:W0:Y:S02]  /*1f420*/  S2R R0, SR_TID.X ;  /* 0x0000000000007919 */ /* 0x000e240000002100 */
[----:B0-----:R-:W-:-:S04]  /*1f430*/  LOP3.LUT R0, R0, 0x7f, RZ, 0xc0, !PT ;  /* 0x0000007f00007812 */ /* 0x001fc800078ec0ff */
[----:B------:R-:W-:-:S13]  /*1f440*/  ISETP.NE.AND P0, PT, R0, RZ, PT ;  /* 0x000000ff0000720c */ /* 0x000fda0003f05270 */
[----:B------:R-:W-:Y:S05]  /*1f450*/  @P0 BRA `(.L_x_1672) ;  /* 0x0000004000400947 */ /* 0x000fea0003800000 */
[----:B-1----:R-:W0:Y:S01]  /*1f460*/  S2R R5, SR_LANEID ;  /* 0x0000000000057919 */ /* 0x002e220000000000 */
        /* <DEDUP_REMOVED lines=10> */
[----:B0-----:R-:W-:Y:S01]  /*1f510*/  IADD3 R24, R0, UR37, R7 ;  /* 0x0000002500187c10 */ /* 0x001fe2000fffe007 */
[----:B------:R-:W-:Y:S06]  /*1f520*/  BRA `(.L_x_1672) ;  /* 0x00000040000c7947 */ /* 0x000fec0003800000 */
.L_x_1671:
        /* <DEDUP_REMOVED lines=9> */
[----:B------:R-:W0:Y:S01]  /*1f5c0*/  LDC.64 R2, c[0x4][R2] ;  /* 0x0100000002027b82 */ /* 0x000e220000000a00 */
[----:B-1----:R-:W-:Y:S02]  /*1f5d0*/  IMAD.U32 R5, RZ, RZ, UR7 ;  /* 0x00000007ff057e24 */ /* 0x002fe4000f8e00ff */
        /* <DEDUP_REMOVED lines=9> */
.L_x_1674:
[----:B------:R-:W-:Y:S05]  /*1f670*/  BSYNC B6 ;  /* 0x0000000000067941 */ /* 0x000fea0003800000 */
.L_x_1673:
        /* <DEDUP_REMOVED lines=8> */
[----:B------:R0:W2:Y:S01]  /*1f700*/  LDC.64 R2, c[0x4][R19] ;  /* 0x0100000013027b82 */ /* 0x0000a20000000a00 */
[----:B------:R-:W-:Y:S02]  /*1f710*/  IMAD.U32 R4, RZ, RZ, UR6 ;  /* 0x00000006ff047e24 */ /* 0x000fe4000f8e00ff */
[----:B-1----:R-:W-:Y:S02]  /*1f720*/  IMAD.U32 R5, RZ, RZ, UR7 ;  /* 0x00000007ff057e24 */ /* 0x002fe4000f8e00ff */
        /* <DEDUP_REMOVED lines=8> */
[----:B--2---:R-:W-:Y:S05]  /*1f7b0*/  CALL.ABS.NOINC R2 ;  /* 0x0000000002007343 */ /* 0x004fea0003c00000 */
.L_x_1677:
        /* <DEDUP_REMOVED lines=15> */
.L_x_1676:
[----:B------:R-:W-:Y:S05]  /*1f8b0*/  BSYNC B6 ;  /* 0x0000000000067941 */ /* 0x000fea0003800000 */
.L_x_1675:
[----:B------:R-:W-:Y:S01]  /*1f8c0*/  ULDC.64 UR4, c[0x0][0x9f8] ;  /* 0x00027e0000047ab9 */ /* 0x000fe20000000a00 */
[----:B------:R-:W-:Y:S01]  /*1f8d0*/  IMAD.MOV.U32 R25, RZ, RZ, R27 ;  /* 0x000000ffff197224 */ /* 0x000fe200078e001b */
[----:B------:R-:W-:-:S04]  /*1f8e0*/  ISETP.NE.U32.AND P0, PT, RZ, UR4, PT ;  /* 0x00000004ff007c0c */ /* 0x000fc8000bf05070 */
[----:B------:R-:W-:Y:S01]  /*1f8f0*/  ISETP.NE.AND.EX P0, PT, RZ, UR5, PT, P0 ;  /* 0x00000005ff007c0c */ /* 0x000fe2000bf05300 */
[----:B------:R-:W-:-:S12]  /*1f900*/  ULDC.64 UR4, c[0x0][0xa08] ;  /* 0x0002820000047ab9 */ /* 0x000fd80000000a00 */
[----:B------:R-:W0:Y:S02]  /*1f910*/  @P0 LDC.64 R2, c[0x0][0x9f8] ;  /* 0x00027e00ff020b82 */ /* 0x000e240000000a00 */
[----:B0-----:R-:W-:-:S05]  /*1f920*/  @P0 IMAD.WIDE R2, R27, 0x4, R2 ;  /* 0x000000041b020825 */ /* 0x001fca00078e0202 */
[----:B------:R0:W2:Y:S01]  /*1f930*/  @P0 LDG.E R25, desc[UR38][R2.64] ;  /* 0x0000002602190981 */ /* 0x0000a2000c1e1900 */
[----:B------:R-:W-:Y:S01]  /*1f940*/  VIADD R22, R22, 0xffffffff ;  /* 0xffffffff16167836 */ /* 0x000fe20000000000 */
[----:B0-----:R-:W0:Y:S02]  /*1f950*/  LDC.64 R2, c[0x0][0x418] ;  /* 0x00010600ff027b82 */ /* 0x001e240000000a00 */
[----:B0-----:R-:W-:Y:S01]  /*1f960*/  LOP3.LUT P0, RZ, R2, UR4, RZ, 0xfc, !PT ;  /* 0x0000000402ff7c12 */ /* 0x001fe2000f80fcff */
[----:B------:R-:W-:-:S03]  /*1f970*/  UMOV UR4, 0xffffffff ;  /* 0xffffffff00047882 */ /* 0x000fc60000000000 */
[----:B------:R-:W-:Y:S02]  /*1f980*/  LOP3.LUT P0, RZ, R3, UR5, RZ, 0xfc, P0 ;  /* 0x0000000503ff7c12 */ /* 0x000fe4000800fcff */
[----:B--2---:R-:W-:Y:S02]  /*1f990*/  SHF.R.S32.HI R7, RZ, 0x1f, R25 ;  /* 0x0000001fff077819 */ /* 0x004fe40000011419 */
[----:B------:R-:W-:-:S03]  /*1f9a0*/  SEL R19, R25, RZ, !P0 ;  /* 0x000000ff19137207 */ /* 0x000fc60004000000 */
[----:B------:R0:W-:Y:S01]  /*1f9b0*/  STL [R1+0x4], R7 ;  /* 0x0000040701007387 */ /* 0x0001e20000100800 */
[----:B------:R-:W-:Y:S05]  /*1f9c0*/  BRA.DIV UR4, `(.L_x_1678) ;  /* 0x00000062042c7947 */ /* 0x000fea000b800000 */
[----:B------:R-:W2:Y:S02]  /*1f9d0*/  S2R R0, SR_TID.X ;  /* 0x0000000000007919 */ /* 0x000ea40000002100 */
[----:B--2---:R-:W-:-:S04]  /*1f9e0*/  SHF.R.U32.HI R0, RZ, 0x5, R0 ;  /* 0x00000005ff007819 */ /* 0x004fc80000011600 */
[----:B------:R-:W-:-:S05]  /*1f9f0*/  LOP3.LUT R0, R0, 0x3, RZ, 0xc0, !PT ;  /* 0x0000000300007812 */ /* 0x000fca00078ec0ff */
[----:B------:R2:W3:Y:S02]  /*1fa00*/  SHFL.IDX PT, R14, R0, RZ, 0x1f ;  /* 0x00001fff000e7589 */ /* 0x0004e400000e0000 */
.L_x_1835:
        /* <DEDUP_REMOVED lines=8> */
.L_x_1838:
[----:B------:R-:W-:Y:S05]  /*1fa90*/  @!P6 BRA `(.L_x_1679) ;  /* 0x00000004000ce947 */ /* 0x000fea0003800000 */
[----:B------:R-:W-:-:S04]  /*1faa0*/  ISETP.NE.U32.AND P0, PT, R2, RZ, PT ;  /* 0x000000ff0200720c */ /* 0x000fc80003f05070 */
[----:B------:R-:W-:-:S13]  /*1fab0*/  ISETP.NE.AND.EX P0, PT, R3, RZ, PT, P0 ;  /* 0x000000ff0300720c */ /* 0x000fda0003f05300 */
[----:B------:R-:W-:Y:S05]  /*1fac0*/  @!P0 BRA `(.L_x_1681) ;  /* 0x0000000000488947 */ /* 0x000fea0003800000 */
[----:B------:R-:W3:Y:S01]  /*1fad0*/  LDC R6, c[0x0][0x43c] ;  /* 0x00010f00ff067b82 */ /* 0x000ee20000000800 */
[----:B--2---:R-:W-:Y:S01]  /*1fae0*/  IMAD.MOV.U32 R0, RZ, RZ, R22 ;  /* 0x000000ffff007224 */ /* 0x004fe200078e0016 */
[----:B------:R-:W-:Y:S01]  /*1faf0*/  ULDC.64 UR4, c[0x0][0x428] ;  /* 0x00010a0000047ab9 */ /* 0x000fe20000000a00 */
[----:B---3--:R-:W-:-:S13]  /*1fb00*/  ISETP.NE.AND P0, PT, R6, 0x1, PT ;  /* 0x000000010600780c */ /* 0x008fda0003f05270 */
[----:B-1----:R-:W1:Y:S02]  /*1fb10*/  @P0 LDC.64 R4, c[0x0][0x440] ;  /* 0x00011000ff040b82 */ /* 0x002e640000000a00 */
[----:B-1----:R-:W-:-:S05]  /*1fb20*/  @P0 IMAD.HI.U32 R4, R22, R4, RZ ;  /* 0x0000000416040227 */ /* 0x002fca00078e00ff */
        /* <DEDUP_REMOVED lines=12> */
.L_x_1681:
[----:B--2---:R-:W-:Y:S01]  /*1fbf0*/  IMAD R0, R18, 0x8, R17 ;  /* 0x0000000812007824 */ /* 0x004fe200078e0211 */
[----:B---3--:R-:W-:-:S04]  /*1fc00*/  SHF.L.U32 R2, R28, 0x1f, RZ ;  /* 0x0000001f1c027819 */ /* 0x008fc800000006ff */
[----:B------:R-:W2:Y:S02]  /*1fc10*/  SYNCS.PHASECHK.TRANS64.TRYWAIT P0, [R0+URZ+0x2d840], R2 ;  /* 0x02d84002000075a7 */ /* 0x000ea4000800017f */
[----:B--2---:R-:W-:Y:S05]  /*1fc20*/  @!P0 BRA `(.L_x_1682) ;  /* 0x0000005c00e88947 */ /* 0x004fea0003800000 */
.L_x_1839:
        /* <DEDUP_REMOVED lines=11> */
.L_x_1683:
        /* <DEDUP_REMOVED lines=15> */
[----:B------:R-:W-:Y:S02]  /*1fdd0*/  ULEA UR11, UR11, UR5, 0x7 ;  /* 0x000000050b0b7291 */ /* 0x000fe4000f8e383f */
        /* <DEDUP_REMOVED lines=15> */
.L_x_1679:
[----:B------:R-:W3:Y:S01]  /*1fed0*/  LDL.LU R3, [R1+0x20] ;  /* 0x0000200001037983 */ /* 0x000ee20000300800 */
[----:B------:R-:W-:Y:S05]  /*1fee0*/  WARPSYNC.ALL ;  /* 0x0000000000007948 */ /* 0x000fea0003800000 */
[----:B------:R-:W-:Y:S01]  /*1fef0*/  ULDC.64 UR4, c[0x0][0x298] ;  /* 0x0000a60000047ab9 */ /* 0x000fe20000000a00 */
[----:B--2---:R-:W-:Y:S01]  /*1ff00*/  VIADD R0, R17, 0xc400 ;  /* 0x0000c40011007836 */ /* 0x004fe20000000000 */
[----:B------:R-:W-:Y:S01]  /*1ff10*/  ULDC.64 UR6, c[0x0][0xa00] ;  /* 0x0002800000067ab9 */ /* 0x000fe20000000a00 */
[----:B------:R-:W-:Y:S01]  /*1ff20*/  BSSY B6, `(.L_x_1684) ;  /* 0x0000022000067945 */ /* 0x000fe20003800000 */
[----:B------:R-:W-:Y:S01]  /*1ff30*/  BAR.SYNC.DEFER_BLOCKING 0x8, 0x200 ;  /* 0x0208000000007b1d */ /* 0x000fe20000010000 */
[----:B------:R-:W-:-:S02]  /*1ff40*/  ISETP.NE.U32.AND P0, PT, RZ, UR6, PT ;  /* 0x00000006ff007c0c */ /* 0x000fc4000bf05070 */
[----:B------:R-:W-:Y:S02]  /*1ff50*/  LOP3.LUT P1, RZ, R0, 0x1bf, RZ, 0xc0, !PT ;  /* 0x000001bf00ff7812 */ /* 0x000fe4000782c0ff */
[----:B------:R-:W-:Y:S02]  /*1ff60*/  ISETP.NE.AND.EX P0, PT, RZ, UR7, PT, P0 ;  /* 0x00000007ff007c0c */ /* 0x000fe4000bf05300 */
[----:B---3--:R-:W-:Y:S01]  /*1ff70*/  SHF.R.S32.HI R2, RZ, 0x1f, R3 ;  /* 0x0000001fff027819 */ /* 0x008fe20000011403 */
[----:B-1----:R-:W-:-:S04]  /*1ff80*/  IMAD.WIDE.U32 R4, R3, UR4, RZ ;  /* 0x0000000403047c25 */ /* 0x002fc8000f8e00ff */
        /* <DEDUP_REMOVED lines=11> */
[----:B-1----:R-:W-:Y:S01]  /*20040*/  MOV R2, 0x0 ;  /* 0x0000000000027802 */ /* 0x002fe20000000f00 */
[----:B------:R-:W-:Y:S01]  /*20050*/  ULDC.64 UR4, c[0x4][0xa8] ;  /* 0x01002a0000047ab9 */ /* 0x000fe20000000a00 */
[----:B------:R-:W-:Y:S01]  /*20060*/  ULDC.64 UR6, c[0x4][0xb0] ;  /* 0x01002c0000067ab9 */ /* 0x000fe20000000a00 */
[----:B------:R-:W-:Y:S01]  /*20070*/  ULDC.64 UR8, c[0x4][0x20] ;  /* 0x0100080000087ab9 */ /* 0x000fe20000000a00 */
[----:B------:R-:W-:Y:S02]  /*20080*/  IMAD.U32 R4, RZ, RZ, UR4 ;  /* 0x00000004ff047e24 */ /* 0x000fe4000f8e00ff */
[----:B------:R-:W1:Y:S01]  /*20090*/  LDC.64 R2, c[0x4][R2] ;  /* 0x0100000002027b82 */ /* 0x000e620000000a00 */
[----:B------:R-:W-:Y:S02]  /*200a0*/  IMAD.U32 R5, RZ, RZ, UR5 ;  /* 0x00000005ff057e24 */ /* 0x000fe4000f8e00ff */
[----:B------:R-:W-:Y:S02]  /*200b0*/  IMAD.U32 R6, RZ, RZ, UR6 ;  /* 0x00000006ff067e24 */ /* 0x000fe4000f8e00ff */
[----:B0-----:R-:W-:-:S02]  /*200c0*/  IMAD.U32 R7, RZ, RZ, UR7 ;  /* 0x00000007ff077e24 */ /* 0x001fc4000f8e00ff */
[----:B------:R-:W-:Y:S02]  /*200d0*/  IMAD.U32 R10, RZ, RZ, UR8 ;  /* 0x00000008ff0a7e24 */ /* 0x000fe4000f8e00ff */
[----:B------:R-:W-:Y:S02]  /*200e0*/  IMAD.U32 R11, RZ, RZ, UR9 ;  /* 0x00000009ff0b7e24 */ /* 0x000fe4000f8e00ff */
[----:B------:R-:W-:Y:S02]  /*200f0*/  IMAD.MOV.U32 R8, RZ, RZ, 0x70 ;  /* 0x00000070ff087424 */ /* 0x000fe400078e00ff */
[----:B------:R-:W-:Y:S02]  /*20100*/  IMAD.MOV.U32 R12, RZ, RZ, 0x1 ;  /* 0x00000001ff0c7424 */ /* 0x000fe400078e00ff */
[----:B------:R-:W-:-:S07]  /*20110*/  IMAD.MOV.U32 R13, RZ, RZ, RZ ;  /* 0x000000ffff0d7224 */ /* 0x000fce00078e00ff */
[----:B------:R-:W-:-:S07]  /*20120*/  LEPC R20, `(.L_x_1685) ;  /* 0x000000001014794e */ /* 0x000fce0000000000 */
[----:B-1----:R-:W-:Y:S05]  /*20130*/  CALL.ABS.NOINC R2 ;  /* 0x0000000002007343 */ /* 0x002fea0003c00000 */
.L_x_1685:
[----:B------:R-:W-:Y:S05]  /*20140*/  BSYNC B6 ;  /* 0x0000000000067941 */ /* 0x000fea0003800000 */
.L_x_1684:
[----:B------:R-:W2:Y:S01]  /*20150*/  LDL.LU R20, [R1+0x3c] ;  /* 0x00003c0001147983 */ /* 0x000ea20000300800 */
[----:B------:R-:W3:Y:S01]  /*20160*/  LDC R9, c[0x0][0x448] ;  /* 0x00011200ff097b82 */ /* 0x000ee20000000800 */
[----:B------:R-:W-:Y:S01]  /*20170*/  ULDC.64 UR6, c[0x0][0x2e0] ;  /* 0x0000b80000067ab9 */ /* 0x000fe20000000a00 */
[----:B------:R-:W-:Y:S01]  /*20180*/  ULDC.64 UR4, c[0x0][0x2d8] ;  /* 0x0000b60000047ab9 */ /* 0x000fe20000000a00 */
[----:B-1----:R-:W2:Y:S01]  /*20190*/  LDL.LU.64 R2, [R1+0x30] ;  /* 0x0000300001027983 */ /* 0x002ea20000300a00 */
[----:B------:R-:W-:-:S03]  /*201a0*/  ULDC.64 UR8, c[0x0][0x280] ;  /* 0x0000a00000087ab9 */ /* 0x000fc60000000a00 */
[----:B------:R-:W4:Y:S04]  /*201b0*/  LDL.LU R21, [R1+0x40] ;  /* 0x0000400001157983 */ /* 0x000f280000300800 */
[----:B------:R-:W4:Y:S04]  /*201c0*/  LDL.LU R4, [R1+0x20] ;  /* 0x0000200001047983 */ /* 0x000f280000300800 */
[----:B------:R-:W4:Y:S01]  /*201d0*/  LDL R12, [R1+0x10] ;  /* 0x00001000010c7983 */ /* 0x000f220000100800 */
[----:B------:R-:W1:Y:S01]  /*201e0*/  S2R R10, SR_TID.X ;  /* 0x00000000000a7919 */ /* 0x000e620000002100 */
[----:B------:R-:W0:Y:S01]  /*201f0*/  S2R R11, SR_TID.X ;  /* 0x00000000000b7919 */ /* 0x000e220000002100 */
[----:B---3--:R-:W-:-:S13]  /*20200*/  ISETP.NE.AND P1, PT, R9, 0x1, PT ;  /* 0x000000010900780c */ /* 0x008fda0003f25270 */
[----:B------:R-:W3:Y:S08]  /*20210*/  @P1 LDC R5, c[0x0][0x44c] ;  /* 0x00011300ff051b82 */ /* 0x000ef00000000800 */
[----:B------:R-:W3:Y:S08]  /*20220*/  @P1 LDC R6, c[0x0][0x450] ;  /* 0x00011400ff061b82 */ /* 0x000ef00000000800 */
[----:B------:R-:W3:Y:S01]  /*20230*/  @P1 LDC R8, c[0x0][0x450] ;  /* 0x00011400ff081b82 */ /* 0x000ee20000000800 */
[----:B--2---:R-:W-:-:S02]  /*20240*/  IMAD.MOV.U32 R3, RZ, RZ, R20 ;  /* 0x000000ffff037224 */ /* 0x004fc400078e0014 */
[----:B------:R-:W2:Y:S01]  /*20250*/  S2R R20, SR_TID.X ;  /* 0x0000000000147919 */ /* 0x000ea20000002100 */
[----:B----4-:R-:W-:Y:S02]  /*20260*/  IMAD R0, R21, UR6, RZ ;  /* 0x0000000615007c24 */ /* 0x010fe4000f8e02ff */
[----:B------:R-:W-:-:S04]  /*20270*/  IMAD.WIDE.U32 R2, R16, UR4, R2 ;  /* 0x0000000410027c25 */ /* 0x000fc8000f8e0002 */
[----:B------:R-:W-:Y:S01]  /*20280*/  IMAD R3, R16, UR5, R3 ;  /* 0x0000000510037c24 */ /* 0x000fe2000f8e0203 */
[----:B------:R-:W-:Y:S01]  /*20290*/  ULDC.64 UR4, c[0x0][0x2d0] ;  /* 0x0000b40000047ab9 */ /* 0x000fe20000000a00 */
[C---:B------:R-:W-:Y:S02]  /*202a0*/  IMAD R0, R4.reuse, UR7, R0 ;  /* 0x0000000704007c24 */ /* 0x040fe4000f8e0200 */
[----:B------:R-:W-:Y:S01]  /*202b0*/  IMAD.WIDE.U32 R2, R4, UR6, R2 ;  /* 0x0000000604027c25 */ /* 0x000fe2000f8e0002 */
[----:B------:R-:W-:-:S03]  /*202c0*/  ULDC.64 UR6, c[0x0][0x2c8] ;  /* 0x0000b20000067ab9 */ /* 0x000fc60000000a00 */
[----:B------:R-:W-:Y:S01]  /*202d0*/  IMAD.IADD R3, R3, 0x1, R0 ;  /* 0x0000000103037824 */ /* 0x000fe200078e0200 */
[C---:B--2---:R-:W-:Y:S01]  /*202e0*/  LOP3.LUT R21, R20.reuse, 0x7f, RZ, 0xc0, !PT ;  /* 0x0000007f14157812 */ /* 0x044fe200078ec0ff */
[----:B------:R-:W-:-:S03]  /*202f0*/  IMAD.SHL.U32 R20, R20, 0x20, RZ ;  /* 0x0000002014147824 */ /* 0x000fc600078e00ff */
[----:B------:R-:W-:-:S04]  /*20300*/  SHF.R.U32.HI R21, RZ, 0x2, R21 ;  /* 0x00000002ff157819 */ /* 0x000fc80000011615 */
[----:B------:R-:W-:Y:S01]  /*20310*/  LOP3.LUT R20, R21, 0x60, R20, 0xf8, !PT ;  /* 0x0000006015147812 */ /* 0x000fe200078ef814 */
[----:B-1----:R-:W-:-:S04]  /*20320*/  IMAD.SHL.U32 R21, R10, 0x8, RZ ;  /* 0x000000080a157824 */ /* 0x002fc800078e00ff */
[----:B------:R-:W-:Y:S01]  /*20330*/  IMAD.IADD R0, R20, 0x1, R12 ;  /* 0x0000000114007824 */ /* 0x000fe200078e020c */
[----:B------:R-:W-:Y:S01]  /*20340*/  LOP3.LUT R21, R21, 0x18, RZ, 0xc0, !PT ;  /* 0x0000001815157812 */ /* 0x000fe200078ec0ff */
[----:B0-----:R-:W-:Y:S02]  /*20350*/  IMAD.SHL.U32 R20, R11, 0x8, RZ ;  /* 0x000000080b147824 */ /* 0x001fe400078e00ff */
[----:B---3--:R-:W-:Y:S01]  /*20360*/  @P1 IMAD.HI.U32 R5, R0, R5, RZ ;  /* 0x0000000500051227 */ /* 0x008fe200078e00ff */
[C---:B------:R-:W-:Y:S02]  /*20370*/  LOP3.LUT R10, R21.reuse, 0x40, RZ, 0xfc, !PT ;  /* 0x00000040150a7812 */ /* 0x040fe400078efcff */
[----:B------:R-:W-:Y:S01]  /*20380*/  LOP3.LUT R20, R20, 0x18, RZ, 0xc0, !PT ;  /* 0x0000001814147812 */ /* 0x000fe200078ec0ff */
[----:B------:R-:W-:Y:S01]  /*20390*/  IMAD.MOV.U32 R4, RZ, RZ, R0 ;  /* 0x000000ffff047224 */ /* 0x000fe200078e0000 */
[----:B------:R-:W-:Y:S02]  /*203a0*/  @P1 SHF.R.U32.HI R4, RZ, R6, R5 ;  /* 0x00000006ff041219 */ /* 0x000fe40000011605 */
        /* <DEDUP_REMOVED lines=8> */
[----:B------:R-:W-:Y:S02]  /*20430*/  VIADD R0, R0, 0x80 ;  /* 0x0000008000007836 */ /* 0x000fe40000000000 */
[----:B------:R-:W-:Y:S01]  /*20440*/  IMAD.WIDE.U32 R4, R6, UR6, R4 ;  /* 0x0000000606047c25 */ /* 0x000fe2000f8e0004 */
[----:B------:R-:W-:-:S05]  /*20450*/  SHF.R.S32.HI R7, RZ, 0x1f, R6 ;  /* 0x0000001fff077819 */ /* 0x000fca0000011406 */
[----:B------:R-:W-:-:S04]  /*20460*/  IMAD R7, R7, UR6, RZ ;  /* 0x0000000607077c24 */ /* 0x000fc8000f8e02ff */
[----:B------:R-:W-:Y:S02]  /*20470*/  IMAD R6, R6, UR7, R7 ;  /* 0x0000000706067c24 */ /* 0x000fe4000f8e0207 */
[----:B------:R-:W0:Y:S02]  /*20480*/  @P1 LDC R7, c[0x0][0x44c] ;  /* 0x00011300ff071b82 */ /* 0x000e240000000800 */
[----:B------:R-:W-:Y:S01]  /*20490*/  IMAD.IADD R6, R5, 0x1, R6 ;  /* 0x0000000105067824 */ /* 0x000fe200078e0206 */
[----:B------:R-:W-:-:S04]  /*204a0*/  LEA R5, P0, R4, UR8, 0x1 ;  /* 0x0000000804057c11 */ /* 0x000fc8000f8008ff */
[----:B------:R-:W-:Y:S01]  /*204b0*/  LEA.HI.X R6, R4, UR9, R6, 0x1, P0 ;  /* 0x0000000904067c11 */ /* 0x000fe200080f0c06 */
        /* <DEDUP_REMOVED lines=26> */
[----:B------:R-:W2:Y:S04]  /*20660*/  LDL.LU R3, [R1+0x18] ;  /* 0x0000180001037983 */ /* 0x000ea80000300800 */
[----:B------:R-:W3:Y:S04]  /*20670*/  LDL.LU R11, [R1+0x10] ;  /* 0x00001000010b7983 */ /* 0x000ee80000300800 */
[----:B------:R-:W0:Y:S01]  /*20680*/  SHFL.IDX PT, R2, R5, RZ, 0x1c1f ;  /* 0x001c1fff05027589 */ /* 0x000e2200000e0000 */
[----:B--2---:R-:W-:-:S03]  /*20690*/  IMAD R4, R3, R9, RZ ;  /* 0x0000000903047224 */ /* 0x004fc600078e02ff */
[----:B------:R-:W1:Y:S01]  /*206a0*/  SHFL.IDX PT, R3, R6, RZ, 0x1c1f ;  /* 0x001c1fff06037589 */ /* 0x000e6200000e0000 */
[----:B---3--:R-:W-:-:S05]  /*206b0*/  IMAD.IADD R0, R21, 0x1, R11 ;  /* 0x0000000115007824 */ /* 0x008fca00078e020b */
        /* <DEDUP_REMOVED lines=34> */
[----:B------:R-:W1:Y:S02]  /*208e0*/  SHFL.IDX PT, R5, R8, RZ, 0x1c1f ;  /* 0x001c1fff08057589 */ /* 0x000e6400000e0000 */
[----:B------:R-:W-:Y:S01]  /*208f0*/  ISETP.GE.AND P3, PT, R3, R4, PT ;  /* 0x000000040300720c */ /* 0x000fe20003f66270 */
[----:B------:R-:W-:-:S05]  /*20900*/  VIADD R3, R0, 0x60 ;  /* 0x0000006000037836 */ /* 0x000fca0000000000 */
[----:B------:R-:W-:-:S13]  /*20910*/  ISETP.GE.AND P4, PT, R3, R4, PT ;  /* 0x000000040300720c */ /* 0x000fda0003f86270 */
[----:B0-----:R-:W-:-:S05]  /*20920*/  @!P4 LEA R2, P5, R20, R2, 0x1 ;  /* 0x000000021402c211 */ /* 0x001fca00078a08ff */
[----:B------:R-:W-:Y:S01]  /*20930*/  @!P4 IMAD.X R3, RZ, RZ, R6, P5 ;  /* 0x000000ffff03c224 */ /* 0x000fe200028e0606 */
[----:B-1----:R-:W-:Y:S01]  /*20940*/  @!P3 LEA R5, P5, R20, R5, 0x1 ;  /* 0x000000051405b211 */ /* 0x002fe200078a08ff */
[----:B------:R-:W0:Y:S04]  /*20950*/  SHFL.IDX PT, R6, R7, RZ, 0x1c1f ;  /* 0x001c1fff07067589 */ /* 0x000e2800000e0000 */
[----:B------:R-:W-:Y:S04]  /*20960*/  @!P4 LDGSTS.E.BYPASS.LTC128B.128 [R10+0xdc00], desc[UR38][R2.64], !P2 ;  /* 0x0dc00000020acfae */ /* 0x000fe8000d101d66 */
[----:B------:R-:W-:Y:S04]  /*20970*/  @!P4 LDGSTS.E.BYPASS.LTC128B.128 [R10+0x10c00], desc[UR38][R2.64+0x40], !P1 ;  /* 0x10c00040020acfae */ /* 0x000fe8000c901d66 */
[----:B------:R1:W-:Y:S04]  /*20980*/  @!P4 LDGSTS.E.BYPASS.LTC128B.128 [R10+0x13c00], desc[UR38][R2.64+0x80], !P0 ;  /* 0x13c00080020acfae */ /* 0x0003e8000c101d66 */
[----:B------:R-:W2:Y:S01]  /*20990*/  SHFL.IDX PT, R7, R7, 0x1, 0x1c1f ;  /* 0x003c1f0007077f89 */ /* 0x000ea200000e0000 */
[----:B0-----:R-:W-:-:S02]  /*209a0*/  @!P3 IMAD.X R6, RZ, RZ, R6, P5 ;  /* 0x000000ffff06b224 */ /* 0x001fc400028e0606 */
[----:B-1----:R-:W-:Y:S02]  /*209b0*/  @!P3 IMAD.MOV.U32 R2, RZ, RZ, R5 ;  /* 0x000000ffff02b224 */ /* 0x002fe400078e0005 */
[----:B------:R-:W-:-:S05]  /*209c0*/  @!P3 IMAD.MOV.U32 R3, RZ, RZ, R6 ;  /* 0x000000ffff03b224 */ /* 0x000fca00078e0006 */
[----:B------:R-:W-:Y:S04]  /*209d0*/  @!P3 LDGSTS.E.BYPASS.LTC128B.128 [R10+0xe400], desc[UR38][R2.64], !P2 ;  /* 0x0e400000020abfae */ /* 0x000fe8000d101d66 */
[----:B------:R-:W-:Y:S04]  /*209e0*/  @!P3 LDGSTS.E.BYPASS.LTC128B.128 [R10+0x11400], desc[UR38][R2.64+0x40], !P1 ;  /* 0x11400040020abfae */ /* 0x000fe8000c901d66 */
[----:B------:R0:W-:Y:S04]  /*209f0*/  @!P3 LDGSTS.E.BYPASS.LTC128B.128 [R10+0x14400], desc[UR38][R2.64+0x80], !P0 ;  /* 0x14400080020abfae */ /* 0x0001e8000c101d66 */
[----:B0-2---:R0:W1:Y:S02]  /*20a00*/  SHFL.IDX PT, R2, R8, 0x1, 0x1c1f ;  /* 0x003c1f0008027f89 */ /* 0x00506400000e0000 */
.L_x_1852:
        /* <DEDUP_REMOVED lines=13> */
.L_x_1687:
        /* <DEDUP_REMOVED lines=18> */
.L_x_1853:
[----:B------:R-:W-:Y:S05]  /*20c00*/  BSYNC B0 ;  /* 0x0000000000007941 */ /* 0x000fea0003800000 */
.L_x_1688:
[----:B------:R-:W0:Y:S04]  /*20c10*/  LDL R2, [R1+0x1c] ;  /* 0x00001c0001027983 */ /* 0x000e280000100800 */
[----:B------:R-:W2:Y:S01]  /*20c20*/  LDL R5, [R1+0x8] ;  /* 0x0000080001057983 */ /* 0x000ea20000100800 */
[----:B------:R-:W-:Y:S01]  /*20c30*/  BSSY B0, `(.L_x_1690) ;  /* 0x0000234000007945 */ /* 0x000fe20003800000 */
[----:B0-----:R-:W-:-:S05]  /*20c40*/  VIADD R0, R2, 0xfffffffe ;  /* 0xfffffffe02007836 */ /* 0x001fca0000000000 */
[----:B--2---:R-:W-:-:S13]  /*20c50*/  ISETP.GE.AND P0, PT, R0, R5, PT ;  /* 0x000000050000720c */ /* 0x004fda0003f06270 */
[----:B------:R-:W-:Y:S05]  /*20c60*/  @!P0 BRA `(.L_x_1691) ;  /* 0x0000002000c08947 */ /* 0x000fea0003800000 */
[----:B------:R-:W2:Y:S04]  /*20c70*/  LDL.LU R2, [R1+0x38] ;  /* 0x0000380001027983 */ /* 0x000ea80000300800 */
[----:B------:R-:W3:Y:S04]  /*20c80*/  LDL.LU R7, [R1+0x28] ;  /* 0x0000280001077983 */ /* 0x000ee80000300800 */
[----:B------:R-:W4:Y:S04]  /*20c90*/  LDL.LU R3, [R1+0x48] ;  /* 0x0000480001037983 */ /* 0x000f280000300800 */
[----:B------:R-:W5:Y:S04]  /*20ca0*/  LDL.LU R6, [R1+0x24] ;  /* 0x0000240001067983 */ /* 0x000f680000300800 */
[----:B------:R-:W5:Y:S01]  /*20cb0*/  LDL.LU R4, [R1+0x44] ;  /* 0x0000440001047983 */ /* 0x000f620000300800 */
[----:B------:R-:W-:Y:S01]  /*20cc0*/  LOP3.LUT R10, RZ, R5, RZ, 0x33, !PT ;  /* 0x00000005ff0a7212 */ /* 0x000fe200078e33ff */
[----:B------:R-:W-:Y:S01]  /*20cd0*/  BSSY B2, `(.L_x_1692) ;  /* 0x00000c2000027945 */ /* 0x000fe20003800000 */
[----:B--2---:R-:W-:-:S04]  /*20ce0*/  VIADD R2, R2, 0x1 ;  /* 0x0000000102027836 */ /* 0x004fc80000000000 */
[----:B---3--:R-:W-:Y:S01]  /*20cf0*/  IMAD R2, R2, R7, RZ ;  /* 0x0000000702027224 */ /* 0x008fe200078e02ff */
[----:B----4-:R-:W-:-:S04]  /*20d00*/  LOP3.LUT R3, RZ, R3, RZ, 0x33, !PT ;  /* 0x00000003ff037212 */ /* 0x010fc800078e33ff */
[----:B------:R-:W-:-:S04]  /*20d10*/  LOP3.LUT R2, RZ, R2, RZ, 0x33, !PT ;  /* 0x00000002ff027212 */ /* 0x000fc800078e33ff */
[----:B-----5:R-:W-:Y:S02]  /*20d20*/  VIADDMNMX R2, R2, -R6, R3, !PT ;  /* 0x8000000602027246 */ /* 0x020fe40007800103 */
[----:B------:R-:W-:-:S04]  /*20d30*/  LOP3.LUT R4, RZ, R4, RZ, 0x33, !PT ;  /* 0x00000004ff047212 */ /* 0x000fc800078e33ff */
[----:B------:R-:W-:-:S04]  /*20d40*/  VIMNMX R4, R2, R4, !PT ;  /* 0x0000000402047248 */ /* 0x000fc80007fe0100 */
[----:B------:R-:W-:Y:S02]  /*20d50*/  VIADDMNMX R10, R4, 0x2, R10, !PT ;  /* 0x00000002040a7846 */ /* 0x000fe4000780010a */
[----:B------:R-:W-:-:S05]  /*20d60*/  LOP3.LUT R2, RZ, R4, RZ, 0x33, !PT ;  /* 0x00000004ff027212 */ /* 0x000fca00078e33ff */
        /* <DEDUP_REMOVED lines=35> */
.L_x_1696:
[----:B------:R-:W-:Y:S01]  /*20fa0*/  IMAD R3, R5, 0x8, R17 ;  /* 0x0000000805037824 */ /* 0x000fe200078e0211 */
[----:B------:R-:W-:Y:S01]  /*20fb0*/  SHF.L.U32 R2, R9, 0x1f, RZ ;  /* 0x0000001f09027819 */ /* 0x000fe200000006ff */
[----:B------:R-:W-:Y:S03]  /*20fc0*/  BSSY B3, `(.L_x_1697) ;  /* 0x0000003000037945 */ /* 0x000fe60003800000 */
[----:B------:R-:W1:Y:S02]  /*20fd0*/  SYNCS.PHASECHK.TRANS64.TRYWAIT P0, [R3+URZ+0x2d840], R2 ;  /* 0x02d84002030075a7 */ /* 0x000e64000800017f */
[----:B-1----:R-:W-:Y:S05]  /*20fe0*/  @!P0 BRA `(.L_x_1698) ;  /* 0x0000005400288947 */ /* 0x002fea0003800000 */
.L_x_1854:
[----:B------:R-:W-:Y:S05]  /*20ff0*/  BSYNC B3 ;  /* 0x0000000000037941 */ /* 0x000fea0003800000 */
.L_x_1697:
        /* <DEDUP_REMOVED lines=12> */
.L_x_1700:
[----:B------:R-:W-:Y:S05]  /*210c0*/  BSYNC B3 ;  /* 0x0000000000037941 */ /* 0x000fea0003800000 */
.L_x_1699:
        /* <DEDUP_REMOVED lines=11> */
.L_x_1701:
        /* <DEDUP_REMOVED lines=16> */
.L_x_1702:
        /* <DEDUP_REMOVED lines=16> */
.L_x_1703:
        /* <DEDUP_REMOVED lines=15> */
.L_x_1855:
[----:B------:R-:W-:Y:S05]  /*21470*/  BSYNC B3 ;  /* 0x0000000000037941 */ /* 0x000fea0003800000 */
.L_x_1704:
        /* <DEDUP_REMOVED lines=12> */
.L_x_1707:
[----:B------:R-:W-:Y:S05]  /*21540*/  BSYNC B3 ;  /* 0x0000000000037941 */ /* 0x000fea0003800000 */
.L_x_1706:
        /* <DEDUP_REMOVED lines=11> */
.L_x_1708:
        /* <DEDUP_REMOVED lines=15> */
.L_x_1709:
        /* <DEDUP_REMOVED lines=15> */
.L_x_1710:
        /* <DEDUP_REMOVED lines=12> */
.L_x_1695:
[----:B------:R-:W-:Y:S05]  /*218a0*/  BSYNC B1 ;  /* 0x0000000000017941 */ /* 0x000fea0003800000 */
.L_x_1694:
[----:B------:R-:W2:Y:S01]  /*218b0*/  LDL.LU R0, [R1+0x1c] ;  /* 0x00001c0001007983 */ /* 0x000ea20000300800 */
[----:B------:R-:W-:Y:S02]  /*218c0*/  IMAD.MOV.U32 R18, RZ, RZ, R5 ;  /* 0x000000ffff127224 */ /* 0x000fe400078e0005 */
[----:B------:R-:W-:Y:S02]  /*218d0*/  IMAD.MOV.U32 R28, RZ, RZ, R9 ;  /* 0x000000ffff1c7224 */ /* 0x000fe400078e0009 */
[----:B--2---:R-:W-:-:S07]  /*218e0*/  VIADD R0, R0, 0xfffffffd ;  /* 0xfffffffd00007836 */ /* 0x004fce0000000000 */
.L_x_1693:
[----:B------:R-:W-:Y:S05]  /*218f0*/  BSYNC B2 ;  /* 0x0000000000027941 */ /* 0x000fea0003800000 */
.L_x_1692:
[----:B------:R-:W-:-:S05]  /*21900*/  VIADD R3, R10, 0xfffffffe ;  /* 0xfffffffe0a037836 */ /* 0x000fca0000000000 */
[----:B------:R-:W-:-:S13]  /*21910*/  ISETP.NE.AND P0, PT, R3, R4, PT ;  /* 0x000000040300720c */ /* 0x000fda0003f05270 */
[----:B------:R-:W-:Y:S05]  /*21920*/  @!P0 BRA `(.L_x_1691) ;  /* 0x0000001400908947 */ /* 0x000fea0003800000 */
[----:B------:R-:W-:-:S07]  /*21930*/  IMAD.MOV.U32 R4, RZ, RZ, R19 ;  /* 0x000000ffff047224 */ /* 0x000fce00078e0013 */
.L_x_1745:
        /* <DEDUP_REMOVED lines=32> */
.L_x_1713:
[----:B------:R-:W-:Y:S01]  /*21b40*/  IMAD R3, R6, 0x8, R17 ;  /* 0x0000000806037824 */ /* 0x000fe200078e0211 */
[----:B------:R-:W-:Y:S01]  /*21b50*/  SHF.L.U32 R2, R7, 0x1f, RZ ;  /* 0x0000001f07027819 */ /* 0x000fe200000006ff */
[----:B------:R-:W-:Y:S03]  /*21b60*/  BSSY B2, `(.L_x_1714) ;  /* 0x0000003000027945 */ /* 0x000fe60003800000 */
[----:B------:R-:W1:Y:S02]  /*21b70*/  SYNCS.PHASECHK.TRANS64.TRYWAIT P0, [R3+URZ+0x2d840], R2 ;  /* 0x02d84002030075a7 */ /* 0x000e64000800017f */
[----:B-1----:R-:W-:Y:S05]  /*21b80*/  @!P0 BRA `(.L_x_1715) ;  /* 0x0000004800688947 */ /* 0x002fea0003800000 */
.L_x_1856:
[----:B------:R-:W-:Y:S05]  /*21b90*/  BSYNC B2 ;  /* 0x0000000000027941 */ /* 0x000fea0003800000 */
.L_x_1714:
        /* <DEDUP_REMOVED lines=12> */
.L_x_1717:
[----:B------:R-:W-:Y:S05]  /*21c60*/  BSYNC B2 ;  /* 0x0000000000027941 */ /* 0x000fea0003800000 */
.L_x_1716:
        /* <DEDUP_REMOVED lines=11> */
.L_x_1718:
        /* <DEDUP_REMOVED lines=16> */
.L_x_1719:
        /* <DEDUP_REMOVED lines=16> */
.L_x_1720:
        /* <DEDUP_REMOVED lines=15> */
.L_x_1857:
[----:B------:R-:W-:Y:S05]  /*22010*/  BSYNC B2 ;  /* 0x0000000000027941 */ /* 0x000fea0003800000 */
.L_x_1721:
        /* <DEDUP_REMOVED lines=11> */
.L_x_1724:
[----:B------:R-:W-:Y:S05]  /*220d0*/  BSYNC B2 ;  /* 0x0000000000027941 */ /* 0x000fea0003800000 */
.L_x_1723:
        /* <DEDUP_REMOVED lines=10> */
.L_x_1725:
        /* <DEDUP_REMOVED lines=15> */
.L_x_1726:
        /* <DEDUP_REMOVED lines=15> */
.L_x_1727:
        /* <DEDUP_REMOVED lines=12> */
.L_x_1712:
[----:B------:R-:W-:Y:S05]  /*22420*/  BSYNC B1 ;  /* 0x0000000000017941 */ /* 0x000fea0003800000 */
.L_x_1711:
        /* <DEDUP_REMOVED lines=32> */
.L_x_1730:
[----:B------:R-:W-:Y:S01]  /*22630*/  IMAD R2, R18, 0x8, R17 ;  /* 0x0000000812027824 */ /* 0x000fe200078e0211 */
[----:B------:R-:W-:Y:S01]  /*22640*/  SHF.L.U32 R3, R28, 0x1f, RZ ;  /* 0x0000001f1c037819 */ /* 0x000fe200000006ff */
[----:B------:R-:W-:Y:S03]  /*22650*/  BSSY B2, `(.L_x_1731) ;  /* 0x0000003000027945 */ /* 0x000fe60003800000 */
[----:B------:R-:W1:Y:S02]  /*22660*/  SYNCS.PHASECHK.TRANS64.TRYWAIT P0, [R2+URZ+0x2d840], R3 ;  /* 0x02d84003020075a7 */ /* 0x000e64000800017f */
[----:B-1----:R-:W-:Y:S05]  /*22670*/  @!P0 BRA `(.L_x_1732) ;  /* 0x0000003c00d48947 */ /* 0x002fea0003800000 */
.L_x_1858:
[----:B------:R-:W-:Y:S05]  /*22680*/  BSYNC B2 ;  /* 0x0000000000027941 */ /* 0x000fea0003800000 */
.L_x_1731:
        /* <DEDUP_REMOVED lines=12> */
.L_x_1734:
[----:B------:R-:W-:Y:S05]  /*22750*/  BSYNC B2 ;  /* 0x0000000000027941 */ /* 0x000fea0003800000 */
.L_x_1733:
        /* <DEDUP_REMOVED lines=12> */
.L_x_1735:
        /* <DEDUP_REMOVED lines=16> */
.L_x_1736:
        /* <DEDUP_REMOVED lines=16> */
.L_x_1737:
        /* <DEDUP_REMOVED lines=15> */
.L_x_1859:
[----:B------:R-:W-:Y:S05]  /*22b10*/  BSYNC B2 ;  /* 0x0000000000027941 */ /* 0x000fea0003800000 */
.L_x_1738:
        /* <DEDUP_REMOVED lines=11> */
.L_x_1741:
[----:B------:R-:W-:Y:S05]  /*22bd0*/  BSYNC B2 ;  /* 0x0000000000027941 */ /* 0x000fea0003800000 */
.L_x_1740:
        /* <DEDUP_REMOVED lines=10> */
.L_x_1742:
        /* <DEDUP_REMOVED lines=15> */
.L_x_1743:
        /* <DEDUP_REMOVED lines=15> */
.L_x_1744:
        /* <DEDUP_REMOVED lines=12> */
.L_x_1729:
[----:B------:R-:W-:Y:S05]  /*22f20*/  BSYNC B1 ;  /* 0x0000000000017941 */ /* 0x000fea0003800000 */
.L_x_1728:
[----:B------:R-:W2:Y:S01]  /*22f30*/  LDL R2, [R1+0x8] ;  /* 0x0000080001027983 */ /* 0x000ea20000100800 */
[----:B------:R-:W-:Y:S01]  /*22f40*/  VIADD R0, R0, 0xfffffffe ;  /* 0xfffffffe00007836 */ /* 0x000fe20000000000 */
[----:B--2---:R-:W-:-:S13]  /*22f50*/  ISETP.GT.AND P0, PT, R9, R2, PT ;  /* 0x000000020900720c */ /* 0x004fda0003f04270 */
[----:B------:R-:W-:Y:S05]  /*22f60*/  @P0 BRA `(.L_x_1745) ;  /* 0xffffffe800740947 */ /* 0x000fea000383ffff */
.L_x_1691:
[----:B------:R-:W-:Y:S05]  /*22f70*/  BSYNC B0 ;  /* 0x0000000000007941 */ /* 0x000fea0003800000 */
.L_x_1690:
        /* <DEDUP_REMOVED lines=17> */
.L_x_1747:
[----:B------:R-:W-:Y:S05]  /*23090*/  BSYNC B0 ;  /* 0x0000000000007941 */ /* 0x000fea0003800000 */
.L_x_1746:
[----:B------:R-:W-:Y:S01]  /*230a0*/  LOP3.LUT P0, RZ, R23, 0x1, RZ, 0xc0, !PT ;  /* 0x0000000117ff7812 */ /* 0x000fe2000780c0ff */
[----:B------:R-:W-:-:S12]  /*230b0*/  BSSY B0, `(.L_x_1748) ;  /* 0x0000045000007945 */ /* 0x000fd80003800000 */
[----:B------:R-:W-:Y:S05]  /*230c0*/  @!P0 BRA `(.L_x_1749) ;  /* 0x00000004000c8947 */ /* 0x000fea0003800000 */
[----:B------:R-:W-:Y:S01]  /*230d0*/  IMAD R3, R18, 0x8, R17 ;  /* 0x0000000812037824 */ /* 0x000fe200078e0211 */
[----:B------:R-:W-:Y:S01]  /*230e0*/  SHF.L.U32 R0, R28, 0x1f, RZ ;  /* 0x0000001f1c007819 */ /* 0x000fe200000006ff */
[----:B------:R-:W-:Y:S01]  /*230f0*/  BSSY B1, `(.L_x_1750) ;  /* 0x0000004000017945 */ /* 0x000fe20003800000 */
[----:B------:R-:W-:Y:S02]  /*23100*/  ISETP.NE.AND P1, PT, R6, RZ, PT ;  /* 0x000000ff0600720c */ /* 0x000fe40003f25270 */
[----:B------:R-:W0:Y:S02]  /*23110*/  SYNCS.PHASECHK.TRANS64.TRYWAIT P0, [R3+URZ+0x2d860], R0 ;  /* 0x02d86000030075a7 */ /* 0x000e24000800017f */
[----:B0-----:R-:W-:Y:S09]  /*23120*/  @!P0 BRA `(.L_x_1751) ;  /* 0x0000003400508947 */ /* 0x001ff20003800000 */
.L_x_1860:
[----:B------:R-:W-:Y:S05]  /*23130*/  BSYNC B1 ;  /* 0x0000000000017941 */ /* 0x000fea0003800000 */
.L_x_1750:
        /* <DEDUP_REMOVED lines=9> */
.L_x_1753:
[----:B------:R-:W-:Y:S05]  /*231d0*/  BSYNC B1 ;  /* 0x0000000000017941 */ /* 0x000fea0003800000 */
.L_x_1752:
        /* <DEDUP_REMOVED lines=10> */
.L_x_1754:
        /* <DEDUP_REMOVED lines=15> */
.L_x_1755:
        /* <DEDUP_REMOVED lines=15> */
.L_x_1756:
        /* <DEDUP_REMOVED lines=10> */
.L_x_1749:
[----:B------:R-:W-:Y:S05]  /*23500*/  BSYNC B0 ;  /* 0x0000000000007941 */ /* 0x000fea0003800000 */
.L_x_1748:
[----:B------:R-:W-:-:S05]  /*23510*/  VIADD R18, R18, 0x1 ;  /* 0x0000000112127836 */ /* 0x000fca0000000000 */
[----:B------:R-:W-:-:S04]  /*23520*/  ISETP.NE.AND P0, PT, R18, 0x2, PT ;  /* 0x000000021200780c */ /* 0x000fc80003f05270 */
[----:B------:R-:W-:Y:S02]  /*23530*/  SEL R3, RZ, 0x1, P0 ;  /* 0x00000001ff037807 */ /* 0x000fe40000000000 */
[----:B------:R-:W-:Y:S02]  /*23540*/  SEL R18, R18, RZ, P0 ;  /* 0x000000ff12127207 */ /* 0x000fe40000000000 */
[----:B------:R-:W-:-:S07]  /*23550*/  LOP3.LUT R28, R28, R3, RZ, 0x3c, !PT ;  /* 0x000000031c1c7212 */ /* 0x000fce00078e3cff */
.L_x_1672:
[----:B------:R-:W-:Y:S05]  /*23560*/  BSYNC B7 ;  /* 0x0000000000077941 */ /* 0x000fea0003800000 */
.L_x_1670:
[----:B------:R-:W-:-:S13]  /*23570*/  LOP3.LUT P0, RZ, R23, 0x2, RZ, 0xc0, !PT ;  /* 0x0000000217ff7812 */ /* 0x000fda000780c0ff */
[----:B------:R-:W-:Y:S05]  /*23580*/  @!P0 BRA `(.L_x_1757) ;  /* 0x0000000000248947 */ /* 0x000fea0003800000 */
[----:B------:R-:W-:Y:S05]  /*23590*/  WARPSYNC.ALL ;  /* 0x0000000000007948 */ /* 0x000fea0003800000 */
[----:B------:R-:W0:Y:S08]  /*235a0*/  S2UR UR5, SR_CgaCtaId ;  /* 0x00000000000579c3 */ /* 0x000e300000008800 */
[----:B------:R-:W-:Y:S06]  /*235b0*/  BAR.SYNC.DEFER_BLOCKING 0x5, 0x200 ;  /* 0x0148000000007b1d */ /* 0x000fec0000010000 */
[----:B------:R-:W-:-:S02]  /*235c0*/  UMOV UR4, 0x400 ;  /* 0x0000040000047882 */ /* 0x000fc40000000000 */
[----:B0-----:R-:W-:-:S06]  /*235d0*/  ULEA UR4, UR5, UR4, 0x18 ;  /* 0x0000000405047291 */ /* 0x001fcc000f8ec03f */
[----:B------:R-:W-:-:S05]  /*235e0*/  IMAD.U32 R17, RZ, RZ, UR4 ;  /* 0x00000004ff117e24 */ /* 0x000fca000f8e00ff */
[----:B------:R2:W3:Y:S01]  /*235f0*/  LDS.128 R24, [R17+0x2d8d0] ;  /* 0x02d8d00011187984 */ /* 0x0004e20000000c00 */
[----:B------:R-:W-:Y:S06]  /*23600*/  BAR.ARV 0x4, 0x200 ;  /* 0x0108000000007b1d */ /* 0x000fec0000002000 */
[----:B------:R-:W-:Y:S05]  /*23610*/  BRA `(.L_x_1758) ;  /* 0x0000000c00d87947 */ /* 0x000fea0003800000 */
.L_x_1757:
[----:B------:R-:W0:Y:S01]  /*23620*/  S2R R0, SR_TID.X ;  /* 0x0000000000007919 */ /* 0x000e220000002100 */
[----:B------:R-:W-:Y:S01]  /*23630*/  UMOV UR4, 0xffffffff ;  /* 0xffffffff00047882 */ /* 0x000fe20000000000 */
[----:B0-----:R-:W-:-:S04]  /*23640*/  LOP3.LUT R8, R0, 0x1f, RZ, 0xc0, !PT ;  /* 0x0000001f00087812 */ /* 0x001fc800078ec0ff */
[----:B------:R-:W-:Y:S01]  /*23650*/  ISETP.NE.AND P0, PT, R8, 0x1f, PT ;  /* 0x0000001f0800780c */ /* 0x000fe20003f05270 */
[----:B------:R-:W-:-:S12]  /*23660*/  BRA.DIV UR4, `(.L_x_1759) ;  /* 0x0000003204147947 */ /* 0x000fd8000b800000 */
[----:B------:R-:W-:Y:S01]  /*23670*/  IMAD.IADD R9, R27, 0x1, R8 ;  /* 0x000000011b097824 */ /* 0x000fe200078e0208 */
[----:B------:R-:W-:-:S04]  /*23680*/  ULDC UR4, c[0x0][0xc3c] ;  /* 0x00030f0000047ab9 */ /* 0x000fc80000000800 */
[----:B------:R-:W-:-:S13]  /*23690*/  ISETP.GE.OR P1, PT, R9, UR4, !P0 ;  /* 0x0000000409007c0c */ /* 0x000fda000c726670 */
[----:B------:R-:W0:Y:S08]  /*236a0*/  @!P1 LDC.64 R2, c[0x0][0xc80] ;  /* 0x00032000ff029b82 */ /* 0x000e300000000a00 */
[----:B-1----:R-:W1:Y:S01]  /*236b0*/  @!P1 LDC.64 R4, c[0x0][0xc78] ;  /* 0x00031e00ff049b82 */ /* 0x002e620000000a00 */
        /* <DEDUP_REMOVED lines=33> */
.L_x_1870:
[----:B------:R-:W-:Y:S02]  /*238d0*/  ULDC UR4, c[0x0][0xc38] ;  /* 0x00030e0000047ab9 */ /* 0x000fe40000000800 */
[----:B------:R-:W-:-:S04]  /*238e0*/  IMAD.U32 R4, RZ, RZ, UR4 ;  /* 0x00000004ff047e24 */ /* 0x000fc8000f8e00ff */
[----:B-1----:R-:W-:-:S04]  /*238f0*/  IMAD R3, R14, R4, RZ ;  /* 0x000000040e037224 */ /* 0x002fc800078e02ff */
[----:B------:R-:W-:-:S05]  /*23900*/  IMAD.IADD R6, R6, 0x1, R3 ;  /* 0x0000000106067824 */ /* 0x000fca00078e0203 */
[----:B------:R-:W-:-:S13]  /*23910*/  ISETP.GT.AND P6, PT, R6, R0, PT ;  /* 0x000000000600720c */ /* 0x000fda0003fc4270 */
[----:B------:R-:W-:Y:S05]  /*23920*/  @P6 BRA `(.L_x_1760) ;  /* 0x0000000000a46947 */ /* 0x000fea0003800000 */
.L_x_1763:
        /* <DEDUP_REMOVED lines=35> */
.L_x_1878:
[----:B------:R-:W-:Y:S02]  /*23b60*/  ULDC UR4, c[0x0][0xc38] ;  /* 0x00030e0000047ab9 */ /* 0x000fe40000000800 */
[----:B------:R-:W-:-:S04]  /*23b70*/  IMAD.U32 R4, RZ, RZ, UR4 ;  /* 0x00000004ff047e24 */ /* 0x000fc8000f8e00ff */
[----:B-1----:R-:W-:-:S04]  /*23b80*/  IMAD R3, R14, R4, RZ ;  /* 0x000000040e037224 */ /* 0x002fc800078e02ff */
[----:B------:R-:W-:-:S05]  /*23b90*/  IMAD.IADD R6, R3, 0x1, R6 ;  /* 0x0000000103067824 */ /* 0x000fca00078e0206 */
[----:B------:R-:W-:-:S13]  /*23ba0*/  ISETP.GT.AND P6, PT, R6, R0, PT ;  /* 0x000000000600720c */ /* 0x000fda0003fc4270 */
[----:B------:R-:W-:Y:S05]  /*23bb0*/  @!P6 BRA `(.L_x_1763) ;  /* 0xfffffffc005ce947 */ /* 0x000fea000383ffff */
.L_x_1760:
[----:B------:R-:W-:Y:S01]  /*23bc0*/  IMAD.IADD R6, R6, 0x1, -R3 ;  /* 0x0000000106067824 */ /* 0x000fe200078e0a03 */
[----:B------:R-:W-:-:S03]  /*23bd0*/  UMOV UR4, 0xffffffff ;  /* 0xffffffff00047882 */ /* 0x000fc60000000000 */
[----:B------:R-:W-:-:S05]  /*23be0*/  IMAD R3, R2, R4, R6 ;  /* 0x0000000402037224 */ /* 0x000fca00078e0206 */
[----:B------:R-:W-:Y:S01]  /*23bf0*/  ISETP.GT.AND P6, PT, R3, R0, PT ;  /* 0x000000000300720c */ /* 0x000fe20003fc4270 */
[----:B------:R-:W-:-:S12]  /*23c00*/  BRA.DIV UR4, `(.L_x_1764) ;  /* 0x00000032049c7947 */ /* 0x000fd8000b800000 */
[----:B------:R-:W-:-:S04]  /*23c10*/  VOTE.ANY R3, PT, !P6 ;  /* 0x0000000000037806 */ /* 0x000fc800070e0100 */
[----:B------:R-:W1:Y:S02]  /*23c20*/  POPC R7, R3 ;  /* 0x0000000300077309 */ /* 0x000e640000000000 */
[----:B-1----:R1:W2:Y:S01]  /*23c30*/  SHFL.IDX PT, R25, R25, R7, 0x1f ;  /* 0x00001f0719197589 */ /* 0x0022a200000e0000 */
[----:B------:R-:W-:-:S03]  /*23c40*/  IMAD.IADD R27, R7, 0x1, R27 ;  /* 0x00000001071b7824 */ /* 0x000fc600078e021b */
[----:B------:R1:W3:Y:S04]  /*23c50*/  SHFL.IDX PT, R5, R5, R7, 0x1f ;  /* 0x00001f0705057589 */ /* 0x0002e800000e0000 */
.L_x_1883:
[----:B------:R-:W-:-:S13]  /*23c60*/  ISETP.NE.AND P0, PT, R3, RZ, PT ;  /* 0x000000ff0300720c */ /* 0x000fda0003f05270 */
[----:B------:R-:W-:Y:S05]  /*23c70*/  @!P0 BRA `(.L_x_1765) ;  /* 0x0000000000108947 */ /* 0x000fea0003800000 */
[----:B------:R-:W-:Y:S01]  /*23c80*/  UMOV UR4, 0xffffffff ;  /* 0xffffffff00047882 */ /* 0x000fe20000000000 */
[----:B------:R-:W-:Y:S02]  /*23c90*/  VIADD R12, R7, 0xffffffff ;  /* 0xffffffff070c7836 */ /* 0x000fe40000000000 */
[----:B------:R-:W-:Y:S05]  /*23ca0*/  BRA.DIV UR4, `(.L_x_1766) ;  /* 0x0000003204d47947 */ /* 0x000fea000b800000 */
[----:B------:R4:W0:Y:S02]  /*23cb0*/  SHFL.IDX PT, R24, R2, R12, 0x1f ;  /* 0x00001f0c02187589 */ /* 0x00082400000e0000 */
.L_x_1765:
[----:B---3--:R-:W-:Y:S01]  /*23cc0*/  ISETP.NE.AND P0, PT, R5, 0x1, PT ;  /* 0x000000010500780c */ /* 0x008fe20003f05270 */
[----:B0-----:R-:W-:-:S04]  /*23cd0*/  IMAD R24, R24, R4, R6 ;  /* 0x0000000418187224 */ /* 0x001fc800078e0206 */
[----:B------:R-:W-:-:S08]  /*23ce0*/  IMAD.IADD R0, R0, 0x1, -R24 ;  /* 0x0000000100007824 */ /* 0x000fd000078e0a18 */
[----:B------:R-:W-:Y:S05]  /*23cf0*/  @!P0 BRA `(.L_x_1767) ;  /* 0x0000000000dc8947 */ /* 0x000fea0003800000 */
[----:B--2---:R-:W-:Y:S01]  /*23d00*/  IABS R4, R25 ;  /* 0x0000001900047213 */ /* 0x004fe20000000000 */
[----:B----4-:R-:W-:Y:S01]  /*23d10*/  IMAD.MOV.U32 R2, RZ, RZ, RZ ;  /* 0x000000ffff027224 */ /* 0x010fe200078e00ff */
[----:B------:R-:W-:Y:S02]  /*23d20*/  IABS R6, R5 ;  /* 0x0000000500067213 */ /* 0x000fe40000000000 */
[----:B-1----:R-:W0:Y:S08]  /*23d30*/  I2F.RP R7, R4 ;  /* 0x0000000400077306 */ /* 0x002e300000209400 */
[----:B------:R-:W-:Y:S08]  /*23d40*/  I2F.RP R10, R6 ;  /* 0x00000006000a7306 */ /* 0x000ff00000209400 */
[----:B0-----:R-:W0:Y:S02]  /*23d50*/  MUFU.RCP R7, R7 ;  /* 0x0000000700077308 */ /* 0x001e240000001000 */
[----:B0-----:R-:W-:Y:S01]  /*23d60*/  VIADD R8, R7, 0xffffffe ;  /* 0x0ffffffe07087836 */ /* 0x001fe20000000000 */
[----:B------:R-:W-:-:S05]  /*23d70*/  IABS R7, R25 ;  /* 0x0000001900077213 */ /* 0x000fca0000000000 */
[----:B------:R0:W1:Y:S02]  /*23d80*/  F2I.FTZ.U32.TRUNC.NTZ R3, R8 ;  /* 0x0000000800037305 */ /* 0x000064000021f000 */
[----:B0-----:R-:W-:Y:S01]  /*23d90*/  IABS R8, R0 ;  /* 0x0000000000087213 */ /* 0x001fe20000000000 */
[----:B-1----:R-:W-:-:S04]  /*23da0*/  IMAD.MOV R9, RZ, RZ, -R3 ;  /* 0x000000ffff097224 */ /* 0x002fc800078e0a03 */
[----:B------:R-:W-:-:S04]  /*23db0*/  IMAD R9, R9, R4, RZ ;  /* 0x0000000409097224 */ /* 0x000fc800078e02ff */
[----:B------:R-:W-:Y:S02]  /*23dc0*/  IMAD.HI.U32 R3, R3, R9, R2 ;  /* 0x0000000903037227 */ /* 0x000fe400078e0002 */
[----:B------:R-:W0:Y:S02]  /*23dd0*/  MUFU.RCP R2, R10 ;  /* 0x0000000a00027308 */ /* 0x000e240000001000 */
[----:B------:R-:W-:Y:S02]  /*23de0*/  IMAD.MOV R9, RZ, RZ, -R7 ;  /* 0x000000ffff097224 */ /* 0x000fe400078e0a07 */
[----:B------:R-:W-:-:S04]  /*23df0*/  IMAD.HI.U32 R7, R3, R8, RZ ;  /* 0x0000000803077227 */ /* 0x000fc800078e00ff */
[----:B------:R-:W-:-:S05]  /*23e00*/  IMAD R9, R7, R9, R8 ;  /* 0x0000000907097224 */ /* 0x000fca00078e0208 */
[----:B------:R-:W-:Y:S01]  /*23e10*/  ISETP.GT.U32.AND P1, PT, R4, R9, PT ;  /* 0x000000090400720c */ /* 0x000fe20003f24070 */
[----:B0-----:R-:W-:Y:S02]  /*23e20*/  VIADD R8, R2, 0xffffffe ;  /* 0x0ffffffe02087836 */ /* 0x001fe40000000000 */
[----:B------:R-:W-:Y:S02]  /*23e30*/  IMAD.MOV.U32 R2, RZ, RZ, RZ ;  /* 0x000000ffff027224 */ /* 0x000fe400078e00ff */
[----:B------:R-:W0:Y:S08]  /*23e40*/  F2I.FTZ.U32.TRUNC.NTZ R3, R8 ;  /* 0x0000000800037305 */ /* 0x000e30000021f000 */
[----:B------:R-:W-:-:S02]  /*23e50*/  @!P1 IMAD.IADD R9, R9, 0x1, -R4 ;  /* 0x0000000109099824 */ /* 0x000fc400078e0a04 */
[----:B------:R-:W-:Y:S01]  /*23e60*/  @!P1 VIADD R7, R7, 0x1 ;  /* 0x0000000107079836 */ /* 0x000fe20000000000 */
[----:B------:R-:W-:Y:S02]  /*23e70*/  ISETP.NE.AND P1, PT, R25, RZ, PT ;  /* 0x000000ff1900720c */ /* 0x000fe40003f25270 */
[----:B------:R-:W-:Y:S02]  /*23e80*/  ISETP.GE.U32.AND P0, PT, R9, R4, PT ;  /* 0x000000040900720c */ /* 0x000fe40003f06070 */
[----:B------:R-:W-:Y:S01]  /*23e90*/  IABS R4, R5 ;  /* 0x0000000500047213 */ /* 0x000fe20000000000 */
[----:B0-----:R-:W-:-:S04]  /*23ea0*/  IMAD.MOV R9, RZ, RZ, -R3 ;  /* 0x000000ffff097224 */ /* 0x001fc800078e0a03 */
[----:B------:R-:W-:Y:S02]  /*23eb0*/  IMAD.MOV R4, RZ, RZ, -R4 ;  /* 0x000000ffff047224 */ /* 0x000fe400078e0a04 */
[----:B------:R-:W-:-:S04]  /*23ec0*/  IMAD R9, R9, R6, RZ ;  /* 0x0000000609097224 */ /* 0x000fc800078e02ff */
[----:B------:R-:W-:Y:S01]  /*23ed0*/  IMAD.HI.U32 R2, R3, R9, R2 ;  /* 0x0000000903027227 */ /* 0x000fe200078e0002 */
[----:B------:R-:W-:-:S03]  /*23ee0*/  LOP3.LUT R3, R0, R25, RZ, 0x3c, !PT ;  /* 0x0000001900037212 */ /* 0x000fc600078e3cff */
[----:B------:R-:W-:Y:S01]  /*23ef0*/  @P0 VIADD R7, R7, 0x1 ;  /* 0x0000000107070836 */ /* 0x000fe20000000000 */
[----:B------:R-:W-:-:S13]  /*23f00*/  ISETP.GE.AND P2, PT, R3, RZ, PT ;  /* 0x000000ff0300720c */ /* 0x000fda0003f46270 */
[----:B------:R-:W-:Y:S01]  /*23f10*/  @!P2 IMAD.MOV R7, RZ, RZ, -R7 ;  /* 0x000000ffff07a224 */ /* 0x000fe200078e0a07 */
[----:B------:R-:W-:-:S04]  /*23f20*/  @!P1 LOP3.LUT R7, RZ, R25, RZ, 0x33, !PT ;  /* 0x00000019ff079212 */ /* 0x000fc800078e33ff */
[----:B------:R-:W-:-:S05]  /*23f30*/  IABS R3, R7 ;  /* 0x0000000700037213 */ /* 0x000fca0000000000 */
        /* <DEDUP_REMOVED lines=14> */
[--C-:B------:R-:W-:Y:S02]  /*24020*/  IMAD R5, R5, R4, R7.reuse ;  /* 0x0000000405057224 */ /* 0x100fe400078e0207 */
[----:B------:R-:W-:Y:S02]  /*24030*/  IMAD.MOV R2, RZ, RZ, -R7 ;  /* 0x000000ffff027224 */ /* 0x000fe400078e0a07 */
[----:B------:R-:W-:Y:S02]  /*24040*/  IMAD R26, R5, 0x10000, R26 ;  /* 0x00010000051a7824 */ /* 0x000fe400078e021a */
[----:B------:R-:W-:Y:S01]  /*24050*/  IMAD R2, R25, R2, R0 ;  /* 0x0000000219027224 */ /* 0x000fe200078e0200 */
[----:B------:R-:W-:Y:S06]  /*24060*/  BRA `(.L_x_1768) ;  /* 0x0000000000f47947 */ /* 0x000fec0003800000 */
.L_x_1767:
[----:B----4-:R-:W0:Y:S02]  /*24070*/  LDC.64 R2, c[0x0][0xc90] ;  /* 0x00032400ff027b82 */ /* 0x010e240000000a00 */
[----:B0-----:R-:W-:-:S05]  /*24080*/  IMAD.WIDE R2, R27, 0x4, R2 ;  /* 0x000000041b027825 */ /* 0x001fca00078e0202 */
[----:B-1----:R0:W2:Y:S02]  /*24090*/  LDG.E R7, desc[UR38][R2.64] ;  /* 0x0000002602077981 */ /* 0x0020a4000c1e1900 */
[----:B0-----:R-:W-:Y:S02]  /*240a0*/  IMAD.MOV.U32 R2, RZ, RZ, RZ ;  /* 0x000000ffff027224 */ /* 0x001fe400078e00ff */
[----:B--2---:R-:W-:-:S05]  /*240b0*/  IMAD R5, R25, R7, RZ ;  /* 0x0000000719057224 */ /* 0x004fca00078e02ff */
[-C--:B------:R-:W-:Y:S02]  /*240c0*/  IABS R6, R5.reuse ;  /* 0x0000000500067213 */ /* 0x080fe40000000000 */
[----:B------:R-:W-:Y:S02]  /*240d0*/  IABS R10, R5 ;  /* 0x00000005000a7213 */ /* 0x000fe40000000000 */
[----:B------:R-:W0:Y:S08]  /*240e0*/  I2F.RP R8, R6 ;  /* 0x0000000600087306 */ /* 0x000e300000209400 */
[----:B0-----:R-:W0:Y:S02]  /*240f0*/  MUFU.RCP R8, R8 ;  /* 0x0000000800087308 */ /* 0x001e240000001000 */
[----:B0-----:R-:W-:-:S02]  /*24100*/  VIADD R9, R8, 0xffffffe ;  /* 0x0ffffffe08097836 */ /* 0x001fc40000000000 */
[----:B------:R-:W-:-:S04]  /*24110*/  IMAD.MOV R8, RZ, RZ, -R10 ;  /* 0x000000ffff087224 */ /* 0x000fc800078e0a0a */
[----:B------:R-:W0:Y:S02]  /*24120*/  F2I.FTZ.U32.TRUNC.NTZ R3, R9 ;  /* 0x0000000900037305 */ /* 0x000e24000021f000 */
[----:B0-----:R-:W-:-:S04]  /*24130*/  IMAD.MOV R11, RZ, RZ, -R3 ;  /* 0x000000ffff0b7224 */ /* 0x001fc800078e0a03 */
[----:B------:R-:W-:-:S04]  /*24140*/  IMAD R11, R11, R6, RZ ;  /* 0x000000060b0b7224 */ /* 0x000fc800078e02ff */
[----:B------:R-:W-:Y:S01]  /*24150*/  IMAD.HI.U32 R3, R3, R11, R2 ;  /* 0x0000000b03037227 */ /* 0x000fe200078e0002 */
        /* <DEDUP_REMOVED lines=9> */
[----:B------:R-:W-:-:S13]  /*241f0*/  ISETP.GE.U32.AND P0, PT, R9, R6, PT ;  /* 0x000000060900720c */ /* 0x000fda0003f06070 */
[----:B------:R-:W-:-:S04]  /*24200*/  @P0 VIADD R3, R3, 0x1 ;  /* 0x0000000103030836 */ /* 0x000fc80000000000 */
[----:B------:R-:W-:-:S04]  /*24210*/  IMAD.MOV.U32 R2, RZ, RZ, R3 ;  /* 0x000000ffff027224 */ /* 0x000fc800078e0003 */
[----:B------:R-:W-:Y:S01]  /*24220*/  @!P2 IMAD.MOV R2, RZ, RZ, -R2 ;  /* 0x000000ffff02a224 */ /* 0x000fe200078e0a02 */
[----:B------:R-:W-:-:S05]  /*24230*/  @!P1 LOP3.LUT R2, RZ, R5, RZ, 0x33, !PT ;  /* 0x00000005ff029212 */ /* 0x000fca00078e33ff */
[----:B------:R-:W-:Y:S02]  /*24240*/  IMAD R6, R7, R2, RZ ;  /* 0x0000000207067224 */ /* 0x000fe400078e02ff */
[----:B------:R-:W-:Y:S02]  /*24250*/  IMAD.MOV R2, RZ, RZ, -R2 ;  /* 0x000000ffff027224 */ /* 0x000fe400078e0a02 */
[----:B------:R-:W-:Y:S02]  /*24260*/  IMAD.MOV R3, RZ, RZ, -R6 ;  /* 0x000000ffff037224 */ /* 0x000fe400078e0a06 */
[----:B------:R-:W-:Y:S02]  /*24270*/  IMAD R5, R5, R2, R0 ;  /* 0x0000000205057224 */ /* 0x000fe400078e0200 */
[----:B------:R-:W-:Y:S01]  /*24280*/  IMAD.MOV.U32 R2, RZ, RZ, RZ ;  /* 0x000000ffff027224 */ /* 0x000fe200078e00ff */
[----:B------:R-:W-:-:S04]  /*24290*/  VIADDMNMX R4, R3, R4, R7, PT ;  /* 0x0000000403047246 */ /* 0x000fc80003800107 */
[----:B------:R-:W-:-:S04]  /*242a0*/  IABS R7, R4 ;  /* 0x0000000400077213 */ /* 0x000fc80000000000 */
        /* <DEDUP_REMOVED lines=17> */
[----:B------:R-:W-:Y:S02]  /*243c0*/  LOP3.LUT R0, R5, R4, RZ, 0x3c, !PT ;  /* 0x0000000405007212 */ /* 0x000fe400078e3cff */
[----:B------:R-:W-:Y:S02]  /*243d0*/  IADD3 R5, R6, 0x1000000, R5 ;  /* 0x0100000006057810 */ /* 0x000fe40007ffe005 */
[----:B------:R-:W-:-:S07]  /*243e0*/  ISETP.GE.AND P2, PT, R0, RZ, PT ;  /* 0x000000ff0000720c */ /* 0x000fce0003f46270 */
[----:B------:R-:W-:-:S06]  /*243f0*/  @P0 VIADD R2, R2, 0x1 ;  /* 0x0000000102020836 */ /* 0x000fcc0000000000 */
[----:B------:R-:W-:Y:S01]  /*24400*/  @!P2 IMAD.MOV R2, RZ, RZ, -R2 ;  /* 0x000000ffff02a224 */ /* 0x000fe200078e0a02 */
[----:B------:R-:W-:Y:S01]  /*24410*/  @!P1 LOP3.LUT R2, RZ, R4, RZ, 0x33, !PT ;  /* 0x00000004ff029212 */ /* 0x000fe200078e33ff */
[----:B------:R-:W-:-:S04]  /*24420*/  IMAD.MOV R4, RZ, RZ, -R4 ;  /* 0x000000ffff047224 */ /* 0x000fc800078e0a04 */
[----:B------:R-:W-:-:S07]  /*24430*/  IMAD R26, R2, R4, R5 ;  /* 0x00000004021a7224 */ /* 0x000fce00078e0205 */
.L_x_1768:
[----:B------:R-:W-:-:S05]  /*24440*/  LOP3.LUT R2, RZ, R2, RZ, 0x33, !PT ;  /* 0x00000002ff027212 */ /* 0x000fca00078e33ff */
[----:B------:R-:W-:Y:S01]  /*24450*/  IMAD.IADD R25, R25, 0x1, R2 ;  /* 0x0000000119197824 */ /* 0x000fe200078e0202 */
[----:B------:R-:W-:Y:S06]  /*24460*/  BRA `(.L_x_1769) ;  /* 0x00000000001c7947 */ /* 0x000fec0003800000 */
.L_x_1761:
[----:B------:R-:W-:Y:S01]  /*24470*/  UMOV UR4, URZ ;  /* 0x0000003f00047c82 */ /* 0x000fe20008000000 */
[----:B------:R-:W-:Y:S01]  /*24480*/  UMOV UR5, URZ ;  /* 0x0000003f00057c82 */ /* 0x000fe20008000000 */
[----:B------:R-:W-:Y:S01]  /*24490*/  ULDC UR6, c[0x0][0xc3c] ;  /* 0x00030f0000067ab9 */ /* 0x000fe20000000800 */
[----:B------:R-:W-:Y:S02]  /*244a0*/  IMAD.MOV.U32 R24, RZ, RZ, R0 ;  /* 0x000000ffff187224 */ /* 0x000fe400078e0000 */
[----:B------:R-:W-:Y:S02]  /*244b0*/  IMAD.U32 R25, RZ, RZ, UR4 ;  /* 0x00000004ff197e24 */ /* 0x000fe4000f8e00ff */
[----:B------:R-:W-:Y:S02]  /*244c0*/  IMAD.U32 R26, RZ, RZ, UR5 ;  /* 0x00000005ff1a7e24 */ /* 0x000fe4000f8e00ff */
[----:B------:R-:W-:-:S07]  /*244d0*/  IMAD.U32 R27, RZ, RZ, UR6 ;  /* 0x00000006ff1b7e24 */ /* 0x000fce000f8e00ff */
.L_x_1769:
        /* <DEDUP_REMOVED lines=10> */
.L_x_1758:
[----:B------:R-:W-:Y:S02]  /*24580*/  ULDC UR4, c[0x0][0xc3c] ;  /* 0x00030f0000047ab9 */ /* 0x000fe40000000800 */
[----:B---3--:R-:W-:-:S13]  /*24590*/  ISETP.GE.AND P0, PT, R27, UR4, PT ;  /* 0x000000041b007c0c */ /* 0x008fda000bf06270 */
[----:B------:R-:W-:Y:S05]  /*245a0*/  @!P0 BRA `(.L_x_1770) ;  /* 0xffffff8400808947 */ /* 0x000fea000383ffff */
[----:B------:R-:W-:Y:S05]  /*245b0*/  BSYNC B8 ;  /* 0x0000000000087941 */ /* 0x000fea0003800000 */
.L_x_1606:
[----:B-1----:R-:W3:Y:S01]  /*245c0*/  LDL.LU R0, [R1+0x2c] ;  /* 0x00002c0001007983 */ /* 0x002ee20000300800 */
[----:B------:R-:W-:Y:S01]  /*245d0*/  BSSY B0, `(.L_x_1771) ;  /* 0x000000b000007945 */ /* 0x000fe20003800000 */
[----:B------:R-:W1:Y:S01]  /*245e0*/  S2R R5, SR_CgaCtaId ;  /* 0x0000000000057919 */ /* 0x000e620000008800 */
[----:B---3--:R-:W-:-:S05]  /*245f0*/  VIADD R0, R0, 0x1 ;  /* 0x0000000100007836 */ /* 0x008fca0000000000 */
        /* <DEDUP_REMOVED lines=8> */
.L_x_1886:
[----:B------:R-:W-:Y:S05]  /*24680*/  BSYNC B0 ;  /* 0x0000000000007941 */ /* 0x000fea0003800000 */
.L_x_1771:
[----:B------:R-:W-:-:S03]  /*24690*/  UMOV UR4, 0xffffffff ;  /* 0xffffffff00047882 */ /* 0x000fc60000000000 */
[----:B------:R-:W-:Y:S05]  /*246a0*/  BRA.DIV UR4, `(.L_x_1773) ;  /* 0x0000002a04907947 */ /* 0x000fea000b800000 */
[----:B-1----:R-:W1:Y:S02]  /*246b0*/  S2R R0, SR_TID.X ;  /* 0x0000000000007919 */ /* 0x002e640000002100 */
[----:B-1----:R-:W-:-:S04]  /*246c0*/  SHF.R.U32.HI R0, RZ, 0x5, R0 ;  /* 0x00000005ff007819 */ /* 0x002fc80000011600 */
[----:B------:R-:W-:-:S05]  /*246d0*/  LOP3.LUT R0, R0, 0x3, RZ, 0xc0, !PT ;  /* 0x0000000300007812 */ /* 0x000fca00078ec0ff */
[----:B------:R1:W3:Y:S02]  /*246e0*/  SHFL.IDX PT, R14, R0, RZ, 0x1f ;  /* 0x00001fff000e7589 */ /* 0x0002e400000e0000 */
.L_x_1889:
[----:B---3--:R-:W-:-:S13]  /*246f0*/  ISETP.NE.AND P0, PT, R14, RZ, PT ;  /* 0x000000ff0e00720c */ /* 0x008fda0003f05270 */
[----:B------:R-:W-:Y:S05]  /*24700*/  @P0 BRA `(.L_x_1380) ;  /* 0x0000000000880947 */ /* 0x000fea0003800000 */
[----:B------:R-:W-:-:S03]  /*24710*/  UMOV UR4, 0xffffffff ;  /* 0xffffffff00047882 */ /* 0x000fc60000000000 */
[----:B------:R-:W-:Y:S05]  /*24720*/  BRA.DIV UR4, `(.L_x_1774) ;  /* 0x0000002a04a47947 */ /* 0x000fea000b800000 */
[----:B------:R-:W-:-:S13]  /*24730*/  ELECT P6, URZ, PT ;  /* 0x00000000003f782f */ /* 0x000fda00038c0000 */
.L_x_1892:
[----:B------:R-:W-:Y:S05]  /*24740*/  @!P6 BRA `(.L_x_1380) ;  /* 0x000000000078e947 */ /* 0x000fea0003800000 */
[----:B------:R-:W-:-:S06]  /*24750*/  ULOP3.LUT UR4, UR36, 0x2, URZ, 0xfc, !UPT ;  /* 0x0000000224047892 */ /* 0x000fcc000f8efc3f */
[----:B-1----:R-:W-:-:S05]  /*24760*/  IMAD.U32 R0, RZ, RZ, UR4 ;  /* 0x00000004ff007e24 */ /* 0x002fca000f8e00ff */
[----:B------:R-:W-:-:S13]  /*24770*/  ISETP.NE.AND P2, PT, R0, 0x3, PT ;  /* 0x000000030000780c */ /* 0x000fda0003f45270 */
[----:B------:R-:W-:Y:S05]  /*24780*/  @!P2 BRA `(.L_x_1775) ;  /* 0x000000000004a947 */ /* 0x000fea0003800000 */
[----:B------:R-:W-:Y:S01]  /*24790*/  BPT.TRAP 0x1 ;  /* 0x000000040000795c */ /* 0x000fe20000300000 */
.L_x_1775:
[----:B------:R-:W-:Y:S01]  /*247a0*/  VIADD R3, R9, 0x2d840 ;  /* 0x0002d84009037836 */ /* 0x000fe20000000000 */
[----:B------:R-:W-:Y:S01]  /*247b0*/  SHF.L.U32 R2, R28, 0x1f, RZ ;  /* 0x0000001f1c027819 */ /* 0x000fe200000006ff */
[C---:B------:R-:W-:Y:S02]  /*247c0*/  VIADD R0, R18.reuse, 0x1 ;  /* 0x0000000112007836 */ /* 0x040fe40000000000 */
[----:B------:R-:W-:-:S03]  /*247d0*/  IMAD R7, R18, 0x8, R3 ;  /* 0x0000000812077824 */ /* 0x000fc600078e0203 */
[C---:B------:R-:W-:Y:S01]  /*247e0*/  ISETP.NE.AND P1, PT, R0.reuse, 0x2, PT ;  /* 0x000000020000780c */ /* 0x040fe20003f25270 */
[----:B------:R-:W1:Y:S03]  /*247f0*/  SYNCS.PHASECHK.TRANS64.TRYWAIT P0, [R7+URZ], R2 ;  /* 0x00000002070075a7 */ /* 0x000e66000800017f */
[----:B------:R-:W-:Y:S02]  /*24800*/  SEL R5, RZ, 0x1, P1 ;  /* 0x00000001ff057807 */ /* 0x000fe40000800000 */
[----:B------:R-:W-:Y:S02]  /*24810*/  SEL R4, R0, RZ, P1 ;  /* 0x000000ff00047207 */ /* 0x000fe40000800000 */
[----:B------:R-:W-:-:S03]  /*24820*/  LOP3.LUT R0, R28, R5, RZ, 0x3c, !PT ;  /* 0x000000051c007212 */ /* 0x000fc600078e3cff */
[----:B------:R-:W-:Y:S01]  /*24830*/  IMAD R3, R4, 0x8, R3 ;  /* 0x0000000804037824 */ /* 0x000fe200078e0203 */
[----:B------:R-:W-:Y:S01]  /*24840*/  SHF.L.U32 R0, R0, 0x1f, RZ ;  /* 0x0000001f00007819 */ /* 0x000fe200000006ff */
[----:B-1----:R-:W-:Y:S06]  /*24850*/  @!P0 BRA `(.L_x_1776) ;  /* 0x0000002800788947 */ /* 0x002fec0003800000 */
.L_x_1893:
[----:B------:R-:W3:Y:S02]  /*24860*/  SYNCS.PHASECHK.TRANS64.TRYWAIT P0, [R3+URZ], R0 ;  /* 0x00000000030075a7 */ /* 0x000ee4000800017f */
[----:B---3--:R-:W-:Y:S05]  /*24870*/  @!P0 BRA `(.L_x_1777) ;  /* 0x0000002800848947 */ /* 0x008fea0003800000 */
.L_x_1894:
[----:B------:R-:W-:Y:S05]  /*24880*/  @!P2 BRA `(.L_x_1778) ;  /* 0x000000000004a947 */ /* 0x000fea0003800000 */
[----:B------:R-:W-:Y:S01]  /*24890*/  BPT.TRAP 0x1 ;  /* 0x000000040000795c */ /* 0x000fe20000300000 */
.L_x_1778:
[----:B---3--:R-:W-:-:S04]  /*248a0*/  VIADD R3, R9, 0x2d860 ;  /* 0x0002d86009037836 */ /* 0x008fc80000000000 */
[----:B------:R-:W-:-:S04]  /*248b0*/  IMAD R5, R18, 0x8, R3 ;  /* 0x0000000812057824 */ /* 0x000fc800078e0203 */
[----:B------:R-:W3:Y:S02]  /*248c0*/  SYNCS.PHASECHK.TRANS64.TRYWAIT P0, [R5+URZ], R2 ;  /* 0x00000002050075a7 */ /* 0x000ee4000800017f */
[----:B---3--:R-:W-:Y:S05]  /*248d0*/  @!P0 BRA `(.L_x_1779) ;  /* 0x0000002800808947 */ /* 0x008fea0003800000 */
.L_x_1895:
[----:B------:R-:W-:-:S07]  /*248e0*/  IMAD R3, R4, 0x8, R3 ;  /* 0x0000000804037824 */ /* 0x000fce00078e0203 */
.L_x_1780:
[----:B----4-:R4:W0:Y:S02]  /*248f0*/  SYNCS.PHASECHK.TRANS64.TRYWAIT P0, [R3+URZ], R0 ;  /* 0x00000000030075a7 */ /* 0x010824000800017f */
[----:B0-----:R-:W-:Y:S05]  /*24900*/  @!P0 NANOSLEEP.SYNCS 0x989680 ;  /* 0x009896800000895d */ /* 0x001fea0003900000 */
[----:B------:R-:W0:Y:S02]  /*24910*/  @!P0 SYNCS.PHASECHK.TRANS64 P0, [R3+URZ], R0 ;  /* 0x00000000030085a7 */ /* 0x000e24000800007f */
[----:B0-----:R-:W-:Y:S05]  /*24920*/  @!P0 BRA `(.L_x_1780) ;  /* 0xfffffffc00f08947 */ /* 0x001fea000383ffff */
.L_x_1380:
[----:B------:R-:W-:Y:S05]  /*24930*/  BSYNC B9 ;  /* 0x0000000000097941 */ /* 0x000fea0003800000 */
.L_x_1377:
[----:B------:R-:W-:Y:S05]  /*24940*/  EXIT ;  /* 0x000000000000794d */ /* 0x000fea0003800000 */
.L_x_1406:
[----:B0-----:R0:W1:Y:S02]  /*24950*/  SYNCS.PHASECHK.TRANS64.TRYWAIT P5, [R14+URZ+0x2d890], R85 ;  /* 0x02d890550e0075a7 */ /* 0x00106400080a017f */
[----:B-1----:R-:W-:Y:S05]  /*24960*/  @!P5 NANOSLEEP.SYNCS 0x989680 ;  /* 0x009896800000d95d */ /* 0x002fea0003900000 */
[----:B------:R-:W1:Y:S02]  /*24970*/  @!P5 SYNCS.PHASECHK.TRANS64 P5, [R14+URZ+0x2d890], R85 ;  /* 0x02d890550e00d5a7 */ /* 0x000e6400080a007f */
[----:B-1----:R-:W-:Y:S05]  /*24980*/  @!P5 BRA `(.L_x_1406) ;  /* 0xfffffffc00f0d947 */ /* 0x002fea000383ffff */
[----:B------:R-:W-:Y:S05]  /*24990*/  BRA `(.L_x_1781) ;  /* 0xfffffdec006c7947 */ /* 0x000fea000383ffff */
.L_x_1434:
[----:B0-----:R0:W1:Y:S02]  /*249a0*/  SYNCS.PHASECHK.TRANS64.TRYWAIT P5, [R14+URZ+0x2d890], R85 ;  /* 0x02d890550e0075a7 */ /* 0x00106400080a017f */
[----:B-1----:R-:W-:Y:S05]  /*249b0*/  @!P5 NANOSLEEP.SYNCS 0x989680 ;  /* 0x009896800000d95d */ /* 0x002fea0003900000 */
[----:B------:R-:W1:Y:S02]  /*249c0*/  @!P5 SYNCS.PHASECHK.TRANS64 P5, [R14+URZ+0x2d890], R85 ;  /* 0x02d890550e00d5a7 */ /* 0x000e6400080a007f */
[----:B-1----:R-:W-:Y:S05]  /*249d0*/  @!P5 BRA `(.L_x_1434) ;  /* 0xfffffffc00f0d947 */ /* 0x002fea000383ffff */
[----:B------:R-:W-:Y:S05]  /*249e0*/  BRA `(.L_x_1782) ;  /* 0xfffffe0400e07947 */ /* 0x000fea000383ffff */
.L_x_1447:
[----:B0-----:R0:W1:Y:S02]  /*249f0*/  SYNCS.PHASECHK.TRANS64.TRYWAIT P4, [R14+URZ+0x2d890], R85 ;  /* 0x02d890550e0075a7 */ /* 0x001064000808017f */
[----:B-1----:R-:W-:Y:S05]  /*24a00*/  @!P4 NANOSLEEP.SYNCS 0x989680 ;  /* 0x009896800000c95d */ /* 0x002fea0003900000 */
[----:B------:R-:W1:Y:S02]  /*24a10*/  @!P4 SYNCS.PHASECHK.TRANS64 P4, [R14+URZ+0x2d890], R85 ;  /* 0x02d890550e00c5a7 */ /* 0x000e64000808007f */
[----:B-1----:R-:W-:Y:S05]  /*24a20*/  @!P4 BRA `(.L_x_1447) ;  /* 0xfffffffc00f0c947 */ /* 0x002fea000383ffff */
[----:B------:R-:W-:Y:S05]  /*24a30*/  BRA `(.L_x_1783) ;  /* 0xfffffe2000507947 */ /* 0x000fea000383ffff */
.L_x_1451:
[----:B--2---:R2:W3:Y:S02]  /*24a40*/  SYNCS.PHASECHK.TRANS64.TRYWAIT P3, [R14+URZ+0x2d8b0], R85 ;  /* 0x02d8b0550e0075a7 */ /* 0x0044e4000806017f */
[----:B---3--:R-:W-:Y:S05]  /*24a50*/  @!P3 NANOSLEEP.SYNCS 0x989680 ;  /* 0x009896800000b95d */ /* 0x008fea0003900000 */
[----:B------:R-:W3:Y:S02]  /*24a60*/  @!P3 SYNCS.PHASECHK.TRANS64 P3, [R14+URZ+0x2d8b0], R85 ;  /* 0x02d8b0550e00b5a7 */ /* 0x000ee4000806007f */
[----:B---3--:R-:W-:Y:S05]  /*24a70*/  @!P3 BRA `(.L_x_1451) ;  /* 0xfffffffc00f0b947 */ /* 0x008fea000383ffff */
[----:B------:R-:W-:Y:S05]  /*24a80*/  BRA `(.L_x_1784) ;  /* 0xfffffe2000e87947 */ /* 0x000fea000383ffff */
.L_x_1467:
[----:B------:R-:W-:Y:S01]  /*24a90*/  BSSY B0, `(.L_x_1785) ;  /* 0x0000007000007945 */ /* 0x000fe20003800000 */
[----:B------:R-:W-:Y:S02]  /*24aa0*/  IMAD.MOV.U32 R12, RZ, RZ, RZ ;  /* 0x000000ffff0c7224 */ /* 0x000fe400078e00ff */
[----:B------:R-:W-:Y:S02]  /*24ab0*/  IMAD.MOV.U32 R11, RZ, RZ, 0x1f ;  /* 0x0000001fff0b7424 */ /* 0x000fe400078e00ff */
[----:B------:R-:W-:-:S07]  /*24ac0*/  IMAD.MOV.U32 R15, RZ, RZ, -0x1 ;  /* 0xffffffffff0f7424 */ /* 0x000fce00078e00ff */
[----:B-----5:R-:W-:Y:S05]  /*24ad0*/  WARPSYNC.COLLECTIVE R15, `(.L_x_1786) ;  /* 0x000000000f087348 */ /* 0x020fea0003c00000 */
[----:B------:R0:W1:Y:S02]  /*24ae0*/  SHFL.IDX P6, R14, R13, R12, R11 ;  /* 0x0000000c0d0e7389 */ /* 0x00006400000c000b */
[----:B01---5:R-:W-:Y:S01]  /*24af0*/  ENDCOLLECTIVE ;  /* 0x000000000000791b */ /* 0x023fe20003800000 */
.L_x_1786:
[----:B------:R-:W-:Y:S05]  /*24b00*/  BSYNC B0 ;  /* 0x0000000000007941 */ /* 0x000fea0003800000 */
.L_x_1785:
[----:B------:R-:W-:Y:S01]  /*24b10*/  IMAD.MOV.U32 R157, RZ, RZ, R14 ;  /* 0x000000ffff9d7224 */ /* 0x000fe200078e000e */
[----:B------:R-:W-:Y:S06]  /*24b20*/  BRA `(.L_x_1787) ;  /* 0xfffffe2c00f47947 */ /* 0x000fec000383ffff */
.L_x_1478:
[----:B------:R-:W-:Y:S01]  /*24b30*/  BSSY B1, `(.L_x_1788) ;  /* 0x0000007000017945 */ /* 0x000fe20003800000 */
[----:B------:R-:W-:Y:S02]  /*24b40*/  IMAD.MOV.U32 R12, RZ, RZ, RZ ;  /* 0x000000ffff0c7224 */ /* 0x000fe400078e00ff */
[----:B------:R-:W-:Y:S02]  /*24b50*/  IMAD.MOV.U32 R11, RZ, RZ, 0x1e1f ;  /* 0x00001e1fff0b7424 */ /* 0x000fe400078e00ff */
[----:B------:R-:W-:-:S07]  /*24b60*/  IMAD.MOV.U32 R15, RZ, RZ, -0x1 ;  /* 0xffffffffff0f7424 */ /* 0x000fce00078e00ff */
[----:B------:R-:W-:Y:S05]  /*24b70*/  WARPSYNC.COLLECTIVE R15, `(.L_x_1789) ;  /* 0x000000000f087348 */ /* 0x000fea0003c00000 */
[----:B------:R0:W1:Y:S02]  /*24b80*/  SHFL.IDX P6, R14, R13, R12, R11 ;  /* 0x0000000c0d0e7389 */ /* 0x00006400000c000b */
[----:B01----:R-:W-:Y:S01]  /*24b90*/  ENDCOLLECTIVE ;  /* 0x000000000000791b */ /* 0x003fe20003800000 */
.L_x_1789:
[----:B------:R-:W-:Y:S05]  /*24ba0*/  BSYNC B1 ;  /* 0x0000000000017941 */ /* 0x000fea0003800000 */
.L_x_1788:
        /* <DEDUP_REMOVED lines=8> */
.L_x_1790:
[----:B------:R-:W-:Y:S02]  /*24c30*/  IMAD.MOV.U32 R13, RZ, RZ, R0 ;  /* 0x000000ffff0d7224 */ /* 0x000fe400078e0000 */
[----:B------:R-:W-:-:S07]  /*24c40*/  IMAD.MOV.U32 R6, RZ, RZ, R14 ;  /* 0x000000ffff067224 */ /* 0x000fce00078e000e */
[----:B------:R-:W-:Y:S05]  /*24c50*/  WARPSYNC.COLLECTIVE R15, `(.L_x_1791) ;  /* 0x000000000f087348 */ /* 0x000fea0003c00000 */
[----:B------:R0:W1:Y:S02]  /*24c60*/  SHFL.IDX P6, R14, R13, R12, R11 ;  /* 0x0000000c0d0e7389 */ /* 0x00006400000c000b */
[----:B01----:R-:W-:Y:S01]  /*24c70*/  ENDCOLLECTIVE ;  /* 0x000000000000791b */ /* 0x003fe20003800000 */
.L_x_1791:
[----:B------:R-:W-:Y:S02]  /*24c80*/  IMAD.MOV.U32 R13, RZ, RZ, R39 ;  /* 0x000000ffff0d7224 */ /* 0x000fe400078e0027 */
[----:B------:R-:W-:-:S07]  /*24c90*/  IMAD.MOV.U32 R0, RZ, RZ, R14 ;  /* 0x000000ffff007224 */ /* 0x000fce00078e000e */
[----:B------:R-:W-:Y:S05]  /*24ca0*/  WARPSYNC.COLLECTIVE R15, `(.L_x_1792) ;  /* 0x000000000f087348 */ /* 0x000fea0003c00000 */
[----:B------:R0:W1:Y:S02]  /*24cb0*/  SHFL.IDX P6, R14, R13, R12, R11 ;  /* 0x0000000c0d0e7389 */ /* 0x00006400000c000b */
[----:B01----:R-:W-:Y:S01]  /*24cc0*/  ENDCOLLECTIVE ;  /* 0x000000000000791b */ /* 0x003fe20003800000 */
.L_x_1792:
[----:B------:R-:W-:Y:S01]  /*24cd0*/  IMAD.MOV.U32 R39, RZ, RZ, R14 ;  /* 0x000000ffff277224 */ /* 0x000fe200078e000e */
[----:B------:R-:W-:Y:S06]  /*24ce0*/  BRA `(.L_x_1793) ;  /* 0xfffffe34006c7947 */ /* 0x000fec000383ffff */
.L_x_1482:
[----:B0-----:R0:W1:Y:S02]  /*24cf0*/  SYNCS.PHASECHK.TRANS64.TRYWAIT P1, [R2+URZ+0x2d800], R3 ;  /* 0x02d80003020075a7 */ /* 0x001064000802017f */
[----:B-1----:R-:W-:Y:S05]  /*24d00*/  @!P1 NANOSLEEP.SYNCS 0x989680 ;  /* 0x009896800000995d */ /* 0x002fea0003900000 */
[----:B------:R-:W1:Y:S02]  /*24d10*/  @!P1 SYNCS.PHASECHK.TRANS64 P1, [R2+URZ+0x2d800], R3 ;  /* 0x02d80003020095a7 */ /* 0x000e64000802007f */
[----:B-1----:R-:W-:Y:S05]  /*24d20*/  @!P1 BRA `(.L_x_1482) ;  /* 0xfffffffc00f09947 */ /* 0x002fea000383ffff */
[----:B------:R-:W-:Y:S05]  /*24d30*/  BRA `(.L_x_1794) ;  /* 0xfffffe3c009c7947 */ /* 0x000fea000383ffff */
.L_x_1494:
[----:B------:R-:W-:Y:S01]  /*24d40*/  BSSY B1, `(.L_x_1795) ;  /* 0x0000007000017945 */ /* 0x000fe20003800000 */
[----:B------:R-:W-:Y:S02]  /*24d50*/  IMAD.MOV.U32 R12, RZ, RZ, RZ ;  /* 0x000000ffff0c7224 */ /* 0x000fe400078e00ff */
[----:B------:R-:W-:Y:S02]  /*24d60*/  IMAD.MOV.U32 R11, RZ, RZ, 0x1e1f ;  /* 0x00001e1fff0b7424 */ /* 0x000fe400078e00ff */
[----:B------:R-:W-:-:S07]  /*24d70*/  IMAD.MOV.U32 R15, RZ, RZ, -0x1 ;  /* 0xffffffffff0f7424 */ /* 0x000fce00078e00ff */
[----:B------:R-:W-:Y:S05]  /*24d80*/  WARPSYNC.COLLECTIVE R15, `(.L_x_1796) ;  /* 0x000000000f087348 */ /* 0x000fea0003c00000 */
[----:B------:R0:W1:Y:S02]  /*24d90*/  SHFL.IDX P6, R14, R13, R12, R11 ;  /* 0x0000000c0d0e7389 */ /* 0x00006400000c000b */
[----:B01----:R-:W-:Y:S01]  /*24da0*/  ENDCOLLECTIVE ;  /* 0x000000000000791b */ /* 0x003fe20003800000 */
.L_x_1796:
[----:B------:R-:W-:Y:S05]  /*24db0*/  BSYNC B1 ;  /* 0x0000000000017941 */ /* 0x000fea0003800000 */
.L_x_1795:
        /* <DEDUP_REMOVED lines=8> */
.L_x_1797:
[----:B------:R-:W-:Y:S02]  /*24e40*/  IMAD.MOV.U32 R13, RZ, RZ, R43 ;  /* 0x000000ffff0d7224 */ /* 0x000fe400078e002b */
[----:B------:R-:W-:-:S07]  /*24e50*/  IMAD.MOV.U32 R36, RZ, RZ, R14 ;  /* 0x000000ffff247224 */ /* 0x000fce00078e000e */
[----:B------:R-:W-:Y:S05]  /*24e60*/  WARPSYNC.COLLECTIVE R15, `(.L_x_1798) ;  /* 0x000000000f087348 */ /* 0x000fea0003c00000 */
[----:B------:R0:W1:Y:S02]  /*24e70*/  SHFL.IDX P6, R14, R13, R12, R11 ;  /* 0x0000000c0d0e7389 */ /* 0x00006400000c000b */
[----:B01----:R-:W-:Y:S01]  /*24e80*/  ENDCOLLECTIVE ;  /* 0x000000000000791b */ /* 0x003fe20003800000 */
.L_x_1798:
[----:B------:R-:W-:Y:S02]  /*24e90*/  IMAD.MOV.U32 R13, RZ, RZ, R42 ;  /* 0x000000ffff0d7224 */ /* 0x000fe400078e002a */
[----:B------:R-:W-:-:S07]  /*24ea0*/  IMAD.MOV.U32 R43, RZ, RZ, R14 ;  /* 0x000000ffff2b7224 */ /* 0x000fce00078e000e */
[----:B------:R-:W-:Y:S05]  /*24eb0*/  WARPSYNC.COLLECTIVE R15, `(.L_x_1799) ;  /* 0x000000000f087348 */ /* 0x000fea0003c00000 */
[----:B------:R0:W1:Y:S02]  /*24ec0*/  SHFL.IDX P6, R14, R13, R12, R11 ;  /* 0x0000000c0d0e7389 */ /* 0x00006400000c000b */
[----:B01----:R-:W-:Y:S01]  /*24ed0*/  ENDCOLLECTIVE ;  /* 0x000000000000791b */ /* 0x003fe20003800000 */
.L_x_1799:
[----:B------:R-:W-:Y:S01]  /*24ee0*/  IMAD.MOV.U32 R42, RZ, RZ, R14 ;  /* 0x000000ffff2a7224 */ /* 0x000fe200078e000e */
[----:B------:R-:W-:Y:S06]  /*24ef0*/  BRA `(.L_x_1800) ;  /* 0xfffffe5000547947 */ /* 0x000fec000383ffff */
.L_x_1498:
[----:B0-----:R0:W1:Y:S02]  /*24f00*/  SYNCS.PHASECHK.TRANS64.TRYWAIT P1, [R2+URZ+0x2d800], R3 ;  /* 0x02d80003020075a7 */ /* 0x001064000802017f */
[----:B-1----:R-:W-:Y:S05]  /*24f10*/  @!P1 NANOSLEEP.SYNCS 0x989680 ;  /* 0x009896800000995d */ /* 0x002fea0003900000 */
[----:B------:R-:W1:Y:S02]  /*24f20*/  @!P1 SYNCS.PHASECHK.TRANS64 P1, [R2+URZ+0x2d800], R3 ;  /* 0x02d80003020095a7 */ /* 0x000e64000802007f */
[----:B-1----:R-:W-:Y:S05]  /*24f30*/  @!P1 BRA `(.L_x_1498) ;  /* 0xfffffffc00f09947 */ /* 0x002fea000383ffff */
[----:B------:R-:W-:Y:S05]  /*24f40*/  BRA `(.L_x_1801) ;  /* 0xfffffe5800007947 */ /* 0x000fea000383ffff */
.L_x_1506:
[----:B-1----:R1:W2:Y:S02]  /*24f50*/  SYNCS.PHASECHK.TRANS64.TRYWAIT P2, [R0+URZ+0x2d830], R3 ;  /* 0x02d83003000075a7 */ /* 0x0022a4000804017f */
[----:B--2---:R-:W-:Y:S05]  /*24f60*/  @!P2 NANOSLEEP.SYNCS 0x989680 ;  /* 0x009896800000a95d */ /* 0x004fea0003900000 */
[----:B------:R-:W2:Y:S02]  /*24f70*/  @!P2 SYNCS.PHASECHK.TRANS64 P2, [R0+URZ+0x2d830], R3 ;  /* 0x02d830030000a5a7 */ /* 0x000ea4000804007f */
[----:B--2---:R-:W-:Y:S05]  /*24f80*/  @!P2 BRA `(.L_x_1506) ;  /* 0xfffffffc00f0a947 */ /* 0x004fea000383ffff */
[----:B------:R-:W-:Y:S05]  /*24f90*/  BRA `(.L_x_1505) ;  /* 0xfffffe6c00847947 */ /* 0x000fea000383ffff */
.L_x_1524:
[----:B-1----:R1:W2:Y:S02]  /*24fa0*/  SYNCS.PHASECHK.TRANS64.TRYWAIT P4, [R9+URZ+0x2d830], R8 ;  /* 0x02d83008090075a7 */ /* 0x0022a4000808017f */
[----:B--2---:R-:W-:Y:S05]  /*24fb0*/  @!P4 NANOSLEEP.SYNCS 0x989680 ;  /* 0x009896800000c95d */ /* 0x004fea0003900000 */
[----:B------:R-:W2:Y:S02]  /*24fc0*/  @!P4 SYNCS.PHASECHK.TRANS64 P4, [R9+URZ+0x2d830], R8 ;  /* 0x02d830080900c5a7 */ /* 0x000ea4000808007f */
[----:B--2---:R-:W-:Y:S05]  /*24fd0*/  @!P4 BRA `(.L_x_1524) ;  /* 0xfffffffc00f0c947 */ /* 0x004fea000383ffff */
[----:B------:R-:W-:Y:S05]  /*24fe0*/  BRA `(.L_x_1523) ;  /* 0xfffffea400007947 */ /* 0x000fea000383ffff */
.L_x_1528:
[----:B-1----:R1:W2:Y:S02]  /*24ff0*/  SYNCS.PHASECHK.TRANS64.TRYWAIT P3, [R9+URZ+0x2d850], R8 ;  /* 0x02d85008090075a7 */ /* 0x0022a4000806017f */
[----:B--2---:R-:W-:Y:S05]  /*25000*/  @!P3 NANOSLEEP.SYNCS 0x989680 ;  /* 0x009896800000b95d */ /* 0x004fea0003900000 */
[----:B------:R-:W2:Y:S02]  /*25010*/  @!P3 SYNCS.PHASECHK.TRANS64 P3, [R9+URZ+0x2d850], R8 ;  /* 0x02d850080900b5a7 */ /* 0x000ea4000806007f */
[----:B--2---:R-:W-:Y:S05]  /*25020*/  @!P3 BRA `(.L_x_1528) ;  /* 0xfffffffc00f0b947 */ /* 0x004fea000383ffff */
[----:B------:R-:W-:Y:S05]  /*25030*/  BRA `(.L_x_1525) ;  /* 0xfffffea800047947 */ /* 0x000fea000383ffff */
.L_x_1547:
[----:B-1----:R1:W2:Y:S02]  /*25040*/  SYNCS.PHASECHK.TRANS64.TRYWAIT P3, [R0+URZ+0x2d830], R11 ;  /* 0x02d8300b000075a7 */ /* 0x0022a4000806017f */
[----:B--2---:R-:W-:Y:S05]  /*25050*/  @!P3 NANOSLEEP.SYNCS 0x989680 ;  /* 0x009896800000b95d */ /* 0x004fea0003900000 */
[----:B------:R-:W2:Y:S02]  /*25060*/  @!P3 SYNCS.PHASECHK.TRANS64 P3, [R0+URZ+0x2d830], R11 ;  /* 0x02d8300b0000b5a7 */ /* 0x000ea4000806007f */
[----:B--2---:R-:W-:Y:S05]  /*25070*/  @!P3 BRA `(.L_x_1547) ;  /* 0xfffffffc00f0b947 */ /* 0x004fea000383ffff */
[----:B------:R-:W-:Y:S05]  /*25080*/  BRA `(.L_x_1546) ;  /* 0xfffffed800847947 */ /* 0x000fea000383ffff */
.L_x_1551:
[----:B-1----:R1:W2:Y:S02]  /*25090*/  SYNCS.PHASECHK.TRANS64.TRYWAIT P2, [R6+URZ+0x2d850], R0 ;  /* 0x02d85000060075a7 */ /* 0x0022a4000804017f */
[----:B--2---:R-:W-:Y:S05]  /*250a0*/  @!P2 NANOSLEEP.SYNCS 0x989680 ;  /* 0x009896800000a95d */ /* 0x004fea0003900000 */
[----:B------:R-:W2:Y:S02]  /*250b0*/  @!P2 SYNCS.PHASECHK.TRANS64 P2, [R6+URZ+0x2d850], R0 ;  /* 0x02d850000600a5a7 */ /* 0x000ea4000804007f */
[----:B--2---:R-:W-:Y:S05]  /*250c0*/  @!P2 BRA `(.L_x_1551) ;  /* 0xfffffffc00f0a947 */ /* 0x004fea000383ffff */
[----:B------:R-:W-:Y:S05]  /*250d0*/  BRA `(.L_x_1548) ;  /* 0xfffffedc00887947 */ /* 0x000fea000383ffff */
.L_x_1558:
[----:B-1----:R1:W2:Y:S02]  /*250e0*/  SYNCS.PHASECHK.TRANS64.TRYWAIT P3, [R0+URZ+0x2d830], R11 ;  /* 0x02d8300b000075a7 */ /* 0x0022a4000806017f */
[----:B--2---:R-:W-:Y:S05]  /*250f0*/  @!P3 NANOSLEEP.SYNCS 0x989680 ;  /* 0x009896800000b95d */ /* 0x004fea0003900000 */
[----:B------:R-:W2:Y:S02]  /*25100*/  @!P3 SYNCS.PHASECHK.TRANS64 P3, [R0+URZ+0x2d830], R11 ;  /* 0x02d8300b0000b5a7 */ /* 0x000ea4000806007f */
[----:B--2---:R-:W-:Y:S05]  /*25110*/  @!P3 BRA `(.L_x_1558) ;  /* 0xfffffffc00f0b947 */ /* 0x004fea000383ffff */
[----:B------:R-:W-:Y:S05]  /*25120*/  BRA `(.L_x_1557) ;  /* 0xfffffefc00587947 */ /* 0x000fea000383ffff */
.L_x_1562:
[----:B-1----:R1:W2:Y:S02]  /*25130*/  SYNCS.PHASECHK.TRANS64.TRYWAIT P2, [R6+URZ+0x2d850], R0 ;  /* 0x02d85000060075a7 */ /* 0x0022a4000804017f */
[----:B--2---:R-:W-:Y:S05]  /*25140*/  @!P2 NANOSLEEP.SYNCS 0x989680 ;  /* 0x009896800000a95d */ /* 0x004fea0003900000 */
[----:B------:R-:W2:Y:S02]  /*25150*/  @!P2 SYNCS.PHASECHK.TRANS64 P2, [R6+URZ+0x2d850], R0 ;  /* 0x02d850000600a5a7 */ /* 0x000ea4000804007f */
[----:B--2---:R-:W-:Y:S05]  /*25160*/  @!P2 BRA `(.L_x_1562) ;  /* 0xfffffffc00f0a947 */ /* 0x004fea000383ffff */
[----:B------:R-:W-:Y:S05]  /*25170*/  BRA `(.L_x_1559) ;  /* 0xffffff00005c7947 */ /* 0x000fea000383ffff */
.L_x_1575:
[----:B-1----:R1:W2:Y:S02]  /*25180*/  SYNCS.PHASECHK.TRANS64.TRYWAIT P0, [R7+URZ+0x2d850], R10 ;  /* 0x02d8500a070075a7 */ /* 0x0022a4000800017f */
[----:B--2---:R-:W-:Y:S05]  /*25190*/  @!P0 NANOSLEEP.SYNCS 0x989680 ;  /* 0x009896800000895d */ /* 0x004fea0003900000 */
[----:B------:R-:W2:Y:S02]  /*251a0*/  @!P0 SYNCS.PHASECHK.TRANS64 P0, [R7+URZ+0x2d850], R10 ;  /* 0x02d8500a070085a7 */ /* 0x000ea4000800007f */
[----:B--2---:R-:W-:Y:S05]  /*251b0*/  @!P0 BRA `(.L_x_1575) ;  /* 0xfffffffc00f08947 */ /* 0x004fea000383ffff */
[----:B------:R-:W-:Y:S05]  /*251c0*/  BRA `(.L_x_1574) ;  /* 0xffffff3000247947 */ /* 0x000fea000383ffff */
.L_x_1580:
[----:B------:R-:W-:Y:S02]  /*251d0*/  IMAD.MOV.U32 R13, RZ, RZ, R8 ;  /* 0x000000ffff0d7224 */ /* 0x000fe400078e0008 */
[----:B------:R-:W-:Y:S02]  /*251e0*/  IMAD.MOV.U32 R12, RZ, RZ, RZ ;  /* 0x000000ffff0c7224 */ /* 0x000fe400078e00ff */
[----:B------:R-:W-:Y:S02]  /*251f0*/  IMAD.MOV.U32 R11, RZ, RZ, 0x1c1f ;  /* 0x00001c1fff0b7424 */ /* 0x000fe400078e00ff */
[----:B------:R-:W-:-:S07]  /*25200*/  IMAD.MOV.U32 R15, RZ, RZ, -0x1 ;  /* 0xffffffffff0f7424 */ /* 0x000fce00078e00ff */
[----:B-----5:R-:W-:Y:S05]  /*25210*/  WARPSYNC.COLLECTIVE R15, `(.L_x_1802) ;  /* 0x000000000f087348 */ /* 0x020fea0003c00000 */
[----:B------:R0:W1:Y:S02]  /*25220*/  SHFL.IDX P6, R14, R13, R12, R11 ;  /* 0x0000000c0d0e7389 */ /* 0x00006400000c000b */
[----:B01---5:R-:W-:Y:S01]  /*25230*/  ENDCOLLECTIVE ;  /* 0x000000000000791b */ /* 0x023fe20003800000 */
.L_x_1802:
[----:B------:R-:W-:Y:S02]  /*25240*/  IMAD.MOV.U32 R13, RZ, RZ, R0 ;  /* 0x000000ffff0d7224 */ /* 0x000fe400078e0000 */
[----:B------:R-:W-:-:S07]  /*25250*/  IMAD.MOV.U32 R3, RZ, RZ, R14 ;  /* 0x000000ffff037224 */ /* 0x000fce00078e000e */
[----:B------:R-:W-:Y:S05]  /*25260*/  WARPSYNC.COLLECTIVE R15, `(.L_x_1803) ;  /* 0x000000000f087348 */ /* 0x000fea0003c00000 */
[----:B------:R0:W1:Y:S02]  /*25270*/  SHFL.IDX P6, R14, R13, R12, R11 ;  /* 0x0000000c0d0e7389 */ /* 0x00006400000c000b */
[----:B01----:R-:W-:Y:S01]  /*25280*/  ENDCOLLECTIVE ;  /* 0x000000000000791b */ /* 0x003fe20003800000 */
.L_x_1803:
[----:B------:R-:W-:Y:S05]  /*25290*/  BRA `(.L_x_1804) ;  /* 0xffffff4800f07947 */ /* 0x000fea000383ffff */
.L_x_1583:
        /* <DEDUP_REMOVED lines=8> */
.L_x_1806:
[----:B------:R-:W-:Y:S05]  /*25320*/  BSYNC B1 ;  /* 0x0000000000017941 */ /* 0x000fea0003800000 */
.L_x_1805:
        /* <DEDUP_REMOVED lines=8> */
.L_x_1807:
[----:B------:R-:W-:Y:S05]  /*253b0*/  BRA `(.L_x_1808) ;  /* 0xffffff4c00007947 */ /* 0x000fea000383ffff */
.L_x_1585:
[----:B------:R-:W-:Y:S02]  /*253c0*/  IMAD.MOV.U32 R13, RZ, RZ, R26 ;  /* 0x000000ffff0d7224 */ /* 0x000fe400078e001a */
[----:B------:R-:W-:Y:S02]  /*253d0*/  IMAD.MOV.U32 R12, RZ, RZ, RZ ;  /* 0x000000ffff0c7224 */ /* 0x000fe400078e00ff */
[----:B------:R-:W-:Y:S02]  /*253e0*/  IMAD.MOV.U32 R11, RZ, RZ, 0x1c1f ;  /* 0x00001c1fff0b7424 */ /* 0x000fe400078e00ff */
[----:B------:R-:W-:-:S07]  /*253f0*/  IMAD.MOV.U32 R15, RZ, RZ, -0x1 ;  /* 0xffffffffff0f7424 */ /* 0x000fce00078e00ff */
[----:B------:R-:W-:Y:S05]  /*25400*/  WARPSYNC.COLLECTIVE R15, `(.L_x_1809) ;  /* 0x000000000f087348 */ /* 0x000fea0003c00000 */
[----:B------:R0:W1:Y:S02]  /*25410*/  SHFL.IDX P6, R14, R13, R12, R11 ;  /* 0x0000000c0d0e7389 */ /* 0x00006400000c000b */
[----:B01----:R-:W-:Y:S01]  /*25420*/  ENDCOLLECTIVE ;  /* 0x000000000000791b */ /* 0x003fe20003800000 */
.L_x_1809:
[----:B------:R-:W-:Y:S02]  /*25430*/  IMAD.MOV.U32 R13, RZ, RZ, R0 ;  /* 0x000000ffff0d7224 */ /* 0x000fe400078e0000 */
[----:B------:R-:W-:-:S07]  /*25440*/  IMAD.MOV.U32 R3, RZ, RZ, R14 ;  /* 0x000000ffff037224 */ /* 0x000fce00078e000e */
[----:B------:R-:W-:Y:S05]  /*25450*/  WARPSYNC.COLLECTIVE R15, `(.L_x_1810) ;  /* 0x000000000f087348 */ /* 0x000fea0003c00000 */
[----:B------:R0:W1:Y:S02]  /*25460*/  SHFL.IDX P6, R14, R13, R12, R11 ;  /* 0x0000000c0d0e7389 */ /* 0x00006400000c000b */
[----:B01----:R-:W-:Y:S01]  /*25470*/  ENDCOLLECTIVE ;  /* 0x000000000000791b */ /* 0x003fe20003800000 */
.L_x_1810:
[----:B------:R-:W-:Y:S05]  /*25480*/  BRA `(.L_x_1811) ;  /* 0xffffff4c00cc7947 */ /* 0x000fea000383ffff */
.L_x_1588:
[----:B------:R-:W-:Y:S01]  /*25490*/  BSSY B1, `(.L_x_1812) ;  /* 0x0000008000017945 */ /* 0x000fe20003800000 */
[----:B---3--:R-:W-:Y:S02]  /*254a0*/  IMAD.MOV.U32 R13, RZ, RZ, R26 ;  /* 0x000000ffff0d7224 */ /* 0x008fe400078e001a */
[----:B------:R-:W-:Y:S02]  /*254b0*/  IMAD.MOV.U32 R12, RZ, RZ, 0x1 ;  /* 0x00000001ff0c7424 */ /* 0x000fe400078e00ff */
[----:B------:R-:W-:Y:S02]  /*254c0*/  IMAD.MOV.U32 R11, RZ, RZ, 0x1c1f ;  /* 0x00001c1fff0b7424 */ /* 0x000fe400078e00ff */
[----:B------:R-:W-:-:S07]  /*254d0*/  IMAD.MOV.U32 R15, RZ, RZ, -0x1 ;  /* 0xffffffffff0f7424 */ /* 0x000fce00078e00ff */
[----:B012---:R-:W-:Y:S05]  /*254e0*/  WARPSYNC.COLLECTIVE R15, `(.L_x_1813) ;  /* 0x000000000f087348 */ /* 0x007fea0003c00000 */
[----:B--2---:R2:W3:Y:S02]  /*254f0*/  SHFL.IDX P6, R14, R13, R12, R11 ;  /* 0x0000000c0d0e7389 */ /* 0x0044e400000c000b */
[----:B0123--:R-:W-:Y:S01]  /*25500*/  ENDCOLLECTIVE ;  /* 0x000000000000791b */ /* 0x00ffe20003800000 */
.L_x_1813:
[----:B------:R-:W-:Y:S05]  /*25510*/  BSYNC B1 ;  /* 0x0000000000017941 */ /* 0x000fea0003800000 */
.L_x_1812:
        /* <DEDUP_REMOVED lines=8> */
.L_x_1814:
[----:B------:R-:W-:Y:S05]  /*255a0*/  BRA `(.L_x_1815) ;  /* 0xffffff5000e07947 */ /* 0x000fea000383ffff */
.L_x_1592:
[----:B------:R-:W-:Y:S02]  /*255b0*/  IMAD.MOV.U32 R13, RZ, RZ, R4 ;  /* 0x000000ffff0d7224 */ /* 0x000fe400078e0004 */
[----:B------:R-:W-:Y:S02]  /*255c0*/  IMAD.MOV.U32 R12, RZ, RZ, RZ ;  /* 0x000000ffff0c7224 */ /* 0x000fe400078e00ff */
[----:B------:R-:W-:Y:S02]  /*255d0*/  IMAD.MOV.U32 R11, RZ, RZ, 0x1c1f ;  /* 0x00001c1fff0b7424 */ /* 0x000fe400078e00ff */
[----:B------:R-:W-:-:S07]  /*255e0*/  IMAD.MOV.U32 R15, RZ, RZ, -0x1 ;  /* 0xffffffffff0f7424 */ /* 0x000fce00078e00ff */
[----:B-1----:R-:W-:Y:S05]  /*255f0*/  WARPSYNC.COLLECTIVE R15, `(.L_x_1816) ;  /* 0x000000000f087348 */ /* 0x002fea0003c00000 */
[----:B------:R0:W2:Y:S02]  /*25600*/  SHFL.IDX P6, R14, R13, R12, R11 ;  /* 0x0000000c0d0e7389 */ /* 0x0000a400000c000b */
[----:B012---:R-:W-:Y:S01]  /*25610*/  ENDCOLLECTIVE ;  /* 0x000000000000791b */ /* 0x007fe20003800000 */
.L_x_1816:
[----:B------:R-:W-:Y:S02]  /*25620*/  IMAD.MOV.U32 R13, RZ, RZ, R0 ;  /* 0x000000ffff0d7224 */ /* 0x000fe400078e0000 */
[----:B------:R-:W-:-:S07]  /*25630*/  IMAD.MOV.U32 R3, RZ, RZ, R14 ;  /* 0x000000ffff037224 */ /* 0x000fce00078e000e */
[----:B------:R-:W-:Y:S05]  /*25640*/  WARPSYNC.COLLECTIVE R15, `(.L_x_1817) ;  /* 0x000000000f087348 */ /* 0x000fea0003c00000 */
[----:B------:R0:W1:Y:S02]  /*25650*/  SHFL.IDX P6, R14, R13, R12, R11 ;  /* 0x0000000c0d0e7389 */ /* 0x00006400000c000b */
[----:B01----:R-:W-:Y:S01]  /*25660*/  ENDCOLLECTIVE ;  /* 0x000000000000791b */ /* 0x003fe20003800000 */
.L_x_1817:
[----:B------:R-:W-:Y:S05]  /*25670*/  BRA `(.L_x_1818) ;  /* 0xffffff6000347947 */ /* 0x000fea000383ffff */
.L_x_1595:
        /* <DEDUP_REMOVED lines=8> */
.L_x_1820:
[----:B------:R-:W-:Y:S05]  /*25700*/  BSYNC B1 ;  /* 0x0000000000017941 */ /* 0x000fea0003800000 */
.L_x_1819:
        /* <DEDUP_REMOVED lines=8> */
.L_x_1821:
[----:B------:R-:W-:Y:S05]  /*25790*/  BRA `(.L_x_1822) ;  /* 0xffffff6000487947 */ /* 0x000fea000383ffff */
.L_x_1622:
[----:B------:R-:W0:Y:S01]  /*257a0*/  S2R R5, SR_TID.X ;  /* 0x0000000000057919 */ /* 0x000e220000002100 */
[----:B------:R-:W-:Y:S01]  /*257b0*/  BSSY B1, `(.L_x_1823) ;  /* 0x000000a000017945 */ /* 0x000fe20003800000 */
[----:B------:R-:W-:Y:S02]  /*257c0*/  IMAD.MOV.U32 R12, RZ, RZ, RZ ;  /* 0x000000ffff0c7224 */ /* 0x000fe400078e00ff */
[----:B------:R-:W-:Y:S02]  /*257d0*/  IMAD.MOV.U32 R11, RZ, RZ, 0x1f ;  /* 0x0000001fff0b7424 */ /* 0x000fe400078e00ff */
[----:B------:R-:W-:Y:S01]  /*257e0*/  IMAD.MOV.U32 R15, RZ, RZ, -0x1 ;  /* 0xffffffffff0f7424 */ /* 0x000fe200078e00ff */
[----:B0-----:R-:W-:-:S04]  /*257f0*/  SHF.R.U32.HI R5, RZ, 0x5, R5 ;  /* 0x00000005ff057819 */ /* 0x001fc80000011605 */
[----:B------:R-:W-:-:S05]  /*25800*/  LOP3.LUT R5, R5, 0x3, RZ, 0xc0, !PT ;  /* 0x0000000305057812 */ /* 0x000fca00078ec0ff */
[----:B------:R-:W-:-:S07]  /*25810*/  IMAD.MOV.U32 R13, RZ, RZ, R5 ;  /* 0x000000ffff0d7224 */ /* 0x000fce00078e0005 */
[----:B------:R-:W-:Y:S05]  /*25820*/  WARPSYNC.COLLECTIVE R15, `(.L_x_1824) ;  /* 0x000000000f087348 */ /* 0x000fea0003c00000 */
[----:B------:R0:W1:Y:S02]  /*25830*/  SHFL.IDX P6, R14, R13, R12, R11 ;  /* 0x0000000c0d0e7389 */ /* 0x00006400000c000b */
[----:B01----:R-:W-:Y:S01]  /*25840*/  ENDCOLLECTIVE ;  /* 0x000000000000791b */ /* 0x003fe20003800000 */
.L_x_1824:
[----:B------:R-:W-:Y:S05]  /*25850*/  BSYNC B1 ;  /* 0x0000000000017941 */ /* 0x000fea0003800000 */
.L_x_1823:
[----:B------:R-:W-:Y:S05]  /*25860*/  BRA `(.L_x_1825) ;  /* 0xffffff8000247947 */ /* 0x000fea000383ffff */
.L_x_1624:
[----:B------:R-:W-:Y:S01]  /*25870*/  BSSY B1, `(.L_x_1826) ;  /* 0x0000006000017945 */ /* 0x000fe20003800000 */
[----:B------:R-:W-:-:S07]  /*25880*/  IMAD.MOV.U32 R15, RZ, RZ, -0x1 ;  /* 0xffffffffff0f7424 */ /* 0x000fce00078e00ff */
[----:B0-----:R-:W-:Y:S05]  /*25890*/  WARPSYNC.COLLECTIVE R15, `(.L_x_1827) ;  /* 0x000000000f0c7348 */ /* 0x001fea0003c00000 */
[----:B------:R-:W-:Y:S02]  /*258a0*/  ELECT P6, UR62, PT ;  /* 0x00000000003e782f */ /* 0x000fe400038c0000 */
[----:B------:R-:W-:Y:S01]  /*258b0*/  MOV R14, UR62 ;  /* 0x0000003e000e7c02 */ /* 0x000fe20008000f00 */
[----:B0-----:R-:W-:Y:S10]  /*258c0*/  ENDCOLLECTIVE ;  /* 0x000000000000791b */ /* 0x001ff40003800000 */
.L_x_1827:
[----:B------:R-:W-:Y:S05]  /*258d0*/  BSYNC B1 ;  /* 0x0000000000017941 */ /* 0x000fea0003800000 */
.L_x_1826:
[----:B------:R-:W-:Y:S05]  /*258e0*/  BRA `(.L_x_1623) ;  /* 0xffffff80001c7947 */ /* 0x000fea000383ffff */
.L_x_1626:
[----:B0-----:R0:W1:Y:S02]  /*258f0*/  SYNCS.PHASECHK.TRANS64.TRYWAIT P0, [R17+URZ+0x2d820], R5 ;  /* 0x02d82005110075a7 */ /* 0x001064000800017f */
[----:B-1----:R-:W-:Y:S05]  /*25900*/  @!P0 NANOSLEEP.SYNCS 0x989680 ;  /* 0x009896800000895d */ /* 0x002fea0003900000 */
[----:B------:R-:W1:Y:S02]  /*25910*/  @!P0 SYNCS.PHASECHK.TRANS64 P0, [R17+URZ+0x2d820], R5 ;  /* 0x02d82005110085a7 */ /* 0x000e64000800007f */
[----:B-1----:R-:W-:Y:S05]  /*25920*/  @!P0 BRA `(.L_x_1626) ;  /* 0xfffffffc00f08947 */ /* 0x002fea000383ffff */
[----:B------:R-:W-:Y:S05]  /*25930*/  BRA `(.L_x_1828) ;  /* 0xffffff80002c7947 */ /* 0x000fea000383ffff */
.L_x_1630:
[----:B-1----:R1:W2:Y:S02]  /*25940*/  SYNCS.PHASECHK.TRANS64.TRYWAIT P0, [R11+URZ+0x2d8a0], R10 ;  /* 0x02d8a00a0b0075a7 */ /* 0x0022a4000800017f */
[----:B--2---:R-:W-:Y:S05]  /*25950*/  @!P0 NANOSLEEP.SYNCS 0x989680 ;  /* 0x009896800000895d */ /* 0x004fea0003900000 */
[----:B------:R-:W2:Y:S02]  /*25960*/  @!P0 SYNCS.PHASECHK.TRANS64 P0, [R11+URZ+0x2d8a0], R10 ;  /* 0x02d8a00a0b0085a7 */ /* 0x000ea4000800007f */
[----:B--2---:R-:W-:Y:S05]  /*25970*/  @!P0 BRA `(.L_x_1630) ;  /* 0xfffffffc00f08947 */ /* 0x004fea000383ffff */
[----:B------:R-:W-:Y:S05]  /*25980*/  BRA `(.L_x_1829) ;  /* 0xffffff8000487947 */ /* 0x000fea000383ffff */
.L_x_1637:
[----:B0-----:R0:W2:Y:S02]  /*25990*/  SYNCS.PHASECHK.TRANS64.TRYWAIT P0, [R11+URZ+0x2d8c0], R10 ;  /* 0x02d8c00a0b0075a7 */ /* 0x0010a4000800017f */
[----:B--2---:R-:W-:Y:S05]  /*259a0*/  @!P0 NANOSLEEP.SYNCS 0x989680 ;  /* 0x009896800000895d */ /* 0x004fea0003900000 */
[----:B------:R-:W2:Y:S02]  /*259b0*/  @!P0 SYNCS.PHASECHK.TRANS64 P0, [R11+URZ+0x2d8c0], R10 ;  /* 0x02d8c00a0b0085a7 */ /* 0x000ea4000800007f */
[----:B--2---:R-:W-:Y:S05]  /*259c0*/  @!P0 BRA `(.L_x_1637) ;  /* 0xfffffffc00f08947 */ /* 0x004fea000383ffff */
[----:B------:R-:W-:Y:S05]  /*259d0*/  BRA `(.L_x_1830) ;  /* 0xffffff8400447947 */ /* 0x000fea000383ffff */
.L_x_1646:
[----:B0-----:R0:W1:Y:S02]  /*259e0*/  SYNCS.PHASECHK.TRANS64.TRYWAIT P1, [R10+URZ+0x2d8a0], R8 ;  /* 0x02d8a0080a0075a7 */ /* 0x001064000802017f */
[----:B-1----:R-:W-:Y:S05]  /*259f0*/  @!P1 NANOSLEEP.SYNCS 0x989680 ;  /* 0x009896800000995d */ /* 0x002fea0003900000 */
[----:B------:R-:W1:Y:S02]  /*25a00*/  @!P1 SYNCS.PHASECHK.TRANS64 P1, [R10+URZ+0x2d8a0], R8 ;  /* 0x02d8a0080a0095a7 */ /* 0x000e64000802007f */
[----:B-1----:R-:W-:Y:S05]  /*25a10*/  @!P1 BRA `(.L_x_1646) ;  /* 0xfffffffc00f09947 */ /* 0x002fea000383ffff */
[----:B------:R-:W-:Y:S05]  /*25a20*/  BRA `(.L_x_1831) ;  /* 0xffffff8800847947 */ /* 0x000fea000383ffff */
.L_x_1653:
[----:B-1----:R1:W2:Y:S02]  /*25a30*/  SYNCS.PHASECHK.TRANS64.TRYWAIT P1, [R10+URZ+0x2d8c0], R8 ;  /* 0x02d8c0080a0075a7 */ /* 0x0022a4000802017f */
[----:B--2---:R-:W-:Y:S05]  /*25a40*/  @!P1 NANOSLEEP.SYNCS 0x989680 ;  /* 0x009896800000995d */ /* 0x004fea0003900000 */
[----:B------:R-:W2:Y:S02]  /*25a50*/  @!P1 SYNCS.PHASECHK.TRANS64 P1, [R10+URZ+0x2d8c0], R8 ;  /* 0x02d8c0080a0095a7 */ /* 0x000ea4000802007f */
[----:B--2---:R-:W-:Y:S05]  /*25a60*/  @!P1 BRA `(.L_x_1653) ;  /* 0xfffffffc00f09947 */ /* 0x004fea000383ffff */
[----:B------:R-:W-:Y:S05]  /*25a70*/  BRA `(.L_x_1832) ;  /* 0xffffff8c007c7947 */ /* 0x000fea000383ffff */
.L_x_1678:
        /* <DEDUP_REMOVED lines=11> */
.L_x_1834:
[----:B------:R-:W-:Y:S05]  /*25b30*/  BSYNC B0 ;  /* 0x0000000000007941 */ /* 0x000fea0003800000 */
.L_x_1833:
[----:B------:R-:W-:Y:S05]  /*25b40*/  BRA `(.L_x_1835) ;  /* 0xffffff9c00b07947 */ /* 0x000fea000383ffff */
.L_x_1680:
[----:B------:R-:W-:Y:S01]  /*25b50*/  BSSY B0, `(.L_x_1836) ;  /* 0x0000006000007945 */ /* 0x000fe20003800000 */
[----:B------:R-:W-:-:S07]  /*25b60*/  IMAD.MOV.U32 R15, RZ, RZ, -0x1 ;  /* 0xffffffffff0f7424 */ /* 0x000fce00078e00ff */
[----:B012---:R-:W-:Y:S05]  /*25b70*/  WARPSYNC.COLLECTIVE R15, `(.L_x_1837) ;  /* 0x000000000f0c7348 */ /* 0x007fea0003c00000 */
[----:B------:R-:W-:Y:S02]  /*25b80*/  ELECT P6, UR62, PT ;  /* 0x00000000003e782f */ /* 0x000fe400038c0000 */
[----:B------:R-:W-:Y:S01]  /*25b90*/  MOV R14, UR62 ;  /* 0x0000003e000e7c02 */ /* 0x000fe20008000f00 */
[----:B012---:R-:W-:Y:S10]  /*25ba0*/  ENDCOLLECTIVE ;  /* 0x000000000000791b */ /* 0x007ff40003800000 */
.L_x_1837:
[----:B------:R-:W-:Y:S05]  /*25bb0*/  BSYNC B0 ;  /* 0x0000000000007941 */ /* 0x000fea0003800000 */
.L_x_1836:
[----:B------:R-:W-:Y:S05]  /*25bc0*/  BRA `(.L_x_1838) ;  /* 0xffffff9c00b07947 */ /* 0x000fea000383ffff */
.L_x_1682:
[----:B--2---:R2:W3:Y:S02]  /*25bd0*/  SYNCS.PHASECHK.TRANS64.TRYWAIT P0, [R0+URZ+0x2d840], R2 ;  /* 0x02d84002000075a7 */ /* 0x0044e4000800017f */
[----:B---3--:R-:W-:Y:S05]  /*25be0*/  @!P0 NANOSLEEP.SYNCS 0x989680 ;  /* 0x009896800000895d */ /* 0x008fea0003900000 */
[----:B------:R-:W3:Y:S02]  /*25bf0*/  @!P0 SYNCS.PHASECHK.TRANS64 P0, [R0+URZ+0x2d840], R2 ;  /* 0x02d84002000085a7 */ /* 0x000ee4000800007f */
[----:B---3--:R-:W-:Y:S05]  /*25c00*/  @!P0 BRA `(.L_x_1682) ;  /* 0xfffffffc00f08947 */ /* 0x008fea000383ffff */
[----:B------:R-:W-:Y:S05]  /*25c10*/  BRA `(.L_x_1839) ;  /* 0xffffffa000047947 */ /* 0x000fea000383ffff */
.L_x_1686:
[----:B------:R-:W2:Y:S01]  /*25c20*/  LDL.LU R11, [R1+0x18] ;  /* 0x00001800010b7983 */ /* 0x000ea20000300800 */
[----:B------:R-:W-:Y:S02]  /*25c30*/  IMAD.MOV.U32 R0, RZ, RZ, R12 ;  /* 0x000000ffff007224 */ /* 0x000fe400078e000c */
[----:B------:R-:W-:Y:S02]  /*25c40*/  IMAD.MOV.U32 R13, RZ, RZ, R6 ;  /* 0x000000ffff0d7224 */ /* 0x000fe400078e0006 */
[----:B------:R-:W-:Y:S02]  /*25c50*/  IMAD.MOV.U32 R12, RZ, RZ, RZ ;  /* 0x000000ffff0c7224 */ /* 0x000fe400078e00ff */
[----:B------:R-:W-:Y:S02]  /*25c60*/  IMAD.MOV.U32 R15, RZ, RZ, -0x1 ;  /* 0xffffffffff0f7424 */ /* 0x000fe400078e00ff */
[----:B------:R-:W-:Y:S02]  /*25c70*/  IMAD.IADD R0, R21, 0x1, R0 ;  /* 0x0000000115007824 */ /* 0x000fe400078e0200 */
[----:B--2---:R-:W-:-:S02]  /*25c80*/  IMAD R4, R11, R9, RZ ;  /* 0x000000090b047224 */ /* 0x004fc400078e02ff */
[----:B------:R-:W-:Y:S02]  /*25c90*/  IMAD.MOV.U32 R11, RZ, RZ, 0x1c1f ;  /* 0x00001c1fff0b7424 */ /* 0x000fe400078e00ff */
[C---:B------:R-:W-:Y:S01]  /*25ca0*/  VIADD R9, R0.reuse, 0x20 ;  /* 0x0000002000097836 */ /* 0x040fe20000000000 */
[----:B------:R-:W-:-:S13]  /*25cb0*/  ISETP.GE.AND P4, PT, R0, R4, PT ;  /* 0x000000040000720c */ /* 0x000fda0003f86270 */
[----:B-----5:R-:W-:Y:S05]  /*25cc0*/  WARPSYNC.COLLECTIVE R15, `(.L_x_1840) ;  /* 0x000000000f087348 */ /* 0x020fea0003c00000 */
[----:B------:R0:W1:Y:S02]  /*25cd0*/  SHFL.IDX P6, R14, R13, R12, R11 ;  /* 0x0000000c0d0e7389 */ /* 0x00006400000c000b */
[----:B01---5:R-:W-:Y:S01]  /*25ce0*/  ENDCOLLECTIVE ;  /* 0x000000000000791b */ /* 0x023fe20003800000 */
.L_x_1840:
[----:B------:R-:W-:Y:S02]  /*25cf0*/  IMAD.MOV.U32 R13, RZ, RZ, R5 ;  /* 0x000000ffff0d7224 */ /* 0x000fe400078e0005 */
[----:B------:R-:W-:-:S07]  /*25d00*/  IMAD.MOV.U32 R3, RZ, RZ, R14 ;  /* 0x000000ffff037224 */ /* 0x000fce00078e000e */
[----:B------:R-:W-:Y:S05]  /*25d10*/  WARPSYNC.COLLECTIVE R15, `(.L_x_1841) ;  /* 0x000000000f087348 */ /* 0x000fea0003c00000 */
[----:B------:R0:W1:Y:S02]  /*25d20*/  SHFL.IDX P6, R14, R13, R12, R11 ;  /* 0x0000000c0d0e7389 */ /* 0x00006400000c000b */
[----:B01----:R-:W-:Y:S01]  /*25d30*/  ENDCOLLECTIVE ;  /* 0x000000000000791b */ /* 0x003fe20003800000 */
.L_x_1841:
[----:B------:R-:W-:Y:S02]  /*25d40*/  IMAD.MOV.U32 R13, RZ, RZ, R6 ;  /* 0x000000ffff0d7224 */ /* 0x000fe400078e0006 */
[----:B------:R-:W-:Y:S02]  /*25d50*/  IMAD.MOV.U32 R12, RZ, RZ, 0x1 ;  /* 0x00000001ff0c7424 */ /* 0x000fe400078e00ff */
[----:B------:R-:W-:-:S07]  /*25d60*/  IMAD.MOV.U32 R2, RZ, RZ, R14 ;  /* 0x000000ffff027224 */ /* 0x000fce00078e000e */
[----:B------:R-:W-:Y:S05]  /*25d70*/  WARPSYNC.COLLECTIVE R15, `(.L_x_1842) ;  /* 0x000000000f087348 */ /* 0x000fea0003c00000 */
[----:B------:R0:W1:Y:S02]  /*25d80*/  SHFL.IDX P6, R14, R13, R12, R11 ;  /* 0x0000000c0d0e7389 */ /* 0x00006400000c000b */
[----:B01----:R-:W-:Y:S01]  /*25d90*/  ENDCOLLECTIVE ;  /* 0x000000000000791b */ /* 0x003fe20003800000 */
.L_x_1842:
        /* <DEDUP_REMOVED lines=14> */
.L_x_1843:
[----:B------:R-:W-:Y:S02]  /*25e80*/  IMAD.MOV.U32 R13, RZ, RZ, R6 ;  /* 0x000000ffff0d7224 */ /* 0x000fe400078e0006 */
[----:B------:R-:W-:Y:S02]  /*25e90*/  IMAD.MOV.U32 R12, RZ, RZ, 0x2 ;  /* 0x00000002ff0c7424 */ /* 0x000fe400078e00ff */
[----:B------:R-:W-:-:S07]  /*25ea0*/  IMAD.MOV.U32 R3, RZ, RZ, R14 ;  /* 0x000000ffff037224 */ /* 0x000fce00078e000e */
[----:B------:R-:W-:Y:S05]  /*25eb0*/  WARPSYNC.COLLECTIVE R15, `(.L_x_1844) ;  /* 0x000000000f087348 */ /* 0x000fea0003c00000 */
[----:B------:R0:W1:Y:S02]  /*25ec0*/  SHFL.IDX P6, R14, R13, R12, R11 ;  /* 0x0000000c0d0e7389 */ /* 0x00006400000c000b */
[----:B01----:R-:W-:Y:S01]  /*25ed0*/  ENDCOLLECTIVE ;  /* 0x000000000000791b */ /* 0x003fe20003800000 */
.L_x_1844:
        /* <DEDUP_REMOVED lines=18> */
.L_x_1845:
[----:B------:R-:W-:Y:S02]  /*26000*/  IMAD.MOV.U32 R13, RZ, RZ, R6 ;  /* 0x000000ffff0d7224 */ /* 0x000fe400078e0006 */
[----:B------:R-:W-:Y:S02]  /*26010*/  IMAD.MOV.U32 R12, RZ, RZ, 0x3 ;  /* 0x00000003ff0c7424 */ /* 0x000fe400078e00ff */
[----:B------:R-:W-:-:S07]  /*26020*/  IMAD.MOV.U32 R3, RZ, RZ, R14 ;  /* 0x000000ffff037224 */ /* 0x000fce00078e000e */
[----:B------:R-:W-:Y:S05]  /*26030*/  WARPSYNC.COLLECTIVE R15, `(.L_x_1846) ;  /* 0x000000000f087348 */ /* 0x000fea0003c00000 */
[----:B------:R0:W1:Y:S02]  /*26040*/  SHFL.IDX P6, R14, R13, R12, R11 ;  /* 0x0000000c0d0e7389 */ /* 0x00006400000c000b */
[----:B01----:R-:W-:Y:S01]  /*26050*/  ENDCOLLECTIVE ;  /* 0x000000000000791b */ /* 0x003fe20003800000 */
.L_x_1846:
        /* <DEDUP_REMOVED lines=10> */
.L_x_1847:
        /* <DEDUP_REMOVED lines=8> */
[----:B0-----:R-:W-:Y:S02]  /*26180*/  IMAD.MOV.U32 R2, RZ, RZ, R14 ;  /* 0x000000ffff027224 */ /* 0x001fe400078e000e */
[----:B------:R-:W-:-:S07]  /*26190*/  VIADD R3, R0, 0x60 ;  /* 0x0000006000037836 */ /* 0x000fce0000000000 */
[----:B------:R-:W-:Y:S05]  /*261a0*/  WARPSYNC.COLLECTIVE R15, `(.L_x_1848) ;  /* 0x000000000f087348 */ /* 0x000fea0003c00000 */
[----:B------:R0:W1:Y:S02]  /*261b0*/  SHFL.IDX P6, R14, R13, R12, R11 ;  /* 0x0000000c0d0e7389 */ /* 0x00006400000c000b */
[----:B01----:R-:W-:Y:S01]  /*261c0*/  ENDCOLLECTIVE ;  /* 0x000000000000791b */ /* 0x003fe20003800000 */
.L_x_1848:
[----:B------:R-:W-:Y:S01]  /*261d0*/  ISETP.GE.AND P3, PT, R3, R4, PT ;  /* 0x000000040300720c */ /* 0x000fe20003f66270 */
[----:B------:R-:W-:-:S12]  /*261e0*/  IMAD.MOV.U32 R13, RZ, RZ, R8 ;  /* 0x000000ffff0d7224 */ /* 0x000fd800078e0008 */
[----:B------:R-:W-:-:S05]  /*261f0*/  @!P3 LEA R2, P5, R20, R2, 0x1 ;  /* 0x000000021402b211 */ /* 0x000fca00078a08ff */
[----:B------:R-:W-:Y:S02]  /*26200*/  @!P3 IMAD.X R3, RZ, RZ, R6, P5 ;  /* 0x000000ffff03b224 */ /* 0x000fe400028e0606 */
[----:B------:R-:W-:-:S07]  /*26210*/  IMAD.MOV.U32 R6, RZ, RZ, R14 ;  /* 0x000000ffff067224 */ /* 0x000fce00078e000e */
[----:B------:R-:W-:Y:S05]  /*26220*/  WARPSYNC.COLLECTIVE R15, `(.L_x_1849) ;  /* 0x000000000f087348 */ /* 0x000fea0003c00000 */
[----:B------:R0:W1:Y:S02]  /*26230*/  SHFL.IDX P6, R14, R13, R12, R11 ;  /* 0x0000000c0d0e7389 */ /* 0x00006400000c000b */
[----:B01----:R-:W-:Y:S01]  /*26240*/  ENDCOLLECTIVE ;  /* 0x000000000000791b */ /* 0x003fe20003800000 */
.L_x_1849:
[----:B------:R-:W-:Y:S01]  /*26250*/  @!PT LDS RZ, [RZ] ;  /* 0x00000000fffff984 */ /* 0x000fe20000000800 */
[----:B------:R-:W-:Y:S01]  /*26260*/  @!PT LDS RZ, [RZ] ;  /* 0x00000000fffff984 */ /* 0x000fe20000000800 */
[----:B------:R-:W-:Y:S01]  /*26270*/  @!PT LDS RZ, [RZ] ;  /* 0x00000000fffff984 */ /* 0x000fe20000000800 */
[----:B------:R0:W-:Y:S04]  /*26280*/  @!P3 LDGSTS.E.BYPASS.LTC128B.128 [R10+0xdc00], desc[UR38][R2.64], !P2 ;  /* 0x0dc00000020abfae */ /* 0x0001e8000d101d66 */
[----:B------:R0:W-:Y:S04]  /*26290*/  @!P3 LDGSTS.E.BYPASS.LTC128B.128 [R10+0x10c00], desc[UR38][R2.64+0x40], !P1 ;  /* 0x10c00040020abfae */ /* 0x0001e8000c901d66 */
[----:B------:R0:W-:Y:S01]  /*262a0*/  @!P3 LDGSTS.E.BYPASS.LTC128B.128 [R10+0x13c00], desc[UR38][R2.64+0x80], !P0 ;  /* 0x13c00080020abfae */ /* 0x0001e2000c101d66 */
[----:B------:R-:W-:Y:S02]  /*262b0*/  IMAD.MOV.U32 R13, RZ, RZ, R7 ;  /* 0x000000ffff0d7224 */ /* 0x000fe400078e0007 */
[----:B------:R-:W-:-:S02]  /*262c0*/  IMAD.MOV.U32 R12, RZ, RZ, 0x1 ;  /* 0x00000001ff0c7424 */ /* 0x000fc400078e00ff */
[----:B------:R-:W-:-:S07]  /*262d0*/  IMAD.MOV.U32 R5, RZ, RZ, R14 ;  /* 0x000000ffff057224 */ /* 0x000fce00078e000e */
[----:B0-----:R-:W-:Y:S05]  /*262e0*/  WARPSYNC.COLLECTIVE R15, `(.L_x_1850) ;  /* 0x000000000f087348 */ /* 0x001fea0003c00000 */
[----:B------:R1:W2:Y:S02]  /*262f0*/  SHFL.IDX P6, R14, R13, R12, R11 ;  /* 0x0000000c0d0e7389 */ /* 0x0002a400000c000b */
[----:B012---:R-:W-:Y:S01]  /*26300*/  ENDCOLLECTIVE ;  /* 0x000000000000791b */ /* 0x007fe20003800000 */
.L_x_1850:
        /* <DEDUP_REMOVED lines=8> */
.L_x_1851:
        /* <DEDUP_REMOVED lines=11> */
.L_x_1689:
[----:B0-----:R0:W1:Y:S02]  /*26440*/  SYNCS.PHASECHK.TRANS64.TRYWAIT P0, [R17+URZ+0x2d820], R0 ;  /* 0x02d82000110075a7 */ /* 0x001064000800017f */
[----:B-1----:R-:W-:Y:S05]  /*26450*/  @!P0 NANOSLEEP.SYNCS 0x989680 ;  /* 0x009896800000895d */ /* 0x002fea0003900000 */
[----:B------:R-:W1:Y:S02]  /*26460*/  @!P0 SYNCS.PHASECHK.TRANS64 P0, [R17+URZ+0x2d820], R0 ;  /* 0x02d82000110085a7 */ /* 0x000e64000800007f */
[----:B-1----:R-:W-:Y:S05]  /*26470*/  @!P0 BRA `(.L_x_1689) ;  /* 0xfffffffc00f08947 */ /* 0x002fea000383ffff */
[----:B------:R-:W-:Y:S05]  /*26480*/  BRA `(.L_x_1853) ;  /* 0xffffffa400dc7947 */ /* 0x000fea000383ffff */
.L_x_1698:
[----:B-1----:R1:W2:Y:S02]  /*26490*/  SYNCS.PHASECHK.TRANS64.TRYWAIT P0, [R3+URZ+0x2d840], R2 ;  /* 0x02d84002030075a7 */ /* 0x0022a4000800017f */
[----:B--2---:R-:W-:Y:S05]  /*264a0*/  @!P0 NANOSLEEP.SYNCS 0x989680 ;  /* 0x009896800000895d */ /* 0x004fea0003900000 */
[----:B------:R-:W2:Y:S02]  /*264b0*/  @!P0 SYNCS.PHASECHK.TRANS64 P0, [R3+URZ+0x2d840], R2 ;  /* 0x02d84002030085a7 */ /* 0x000ea4000800007f */
[----:B--2---:R-:W-:Y:S05]  /*264c0*/  @!P0 BRA `(.L_x_1698) ;  /* 0xfffffffc00f08947 */ /* 0x004fea000383ffff */
[----:B------:R-:W-:Y:S05]  /*264d0*/  BRA `(.L_x_1854) ;  /* 0xffffffa800c47947 */ /* 0x000fea000383ffff */
.L_x_1705:
[----:B0-----:R0:W1:Y:S02]  /*264e0*/  SYNCS.PHASECHK.TRANS64.TRYWAIT P0, [R3+URZ+0x60], R2 ;  /* 0x00006002030075a7 */ /* 0x001064000800017f */
[----:B-1----:R-:W-:Y:S05]  /*264f0*/  @!P0 NANOSLEEP.SYNCS 0x989680 ;  /* 0x009896800000895d */ /* 0x002fea0003900000 */
[----:B------:R-:W1:Y:S02]  /*26500*/  @!P0 SYNCS.PHASECHK.TRANS64 P0, [R3+URZ+0x60], R2 ;  /* 0x00006002030085a7 */ /* 0x000e64000800007f */
[----:B-1----:R-:W-:Y:S05]  /*26510*/  @!P0 BRA `(.L_x_1705) ;  /* 0xfffffffc00f08947 */ /* 0x002fea000383ffff */
[----:B------:R-:W-:Y:S05]  /*26520*/  BRA `(.L_x_1855) ;  /* 0xffffffac00d07947 */ /* 0x000fea000383ffff */
.L_x_1715:
[----:B-1----:R1:W2:Y:S02]  /*26530*/  SYNCS.PHASECHK.TRANS64.TRYWAIT P0, [R3+URZ+0x2d840], R2 ;  /* 0x02d84002030075a7 */ /* 0x0022a4000800017f */
[----:B--2---:R-:W-:Y:S05]  /*26540*/  @!P0 NANOSLEEP.SYNCS 0x989680 ;  /* 0x009896800000895d */ /* 0x004fea0003900000 */
[----:B------:R-:W2:Y:S02]  /*26550*/  @!P0 SYNCS.PHASECHK.TRANS64 P0, [R3+URZ+0x2d840], R2 ;  /* 0x02d84002030085a7 */ /* 0x000ea4000800007f */
[----:B--2---:R-:W-:Y:S05]  /*26560*/  @!P0 BRA `(.L_x_1715) ;  /* 0xfffffffc00f08947 */ /* 0x004fea000383ffff */
[----:B------:R-:W-:Y:S05]  /*26570*/  BRA `(.L_x_1856) ;  /* 0xffffffb400847947 */ /* 0x000fea000383ffff */
.L_x_1722:
[----:B0-----:R0:W1:Y:S02]  /*26580*/  SYNCS.PHASECHK.TRANS64.TRYWAIT P0, [R11+URZ+0x60], R28 ;  /* 0x0000601c0b0075a7 */ /* 0x001064000800017f */
[----:B-1----:R-:W-:Y:S05]  /*26590*/  @!P0 NANOSLEEP.SYNCS 0x989680 ;  /* 0x009896800000895d */ /* 0x002fea0003900000 */
[----:B------:R-:W1:Y:S02]  /*265a0*/  @!P0 SYNCS.PHASECHK.TRANS64 P0, [R11+URZ+0x60], R28 ;  /* 0x0000601c0b0085a7 */ /* 0x000e64000800007f */
[----:B-1----:R-:W-:Y:S05]  /*265b0*/  @!P0 BRA `(.L_x_1722) ;  /* 0xfffffffc00f08947 */ /* 0x002fea000383ffff */
[----:B------:R-:W-:Y:S05]  /*265c0*/  BRA `(.L_x_1857) ;  /* 0xffffffb800907947 */ /* 0x000fea000383ffff */
.L_x_1732:
[----:B-1----:R1:W2:Y:S02]  /*265d0*/  SYNCS.PHASECHK.TRANS64.TRYWAIT P0, [R2+URZ+0x2d840], R3 ;  /* 0x02d84003020075a7 */ /* 0x0022a4000800017f */
[----:B--2---:R-:W-:Y:S05]  /*265e0*/  @!P0 NANOSLEEP.SYNCS 0x989680 ;  /* 0x009896800000895d */ /* 0x004fea0003900000 */
[----:B------:R-:W2:Y:S02]  /*265f0*/  @!P0 SYNCS.PHASECHK.TRANS64 P0, [R2+URZ+0x2d840], R3 ;  /* 0x02d84003020085a7 */ /* 0x000ea4000800007f */
[----:B--2---:R-:W-:Y:S05]  /*26600*/  @!P0 BRA `(.L_x_1732) ;  /* 0xfffffffc00f08947 */ /* 0x004fea000383ffff */
[----:B------:R-:W-:Y:S05]  /*26610*/  BRA `(.L_x_1858) ;  /* 0xffffffc000187947 */ /* 0x000fea000383ffff */
.L_x_1739:
[----:B0-----:R0:W1:Y:S02]  /*26620*/  SYNCS.PHASECHK.TRANS64.TRYWAIT P0, [R7+URZ+0x60], R2 ;  /* 0x00006002070075a7 */ /* 0x001064000800017f */
[----:B-1----:R-:W-:Y:S05]  /*26630*/  @!P0 NANOSLEEP.SYNCS 0x989680 ;  /* 0x009896800000895d */ /* 0x002fea0003900000 */
[----:B------:R-:W1:Y:S02]  /*26640*/  @!P0 SYNCS.PHASECHK.TRANS64 P0, [R7+URZ+0x60], R2 ;  /* 0x00006002070085a7 */ /* 0x000e64000800007f */
[----:B-1----:R-:W-:Y:S05]  /*26650*/  @!P0 BRA `(.L_x_1739) ;  /* 0xfffffffc00f08947 */ /* 0x002fea000383ffff */
[----:B------:R-:W-:Y:S05]  /*26660*/  BRA `(.L_x_1859) ;  /* 0xffffffc400287947 */ /* 0x000fea000383ffff */
.L_x_1751:
[----:B0-----:R0:W1:Y:S02]  /*26670*/  SYNCS.PHASECHK.TRANS64.TRYWAIT P0, [R3+URZ+0x2d860], R0 ;  /* 0x02d86000030075a7 */ /* 0x001064000800017f */
[----:B-1----:R-:W-:Y:S05]  /*26680*/  @!P0 NANOSLEEP.SYNCS 0x989680 ;  /* 0x009896800000895d */ /* 0x002fea0003900000 */
[----:B------:R-:W1:Y:S02]  /*26690*/  @!P0 SYNCS.PHASECHK.TRANS64 P0, [R3+URZ+0x2d860], R0 ;  /* 0x02d86000030085a7 */ /* 0x000e64000800007f */
[----:B-1----:R-:W-:Y:S05]  /*266a0*/  @!P0 BRA `(.L_x_1751) ;  /* 0xfffffffc00f08947 */ /* 0x002fea000383ffff */
[----:B------:R-:W-:Y:S05]  /*266b0*/  BRA `(.L_x_1860) ;  /* 0xffffffc8009c7947 */ /* 0x000fea000383ffff */
.L_x_1759:
[----:B------:R-:W-:Y:S01]  /*266c0*/  BSSY B0, `(.L_x_1861) ;  /* 0x0000008000007945 */ /* 0x000fe20003800000 */
[----:B------:R-:W-:Y:S02]  /*266d0*/  IMAD.MOV.U32 R13, RZ, RZ, R24 ;  /* 0x000000ffff0d7224 */ /* 0x000fe400078e0018 */
[----:B------:R-:W-:Y:S02]  /*266e0*/  IMAD.MOV.U32 R12, RZ, RZ, RZ ;  /* 0x000000ffff0c7224 */ /* 0x000fe400078e00ff */
[----:B------:R-:W-:Y:S02]  /*266f0*/  IMAD.MOV.U32 R11, RZ, RZ, 0x1f ;  /* 0x0000001fff0b7424 */ /* 0x000fe400078e00ff */
[----:B------:R-:W-:-:S07]  /*26700*/  IMAD.MOV.U32 R15, RZ, RZ, -0x1 ;  /* 0xffffffffff0f7424 */ /* 0x000fce00078e00ff */
[----:B-1----:R-:W-:Y:S05]  /*26710*/  WARPSYNC.COLLECTIVE R15, `(.L_x_1862) ;  /* 0x000000000f087348 */ /* 0x002fea0003c00000 */
[----:B------:R0:W2:Y:S02]  /*26720*/  SHFL.IDX P6, R14, R13, R12, R11 ;  /* 0x0000000c0d0e7389 */ /* 0x0000a400000c000b */
[----:B012---:R-:W-:Y:S01]  /*26730*/  ENDCOLLECTIVE ;  /* 0x000000000000791b */ /* 0x007fe20003800000 */
.L_x_1862:
[----:B------:R-:W-:Y:S05]  /*26740*/  BSYNC B0 ;  /* 0x0000000000007941 */ /* 0x000fea0003800000 */
.L_x_1861:
        /* <DEDUP_REMOVED lines=9> */
.L_x_1863:
        /* <DEDUP_REMOVED lines=23> */
.L_x_1864:
[----:B------:R-:W-:Y:S01]  /*26950*/  IMAD.MOV.U32 R12, RZ, RZ, 0x2 ;  /* 0x00000002ff0c7424 */ /* 0x000fe200078e00ff */
[----:B------:R-:W-:-:S05]  /*26960*/  SEL R4, R14, RZ, P1 ;  /* 0x000000ff0e047207 */ /* 0x000fca0000800000 */
[----:B------:R-:W-:-:S04]  /*26970*/  IMAD.IADD R4, R13, 0x1, R4 ;  /* 0x000000010d047824 */ /* 0x000fc800078e0204 */
[----:B------:R-:W-:-:S07]  /*26980*/  IMAD.MOV.U32 R13, RZ, RZ, R4 ;  /* 0x000000ffff0d7224 */ /* 0x000fce00078e0004 */
[----:B------:R-:W-:Y:S05]  /*26990*/  WARPSYNC.COLLECTIVE R15, `(.L_x_1865) ;  /* 0x000000000f087348 */ /* 0x000fea0003c00000 */
[----:B------:R0:W1:Y:S02]  /*269a0*/  SHFL.UP P6, R14, R13, R12, R11 ;  /* 0x0400000c0d0e7389 */ /* 0x00006400000c000b */
[----:B01----:R-:W-:Y:S01]  /*269b0*/  ENDCOLLECTIVE ;  /* 0x000000000000791b */ /* 0x003fe20003800000 */
.L_x_1865:
[----:B------:R-:W-:Y:S01]  /*269c0*/  IMAD.MOV.U32 R12, RZ, RZ, 0x4 ;  /* 0x00000004ff0c7424 */ /* 0x000fe200078e00ff */
[----:B------:R-:W-:-:S05]  /*269d0*/  SEL R3, R14, RZ, P2 ;  /* 0x000000ff0e037207 */ /* 0x000fca0001000000 */
[----:B------:R-:W-:-:S04]  /*269e0*/  IMAD.IADD R2, R4, 0x1, R3 ;  /* 0x0000000104027824 */ /* 0x000fc800078e0203 */
[----:B------:R-:W-:-:S07]  /*269f0*/  IMAD.MOV.U32 R13, RZ, RZ, R2 ;  /* 0x000000ffff0d7224 */ /* 0x000fce00078e0002 */
[----:B------:R-:W-:Y:S05]  /*26a00*/  WARPSYNC.COLLECTIVE R15, `(.L_x_1866) ;  /* 0x000000000f087348 */ /* 0x000fea0003c00000 */
[----:B------:R0:W1:Y:S02]  /*26a10*/  SHFL.UP P6, R14, R13, R12, R11 ;  /* 0x0400000c0d0e7389 */ /* 0x00006400000c000b */
[----:B01----:R-:W-:Y:S01]  /*26a20*/  ENDCOLLECTIVE ;  /* 0x000000000000791b */ /* 0x003fe20003800000 */
.L_x_1866:
[----:B------:R-:W-:Y:S01]  /*26a30*/  IMAD.MOV.U32 R12, RZ, RZ, 0x8 ;  /* 0x00000008ff0c7424 */ /* 0x000fe200078e00ff */
[----:B------:R-:W-:-:S05]  /*26a40*/  SEL R3, R14, RZ, P3 ;  /* 0x000000ff0e037207 */ /* 0x000fca0001800000 */
[----:B------:R-:W-:-:S04]  /*26a50*/  IMAD.IADD R3, R2, 0x1, R3 ;  /* 0x0000000102037824 */ /* 0x000fc800078e0203 */
[----:B------:R-:W-:-:S07]  /*26a60*/  IMAD.MOV.U32 R13, RZ, RZ, R3 ;  /* 0x000000ffff0d7224 */ /* 0x000fce00078e0003 */
[----:B------:R-:W-:Y:S05]  /*26a70*/  WARPSYNC.COLLECTIVE R15, `(.L_x_1867) ;  /* 0x000000000f087348 */ /* 0x000fea0003c00000 */
[----:B------:R0:W1:Y:S02]  /*26a80*/  SHFL.UP P6, R14, R13, R12, R11 ;  /* 0x0400000c0d0e7389 */ /* 0x00006400000c000b */
[----:B01----:R-:W-:Y:S01]  /*26a90*/  ENDCOLLECTIVE ;  /* 0x000000000000791b */ /* 0x003fe20003800000 */
.L_x_1867:
[----:B------:R-:W-:Y:S01]  /*26aa0*/  IMAD.MOV.U32 R12, RZ, RZ, 0x10 ;  /* 0x00000010ff0c7424 */ /* 0x000fe200078e00ff */
[----:B------:R-:W-:-:S05]  /*26ab0*/  SEL R4, R14, RZ, P4 ;  /* 0x000000ff0e047207 */ /* 0x000fca0002000000 */
[----:B------:R-:W-:-:S04]  /*26ac0*/  IMAD.IADD R4, R3, 0x1, R4 ;  /* 0x0000000103047824 */ /* 0x000fc800078e0204 */
[----:B------:R-:W-:-:S07]  /*26ad0*/  IMAD.MOV.U32 R13, RZ, RZ, R4 ;  /* 0x000000ffff0d7224 */ /* 0x000fce00078e0004 */
[----:B------:R-:W-:Y:S05]  /*26ae0*/  WARPSYNC.COLLECTIVE R15, `(.L_x_1868) ;  /* 0x000000000f087348 */ /* 0x000fea0003c00000 */
[----:B------:R0:W1:Y:S02]  /*26af0*/  SHFL.UP P6, R14, R13, R12, R11 ;  /* 0x0400000c0d0e7389 */ /* 0x00006400000c000b */
[----:B01----:R-:W-:Y:S01]  /*26b00*/  ENDCOLLECTIVE ;  /* 0x000000000000791b */ /* 0x003fe20003800000 */
.L_x_1868:
        /* <DEDUP_REMOVED lines=8> */
.L_x_1869:
[----:B------:R-:W-:Y:S05]  /*26b90*/  BRA `(.L_x_1870) ;  /* 0xffffffcc004c7947 */ /* 0x000fea000383ffff */
.L_x_1762:
[----:B------:R-:W-:Y:S01]  /*26ba0*/  BSSY B0, `(.L_x_1871) ;  /* 0x0000007000007945 */ /* 0x000fe20003800000 */
[----:B------:R-:W-:Y:S02]  /*26bb0*/  IMAD.MOV.U32 R12, RZ, RZ, 0x1 ;  /* 0x00000001ff0c7424 */ /* 0x000fe400078e00ff */
[----:B------:R-:W-:Y:S02]  /*26bc0*/  IMAD.MOV.U32 R11, RZ, RZ, RZ ;  /* 0x000000ffff0b7224 */ /* 0x000fe400078e00ff */
[----:B------:R-:W-:-:S07]  /*26bd0*/  IMAD.MOV.U32 R15, RZ, RZ, -0x1 ;  /* 0xffffffffff0f7424 */ /* 0x000fce00078e00ff */
[----:B------:R-:W-:Y:S05]  /*26be0*/  WARPSYNC.COLLECTIVE R15, `(.L_x_1872) ;  /* 0x000000000f087348 */ /* 0x000fea0003c00000 */
[----:B------:R0:W1:Y:S02]  /*26bf0*/  SHFL.UP P6, R14, R13, R12, R11 ;  /* 0x0400000c0d0e7389 */ /* 0x00006400000c000b */
[----:B01----:R-:W-:Y:S01]  /*26c00*/  ENDCOLLECTIVE ;  /* 0x000000000000791b */ /* 0x003fe20003800000 */
.L_x_1872:
[----:B------:R-:W-:Y:S05]  /*26c10*/  BSYNC B0 ;  /* 0x0000000000007941 */ /* 0x000fea0003800000 */
.L_x_1871:
        /* <DEDUP_REMOVED lines=8> */
.L_x_1873:
[----:B------:R-:W-:Y:S01]  /*26ca0*/  IMAD.MOV.U32 R12, RZ, RZ, 0x4 ;  /* 0x00000004ff0c7424 */ /* 0x000fe200078e00ff */
[----:B------:R-:W-:-:S05]  /*26cb0*/  SEL R2, R14, RZ, P2 ;  /* 0x000000ff0e027207 */ /* 0x000fca0001000000 */
[----:B------:R-:W-:-:S04]  /*26cc0*/  IMAD.IADD R2, R13, 0x1, R2 ;  /* 0x000000010d027824 */ /* 0x000fc800078e0202 */
[----:B------:R-:W-:-:S07]  /*26cd0*/  IMAD.MOV.U32 R13, RZ, RZ, R2 ;  /* 0x000000ffff0d7224 */ /* 0x000fce00078e0002 */
[----:B------:R-:W-:Y:S05]  /*26ce0*/  WARPSYNC.COLLECTIVE R15, `(.L_x_1874) ;  /* 0x000000000f087348 */ /* 0x000fea0003c00000 */
[----:B------:R0:W1:Y:S02]  /*26cf0*/  SHFL.UP P6, R14, R13, R12, R11 ;  /* 0x0400000c0d0e7389 */ /* 0x00006400000c000b */
[----:B01----:R-:W-:Y:S01]  /*26d00*/  ENDCOLLECTIVE ;  /* 0x000000000000791b */ /* 0x003fe20003800000 */
.L_x_1874:
[----:B------:R-:W-:Y:S01]  /*26d10*/  IMAD.MOV.U32 R12, RZ, RZ, 0x8 ;  /* 0x00000008ff0c7424 */ /* 0x000fe200078e00ff */
[----:B------:R-:W-:-:S05]  /*26d20*/  SEL R3, R14, RZ, P3 ;  /* 0x000000ff0e037207 */ /* 0x000fca0001800000 */
[----:B------:R-:W-:-:S04]  /*26d30*/  IMAD.IADD R3, R2, 0x1, R3 ;  /* 0x0000000102037824 */ /* 0x000fc800078e0203 */
[----:B------:R-:W-:-:S07]  /*26d40*/  IMAD.MOV.U32 R13, RZ, RZ, R3 ;  /* 0x000000ffff0d7224 */ /* 0x000fce00078e0003 */
[----:B------:R-:W-:Y:S05]  /*26d50*/  WARPSYNC.COLLECTIVE R15, `(.L_x_1875) ;  /* 0x000000000f087348 */ /* 0x000fea0003c00000 */
[----:B------:R0:W1:Y:S02]  /*26d60*/  SHFL.UP P6, R14, R13, R12, R11 ;  /* 0x0400000c0d0e7389 */ /* 0x00006400000c000b */
[----:B01----:R-:W-:Y:S01]  /*26d70*/  ENDCOLLECTIVE ;  /* 0x000000000000791b */ /* 0x003fe20003800000 */
.L_x_1875:
[----:B------:R-:W-:Y:S01]  /*26d80*/  IMAD.MOV.U32 R12, RZ, RZ, 0x10 ;  /* 0x00000010ff0c7424 */ /* 0x000fe200078e00ff */
[----:B------:R-:W-:-:S05]  /*26d90*/  SEL R4, R14, RZ, P4 ;  /* 0x000000ff0e047207 */ /* 0x000fca0002000000 */
[----:B------:R-:W-:-:S04]  /*26da0*/  IMAD.IADD R4, R3, 0x1, R4 ;  /* 0x0000000103047824 */ /* 0x000fc800078e0204 */
[----:B------:R-:W-:-:S07]  /*26db0*/  IMAD.MOV.U32 R13, RZ, RZ, R4 ;  /* 0x000000ffff0d7224 */ /* 0x000fce00078e0004 */
[----:B------:R-:W-:Y:S05]  /*26dc0*/  WARPSYNC.COLLECTIVE R15, `(.L_x_1876) ;  /* 0x000000000f087348 */ /* 0x000fea0003c00000 */
[----:B------:R0:W1:Y:S02]  /*26dd0*/  SHFL.UP P6, R14, R13, R12, R11 ;  /* 0x0400000c0d0e7389 */ /* 0x00006400000c000b */
[----:B01----:R-:W-:Y:S01]  /*26de0*/  ENDCOLLECTIVE ;  /* 0x000000000000791b */ /* 0x003fe20003800000 */
.L_x_1876:
        /* <DEDUP_REMOVED lines=8> */
.L_x_1877:
[----:B------:R-:W-:Y:S05]  /*26e70*/  BRA `(.L_x_1878) ;  /* 0xffffffcc00387947 */ /* 0x000fea000383ffff */
.L_x_1764:
[----:B------:R-:W-:Y:S01]  /*26e80*/  BSSY B0, `(.L_x_1879) ;  /* 0x0000006000007945 */ /* 0x000fe20003800000 */
[----:B------:R-:W-:Y:S01]  /*26e90*/  PLOP3.LUT P6, PT, P6, PT, PT, 0x8, 0x0 ;  /* 0x000000000000781c */ /* 0x000fe200037ce170 */
[----:B------:R-:W-:-:S12]  /*26ea0*/  IMAD.MOV.U32 R15, RZ, RZ, -0x1 ;  /* 0xffffffffff0f7424 */ /* 0x000fd800078e00ff */
[----:B0-----:R-:W-:Y:S05]  /*26eb0*/  WARPSYNC.COLLECTIVE R15, `(.L_x_1880) ;  /* 0x000000000f087348 */ /* 0x001fea0003c00000 */
[----:B------:R-:W-:Y:S01]  /*26ec0*/  VOTE.ANY R14, PT, P6 ;  /* 0x00000000000e7806 */ /* 0x000fe200030e0100 */
[----:B0-----:R-:W-:Y:S06]  /*26ed0*/  ENDCOLLECTIVE ;  /* 0x000000000000791b */ /* 0x001fec0003800000 */
.L_x_1880:
[----:B------:R-:W-:Y:S05]  /*26ee0*/  BSYNC B0 ;  /* 0x0000000000007941 */ /* 0x000fea0003800000 */
.L_x_1879:
        /* <DEDUP_REMOVED lines=10> */
.L_x_1881:
[----:B------:R-:W-:Y:S02]  /*26f90*/  IMAD.MOV.U32 R13, RZ, RZ, R5 ;  /* 0x000000ffff0d7224 */ /* 0x000fe400078e0005 */
[----:B------:R-:W-:-:S07]  /*26fa0*/  IMAD.MOV.U32 R25, RZ, RZ, R14 ;  /* 0x000000ffff197224 */ /* 0x000fce00078e000e */
[----:B------:R-:W-:Y:S05]  /*26fb0*/  WARPSYNC.COLLECTIVE R15, `(.L_x_1882) ;  /* 0x000000000f087348 */ /* 0x000fea0003c00000 */
[----:B------:R0:W1:Y:S02]  /*26fc0*/  SHFL.IDX P6, R14, R13, R12, R11 ;  /* 0x0000000c0d0e7389 */ /* 0x00006400000c000b */
[----:B01----:R-:W-:Y:S01]  /*26fd0*/  ENDCOLLECTIVE ;  /* 0x000000000000791b */ /* 0x003fe20003800000 */
.L_x_1882:
[----:B------:R-:W-:Y:S01]  /*26fe0*/  IMAD.MOV.U32 R5, RZ, RZ, R14 ;  /* 0x000000ffff057224 */ /* 0x000fe200078e000e */
[----:B------:R-:W-:Y:S06]  /*26ff0*/  BRA `(.L_x_1883) ;  /* 0xffffffcc00187947 */ /* 0x000fec000383ffff */
.L_x_1766:
[----:B------:R-:W-:Y:S01]  /*27000*/  BSSY B0, `(.L_x_1884) ;  /* 0x0000007000007945 */ /* 0x000fe20003800000 */
[----:B------:R-:W-:Y:S02]  /*27010*/  IMAD.MOV.U32 R13, RZ, RZ, R2 ;  /* 0x000000ffff0d7224 */ /* 0x000fe400078e0002 */
[----:B------:R-:W-:Y:S02]  /*27020*/  IMAD.MOV.U32 R11, RZ, RZ, 0x1f ;  /* 0x0000001fff0b7424 */ /* 0x000fe400078e00ff */
[----:B------:R-:W-:-:S07]  /*27030*/  IMAD.MOV.U32 R15, RZ, RZ, -0x1 ;  /* 0xffffffffff0f7424 */ /* 0x000fce00078e00ff */
[----:B0123--:R-:W-:Y:S05]  /*27040*/  WARPSYNC.COLLECTIVE R15, `(.L_x_1885) ;  /* 0x000000000f087348 */ /* 0x00ffea0003c00000 */
[----:B------:R4:W0:Y:S02]  /*27050*/  SHFL.IDX P6, R14, R13, R12, R11 ;  /* 0x0000000c0d0e7389 */ /* 0x00082400000c000b */
[----:B01234-:R-:W-:Y:S01]  /*27060*/  ENDCOLLECTIVE ;  /* 0x000000000000791b */ /* 0x01ffe20003800000 */
.L_x_1885:
[----:B------:R-:W-:Y:S05]  /*27070*/  BSYNC B0 ;  /* 0x0000000000007941 */ /* 0x000fea0003800000 */
.L_x_1884:
[----:B------:R-:W-:Y:S01]  /*27080*/  IMAD.MOV.U32 R24, RZ, RZ, R14 ;  /* 0x000000ffff187224 */ /* 0x000fe200078e000e */
[----:B------:R-:W-:Y:S06]  /*27090*/  BRA `(.L_x_1765) ;  /* 0xffffffcc00087947 */ /* 0x000fec000383ffff */
.L_x_1772:
[----:B-1----:R1:W3:Y:S02]  /*270a0*/  SYNCS.PHASECHK.TRANS64.TRYWAIT P0, [R9+URZ+0x2d820], R0 ;  /* 0x02d82000090075a7 */ /* 0x0022e4000800017f */
[----:B---3--:R-:W-:Y:S05]  /*270b0*/  @!P0 NANOSLEEP.SYNCS 0x989680 ;  /* 0x009896800000895d */ /* 0x008fea0003900000 */
[----:B------:R-:W3:Y:S02]  /*270c0*/  @!P0 SYNCS.PHASECHK.TRANS64 P0, [R9+URZ+0x2d820], R0 ;  /* 0x02d82000090085a7 */ /* 0x000ee4000800007f */
[----:B---3--:R-:W-:Y:S05]  /*270d0*/  @!P0 BRA `(.L_x_1772) ;  /* 0xfffffffc00f08947 */ /* 0x008fea000383ffff */
[----:B------:R-:W-:Y:S05]  /*270e0*/  BRA `(.L_x_1886) ;  /* 0xffffffd400647947 */ /* 0x000fea000383ffff */
.L_x_1773:
[----:B------:R-:W3:Y:S01]  /*270f0*/  S2R R2, SR_TID.X ;  /* 0x0000000000027919 */ /* 0x000ee20000002100 */
[----:B------:R-:W-:Y:S01]  /*27100*/  BSSY B0, `(.L_x_1887) ;  /* 0x000000a000007945 */ /* 0x000fe20003800000 */
[----:B------:R-:W-:Y:S02]  /*27110*/  IMAD.MOV.U32 R12, RZ, RZ, RZ ;  /* 0x000000ffff0c7224 */ /* 0x000fe400078e00ff */
[----:B------:R-:W-:Y:S02]  /*27120*/  IMAD.MOV.U32 R11, RZ, RZ, 0x1f ;  /* 0x0000001fff0b7424 */ /* 0x000fe400078e00ff */
[----:B------:R-:W-:Y:S01]  /*27130*/  IMAD.MOV.U32 R15, RZ, RZ, -0x1 ;  /* 0xffffffffff0f7424 */ /* 0x000fe200078e00ff */
[----:B---3--:R-:W-:-:S04]  /*27140*/  SHF.R.U32.HI R2, RZ, 0x5, R2 ;  /* 0x00000005ff027819 */ /* 0x008fc80000011602 */
[----:B------:R-:W-:-:S05]  /*27150*/  LOP3.LUT R2, R2, 0x3, RZ, 0xc0, !PT ;  /* 0x0000000302027812 */ /* 0x000fca00078ec0ff */
[----:B------:R-:W-:-:S07]  /*27160*/  IMAD.MOV.U32 R13, RZ, RZ, R2 ;  /* 0x000000ffff0d7224 */ /* 0x000fce00078e0002 */
[----:B012---:R-:W-:Y:S05]  /*27170*/  WARPSYNC.COLLECTIVE R15, `(.L_x_1888) ;  /* 0x000000000f087348 */ /* 0x007fea0003c00000 */
[----:B------:R3:W4:Y:S02]  /*27180*/  SHFL.IDX P6, R14, R13, R12, R11 ;  /* 0x0000000c0d0e7389 */ /* 0x00072400000c000b */
[----:B01234-:R-:W-:Y:S01]  /*27190*/  ENDCOLLECTIVE ;  /* 0x000000000000791b */ /* 0x01ffe20003800000 */
.L_x_1888:
[----:B------:R-:W-:Y:S05]  /*271a0*/  BSYNC B0 ;  /* 0x0000000000007941 */ /* 0x000fea0003800000 */
.L_x_1887:
[----:B------:R-:W-:Y:S05]  /*271b0*/  BRA `(.L_x_1889) ;  /* 0xffffffd4004c7947 */ /* 0x000fea000383ffff */
.L_x_1774:
[----:B------:R-:W-:Y:S01]  /*271c0*/  BSSY B0, `(.L_x_1890) ;  /* 0x0000006000007945 */ /* 0x000fe20003800000 */
[----:B------:R-:W-:-:S07]  /*271d0*/  IMAD.MOV.U32 R15, RZ, RZ, -0x1 ;  /* 0xffffffffff0f7424 */ /* 0x000fce00078e00ff */
[----:B012---:R-:W-:Y:S05]  /*271e0*/  WARPSYNC.COLLECTIVE R15, `(.L_x_1891) ;  /* 0x000000000f0c7348 */ /* 0x007fea0003c00000 */
[----:B------:R-:W-:Y:S02]  /*271f0*/  ELECT P6, UR62, PT ;  /* 0x00000000003e782f */ /* 0x000fe400038c0000 */
[----:B------:R-:W-:Y:S01]  /*27200*/  MOV R14, UR62 ;  /* 0x0000003e000e7c02 */ /* 0x000fe20008000f00 */
[----:B012---:R-:W-:Y:S10]  /*27210*/  ENDCOLLECTIVE ;  /* 0x000000000000791b */ /* 0x007ff40003800000 */
.L_x_1891:
[----:B------:R-:W-:Y:S05]  /*27220*/  BSYNC B0 ;  /* 0x0000000000007941 */ /* 0x000fea0003800000 */
.L_x_1890:
[----:B------:R-:W-:Y:S05]  /*27230*/  BRA `(.L_x_1892) ;  /* 0xffffffd400407947 */ /* 0x000fea000383ffff */
.L_x_1776:
[----:B-1----:R1:W3:Y:S02]  /*27240*/  SYNCS.PHASECHK.TRANS64.TRYWAIT P0, [R7+URZ], R2 ;  /* 0x00000002070075a7 */ /* 0x0022e4000800017f */
[----:B---3--:R-:W-:Y:S05]  /*27250*/  @!P0 NANOSLEEP.SYNCS 0x989680 ;  /* 0x009896800000895d */ /* 0x008fea0003900000 */
[----:B------:R-:W3:Y:S02]  /*27260*/  @!P0 SYNCS.PHASECHK.TRANS64 P0, [R7+URZ], R2 ;  /* 0x00000002070085a7 */ /* 0x000ee4000800007f */
[----:B---3--:R-:W-:Y:S05]  /*27270*/  @!P0 BRA `(.L_x_1776) ;  /* 0xfffffffc00f08947 */ /* 0x008fea000383ffff */
[----:B------:R-:W-:Y:S05]  /*27280*/  BRA `(.L_x_1893) ;  /* 0xffffffd400747947 */ /* 0x000fea000383ffff */
.L_x_1777:
[----:B---3--:R3:W4:Y:S02]  /*27290*/  SYNCS.PHASECHK.TRANS64.TRYWAIT P0, [R3+URZ], R0 ;  /* 0x00000000030075a7 */ /* 0x008724000800017f */
[----:B----4-:R-:W-:Y:S05]  /*272a0*/  @!P0 NANOSLEEP.SYNCS 0x989680 ;  /* 0x009896800000895d */ /* 0x010fea0003900000 */
[----:B------:R-:W4:Y:S02]  /*272b0*/  @!P0 SYNCS.PHASECHK.TRANS64 P0, [R3+URZ], R0 ;  /* 0x00000000030085a7 */ /* 0x000f24000800007f */
[----:B----4-:R-:W-:Y:S05]  /*272c0*/  @!P0 BRA `(.L_x_1777) ;  /* 0xfffffffc00f08947 */ /* 0x010fea000383ffff */
[----:B------:R-:W-:Y:S05]  /*272d0*/  BRA `(.L_x_1894) ;  /* 0xffffffd400687947 */ /* 0x000fea000383ffff */
.L_x_1779:
[----:B---3--:R3:W4:Y:S02]  /*272e0*/  SYNCS.PHASECHK.TRANS64.TRYWAIT P0, [R5+URZ], R2 ;  /* 0x00000002050075a7 */ /* 0x008724000800017f */
[----:B----4-:R-:W-:Y:S05]  /*272f0*/  @!P0 NANOSLEEP.SYNCS 0x989680 ;  /* 0x009896800000895d */ /* 0x010fea0003900000 */
[----:B------:R-:W4:Y:S02]  /*27300*/  @!P0 SYNCS.PHASECHK.TRANS64 P0, [R5+URZ], R2 ;  /* 0x00000002050085a7 */ /* 0x000f24000800007f */
[----:B----4-:R-:W-:Y:S05]  /*27310*/  @!P0 BRA `(.L_x_1779) ;  /* 0xfffffffc00f08947 */ /* 0x010fea000383ffff */
[----:B------:R-:W-:Y:S05]  /*27320*/  BRA `(.L_x_1895) ;  /* 0xffffffd4006c7947 */ /* 0x000fea000383ffff */
.L_x_1896:
        /* <DEDUP_REMOVED lines=13> */
.L_x_2781:


//--------------------- .text._ZN7cutlass13device_kernelIN5flash11enable_sm90INS1_16FlashAttnFwdSm90INS1_25CollectiveMainloopFwdSm90ILi2EN4cute5tupleIJNS5_1CILi1EEES8_S8_EEENS6_IJNS7_ILi192EEENS7_ILi144EEENS7_ILi96EEEEEELi96ENS_6half_tEfNS_4arch4Sm90ELb1ELb0ELb0ELb0ELb0ELb0ELb0ELb0ELb1ELb1ELb1ELb0EEENS1_21CollectiveEpilogueFwdINS6_IJSA_SC_SB_EEES9_SE_SG_Li384ELb0ELb1ELb1ELb0EEENS1_19SingleTileSchedulerILb0ELb1ELb1ELi192EEEEEEEEEvNT_6ParamsE --------------------------
	.section	.text._ZN7cutlass13device_kernelIN5flash11enable_sm90INS1_16FlashAttnFwdSm90INS1_25CollectiveMainloopFwdSm90ILi2EN4cute5tupleIJNS5_1CILi1EEES8_S8_EEENS6_IJNS7_ILi192EEENS7_ILi144EEENS7_ILi96EEEEEELi96ENS_6half_tEfNS_4arch4Sm90ELb1ELb0ELb0ELb0ELb0ELb0ELb0ELb0ELb1ELb1ELb1ELb0EEENS1_21CollectiveEpilogueFwdINS6_IJSA_SC_SB_EEES9_SE_SG_Li384ELb0ELb1ELb1ELb0EEENS1_19SingleTileSchedulerILb0ELb1ELb1ELi192EEEEEEEEEvNT_6ParamsE,"ax",@progbits
	.align	128
.text._ZN7cutlass13device_kernelIN5flash11enable_sm90INS1_16FlashAttnFwdSm90INS1_25CollectiveMainloopFwdSm90ILi2EN4cute5tupleIJNS5_1CILi1EEES8_S8_EEENS6_IJNS7_ILi192EEENS7_ILi144EEENS7_ILi96EEEEEELi96ENS_6half_tEfNS_4arch4Sm90ELb1ELb0ELb0ELb0ELb0ELb0ELb0ELb0ELb1ELb1ELb1ELb0EEENS1_21CollectiveEpilogueFwdINS6_IJSA_SC_SB_EEES9_SE_SG_Li384ELb0ELb1ELb1ELb0EEENS1_19SingleTileSchedulerILb0ELb1ELb1ELi192EEEEEEEEEvNT_6ParamsE:
        .type           _ZN7cutlass13device_kernelIN5flash11enable_sm90INS1_16FlashAttnFwdSm90INS1_25CollectiveMainloopFwdSm90ILi2EN4cute5tupleIJNS5_1CILi1EEES8_S8_EEENS6_IJNS7_ILi192EEENS7_ILi144EEENS7_ILi96EEEEEELi96ENS_6half_tEfNS_4arch4Sm90ELb1ELb0ELb0ELb0ELb0ELb0ELb0ELb0ELb1ELb1ELb1ELb0EEENS1_21CollectiveEpilogueFwdINS6_IJSA_SC_SB_EEES9_SE_SG_Li384ELb0ELb1ELb1ELb0EEENS1_19SingleTileSchedulerILb0ELb1ELb1ELi192EEEEEEEEEvNT_6ParamsE,@function
        .size           _ZN7cutlass13device_kernelIN5flash11enable_sm90INS1_16FlashAttnFwdSm90INS1_25CollectiveMainloopFwdSm90ILi2EN4cute5tupleIJNS5_1CILi1EEES8_S8_EEENS6_IJNS7_ILi192EEENS7_ILi144EEENS7_ILi96EEEEEELi96ENS_6half_tEfNS_4arch4Sm90ELb1ELb0ELb0ELb0ELb0ELb0ELb0ELb0ELb1ELb1ELb1ELb0EEENS1_21CollectiveEpilogueFwdINS6_IJSA_SC_SB_EEES9_SE_SG_Li384ELb0ELb1ELb1ELb0EEENS1_19SingleTileSchedulerILb0ELb1ELb1ELi192EEEEEEEEEvNT_6ParamsE,(.L_x_2782 - _ZN7cutlass13device_kernelIN5flash11enable_sm90INS1_16FlashAttnFwdSm90INS1_25CollectiveMainloopFwdSm90ILi2EN4cute5tupleIJNS5_1CILi1EEES8_S8_EEENS6_IJNS7_ILi192EEENS7_ILi144EEENS7_ILi96EEEEEELi96ENS_6half_tEfNS_4arch4Sm90ELb1ELb0ELb0ELb0ELb0ELb0ELb0ELb0ELb1ELb1ELb1ELb0EEENS1_21CollectiveEpilogueFwdINS6_IJSA_SC_SB_EEES9_SE_SG_Li384ELb0ELb1ELb1ELb0EEENS1_19SingleTileSchedulerILb0ELb1ELb1ELi192EEEEEEEEEvNT_6ParamsE)
        .other          _ZN7cutlass13device_kernelIN5flash11enable_sm90INS1_16FlashAttnFwdSm90INS1_25CollectiveMainloopFwdSm90ILi2EN4cute5tupleIJNS5_1CILi1EEES8_S8_EEENS6_IJNS7_ILi192EEENS7_ILi144EEENS7_ILi96EEEEEELi96ENS_6half_tEfNS_4arch4Sm90ELb1ELb0ELb0ELb0ELb0ELb0ELb0ELb0ELb1ELb1ELb1ELb0EEENS1_21CollectiveEpilogueFwdINS6_IJSA_SC_SB_EEES9_SE_SG_Li384ELb0ELb1ELb1ELb0EEENS1_19SingleTileSchedulerILb0ELb1ELb1ELi192EEEEEEEEEvNT_6ParamsE,@"STO_CUDA_ENTRY STV_DEFAULT"
_ZN7cutlass13device_kernelIN5flash11enable_sm90INS1_16FlashAttnFwdSm90INS1_25CollectiveMainloopFwdSm90ILi2EN4cute5tupleIJNS5_1CILi1EEES8_S8_EEENS6_IJNS7_ILi192EEENS7_ILi144EEENS7_ILi96EEEEEELi96ENS_6half_tEfNS_4arch4Sm90ELb1ELb0ELb0ELb0ELb0ELb0ELb0ELb0ELb1ELb1ELb1ELb0EEENS1_21CollectiveEpilogueFwdINS6_IJSA_SC_SB_EEES9_SE_SG_Li384ELb0ELb1ELb1ELb0EEENS1_19SingleTileSchedulerILb0ELb1ELb1ELi192EEEEEEEEEvNT_6ParamsE:
        /* <DEDUP_REMOVED lines=17> */
.L_x_1898:
[----:B------:R-:W-:Y:S05]  /*0110*/  BSYNC B0 ;  /* 0x0000000000007941 */ /* 0x000fea0003800000 */
.L_x_1897:
        /* <DEDUP_REMOVED lines=40> */
.L_x_1899:
        /* <DEDUP_REMOVED lines=22> */
.L_x_1900:
        /* <DEDUP_REMOVED lines=18> */
.L_x_1901:
        /* <DEDUP_REMOVED lines=22> */
.L_x_1902:
        /* <DEDUP_REMOVED lines=22> */
.L_x_1903:
        /* <DEDUP_REMOVED lines=9> */
.L_x_1906:
[----:B------:R-:W-:-:S08]  /*0970*/  NOP ;  /* 0x0000000000007918 */ /* 0x000fd00000000000 */
[----:B------:R-:W0:Y:S02]  /*0980*/  USETMAXREG.TRY_ALLOC.CTAPOOL UP0, 0xa0 ;  /* 0x000000a0000079c8 */ /* 0x000e240008000600 */
[----:B0-----:R-:W-:-:S13]  /*0990*/  PLOP3.LUT P0, PT, PT, PT, UP0, 0x80, 0x0 ;  /* 0x000000000000781c */ /* 0x001fda0003f0f008 */
[----:B------:R-:W-:Y:S05]  /*09a0*/  @!P0 BRA `(.L_x_1906) ;  /* 0xfffffffc00f08947 */ /* 0x000fea000383ffff */
[----:B------:R-:W0:Y:S08]  /*09b0*/  LDC R3, c[0x0][0xc50] ;  /* 0x00031400ff037b82 */ /* 0x000e300000000800 */
[----:B------:R-:W-:Y:S06]  /*09c0*/  BAR.ARV 0x8, 0x200 ;  /* 0x0208000000007b1d */ /* 0x000fec0000002000 */
[----:B------:R-:W-:-:S02]  /*09d0*/  ISETP.NE.AND P0, PT, R18, 0x1, PT ;  /* 0x000000011200780c */ /* 0x000fc40003f05270 */
[----:B------:R-:W1:Y:S08]  /*09e0*/  S2UR UR4, SR_CTAID.Y ;  /* 0x00000000000479c3 */ /* 0x000e700000002600 */
[----:B------:R-:W2:Y:S08]  /*09f0*/  S2UR UR5, SR_CTAID.Z ;  /* 0x00000000000579c3 */ /* 0x000eb00000002700 */
[----:B------:R-:W-:Y:S06]  /*0a00*/  @!P0 BAR.ARV 0x9, 0x100 ;  /* 0x0244000000008b1d */ /* 0x000fec0000002000 */
[----:B0-----:R-:W-:Y:S01]  /*0a10*/  ISETP.NE.AND P1, PT, R3, 0x1, PT ;  /* 0x000000010300780c */ /* 0x001fe20003f25270 */
[----:B-1----:R-:W-:-:S12]  /*0a20*/  IMAD.U32 R16, RZ, RZ, UR4 ;  /* 0x00000004ff107e24 */ /* 0x002fd8000f8e00ff */
[----:B------:R-:W0:Y:S01]  /*0a30*/  @P1 LDC R0, c[0x0][0xc54] ;  /* 0x00031500ff001b82 */ /* 0x000e220000000800 */
[----:B--2---:R-:W-:-:S07]  /*0a40*/  ISETP.LE.AND P0, PT, RZ, UR5, PT ;  /* 0x00000005ff007c0c */ /* 0x004fce000bf03270 */
[----:B------:R-:W1:Y:S01]  /*0a50*/  @P1 LDC R5, c[0x0][0xc58] ;  /* 0x00031600ff051b82 */ /* 0x000e620000000800 */
[----:B0-----:R-:W-:-:S05]  /*0a60*/  @P1 IMAD.HI.U32 R0, R0, UR4, RZ ;  /* 0x0000000400001c27 */ /* 0x001fca000f8e00ff */
[----:B-1----:R-:W-:-:S05]  /*0a70*/  @P1 SHF.R.U32.HI R16, RZ, R5, R0 ;  /* 0x00000005ff101219 */ /* 0x002fca0000011600 */
[----:B------:R-:W-:-:S04]  /*0a80*/  IMAD.MOV R0, RZ, RZ, -R16 ;  /* 0x000000ffff007224 */ /* 0x000fc800078e0a10 */
[----:B------:R-:W-:Y:S01]  /*0a90*/  IMAD R17, R3, R0, UR4 ;  /* 0x0000000403117e24 */ /* 0x000fe2000f8e0200 */
[----:B------:R-:W-:Y:S06]  /*0aa0*/  @!P0 BRA `(.L_x_1907) ;  /* 0x0000012000088947 */ /* 0x000fec0003800000 */
[----:B------:R-:W0:Y:S01]  /*0ab0*/  LDC R0, c[0x0][0x448] ;  /* 0x00011200ff007b82 */ /* 0x000e220000000800 */
[----:B------:R-:W1:Y:S01]  /*0ac0*/  S2R R97, SR_CTAID.X ;  /* 0x0000000000617919 */ /* 0x000e620000002500 */
[----:B------:R-:W-:-:S06]  /*0ad0*/  IMAD.MOV.U32 R96, RZ, RZ, RZ ;  /* 0x000000ffff607224 */ /* 0x000fcc00078e00ff */
[----:B------:R-:W2:Y:S08]  /*0ae0*/  LDC.64 R8, c[0x0][0x418] ;  /* 0x00010600ff087b82 */ /* 0x000eb00000000a00 */
[----:B------:R-:W3:Y:S01]  /*0af0*/  LDC R4, c[0x0][0x288] ;  /* 0x0000a200ff047b82 */ /* 0x000ee20000000800 */
[----:B0-----:R-:W-:-:S07]  /*0b00*/  ISETP.NE.AND P1, PT, R0, 0x1, PT ;  /* 0x000000010000780c */ /* 0x001fce0003f25270 */
[----:B------:R-:W0:Y:S01]  /*0b10*/  LDC R19, c[0x0][0x424] ;  /* 0x00010900ff137b82 */ /* 0x000e220000000800 */
[----:B--2---:R-:W-:-:S07]  /*0b20*/  ISETP.NE.U32.AND P0, PT, R8, RZ, PT ;  /* 0x000000ff0800720c */ /* 0x004fce0003f05070 */
[----:B------:R-:W2:Y:S01]  /*0b30*/  LDC R98, c[0x0][0x2f0] ;  /* 0x0000bc00ff627b82 */ /* 0x000ea20000000800 */
[----:B-1----:R-:W-:Y:S01]  /*0b40*/  IMAD R97, R97, 0xc0, RZ ;  /* 0x000000c061617824 */ /* 0x002fe200078e02ff */
[----:B------:R-:W-:-:S03]  /*0b50*/  ISETP.NE.AND.EX P0, PT, R9, RZ, PT, P0 ;  /* 0x000000ff0900720c */ /* 0x000fc60003f05300 */
[----:B------:R-:W-:Y:S01]  /*0b60*/  @P1 VIADD R0, R97, 0xbf ;  /* 0x000000bf61001836 */ /* 0x000fe20000000000 */
[----:B---3--:R-:W-:Y:S02]  /*0b70*/  IADD3 R4, -R4, 0x90, RZ ;  /* 0x0000009004047810 */ /* 0x008fe40007ffe1ff */
[----:B------:R-:W1:Y:S08]  /*0b80*/  @P1 LDC R3, c[0x0][0x44c] ;  /* 0x00011300ff031b82 */ /* 0x000e700000000800 */
[----:B------:R-:W3:Y:S01]  /*0b90*/  @P1 LDC R6, c[0x0][0x450] ;  /* 0x00011400ff061b82 */ /* 0x000ee20000000800 */
[----:B0-----:R-:W-:-:S05]  /*0ba0*/  SEL R19, R19, 0x1, P0 ;  /* 0x0000000113137807 */ /* 0x001fca0000000000 */
[----:B--2---:R-:W-:Y:S02]  /*0bb0*/  IMAD R5, R19, R98, R4 ;  /* 0x0000006213057224 */ /* 0x004fe400078e0204 */
[----:B-1----:R-:W-:-:S04]  /*0bc0*/  @P1 IMAD.HI.U32 R3, R0, R3, RZ ;  /* 0x0000000300031227 */ /* 0x002fc800078e00ff */
[----:B------:R-:W-:Y:S01]  /*0bd0*/  VIADD R0, R97, 0xbf ;  /* 0x000000bf61007836 */ /* 0x000fe20000000000 */
[----:B---3--:R-:W-:Y:S01]  /*0be0*/  @P1 SHF.R.U32.HI R0, RZ, R6, R3 ;  /* 0x00000006ff001219 */ /* 0x008fe20000011603 */
[----:B------:R-:W-:Y:S01]  /*0bf0*/  IMAD R3, R19, R98, 0x8f ;  /* 0x0000008f13037424 */ /* 0x000fe200078e0262 */
[----:B------:R-:W-:Y:S02]  /*0c00*/  SHF.R.U32.HI R6, RZ, 0x10, R17 ;  /* 0x00000010ff067819 */ /* 0x000fe40000011611 */
[----:B------:R-:W-:Y:S01]  /*0c10*/  LOP3.LUT R17, R17, 0xffff, RZ, 0xc0, !PT ;  /* 0x0000ffff11117812 */ /* 0x000fe200078ec0ff */
[----:B------:R-:W-:Y:S01]  /*0c20*/  IMAD.IADD R0, R5, 0x1, R0 ;  /* 0x0000000105007824 */ /* 0x000fe200078e0200 */
[----:B------:R-:W-:Y:S01]  /*0c30*/  ISETP.NE.AND P0, PT, R6, RZ, PT ;  /* 0x000000ff0600720c */ /* 0x000fe20003f05270 */
[----:B------:R-:W-:-:S04]  /*0c40*/  IMAD.HI R3, R3, 0x38e38e39, RZ ;  /* 0x38e38e3903037827 */ /* 0x000fc800078e02ff */
[----:B------:R-:W-:Y:S01]  /*0c50*/  IMAD.HI R4, R0, 0x38e38e39, RZ ;  /* 0x38e38e3900047827 */ /* 0x000fe200078e02ff */
[----:B------:R-:W-:-:S04]  /*0c60*/  SHF.R.U32.HI R0, RZ, 0x1f, R3 ;  /* 0x0000001fff007819 */ /* 0x000fc80000011603 */
[----:B------:R-:W-:Y:S02]  /*0c70*/  SHF.R.U32.HI R5, RZ, 0x1f, R4 ;  /* 0x0000001fff057819 */ /* 0x000fe40000011604 */
[----:B------:R-:W-:Y:S01]  /*0c80*/  LEA.HI.SX32 R0, R3, R0, 0x1b ;  /* 0x0000000003007211 */ /* 0x000fe200078fdaff */
[----:B------:R-:W0:Y:S01]  /*0c90*/  @!P0 LDC R6, c[0x0][0x9f0] ;  /* 0x00027c00ff068b82 */ /* 0x000e220000000800 */
[----:B------:R-:W-:-:S04]  /*0ca0*/  LEA.HI.SX32 R5, R4, R5, 0x1b ;  /* 0x0000000504057211 */ /* 0x000fc800078fdaff */
[----:B------:R-:W-:-:S04]  /*0cb0*/  VIMNMX R11, R0, R5, PT ;  /* 0x00000005000b7248 */ /* 0x000fc80003fe0100 */
[----:B------:R-:W-:-:S13]  /*0cc0*/  ISETP.GE.AND P1, PT, R11, 0x1, PT ;  /* 0x000000010b00780c */ /* 0x000fda0003f26270 */
[----:B------:R-:W-:Y:S05]  /*0cd0*/  @!P1 BRA `(.L_x_1908) ;  /* 0x00000000006c9947 */ /* 0x000fea0003800000 */
        /* <DEDUP_REMOVED lines=27> */
.L_x_1908:
[-C--:B------:R-:W-:Y:S01]  /*0e90*/  IMAD R17, R17, R96.reuse, RZ ;  /* 0x0000006011117224 */ /* 0x080fe200078e02ff */
[----:B------:R-:W-:Y:S01]  /*0ea0*/  PLOP3.LUT P0, PT, PT, PT, PT, 0x80, 0x0 ;  /* 0x000000000000781c */ /* 0x000fe20003f0f070 */
[----:B------:R-:W-:Y:S01]  /*0eb0*/  VIADD R99, R2, 0xffffff80 ;  /* 0xffffff8002637836 */ /* 0x000fe20000000000 */
[----:B------:R-:W-:Y:S02]  /*0ec0*/  CS2R R4, SRZ ;  /* 0x0000000000047805 */ /* 0x000fe4000001ff00 */
[----:B------:R-:W-:Y:S02]  /*0ed0*/  CS2R R70, SRZ ;  /* 0x0000000000467805 */ /* 0x000fe4000001ff00 */
[----:B------:R-:W-:Y:S02]  /*0ee0*/  VIADDMNMX R96, R17, R96, R11, PT ;  /* 0x0000006011607246 */ /* 0x000fe4000380010b */
[----:B------:R-:W-:Y:S02]  /*0ef0*/  CS2R R68, SRZ ;  /* 0x0000000000447805 */ /* 0x000fe4000001ff00 */
        /* <DEDUP_REMOVED lines=23> */
[----:B------:R-:W-:Y:S01]  /*1070*/  IMAD R98, R19, R98, RZ ;  /* 0x0000006213627224 */ /* 0x000fe200078e02ff */
[----:B------:R-:W-:Y:S06]  /*1080*/  @!P1 BRA `(.L_x_1909) ;  /* 0x000000c400349947 */ /* 0x000fec0003800000 */
[----:B------:R-:W-:Y:S01]  /*1090*/  SHF.R.S32.HI R100, RZ, 0x1f, R99 ;  /* 0x0000001fff647819 */ /* 0x000fe20000011463 */
[----:B------:R-:W1:Y:S01]  /*10a0*/  S2UR UR6, SR_CgaCtaId ;  /* 0x00000000000679c3 */ /* 0x000e620000008800 */
[----:B------:R-:W-:Y:S02]  /*10b0*/  UMOV UR56, 0x400 ;  /* 0x0000040000387882 */ /* 0x000fe40000000000 */
[----:B------:R-:W-:-:S04]  /*10c0*/  LEA.HI R101, R100, R99, RZ, 0x7 ;  /* 0x0000006364657211 */ /* 0x000fc800078f38ff */
[----:B------:R-:W-:-:S05]  /*10d0*/  SHF.R.S32.HI R102, RZ, 0x7, R101 ;  /* 0x00000007ff667819 */ /* 0x000fca0000011465 */
[----:B------:R-:W2:Y:S01]  /*10e0*/  SHFL.IDX PT, R0, R102, RZ, 0x1f ;  /* 0x00001fff66007589 */ /* 0x000ea200000e0000 */
[----:B-1----:R-:W-:-:S04]  /*10f0*/  ULEA UR56, UR6, UR56, 0x18 ;  /* 0x0000003806387291 */ /* 0x002fc8000f8ec03f */
[----:B------:R-:W-:-:S04]  /*1100*/  UIADD3 UR6, UR56, 0x24300, URZ ;  /* 0x0002430038067890 */ /* 0x000fc8000fffe03f */
[----:B------:R-:W-:Y:S01]  /*1110*/  ULOP3.LUT UP0, URZ, UR6, 0x9f, URZ, 0xc0, !UPT ;  /* 0x0000009f063f7892 */ /* 0x000fe2000f80c03f */
[----:B--2---:R-:W-:-:S05]  /*1120*/  R2UR UR58, R0 ;  /* 0x00000000003a72ca */ /* 0x004fca00000e0000 */
        /* <DEDUP_REMOVED lines=27> */
[----:B--2---:R-:W-:Y:S05]  /*12e0*/  CALL.ABS.NOINC R14 ;  /* 0x000000000e007343 */ /* 0x004fea0003c00000 */
.L_x_1910:
[----:B------:R-:W-:Y:S02]  /*12f0*/  SHF.L.U32 R0, RZ, 0x1f, RZ ;  /* 0x0000001fff007819 */ /* 0x000fe400000006ff */
[----:B------:R-:W-:Y:S02]  /*1300*/  LOP3.LUT R22, R22, 0x1, RZ, 0xfc, !PT ;  /* 0x0000000116167812 */ /* 0x000fe400078efcff */
[----:B------:R-:W1:Y:S02]  /*1310*/  SYNCS.PHASECHK.TRANS64.TRYWAIT P1, [UR56+0x31c00], R0 ;  /* 0x031c0000ff0075a7 */ /* 0x000e640008020178 */
[----:B------:R-:W-:Y:S01]  /*1320*/  ISETP.NE.AND P0, PT, R22, 0x3, PT ;  /* 0x000000031600780c */ /* 0x000fe20003f05270 */
[----:B-1----:R-:W-:-:S12]  /*1330*/  @!P1 BRA `(.L_x_1911) ;  /* 0x0000011400ec9947 */ /* 0x002fd80003800000 */
.L_x_2032:
[----:B------:R-:W-:Y:S05]  /*1340*/  @!P0 BRA `(.L_x_1912) ;  /* 0x0000000000048947 */ /* 0x000fea0003800000 */
[----:B------:R-:W-:Y:S01]  /*1350*/  BPT.TRAP 0x1 ;  /* 0x000000040000795c */ /* 0x000fe20000300000 */
.L_x_1912:
[----:B------:R2:W3:Y:S01]  /*1360*/  SYNCS.PHASECHK.TRANS64.TRYWAIT P2, [UR56+0x31c30], R0 ;  /* 0x031c3000ff0075a7 */ /* 0x0004e20008040178 */
[----:B------:R-:W-:Y:S05]  /*1370*/  @!P0 BRA `(.L_x_1913) ;  /* 0x0000000000048947 */ /* 0x000fea0003800000 */
[----:B------:R-:W-:Y:S01]  /*1380*/  BPT.TRAP 0x1 ;  /* 0x000000040000795c */ /* 0x000fe20000300000 */
.L_x_1913:
[----:B------:R-:W-:Y:S01]  /*1390*/  IMAD.U32 R144, RZ, RZ, UR36 ;  /* 0x00000024ff907e24 */ /* 0x000fe2000f8e00ff */
[----:B------:R-:W-:-:S04]  /*13a0*/  ISETP.NE.AND P1, PT, R23, RZ, PT ;  /* 0x000000ff1700720c */ /* 0x000fc80003f25270 */
[----:B------:R-:W-:Y:S01]  /*13b0*/  LOP3.LUT R144, R144, 0x10000, RZ, 0xfc, !PT ;  /* 0x0001000090907812 */ /* 0x000fe200078efcff */
[----:B---3--:R-:W-:Y:S08]  /*13c0*/  @P2 BRA `(.L_x_1914) ;  /* 0x0000000000082947 */ /* 0x008ff00003800000 */
[----:B------:R-:W3:Y:S02]  /*13d0*/  SYNCS.PHASECHK.TRANS64.TRYWAIT P2, [UR56+0x31c30], R0 ;  /* 0x031c3000ff0075a7 */ /* 0x000ee40008040178 */
[----:B---3--:R-:W-:Y:S05]  /*13e0*/  @!P2 BRA `(.L_x_1915) ;  /* 0x0000011400d8a947 */ /* 0x008fea0003800000 */
.L_x_1914:
[----:B------:R-:W-:Y:S05]  /*13f0*/  WARPSYNC.ALL ;  /* 0x0000000000007948 */ /* 0x000fea0003800000 */
[----:B------:R-:W-:Y:S01]  /*1400*/  IMAD.MOV.U32 R145, RZ, RZ, -0x7fffffe0 ;  /* 0x80000020ff917424 */ /* 0x000fe200078e00ff */
[----:B------:R-:W-:Y:S01]  /*1410*/  UIADD3 UR4, UR56, 0x16a00, URZ ;  /* 0x00016a0038047890 */ /* 0x000fe2000fffe03f */
[C---:B------:R-:W-:Y:S01]  /*1420*/  R2UR UR8, R144.reuse ;  /* 0x00000000900872ca */ /* 0x040fe200000e0000 */
[----:B------:R-:W-:Y:S02]  /*1430*/  WARPGROUP.ARRIVE ;  /* 0x00000000000079c5 */ /* 0x000fe40000000000 */
        /* <DEDUP_REMOVED lines=15> */
[----:B------:R-:W-:Y:S01]  /*1530*/  UIADD3 UR6, UR7, 0x80, URZ ;  /* 0x0000008007067890 */ /* 0x000fe2000fffe03f */
[----:B------:R-:W-:Y:S01]  /*1540*/  R2UR UR21, R145 ;  /* 0x00000000911572ca */ /* 0x000fe200000e0000 */
[----:B------:R-:W-:Y:S01]  /*1550*/  UMOV UR10, UR7 ;  /* 0x00000007000a7c82 */ /* 0x000fe20008000000 */
[----:B------:R-:W-:Y:S01]  /*1560*/  UMOV UR27, 0x80000020 ;  /* 0x80000020001b7882 */ /* 0x000fe20000000000 */
[----:B------:R-:W-:Y:S01]  /*1570*/  HGMMA.64x16x16.F32 R88, gdesc[UR8], RZ, !UPT, gsb0 ;  /* 0x00200000085879f0 */ /* 0x000fe2000c0008ff */
[----:B------:R-:W-:Y:S01]  /*1580*/  UMOV UR14, UR4 ;  /* 0x00000004000e7c82 */ /* 0x000fe20008000000 */
[----:B------:R-:W-:Y:S01]  /*1590*/  UIADD3 UR8, UR7, 0xc0, URZ ;  /* 0x000000c007087890 */ /* 0x000fe2000fffe03f */
[----:B------:R-:W-:Y:S01]  /*15a0*/  R2UR UR4, R144 ;  /* 0x00000000900472ca */ /* 0x000fe200000e0000 */
[----:B------:R-:W-:Y:S01]  /*15b0*/  UMOV UR18, UR6 ;  /* 0x0000000600127c82 */ /* 0x000fe20008000000 */
[----:B------:R-:W-:Y:S01]  /*15c0*/  UIADD3 UR10, UR7, 0x100, URZ ;  /* 0x00000100070a7890 */ /* 0x000fe2000fffe03f */
[----:B------:R-:W3:Y:S01]  /*15d0*/  LDC R5, c[0x0][0x448] ;  /* 0x00011200ff057b82 */ /* 0x000ee20000000800 */
[----:B------:R-:W-:Y:S01]  /*15e0*/  UMOV UR23, 0x80000020 ;  /* 0x8000002000177882 */ /* 0x000fe20000000000 */
[----:B------:R-:W-:Y:S01]  /*15f0*/  UIADD3 UR6, UR7, 0x140, URZ ;  /* 0x0000014007067890 */ /* 0x000fe2000fffe03f */
[----:B-1----:R-:W-:Y:S01]  /*1600*/  IMAD.HI R3, R102, 0x55555556, RZ ;  /* 0x5555555666037827 */ /* 0x002fe200078e02ff */
[----:B------:R-:W-:Y:S01]  /*1610*/  UMOV UR26, UR8 ;  /* 0x00000008001a7c82 */ /* 0x000fe20008000000 */
[----:B------:R-:W-:Y:S01]  /*1620*/  UIADD3 UR8, UR7, 0x180, URZ ;  /* 0x0000018007087890 */ /* 0x000fe2000fffe03f */
[----:B--2---:R-:W-:Y:S01]  /*1630*/  LOP3.LUT R0, R101, 0xffffff80, RZ, 0xc0, !PT ;  /* 0xffffff8065007812 */ /* 0x004fe200078ec0ff */
[----:B------:R-:W-:Y:S01]  /*1640*/  UMOV UR22, UR10 ;  /* 0x0000000a00167c82 */ /* 0x000fe20008000000 */
[----:B------:R-:W-:Y:S01]  /*1650*/  UIADD3 UR10, UR7, 0x1c0, URZ ;  /* 0x000001c0070a7890 */ /* 0x000fe2000fffe03f */
[----:B------:R-:W-:Y:S01]  /*1660*/  LEA.HI R3, R3, R3, RZ, 0x1 ;  /* 0x0000000303037211 */ /* 0x000fe200078f08ff */
[----:B------:R-:W-:Y:S01]  /*1670*/  UIADD3 UR28, UR4, 0x2, URZ ;  /* 0x00000002041c7890 */ /* 0x000fe2000fffe03f */
[----:B------:R-:W-:Y:S01]  /*1680*/  IMAD.IADD R0, R99, 0x1, -R0 ;  /* 0x0000000163007824 */ /* 0x000fe200078e0a00 */
[----:B------:R-:W-:Y:S01]  /*1690*/  UIADD3 UR30, UR7, 0x2, URZ ;  /* 0x00000002071e7890 */ /* 0x000fe2000fffe03f */
[----:B------:R-:W-:Y:S01]  /*16a0*/  LEA.HI R4, R100, R99, RZ, 0x2 ;  /* 0x0000006364047211 */ /* 0x000fe200078f10ff */
[----:B------:R-:W-:Y:S01]  /*16b0*/  UMOV UR29, 0x80000020 ;  /* 0x80000020001d7882 */ /* 0x000fe20000000000 */
[----:B------:R-:W-:Y:S01]  /*16c0*/  UMOV UR31, 0x80000020 ;  /* 0x80000020001f7882 */ /* 0x000fe20000000000 */
[----:B------:R-:W-:Y:S01]  /*16d0*/  UIADD3 UR5, UR7, 0xc2, URZ ;  /* 0x000000c207057890 */ /* 0x000fe2000fffe03f */
[----:B------:R-:W-:Y:S01]  /*16e0*/  IMAD R102, R3, -0x3, R102 ;  /* 0xfffffffd03667824 */ /* 0x000fe200078e0266 */
[----:B------:R-:W-:Y:S01]  /*16f0*/  UMOV UR9, 0x80000020 ;  /* 0x8000002000097882 */ /* 0x000fe20000000000 */
[----:B------:R-:W-:Y:S01]  /*1700*/  UMOV UR11, 0x80000020 ;  /* 0x80000020000b7882 */ /* 0x000fe20000000000 */
[----:B------:R-:W-:-:S02]  /*1710*/  SHF.R.S32.HI R3, RZ, 0x1f, R0 ;  /* 0x0000001fff037819 */ /* 0x000fc40000011400 */
[----:B0-----:R-:W-:Y:S02]  /*1720*/  LOP3.LUT R6, R4, 0xfffffffc, RZ, 0xc0, !PT ;  /* 0xfffffffc04067812 */ /* 0x001fe400078ec0ff */
[-C--:B------:R-:W-:Y:S02]  /*1730*/  LEA.HI R4, R3, R0.reuse, RZ, 0x2 ;  /* 0x0000000003047211 */ /* 0x080fe400078f10ff */
[----:B---3--:R-:W-:Y:S01]  /*1740*/  ISETP.NE.AND P2, PT, R5, 0x1, PT ;  /* 0x000000010500780c */ /* 0x008fe20003f45270 */
[----:B------:R-:W-:Y:S01]  /*1750*/  IMAD.IADD R7, R99, 0x1, -R6 ;  /* 0x0000000163077824 */ /* 0x000fe200078e0a06 */
[----:B------:R-:W-:Y:S02]  /*1760*/  LEA.HI R5, R3, R0, RZ, 0x5 ;  /* 0x0000000003057211 */ /* 0x000fe400078f28ff */
[--C-:B------:R-:W-:Y:S02]  /*1770*/  SHF.R.S32.HI R3, RZ, 0x2, R4.reuse ;  /* 0x00000002ff037819 */ /* 0x100fe40000011404 */
[----:B------:R-:W-:-:S02]  /*1780*/  SHF.R.S32.HI R8, RZ, 0x1f, R4 ;  /* 0x0000001fff087819 */ /* 0x000fc40000011404 */
[----:B------:R-:W-:Y:S02]  /*1790*/  SHF.R.S32.HI R6, RZ, 0x5, R5 ;  /* 0x00000005ff067819 */ /* 0x000fe40000011405 */
[----:B------:R-:W-:Y:S02]  /*17a0*/  LEA.HI R8, R8, R3, RZ, 0x3 ;  /* 0x0000000308087211 */ /* 0x000fe400078f18ff */
[----:B------:R-:W-:Y:S01]  /*17b0*/  LEA.HI R5, R7, R7, RZ, 0x1 ;  /* 0x0000000707057211 */ /* 0x000fe200078f08ff */
[----:B------:R-:W-:Y:S01]  /*17c0*/  IMAD R9, R6, 0x10, R97 ;  /* 0x0000001006097824 */ /* 0x000fe200078e0261 */
[----:B------:R-:W-:Y:S02]  /*17d0*/  LOP3.LUT R8, R8, 0xfffffff8, RZ, 0xc0, !PT ;  /* 0xfffffff808087812 */ /* 0x000fe400078ec0ff */
[----:B------:R-:W-:Y:S02]  /*17e0*/  LOP3.LUT R6, R5, 0x1ffffffe, RZ, 0xc0, !PT ;  /* 0x1ffffffe05067812 */ /* 0x000fe400078ec0ff */
[----:B------:R-:W-:Y:S01]  /*17f0*/  IADD3 R9, R9, R3, -R8 ;  /* 0x0000000309097210 */ /* 0x000fe20007ffe808 */
[----:B------:R-:W0:Y:S01]  /*1800*/  LDC R5, c[0x0][0x288] ;  /* 0x0000a200ff057b82 */ /* 0x000e220000000800 */
[----:B------:R-:W-:-:S02]  /*1810*/  WARPGROUP.DEPBAR.LE gsb0, 0x0 ;  /* 0x00008000000079c5 */ /* 0x000fc40000010000 */
[----:B------:R-:W-:Y:S01]  /*1820*/  WARPGROUP.ARRIVE ;  /* 0x00000000000079c5 */ /* 0x000fe20000000000 */
[----:B------:R-:W-:Y:S01]  /*1830*/  IMAD.IADD R6, R7, 0x1, -R6 ;  /* 0x0000000107067824 */ /* 0x000fe200078e0a06 */
[----:B------:R-:W-:Y:S01]  /*1840*/  LOP3.LUT R11, R4, 0x7ffffffc, RZ, 0xc0, !PT ;  /* 0x7ffffffc040b7812 */ /* 0x000fe200078ec0ff */
[----:B------:R-:W-:Y:S02]  /*1850*/  IMAD R9, R102, 0x40, R9 ;  /* 0x0000004066097824 */ /* 0x000fe400078e0209 */
[----:B------:R-:W1:Y:S01]  /*1860*/  @P2 LDC R3, c[0x0][0x44c] ;  /* 0x00011300ff032b82 */ /* 0x000e620000000800 */
[----:B------:R-:W-:Y:S01]  /*1870*/  HGMMA.64x16x16.F32 R80, gdesc[UR12], RZ, !UPT, gsb0 ;  /* 0x002000000c5079f0 */ /* 0x000fe2000c0008ff */
[----:B------:R-:W-:Y:S01]  /*1880*/  R2UR UR12, R144 ;  /* 0x00000000900c72ca */ /* 0x000fe200000e0000 */
[----:B------:R-:W-:Y:S01]  /*1890*/  UMOV UR14, UR6 ;  /* 0x00000006000e7c82 */ /* 0x000fe20008000000 */
[----:B------:R-:W-:Y:S01]  /*18a0*/  R2UR UR13, R145 ;  /* 0x00000000910d72ca */ /* 0x000fe200000e0000 */
[----:B------:R-:W-:Y:S01]  /*18b0*/  UMOV UR15, 0x80000020 ;  /* 0x80000020000f7882 */ /* 0x000fe20000000000 */
[----:B------:R-:W-:Y:S01]  /*18c0*/  UIADD3 UR6, UR7, 0x200, URZ ;  /* 0x0000020007067890 */ /* 0x000fe2000fffe03f */
[----:B------:R-:W-:Y:S01]  /*18d0*/  IMAD R10, R6, 0x8, R9 ;  /* 0x00000008060a7824 */ /* 0x000fe200078e0209 */
[----:B------:R-:W2:Y:S01]  /*18e0*/  @P2 LDC R8, c[0x0][0x450] ;  /* 0x00011400ff082b82 */ /* 0x000ea20000000800 */
[----:B------:R-:W-:-:S02]  /*18f0*/  IMAD.MOV.U32 R7, RZ, RZ, -0x90 ;  /* 0xffffff70ff077424 */ /* 0x000fc400078e00ff */
[----:B------:R-:W-:Y:S02]  /*1900*/  IMAD.MOV.U32 R21, RZ, RZ, R10 ;  /* 0x000000ffff157224 */ /* 0x000fe400078e000a */
[----:B------:R-:W-:Y:S02]  /*1910*/  IMAD.IADD R11, R0, 0x1, -R11 ;  /* 0x00000001000b7824 */ /* 0x000fe400078e0a0b */
[----:B------:R-:W-:-:S04]  /*1920*/  IMAD R4, R96, R7, 0x91 ;  /* 0x0000009160047424 */ /* 0x000fc800078e0207 */
[----:B------:R-:W-:Y:S02]  /*1930*/  IMAD R4, R11, -0x2, R4 ;  /* 0xfffffffe0b047824 */ /* 0x000fe400078e0204 */
[----:B-1----:R-:W-:-:S03]  /*1940*/  @P2 IMAD.HI.U32 R3, R10, R3, RZ ;  /* 0x000000030a032227 */ /* 0x002fc600078e00ff */
[--C-:B0-----:R-:W-:Y:S02]  /*1950*/  IADD3 R110, R4, -R5, R98.reuse ;  /* 0x80000005046e7210 */ /* 0x101fe40007ffe062 */
[----:B--2---:R-:W-:Y:S01]  /*1960*/  @P2 SHF.R.U32.HI R21, RZ, R8, R3 ;  /* 0x00000008ff152219 */ /* 0x004fe20000011603 */
[----:B------:R-:W-:-:S04]  /*1970*/  IMAD R3, R96, -0x90, R98 ;  /* 0xffffff7060037824 */ /* 0x000fc800078e0262 */
[----:B------:R-:W0:Y:S01]  /*1980*/  SHFL.IDX PT, R6, R21, 0x1, 0x1c1f ;  /* 0x003c1f0015067f89 */ /* 0x000e2200000e0000 */
[----:B------:R-:W-:-:S03]  /*1990*/  VIADD R0, R3, 0x90 ;  /* 0x0000009003007836 */ /* 0x000fc60000000000 */
[----:B------:R-:W1:Y:S01]  /*19a0*/  SHFL.IDX PT, R21, R21, RZ, 0x1c1f ;  /* 0x001c1fff15157589 */ /* 0x000e6200000e0000 */
[----:B------:R-:W-:Y:S01]  /*19b0*/  IMAD R9, R11, -0x2, R0 ;  /* 0xfffffffe0b097824 */ /* 0x000fe200078e0200 */
        /* <DEDUP_REMOVED lines=8> */
[-CC-:B0-----:R-:W-:Y:S02]  /*1a40*/  VIADDMNMX R0, R6, R110.reuse, R9.reuse, PT ;  /* 0x0000006e06007246 */ /* 0x181fe40003800109 */
[----:B-1----:R-:W-:Y:S02]  /*1a50*/  VIADDMNMX R9, R21, R110, R9, PT ;  /* 0x0000006e15097246 */ /* 0x002fe40003800109 */
[----:B------:R-:W-:-:S02]  /*1a60*/  ISETP.GT.AND P3, PT, R0, RZ, PT ;  /* 0x000000ff0000720c */ /* 0x000fc40003f64270 */
[C---:B------:R-:W-:Y:S02]  /*1a70*/  ISETP.GT.AND P4, PT, R0.reuse, 0x1, PT ;  /* 0x000000010000780c */ /* 0x040fe40003f84270 */
[----:B------:R-:W-:Y:S01]  /*1a80*/  ISETP.GT.AND P5, PT, R0, 0x8, PT ;  /* 0x000000080000780c */ /* 0x000fe20003fa4270 */
        /* <DEDUP_REMOVED lines=19> */
[----:B------:R-:W-:Y:S02]  /*1bc0*/  UIADD3 UR12, UR4, 0x302, URZ ;  /* 0x00000302040c7890 */ /* 0x000fe4000fffe03f */
[----:B------:R-:W-:Y:S01]  /*1bd0*/  UIADD3 UR14, UR7, 0x242, URZ ;  /* 0x00000242070e7890 */ /* 0x000fe2000fffe03f */
[----:B------:R-:W-:Y:S01]  /*1be0*/  UMOV UR13, 0x80000020 ;  /* 0x80000020000d7882 */ /* 0x000fe20000000000 */
        /* <DEDUP_REMOVED lines=10> */
[----:B------:R-:W-:Y:S03]  /*1c90*/  HGMMA.64x16x16.F32 R32, gdesc[UR24], RZ, !UPT, gsb0 ;  /* 0x00200000182079f0 */ /* 0x000fe6000c0008ff */
[----:B------:R-:W-:Y:S02]  /*1ca0*/  WARPGROUP.DEPBAR.LE gsb0, 0x0 ;  /* 0x00008000000079c5 */ /* 0x000fe40000010000 */
[----:B------:R-:W-:-:S06]  /*1cb0*/  WARPGROUP.ARRIVE ;  /* 0x00000000000079c5 */ /* 0x000fcc0000000000 */
[----:B------:R-:W-:Y:S01]  /*1cc0*/  HGMMA.64x16x16.F32 R24, gdesc[UR20], RZ, !UPT, gsb0 ;  /* 0x00200000141879f0 */ /* 0x000fe2000c0008ff */
[----:B------:R-:W-:Y:S02]  /*1cd0*/  UIADD3 UR20, UR4, 0x602, URZ ;  /* 0x0000060204147890 */ /* 0x000fe4000fffe03f */
[----:B------:R-:W-:Y:S02]  /*1ce0*/  UIADD3 UR4, UR7, 0x540, URZ ;  /* 0x0000054007047890 */ /* 0x000fe4000fffe03f */
[----:B------:R-:W-:Y:S01]  /*1cf0*/  UIADD3 UR22, UR7, 0x482, URZ ;  /* 0x0000048207167890 */ /* 0x000fe2000fffe03f */
[----:B------:R-:W-:Y:S01]  /*1d00*/  UMOV UR21, 0x80000020 ;  /* 0x8000002000157882 */ /* 0x000fe20000000000 */
        /* <DEDUP_REMOVED lines=204> */
[----:B------:R-:W-:Y:S01]  /*29d0*/  ISETP.GT.AND P3, PT, R0, 0x9, PT ;  /* 0x000000090000780c */ /* 0x000fe20003f64270 */
[----:B------:R-:W-:Y:S01]  /*29e0*/  HGMMA.64x16x16.F32 R80, gdesc[UR20], R80, gsb0 ;  /* 0x00200000145079f0 */ /* 0x000fe20008000850 */
[----:B------:R-:W-:Y:S01]  /*29f0*/  UIADD3 UR22, UR7, 0x502, URZ ;  /* 0x0000050207167890 */ /* 0x000fe2000fffe03f */
[----:B------:R-:W-:Y:S01]  /*2a00*/  FSEL R130, R94, -INF , P5 ;  /* 0xff8000005e827808 */ /* 0x000fe20002800000 */
[----:B------:R-:W-:Y:S01]  /*2a10*/  UMOV UR23, 0x80000020 ;  /* 0x8000002000177882 */ /* 0x000fe20000000000 */
[----:B------:R-:W-:-:S02]  /*2a20*/  FMNMX.FTZ R3, R122, R128, !PT ;  /* 0x000000807a037209 */ /* 0x000fc40007810000 */
[----:B------:R-:W-:Y:S02]  /*2a30*/  ISETP.GT.AND P4, PT, R0, 0x10, PT ;  /* 0x000000100000780c */ /* 0x000fe40003f84270 */
[----:B------:R-:W-:Y:S02]  /*2a40*/  FSEL R132, R95, -INF , P3 ;  /* 0xff8000005f847808 */ /* 0x000fe40001800000 */
[----:B------:R-:W-:Y:S02]  /*2a50*/  FMNMX.FTZ R3, R130, R3, !PT ;  /* 0x0000000382037209 */ /* 0x000fe40007810000 */
[----:B------:R-:W-:Y:S02]  /*2a60*/  ISETP.GT.AND P3, PT, R0, 0x11, PT ;  /* 0x000000110000780c */ /* 0x000fe40003f64270 */
[----:B------:R-:W-:Y:S02]  /*2a70*/  FMNMX.FTZ R3, R132, R3, !PT ;  /* 0x0000000384037209 */ /* 0x000fe40007810000 */
[----:B------:R-:W-:-:S04]  /*2a80*/  ISETP.GT.AND P5, PT, R9, 0x8, PT ;  /* 0x000000080900780c */ /* 0x000fc80003fa4270 */
[----:B------:R-:W-:Y:S01]  /*2a90*/  FSEL R92, R92, -INF , P5 ;  /* 0xff8000005c5c7808 */ /* 0x000fe20002800000 */
[----:B------:R-:W-:Y:S02]  /*2aa0*/  WARPGROUP.DEPBAR.LE gsb0, 0x0 ;  /* 0x00008000000079c5 */ /* 0x000fe40000010000 */
[----:B------:R-:W-:Y:S01]  /*2ab0*/  WARPGROUP.ARRIVE ;  /* 0x00000000000079c5 */ /* 0x000fe20000000000 */
[----:B------:R-:W-:Y:S02]  /*2ac0*/  FSEL R118, R82, -INF , P4 ;  /* 0xff80000052767808 */ /* 0x000fe40002000000 */
[----:B------:R-:W-:Y:S02]  /*2ad0*/  ISETP.GT.AND P4, PT, R0, 0x18, PT ;  /* 0x000000180000780c */ /* 0x000fe40003f84270 */
[----:B------:R-:W-:Y:S01]  /*2ae0*/  FSEL R82, R83, -INF , P3 ;  /* 0xff80000053527808 */ /* 0x000fe20001800000 */
[----:B------:R-:W-:Y:S01]  /*2af0*/  HGMMA.64x16x16.F32 R72, gdesc[UR20], R72, gsb0 ;  /* 0x00200000144879f0 */ /* 0x000fe20008000848 */
[----:B------:R-:W-:Y:S01]  /*2b00*/  UIADD3 UR22, UR7, 0x542, URZ ;  /* 0x0000054207167890 */ /* 0x000fe2000fffe03f */
[----:B------:R-:W-:Y:S01]  /*2b10*/  FMNMX.FTZ R3, R118, R3, !PT ;  /* 0x0000000376037209 */ /* 0x000fe20007810000 */
[----:B------:R-:W-:Y:S01]  /*2b20*/  UMOV UR23, 0x80000020 ;  /* 0x8000002000177882 */ /* 0x000fe20000000000 */
[----:B------:R-:W-:-:S02]  /*2b30*/  ISETP.GT.AND P3, PT, R0, 0x19, PT ;  /* 0x000000190000780c */ /* 0x000fc40003f64270 */
[----:B------:R-:W-:Y:S02]  /*2b40*/  FSEL R112, R86, -INF , P4 ;  /* 0xff80000056707808 */ /* 0x000fe40002000000 */
[----:B------:R-:W-:Y:S02]  /*2b50*/  FMNMX.FTZ R3, R82, R3, !PT ;  /* 0x0000000352037209 */ /* 0x000fe40007810000 */
[----:B------:R-:W-:Y:S02]  /*2b60*/  ISETP.GT.AND P4, PT, R0, 0x20, PT ;  /* 0x000000200000780c */ /* 0x000fe40003f84270 */
[----:B------:R-:W-:Y:S02]  /*2b70*/  FSEL R114, R87, -INF , P3 ;  /* 0xff80000057727808 */ /* 0x000fe40001800000 */
[----:B------:R-:W-:Y:S02]  /*2b80*/  FMNMX.FTZ R3, R112, R3, !PT ;  /* 0x0000000370037209 */ /* 0x000fe40007810000 */
[----:B------:R-:W-:-:S02]  /*2b90*/  ISETP.GT.AND P3, PT, R0, 0x21, PT ;  /* 0x000000210000780c */ /* 0x000fc40003f64270 */
[----:B------:R-:W-:Y:S01]  /*2ba0*/  FMNMX.FTZ R3, R114, R3, !PT ;  /* 0x0000000372037209 */ /* 0x000fe20007810000 */
        /* <DEDUP_REMOVED lines=30> */
[----:B------:R-:W-:Y:S01]  /*2d90*/  FSEL R106, R71, -INF , P3 ;  /* 0xff800000476a7808 */ /* 0x000fe20001800000 */
[----:B------:R-:W-:Y:S01]  /*2da0*/  IMAD.U32 R71, RZ, RZ, UR56 ;  /* 0x00000038ff477e24 */ /* 0x000fe2000f8e00ff */
        /* <DEDUP_REMOVED lines=60> */
[----:B------:R-:W-:-:S02]  /*3170*/  FMNMX.FTZ R3, R34, R3, !PT ;  /* 0x0000000322037209 */ /* 0x000fc40007810000 */
[----:B------:R-:W-:Y:S02]  /*3180*/  ISETP.GT.AND P3, PT, R0, 0x79, PT ;  /* 0x000000790000780c */ /* 0x000fe40003f64270 */
[----:B------:R-:W-:Y:S02]  /*3190*/  FSEL R38, R38, -INF , P4 ;  /* 0xff80000026267808 */ /* 0x000fe40002000000 */
[----:B------:R-:W-:Y:S02]  /*31a0*/  FMNMX.FTZ R3, R22, R3, !PT ;  /* 0x0000000316037209 */ /* 0x000fe40007810000 */
[----:B------:R-:W-:Y:S02]  /*31b0*/  ISETP.GT.AND P4, PT, R0, 0x80, PT ;  /* 0x000000800000780c */ /* 0x000fe40003f84270 */
[----:B------:R-:W-:Y:S02]  /*31c0*/  FSEL R58, R39, -INF , P3 ;  /* 0xff800000273a7808 */ /* 0x000fe40001800000 */
[----:B------:R-:W-:-:S02]  /*31d0*/  FMNMX.FTZ R3, R38, R3, !PT ;  /* 0x0000000326037209 */ /* 0x000fc40007810000 */
[----:B------:R-:W-:Y:S02]  /*31e0*/  ISETP.GT.AND P3, PT, R0, 0x81, PT ;  /* 0x000000810000780c */ /* 0x000fe40003f64270 */
[----:B------:R-:W-:Y:S01]  /*31f0*/  FMNMX.FTZ R3, R58, R3, !PT ;  /* 0x000000033a037209 */ /* 0x000fe20007810000 */
[----:B------:R-:W-:Y:S02]  /*3200*/  WARPGROUP.DEPBAR.LE gsb0, 0x0 ;  /* 0x00008000000079c5 */ /* 0x000fe40000010000 */
[----:B------:R-:W-:Y:S02]  /*3210*/  FSEL R26, R26, -INF , P4 ;  /* 0xff8000001a1a7808 */ /* 0x000fe40002000000 */
[----:B------:R-:W-:Y:S02]  /*3220*/  ISETP.GT.AND P4, PT, R0, 0x88, PT ;  /* 0x000000880000780c */ /* 0x000fe40003f84270 */
[----:B------:R-:W-:Y:S02]  /*3230*/  FSEL R66, R27, -INF , P3 ;  /* 0xff8000001b427808 */ /* 0x000fe40001800000 */
[----:B------:R-:W-:-:S02]  /*3240*/  FMNMX.FTZ R3, R26, R3, !PT ;  /* 0x000000031a037209 */ /* 0x000fc40007810000 */
[----:B------:R-:W-:Y:S02]  /*3250*/  ISETP.GT.AND P3, PT, R0, 0x89, PT ;  /* 0x000000890000780c */ /* 0x000fe40003f64270 */
[----:B------:R-:W-:Y:S02]  /*3260*/  FSEL R30, R30, -INF , P4 ;  /* 0xff8000001e1e7808 */ /* 0x000fe40002000000 */
[----:B------:R-:W-:Y:S02]  /*3270*/  FMNMX.FTZ R3, R66, R3, !PT ;  /* 0x0000000342037209 */ /* 0x000fe40007810000 */
[----:B------:R-:W-:Y:S02]  /*3280*/  FSEL R4, R31, -INF , P3 ;  /* 0xff8000001f047808 */ /* 0x000fe40001800000 */
[----:B------:R-:W-:Y:S02]  /*3290*/  FMNMX.FTZ R3, R30, R3, !PT ;  /* 0x000000031e037209 */ /* 0x000fe40007810000 */
[----:B------:R-:W-:-:S02]  /*32a0*/  ISETP.GT.AND P4, PT, R9, 0x1, PT ;  /* 0x000000010900780c */ /* 0x000fc40003f84270 */
[----:B------:R-:W-:Y:S01]  /*32b0*/  FMNMX.FTZ R13, R4, R3, !PT ;  /* 0x00000003040d7209 */ /* 0x000fe20007810000 */
[----:B------:R-:W-:Y:S01]  /*32c0*/  IMAD.U32 R3, RZ, RZ, UR4 ;  /* 0x00000004ff037e24 */ /* 0x000fe2000f8e00ff */
[----:B------:R-:W-:Y:S01]  /*32d0*/  FSEL R89, R89, -INF , P4 ;  /* 0xff80000059597808 */ /* 0x000fe20002000000 */
[----:B------:R-:W-:Y:S01]  /*32e0*/  UMOV UR4, URZ ;  /* 0x0000003f00047c82 */ /* 0x000fe20008000000 */
[----:B------:R-:W-:Y:S01]  /*32f0*/  ISETP.GT.AND P4, PT, R9, 0x11, PT ;  /* 0x000000110900780c */ /* 0x000fe20003f84270 */
[----:B------:R-:W0:Y:S03]  /*3300*/  SHFL.BFLY PT, R0, R13, 0x2, 0x1f ;  /* 0x0c401f000d007f89 */ /* 0x000e2600000e0000 */
[----:B------:R-:W-:Y:S02]  /*3310*/  FSEL R110, R81, -INF , P4 ;  /* 0xff800000516e7808 */ /* 0x000fe40002000000 */
[----:B------:R-:W-:-:S02]  /*3320*/  ISETP.GT.AND P4, PT, R9, 0x19, PT ;  /* 0x000000190900780c */ /* 0x000fc40003f84270 */
[----:B0-----:R-:W-:-:S05]  /*3330*/  FMNMX.FTZ R15, R13, R0, !PT ;  /* 0x000000000d0f7209 */ /* 0x001fca0007810000 */
[----:B------:R-:W0:Y:S02]  /*3340*/  SHFL.BFLY PT, R0, R15, 0x1, 0x1f ;  /* 0x0c201f000f007f89 */ /* 0x000e2400000e0000 */
[----:B0-----:R-:W-:-:S04]  /*3350*/  FMNMX.FTZ R0, R15, R0, !PT ;  /* 0x000000000f007209 */ /* 0x001fc80007810000 */
[C---:B------:R-:W-:Y:S01]  /*3360*/  FSETP.NEU.FTZ.AND P3, PT, R0.reuse, -INF , PT ;  /* 0xff8000000000780b */ /* 0x040fe20003f7d000 */
[----:B------:R-:W-:-:S05]  /*3370*/  FMUL.FTZ R7, R0, R3 ;  /* 0x0000000300077220 */ /* 0x000fca0000410000 */
[----:B------:R-:W-:Y:S02]  /*3380*/  FSEL R7, R7, RZ, P3 ;  /* 0x000000ff07077208 */ /* 0x000fe40001800000 */
[----:B------:R-:W-:-:S03]  /*3390*/  ISETP.GT.AND P3, PT, R9, RZ, PT ;  /* 0x000000ff0900720c */ /* 0x000fc60003f64270 */
[-CC-:B------:R-:W-:Y:S01]  /*33a0*/  FFMA.FTZ R78, R82, R3.reuse, -R7.reuse ;  /* 0x00000003524e7223 */ /* 0x180fe20000010807 */
[----:B------:R-:W-:Y:S01]  /*33b0*/  FSEL R88, R88, -INF , P3 ;  /* 0xff80000058587808 */ /* 0x000fe20001800000 */
[-CC-:B------:R-:W-:Y:S01]  /*33c0*/  FFMA.FTZ R31, R112, R3.reuse, -R7.reuse ;  /* 0x00000003701f7223 */ /* 0x180fe20000010807 */
[----:B------:R-:W-:Y:S01]  /*33d0*/  ISETP.GT.AND P3, PT, R9, 0x9, PT ;  /* 0x000000090900780c */ /* 0x000fe20003f64270 */
[--C-:B------:R-:W-:Y:S01]  /*33e0*/  FFMA.FTZ R21, R118, R3, -R7.reuse ;  /* 0x0000000376157223 */ /* 0x100fe20000010807 */
[----:B------:R-:W-:Y:S01]  /*33f0*/  FMNMX.FTZ R23, R88, R89, !PT ;  /* 0x0000005958177209 */ /* 0x000fe20007810000 */
[-CC-:B------:R-:W-:Y:S01]  /*3400*/  FFMA.FTZ R122, R122, R3.reuse, -R7.reuse ;  /* 0x000000037a7a7223 */ /* 0x180fe20000010807 */
[----:B------:R-:W-:Y:S01]  /*3410*/  FSEL R82, R93, -INF , P3 ;  /* 0xff8000005d527808 */ /* 0x000fe20001800000 */
[--C-:B------:R-:W-:Y:S01]  /*3420*/  FFMA.FTZ R35, R120, R3, -R7.reuse ;  /* 0x0000000378237223 */ /* 0x100fe20000010807 */
[C---:B------:R-:W-:Y:S01]  /*3430*/  ISETP.GT.AND P3, PT, R9.reuse, 0x10, PT ;  /* 0x000000100900780c */ /* 0x040fe20003f64270 */
[----:B------:R-:W-:Y:S01]  /*3440*/  MUFU.EX2 R13, R122 ;  /* 0x0000007a000d7308 */ /* 0x000fe20000000800 */
[----:B------:R-:W-:Y:S01]  /*3450*/  FMNMX.FTZ R23, R92, R23, !PT ;  /* 0x000000175c177209 */ /* 0x000fe20007810000 */
[-CC-:B------:R-:W-:Y:S01]  /*3460*/  FFMA.FTZ R70, R128, R3.reuse, -R7.reuse ;  /* 0x0000000380467223 */ /* 0x180fe20000010807 */
[----:B------:R-:W-:Y:S01]  /*3470*/  FSEL R86, R80, -INF , P3 ;  /* 0xff80000050567808 */ /* 0x000fe20001800000 */
[--C-:B------:R-:W-:Y:S01]  /*3480*/  FFMA.FTZ R80, R114, R3, -R7.reuse ;  /* 0x0000000372507223 */ /* 0x100fe20000010807 */
[----:B------:R-:W-:Y:S01]  /*3490*/  FMNMX.FTZ R27, R82, R23, !PT ;  /* 0x00000017521b7209 */ /* 0x000fe20007810000 */
[--C-:B------:R-:W-:Y:S01]  /*34a0*/  FFMA.FTZ R74, R132, R3, -R7.reuse ;  /* 0x00000003844a7223 */ /* 0x100fe20000010807 */
[----:B------:R-:W-:Y:S01]  /*34b0*/  ISETP.GT.AND P3, PT, R9, 0x18, PT ;  /* 0x000000180900780c */ /* 0x000fe20003f64270 */
[----:B------:R0:W-:Y:S01]  /*34c0*/  MUFU.EX2 R23, R31 ;  /* 0x0000001f00177308 */ /* 0x0001e20000000800 */
[----:B------:R-:W-:Y:S01]  /*34d0*/  FMNMX.FTZ R27, R86, R27, !PT ;  /* 0x0000001b561b7209 */ /* 0x000fe20007810000 */
[-CC-:B------:R-:W-:Y:S01]  /*34e0*/  FFMA.FTZ R39, R124, R3.reuse, -R7.reuse ;  /* 0x000000037c277223 */ /* 0x180fe20000010807 */
[----:B------:R-:W-:Y:S01]  /*34f0*/  FSEL R112, R84, -INF , P3 ;  /* 0xff80000054707808 */ /* 0x000fe20001800000 */
[--C-:B------:R-:W-:Y:S01]  /*3500*/  FFMA.FTZ R15, R130, R3, -R7.reuse ;  /* 0x00000003820f7223 */ /* 0x100fe20000010807 */
[----:B------:R-:W-:Y:S01]  /*3510*/  FMNMX.FTZ R27, R110, R27, !PT ;  /* 0x0000001b6e1b7209 */ /* 0x000fe20007810000 */
[-CC-:B------:R-:W-:Y:S01]  /*3520*/  FFMA.FTZ R43, R102, R3.reuse, -R7.reuse ;  /* 0x00000003662b7223 */ /* 0x180fe20000010807 */
[----:B------:R-:W-:Y:S01]  /*3530*/  FSEL R114, R85, -INF , P4 ;  /* 0xff80000055727808 */ /* 0x000fe20002000000 */
[-CC-:B------:R-:W-:Y:S01]  /*3540*/  FFMA.FTZ R116, R116, R3.reuse, -R7.reuse ;  /* 0x0000000374747223 */ /* 0x180fe20000010807 */
[C---:B------:R-:W-:Y:S01]  /*3550*/  ISETP.GT.AND P3, PT, R9.reuse, 0x20, PT ;  /* 0x000000200900780c */ /* 0x040fe20003f64270 */
[--C-:B------:R-:W-:Y:S01]  /*3560*/  FFMA.FTZ R50, R50, R3, -R7.reuse ;  /* 0x0000000332327223 */ /* 0x100fe20000010807 */
[----:B------:R-:W-:Y:S01]  /*3570*/  FMNMX.FTZ R27, R112, R27, !PT ;  /* 0x0000001b701b7209 */ /* 0x000fe20007810000 */
[-CC-:B------:R-:W-:Y:S01]  /*3580*/  FFMA.FTZ R54, R54, R3.reuse, -R7.reuse ;  /* 0x0000000336367223 */ /* 0x180fe20000010807 */
[C---:B------:R-:W-:Y:S01]  /*3590*/  ISETP.GT.AND P4, PT, R9.reuse, 0x21, PT ;  /* 0x000000210900780c */ /* 0x040fe20003f84270 */
[-CC-:B------:R-:W-:Y:S01]  /*35a0*/  FFMA.FTZ R47, R58, R3.reuse, -R7.reuse ;  /* 0x000000033a2f7223 */ /* 0x180fe20000010807 */
[----:B------:R-:W-:Y:S01]  /*35b0*/  FSEL R118, R72, -INF , P3 ;  /* 0xff80000048767808 */ /* 0x000fe20001800000 */
[--C-:B------:R-:W-:Y:S01]  /*35c0*/  FFMA.FTZ R72, R126, R3, -R7.reuse ;  /* 0x000000037e487223 */ /* 0x100fe20000010807 */
[----:B0-----:R-:W-:Y:S01]  /*35d0*/  FMNMX.FTZ R31, R114, R27, !PT ;  /* 0x0000001b721f7209 */ /* 0x001fe20007810000 */
[----:B------:R-:W0:Y:S01]  /*35e0*/  MUFU.EX2 R70, R70 ;  /* 0x0000004600467308 */ /* 0x000e220000000800 */
[----:B------:R-:W-:Y:S01]  /*35f0*/  ISETP.GT.AND P3, PT, R9, 0x28, PT ;  /* 0x000000280900780c */ /* 0x000fe20003f64270 */
[-CC-:B------:R-:W-:Y:S01]  /*3600*/  FFMA.FTZ R51, R12, R3.reuse, -R7.reuse ;  /* 0x000000030c337223 */ /* 0x180fe20000010807 */
[----:B------:R-:W-:Y:S01]  /*3610*/  FSEL R120, R73, -INF , P4 ;  /* 0xff80000049787808 */ /* 0x000fe20002000000 */
[----:B------:R-:W-:Y:S01]  /*3620*/  FFMA.FTZ R30, R30, R3, -R7 ;  /* 0x000000031e1e7223 */ /* 0x000fe20000010807 */
[----:B------:R-:W-:-:S02]  /*3630*/  FMNMX.FTZ R31, R118, R31, !PT ;  /* 0x0000001f761f7209 */ /* 0x000fc40007810000 */
[----:B------:R-:W-:Y:S01]  /*3640*/  ISETP.GT.AND P4, PT, R9, 0x29, PT ;  /* 0x000000290900780c */ /* 0x000fe20003f84270 */
[----:B------:R1:W-:Y:S01]  /*3650*/  MUFU.EX2 R27, R35 ;  /* 0x00000023001b7308 */ /* 0x0003e20000000800 */
[----:B------:R-:W-:Y:S02]  /*3660*/  FSEL R122, R76, -INF , P3 ;  /* 0xff8000004c7a7808 */ /* 0x000fe40001800000 */
[----:B------:R-:W-:Y:S02]  /*3670*/  FMNMX.FTZ R31, R120, R31, !PT ;  /* 0x0000001f781f7209 */ /* 0x000fe40007810000 */
[----:B------:R-:W-:Y:S02]  /*3680*/  FSEL R126, R77, -INF , P4 ;  /* 0xff8000004d7e7808 */ /* 0x000fe40002000000 */
[----:B------:R-:W-:Y:S01]  /*3690*/  ISETP.GT.AND P3, PT, R9, 0x30, PT ;  /* 0x000000300900780c */ /* 0x000fe20003f64270 */
[----:B------:R-:W2:Y:S01]  /*36a0*/  MUFU.EX2 R15, R15 ;  /* 0x0000000f000f7308 */ /* 0x000ea20000000800 */
[----:B------:R-:W-:-:S02]  /*36b0*/  FMNMX.FTZ R31, R122, R31, !PT ;  /* 0x0000001f7a1f7209 */ /* 0x000fc40007810000 */
[C---:B------:R-:W-:Y:S02]  /*36c0*/  ISETP.GT.AND P4, PT, R9.reuse, 0x31, PT ;  /* 0x000000310900780c */ /* 0x040fe40003f84270 */
[----:B------:R-:W-:Y:S01]  /*36d0*/  FSEL R128, R64, -INF , P3 ;  /* 0xff80000040807808 */ /* 0x000fe20001800000 */
[----:B------:R-:W-:Y:S01]  /*36e0*/  FFMA.FTZ R64, R104, R3, -R7 ;  /* 0x0000000368407223 */ /* 0x000fe20000010807 */
[----:B-1----:R-:W-:Y:S01]  /*36f0*/  FMNMX.FTZ R35, R126, R31, !PT ;  /* 0x0000001f7e237209 */ /* 0x002fe20007810000 */
[----:B------:R-:W1:Y:S01]  /*3700*/  MUFU.EX2 R74, R74 ;  /* 0x0000004a004a7308 */ /* 0x000e620000000800 */
[----:B------:R-:W-:Y:S02]  /*3710*/  ISETP.GT.AND P3, PT, R9, 0x38, PT ;  /* 0x000000380900780c */ /* 0x000fe40003f64270 */
[----:B------:R-:W-:Y:S02]  /*3720*/  FSEL R132, R65, -INF , P4 ;  /* 0xff80000041847808 */ /* 0x000fe40002000000 */
[----:B------:R-:W-:-:S02]  /*3730*/  FMNMX.FTZ R35, R128, R35, !PT ;  /* 0x0000002380237209 */ /* 0x000fc40007810000 */
[----:B------:R-:W-:Y:S01]  /*3740*/  ISETP.GT.AND P4, PT, R9, 0x39, PT ;  /* 0x000000390900780c */ /* 0x000fe20003f84270 */
[----:B------:R3:W-:Y:S01]  /*3750*/  MUFU.EX2 R31, R39 ;  /* 0x00000027001f7308 */ /* 0x0007e20000000800 */
[----:B------:R-:W-:Y:S02]  /*3760*/  FSEL R124, R68, -INF , P3 ;  /* 0xff800000447c7808 */ /* 0x000fe40001800000 */
[----:B------:R-:W-:Y:S02]  /*3770*/  FMNMX.FTZ R35, R132, R35, !PT ;  /* 0x0000002384237209 */ /* 0x000fe40007810000 */
[----:B------:R-:W-:Y:S02]  /*3780*/  FSEL R130, R69, -INF , P4 ;  /* 0xff80000045827808 */ /* 0x000fe40002000000 */
[----:B------:R-:W-:Y:S01]  /*3790*/  ISETP.GT.AND P3, PT, R9, 0x40, PT ;  /* 0x000000400900780c */ /* 0x000fe20003f64270 */
[----:B------:R-:W-:Y:S01]  /*37a0*/  MUFU.EX2 R21, R21 ;  /* 0x0000001500157308 */ /* 0x000fe20000000800 */
[----:B------:R-:W-:-:S02]  /*37b0*/  FMNMX.FTZ R35, R124, R35, !PT ;  /* 0x000000237c237209 */ /* 0x000fc40007810000 */
[C---:B------:R-:W-:Y:S02]  /*37c0*/  ISETP.GT.AND P4, PT, R9.reuse, 0x41, PT ;  /* 0x000000410900780c */ /* 0x040fe40003f84270 */
[----:B------:R-:W-:Y:S01]  /*37d0*/  FSEL R134, R56, -INF , P3 ;  /* 0xff80000038867808 */ /* 0x000fe20001800000 */
[----:B------:R-:W-:Y:S01]  /*37e0*/  FFMA.FTZ R56, R90, R3, -R7 ;  /* 0x000000035a387223 */ /* 0x000fe20000010807 */
[----:B---3--:R-:W-:Y:S01]  /*37f0*/  FMNMX.FTZ R39, R130, R35, !PT ;  /* 0x0000002382277209 */ /* 0x008fe20007810000 */
[----:B------:R-:W-:Y:S01]  /*3800*/  MUFU.EX2 R78, R78 ;  /* 0x0000004e004e7308 */ /* 0x000fe20000000800 */
        /* <DEDUP_REMOVED lines=13> */
[--C-:B------:R-:W-:Y:S01]  /*38e0*/  FFMA.FTZ R48, R106, R3, -R7.reuse ;  /* 0x000000036a307223 */ /* 0x100fe20000010807 */
[----:B---3--:R-:W-:Y:S01]  /*38f0*/  FMNMX.FTZ R43, R90, R39, !PT ;  /* 0x000000275a2b7209 */ /* 0x008fe20007810000 */
[----:B------:R-:W-:Y:S01]  /*3900*/  MUFU.EX2 R72, R72 ;  /* 0x0000004800487308 */ /* 0x000fe20000000800 */
[----:B------:R-:W-:Y:S02]  /*3910*/  ISETP.GT.AND P3, PT, R9, 0x58, PT ;  /* 0x000000580900780c */ /* 0x000fe40003f64270 */
        /* <DEDUP_REMOVED lines=14> */
[----:B------:R-:W-:Y:S01]  /*3a00*/  FMNMX.FTZ R43, R68, R43, !PT ;  /* 0x0000002b442b7209 */ /* 0x000fe20007810000 */
[----:B------:R-:W-:Y:S01]  /*3a10*/  MUFU.EX2 R56, R56 ;  /* 0x0000003800387308 */ /* 0x000fe20000000800 */
[----:B------:R-:W-:Y:S02]  /*3a20*/  ISETP.GT.AND P3, PT, R9, 0x68, PT ;  /* 0x000000680900780c */ /* 0x000fe40003f64270 */
[----:B------:R-:W-:Y:S01]  /*3a30*/  FSEL R94, R41, -INF , P4 ;  /* 0xff800000295e7808 */ /* 0x000fe20002000000 */
[----:B------:R-:W-:Y:S01]  /*3a40*/  FFMA.FTZ R41, R108, R3, -R7 ;  /* 0x000000036c297223 */ /* 0x000fe20000010807 */
[----:B------:R-:W-:-:S02]  /*3a50*/  FMNMX.FTZ R43, R76, R43, !PT ;  /* 0x0000002b4c2b7209 */ /* 0x000fc40007810000 */
[----:B------:R-:W-:Y:S01]  /*3a60*/  ISETP.GT.AND P4, PT, R9, 0x69, PT ;  /* 0x000000690900780c */ /* 0x000fe20003f84270 */
[----:B------:R-:W-:Y:S01]  /*3a70*/  MUFU.EX2 R48, R48 ;  /* 0x0000003000307308 */ /* 0x000fe20000000800 */
        /* <DEDUP_REMOVED lines=10> */
[----:B------:R-:W-:Y:S01]  /*3b20*/  ISETP.GT.AND P4, PT, R9, 0x71, PT ;  /* 0x000000710900780c */ /* 0x000fe20003f84270 */
[----:B------:R-:W-:Y:S01]  /*3b30*/  MUFU.EX2 R40, R40 ;  /* 0x0000002800287308 */ /* 0x000fe20000000800 */
[----:B---3--:R-:W-:Y:S01]  /*3b40*/  FSEL R116, R32, -INF , P3 ;  /* 0xff80000020747808 */ /* 0x008fe20001800000 */
[----:B------:R-:W-:Y:S01]  /*3b50*/  FFMA.FTZ R32, R62, R3, -R7 ;  /* 0x000000033e207223 */ /* 0x000fe20000010807 */
[----:B------:R-:W-:-:S02]  /*3b60*/  FMNMX.FTZ R43, R108, R43, !PT ;  /* 0x0000002b6c2b7209 */ /* 0x000fc40007810000 */
[----:B------:R-:W-:Y:S02]  /*3b70*/  ISETP.GT.AND P3, PT, R9, 0x78, PT ;  /* 0x000000780900780c */ /* 0x000fe40003f64270 */
        /* <DEDUP_REMOVED lines=8> */
[----:B------:R-:W-:Y:S01]  /*3c00*/  FSEL R138, R37, -INF , P4 ;  /* 0xff800000258a7808 */ /* 0x000fe20002000000 */
[----:B------:R-:W-:Y:S01]  /*3c10*/  MUFU.EX2 R32, R32 ;  /* 0x0000002000207308 */ /* 0x000fe20000000800 */
[C---:B------:R-:W-:Y:S02]  /*3c20*/  ISETP.GT.AND P3, PT, R9.reuse, 0x80, PT ;  /* 0x000000800900780c */ /* 0x040fe40003f64270 */
[----:B------:R-:W-:Y:S02]  /*3c30*/  FMNMX.FTZ R43, R136, R43, !PT ;  /* 0x0000002b882b7209 */ /* 0x000fe40007810000 */
[----:B------:R-:W-:Y:S02]  /*3c40*/  ISETP.GT.AND P4, PT, R9, 0x81, PT ;  /* 0x000000810900780c */ /* 0x000fe40003f84270 */
[----:B------:R-:W-:Y:S01]  /*3c50*/  FSEL R24, R24, -INF , P3 ;  /* 0xff80000018187808 */ /* 0x000fe20001800000 */
[----:B------:R-:W-:Y:S01]  /*3c60*/  MUFU.EX2 R33, R33 ;  /* 0x0000002100217308 */ /* 0x000fe20000000800 */
[----:B------:R-:W-:-:S02]  /*3c70*/  FMNMX.FTZ R37, R138, R43, !PT ;  /* 0x0000002b8a257209 */ /* 0x000fc40007810000 */
[----:B------:R-:W-:Y:S02]  /*3c80*/  ISETP.GT.AND P3, PT, R9, 0x88, PT ;  /* 0x000000880900780c */ /* 0x000fe40003f64270 */
[----:B------:R-:W-:Y:S02]  /*3c90*/  FSEL R140, R25, -INF , P4 ;  /* 0xff800000198c7808 */ /* 0x000fe40002000000 */
[----:B------:R-:W-:Y:S01]  /*3ca0*/  FMNMX.FTZ R37, R24, R37, !PT ;  /* 0x0000002518257209 */ /* 0x000fe20007810000 */
[----:B------:R-:W-:Y:S01]  /*3cb0*/  MUFU.EX2 R43, R50 ;  /* 0x00000032002b7308 */ /* 0x000fe20000000800 */
[----:B------:R-:W-:Y:S02]  /*3cc0*/  ISETP.GT.AND P4, PT, R9, 0x89, PT ;  /* 0x000000890900780c */ /* 0x000fe40003f84270 */
[----:B------:R-:W-:Y:S01]  /*3cd0*/  FSEL R142, R28, -INF , P3 ;  /* 0xff8000001c8e7808 */ /* 0x000fe20001800000 */
[----:B------:R-:W-:Y:S01]  /*3ce0*/  FFMA.FTZ R28, R42, R3, -R7 ;  /* 0x000000032a1c7223 */ /* 0x000fe20000010807 */
[----:B------:R-:W-:-:S02]  /*3cf0*/  FMNMX.FTZ R37, R140, R37, !PT ;  /* 0x000000258c257209 */ /* 0x000fc40007810000 */
[----:B------:R-:W-:Y:S01]  /*3d00*/  FSEL R146, R29, -INF , P4 ;  /* 0xff8000001d927808 */ /* 0x000fe20002000000 */
[----:B------:R3:W-:Y:S01]  /*3d10*/  MUFU.EX2 R50, R54 ;  /* 0x0000003600327308 */ /* 0x0007e20000000800 */
[----:B------:R-:W-:Y:S01]  /*3d20*/  FMNMX.FTZ R37, R142, R37, !PT ;  /* 0x000000258e257209 */ /* 0x000fe20007810000 */
[----:B------:R-:W-:-:S03]  /*3d30*/  FFMA.FTZ R29, R22, R3, -R7 ;  /* 0x00000003161d7223 */ /* 0x000fc60000010807 */
[----:B------:R-:W-:Y:S01]  /*3d40*/  FMNMX.FTZ R6, R146, R37, !PT ;  /* 0x0000002592067209 */ /* 0x000fe20007810000 */
[-CC-:B------:R-:W-:Y:S01]  /*3d50*/  FFMA.FTZ R37, R14, R3.reuse, -R7.reuse ;  /* 0x000000030e257223 */ /* 0x180fe20000010807 */
[----:B------:R-:W-:Y:S01]  /*3d60*/  FFMA.FTZ R7, R4, R3, -R7 ;  /* 0x0000000304077223 */ /* 0x000fe20000010807 */
[----:B------:R-:W-:Y:S01]  /*3d70*/  MUFU.EX2 R44, R44 ;  /* 0x0000002c002c7308 */ /* 0x000fe20000000800 */
[----:B---3--:R-:W-:Y:S01]  /*3d80*/  LEA.HI R54, R100, R99, RZ, 0x4 ;  /* 0x0000006364367211 */ /* 0x008fe200078f20ff */
[----:B------:R-:W3:Y:S03]  /*3d90*/  SHFL.BFLY PT, R9, R6, 0x2, 0x1f ;  /* 0x0c401f0006097f89 */ /* 0x000ee600000e0000 */
[----:B------:R-:W-:-:S03]  /*3da0*/  LOP3.LUT R42, R54, 0xfffffff0, RZ, 0xc0, !PT ;  /* 0xfffffff0362a7812 */ /* 0x000fc600078ec0ff */
[----:B------:R-:W-:Y:S02]  /*3db0*/  MUFU.EX2 R51, R51 ;  /* 0x0000003300337308 */ /* 0x000fe40000000800 */
[----:B------:R-:W-:Y:S01]  /*3dc0*/  IMAD.IADD R58, R99, 0x1, -R42 ;  /* 0x00000001633a7824 */ /* 0x000fe200078e0a2a */
[----:B------:R-:W-:-:S04]  /*3dd0*/  LEA.HI R99, R100, R99, RZ, 0x5 ;  /* 0x0000006364637211 */ /* 0x000fc800078f28ff */
[----:B------:R-:W-:Y:S01]  /*3de0*/  SHF.R.S32.HI R65, RZ, 0x1f, R58 ;  /* 0x0000001fff417819 */ /* 0x000fe2000001143a */
[----:B------:R-:W-:Y:S01]  /*3df0*/  IMAD.SHL.U32 R99, R99, 0x8, RZ ;  /* 0x0000000863637824 */ /* 0x000fe200078e00ff */
[----:B------:R-:W-:Y:S02]  /*3e00*/  MUFU.EX2 R28, R28 ;  /* 0x0000001c001c7308 */ /* 0x000fe40000000800 */
[CC--:B------:R-:W-:Y:S02]  /*3e10*/  LEA.HI R66, R65.reuse, R58.reuse, RZ, 0x2 ;  /* 0x0000003a41427211 */ /* 0x0c0fe400078f10ff */
[----:B------:R-:W-:Y:S02]  /*3e20*/  LEA.HI R65, R65, R58, RZ, 0x3 ;  /* 0x0000003a41417211 */ /* 0x000fe400078f18ff */
[----:B------:R-:W-:Y:S02]  /*3e30*/  LOP3.LUT R67, R66, 0x7fffffc, RZ, 0xc0, !PT ;  /* 0x07fffffc42437812 */ /* 0x000fe400078ec0ff */
[----:B------:R-:W-:Y:S01]  /*3e40*/  SHF.R.S32.HI R66, RZ, 0x2, R66 ;  /* 0x00000002ff427819 */ /* 0x000fe20000011442 */
[----:B------:R-:W-:Y:S01]  /*3e50*/  MUFU.EX2 R37, R37 ;  /* 0x0000002500257308 */ /* 0x000fe20000000800 */
[----:B---3--:R-:W-:-:S02]  /*3e60*/  FMNMX.FTZ R9, R6, R9, !PT ;  /* 0x0000000906097209 */ /* 0x008fc40007810000 */
[----:B------:R-:W-:Y:S01]  /*3e70*/  LOP3.LUT R99, R99, 0x7fffff00, RZ, 0xc0, !PT ;  /* 0x7fffff0063637812 */ /* 0x000fe200078ec0ff */
[----:B------:R-:W-:Y:S02]  /*3e80*/  IMAD.SHL.U32 R66, R66, 0x40, RZ ;  /* 0x0000004042427824 */ /* 0x000fe400078e00ff */
[----:B------:R-:W3:Y:S02]  /*3e90*/  SHFL.BFLY PT, R6, R9, 0x1, 0x1f ;  /* 0x0c201f0009067f89 */ /* 0x000ee400000e0000 */
[----:B------:R-:W-:Y:S01]  /*3ea0*/  MUFU.EX2 R36, R36 ;  /* 0x0000002400247308 */ /* 0x000fe20000000800 */
[----:B------:R-:W-:-:S07]  /*3eb0*/  LOP3.LUT R66, R66, 0x40, RZ, 0xc0, !PT ;  /* 0x0000004042427812 */ /* 0x000fce00078ec0ff */
[----:B------:R-:W-:Y:S08]  /*3ec0*/  MUFU.EX2 R45, R45 ;  /* 0x0000002d002d7308 */ /* 0x000ff00000000800 */
[----:B------:R-:W-:Y:S01]  /*3ed0*/  MUFU.EX2 R8, R8 ;  /* 0x0000000800087308 */ /* 0x000fe20000000800 */
[----:B---3--:R-:W-:-:S07]  /*3ee0*/  FMNMX.FTZ R6, R9, R6, !PT ;  /* 0x0000000609067209 */ /* 0x008fce0007810000 */
[----:B------:R-:W-:Y:S01]  /*3ef0*/  MUFU.EX2 R29, R29 ;  /* 0x0000001d001d7308 */ /* 0x000fe20000000800 */
[C---:B------:R-:W-:Y:S01]  /*3f00*/  FSETP.NEU.FTZ.AND P3, PT, R6.reuse, -INF , PT ;  /* 0xff8000000600780b */ /* 0x040fe20003f7d000 */
[----:B------:R-:W-:-:S05]  /*3f10*/  FMUL.FTZ R25, R6, R3 ;  /* 0x0000000306197220 */ /* 0x000fca0000410000 */
[----:B------:R-:W-:Y:S01]  /*3f20*/  FSEL R25, R25, RZ, P3 ;  /* 0x000000ff19197208 */ /* 0x000fe20001800000 */
[----:B------:R-:W-:Y:S04]  /*3f30*/  MUFU.EX2 R34, R34 ;  /* 0x0000002200227308 */ /* 0x000fe80000000800 */
[-C--:B------:R-:W-:Y:S01]  /*3f40*/  FFMA.FTZ R69, R82, R3.reuse, -R25 ;  /* 0x0000000352457223 */ /* 0x080fe20000010819 */
[----:B------:R-:W-:Y:S01]  /*3f50*/  IMAD.IADD R82, R58, 0x1, -R67 ;  /* 0x000000013a527824 */ /* 0x000fe200078e0a43 */
[----:B------:R-:W-:Y:S01]  /*3f60*/  SHF.R.S32.HI R67, RZ, 0x4, R54 ;  /* 0x00000004ff437819 */ /* 0x000fe20000011436 */
[----:B------:R-:W-:Y:S02]  /*3f70*/  IMAD.SHL.U32 R58, R65, 0x10, RZ ;  /* 0x00000010413a7824 */ /* 0x000fe400078e00ff */
[-CC-:B------:R-:W-:Y:S01]  /*3f80*/  FFMA.FTZ R12, R88, R3.reuse, -R25.reuse ;  /* 0x00000003580c7223 */ /* 0x180fe20000010819 */
[-CC-:B------:R-:W-:Y:S01]  /*3f90*/  FFMA.FTZ R9, R89, R3.reuse, -R25.reuse ;  /* 0x0000000359097223 */ /* 0x180fe20000010819 */
[-CC-:B------:R-:W-:Y:S01]  /*3fa0*/  FFMA.FTZ R14, R92, R3.reuse, -R25.reuse ;  /* 0x000000035c0e7223 */ /* 0x180fe20000010819 */
[----:B------:R-:W-:Y:S01]  /*3fb0*/  IMAD.SHL.U32 R67, R67, 0x8, RZ ;  /* 0x0000000843437824 */ /* 0x000fe200078e00ff */
[----:B------:R-:W-:Y:S01]  /*3fc0*/  LOP3.LUT R58, R58, 0x7fffff80, RZ, 0xc0, !PT ;  /* 0x7fffff803a3a7812 */ /* 0x000fe200078ec0ff */
[-CC-:B------:R-:W-:Y:S01]  /*3fd0*/  FFMA.FTZ R20, R86, R3.reuse, -R25.reuse ;  /* 0x0000000356147223 */ /* 0x180fe20000010819 */
[----:B------:R-:W-:Y:S01]  /*3fe0*/  MUFU.EX2 R12, R12 ;  /* 0x0000000c000c7308 */ /* 0x000fe20000000800 */
[----:B------:R-:W-:Y:S01]  /*3ff0*/  FFMA.FTZ R53, R110, R3, -R25 ;  /* 0x000000036e357223 */ /* 0x000fe20000010819 */
[----:B------:R-:W-:Y:S01]  /*4000*/  LOP3.LUT R86, R66, 0x8, R67, 0xf8, !PT ;  /* 0x0000000842567812 */ /* 0x000fe200078ef843 */
[----:B------:R-:W-:Y:S01]  /*4010*/  IMAD.IADD R99, R99, 0x1, R58 ;  /* 0x0000000163637824 */ /* 0x000fe200078e023a */
[----:B------:R-:W-:Y:S01]  /*4020*/  SHF.R.U32.HI R67, RZ, 0x3, R66 ;  /* 0x00000003ff437819 */ /* 0x000fe20000011642 */
[----:B------:R-:W-:-:S02]  /*4030*/  @!P1 VIADD R66, R71, 0x31c40 ;  /* 0x00031c4047429836 */ /* 0x000fc40000000000 */
[----:B------:R-:W-:Y:S01]  /*4040*/  FFMA.FTZ R22, R112, R3, -R25 ;  /* 0x0000000370167223 */ /* 0x000fe20000010819 */
[----:B------:R-:W-:Y:S01]  /*4050*/  IMAD R82, R82, 0x10, R99 ;  /* 0x0000001052527824 */ /* 0x000fe200078e0263 */
[----:B------:R-:W3:Y:S01]  /*4060*/  MUFU.EX2 R9, R9 ;  /* 0x0000000900097308 */ /* 0x000ee20000000800 */
[----:B------:R-:W-:Y:S01]  /*4070*/  LOP3.LUT R71, R86, R67, RZ, 0x3c, !PT ;  /* 0x0000004356477212 */ /* 0x000fe200078e3cff */
[-CC-:B------:R-:W-:Y:S01]  /*4080*/  FFMA.FTZ R57, R114, R3.reuse, -R25.reuse ;  /* 0x0000000372397223 */ /* 0x180fe20000010819 */
[-CC-:B------:R-:W-:Y:S01]  /*4090*/  FFMA.FTZ R26, R118, R3.reuse, -R25.reuse ;  /* 0x00000003761a7223 */ /* 0x180fe20000010819 */
[-CC-:B------:R-:W-:Y:S01]  /*40a0*/  FFMA.FTZ R59, R120, R3.reuse, -R25.reuse ;  /* 0x00000003783b7223 */ /* 0x180fe20000010819 */
[----:B------:R-:W-:Y:S01]  /*40b0*/  FFMA.FTZ R46, R122, R3, -R25 ;  /* 0x000000037a2e7223 */ /* 0x000fe20000010819 */
[----:B------:R-:W-:Y:S02]  /*40c0*/  IMAD.IADD R75, R82, 0x1, R71 ;  /* 0x00000001524b7824 */ /* 0x000fe400078e0247 */
[----:B0-----:R-:W-:Y:S01]  /*40d0*/  FADD.FTZ R82, R13, R70 ;  /* 0x000000460d527221 */ /* 0x001fe20000010000 */
[----:B------:R-:W0:Y:S01]  /*40e0*/  MUFU.EX2 R14, R14 ;  /* 0x0000000e000e7308 */ /* 0x000e220000000800 */
[----:B------:R-:W-:Y:S01]  /*40f0*/  F2FP.F16.F32.PACK_AB R13, R70, R13 ;  /* 0x0000000d460d723e */ /* 0x000fe200000000ff */
[--C-:B------:R-:W-:Y:S01]  /*4100*/  FFMA.FTZ R63, R126, R3, -R25.reuse ;  /* 0x000000037e3f7223 */ /* 0x100fe20000010819 */
[----:B--2---:R-:W-:Y:S01]  /*4110*/  FADD.FTZ R73, R15, R82 ;  /* 0x000000520f497221 */ /* 0x004fe20000010000 */
[----:B-1----:R-:W-:Y:S01]  /*4120*/  F2FP.F16.F32.PACK_AB R15, R74, R15 ;  /* 0x0000000f4a0f723e */ /* 0x002fe200000000ff */
[-CC-:B------:R-:W-:Y:S01]  /*4130*/  FFMA.FTZ R4, R128, R3.reuse, -R25.reuse ;  /* 0x0000000380047223 */ /* 0x180fe20000010819 */
[-C--:B------:R-:W-:Y:S01]  /*4140*/  FFMA.FTZ R55, R132, R3.reuse, -R25 ;  /* 0x0000000384377223 */ /* 0x080fe20000010819 */
[----:B------:R-:W-:Y:S01]  /*4150*/  FADD.FTZ R82, R74, R73 ;  /* 0x000000494a527221 */ /* 0x000fe20000010000 */
[----:B------:R-:W1:Y:S01]  /*4160*/  MUFU.EX2 R69, R69 ;  /* 0x0000004500457308 */ /* 0x000e620000000800 */
[----:B---3--:R-:W-:Y:S01]  /*4170*/  FADD.FTZ R71, R12, R9 ;  /* 0x000000090c477221 */ /* 0x008fe20000010000 */
[----:B------:R-:W-:Y:S01]  /*4180*/  F2FP.F16.F32.PACK_AB R12, R9, R12 ;  /* 0x0000000c090c723e */ /* 0x000fe200000000ff */
[----:B------:R-:W-:Y:S01]  /*4190*/  FADD.FTZ R73, R21, R82 ;  /* 0x0000005215497221 */ /* 0x000fe20000010000 */
[----:B------:R-:W-:Y:S01]  /*41a0*/  LEA R9, R75, UR56, 0x1 ;  /* 0x000000384b097c11 */ /* 0x000fe2000f8e08ff */
[-CC-:B------:R-:W-:Y:S01]  /*41b0*/  FFMA.FTZ R42, R124, R3.reuse, -R25.reuse ;  /* 0x000000037c2a7223 */ /* 0x180fe20000010819 */
[----:B------:R-:W-:Y:S01]  /*41c0*/  @!P1 PRMT R66, RZ, 0x654, R66 ;  /* 0x00000654ff429816 */ /* 0x000fe20000000042 */
[-C--:B------:R-:W-:Y:S01]  /*41d0*/  FFMA.FTZ R61, R130, R3.reuse, -R25 ;  /* 0x00000003823d7223 */ /* 0x080fe20000010819 */
[----:B------:R-:W2:Y:S01]  /*41e0*/  MUFU.EX2 R20, R20 ;  /* 0x0000001400147308 */ /* 0x000ea20000000800 */
[----:B0-----:R-:W-:Y:S01]  /*41f0*/  FADD.FTZ R70, R14, R71 ;  /* 0x000000470e467221 */ /* 0x001fe20000010000 */
[----:B------:R0:W-:Y:S01]  /*4200*/  @!P1 SYNCS.ARRIVE.TRANS64.RED.A1T0 RZ, [R66+URZ], RZ ;  /* 0x000000ff42ff99a7 */ /* 0x0001e2000810043f */
[-CC-:B------:R-:W-:Y:S01]  /*4210*/  FFMA.FTZ R134, R134, R3.reuse, -R25.reuse ;  /* 0x0000000386867223 */ /* 0x180fe20000010819 */
[-CC-:B------:R-:W-:Y:S01]  /*4220*/  FFMA.FTZ R65, R104, R3.reuse, -R25.reuse ;  /* 0x0000000368417223 */ /* 0x180fe20000010819 */
[-CC-:B------:R-:W-:Y:S01]  /*4230*/  FFMA.FTZ R58, R102, R3.reuse, -R25.reuse ;  /* 0x00000003663a7223 */ /* 0x180fe20000010819 */
[-CC-:B------:R-:W-:Y:S01]  /*4240*/  FFMA.FTZ R67, R90, R3.reuse, -R25.reuse ;  /* 0x000000035a437223 */ /* 0x180fe20000010819 */
[-C--:B------:R-:W-:Y:S01]  /*4250*/  FFMA.FTZ R52, R52, R3.reuse, -R25 ;  /* 0x0000000334347223 */ /* 0x080fe20000010819 */
[----:B------:R-:W3:Y:S01]  /*4260*/  MUFU.EX2 R53, R53 ;  /* 0x0000003500357308 */ /* 0x000ee20000000800 */
[C---:B-1----:R-:W-:Y:S01]  /*4270*/  FADD.FTZ R71, R69.reuse, R70 ;  /* 0x0000004645477221 */ /* 0x042fe20000010000 */
[----:B------:R-:W-:Y:S01]  /*4280*/  FADD.FTZ R70, R78, R73 ;  /* 0x000000494e467221 */ /* 0x000fe20000010000 */
[----:B------:R-:W-:Y:S01]  /*4290*/  F2FP.F16.F32.PACK_AB R14, R69, R14 ;  /* 0x0000000e450e723e */ /* 0x000fe200000000ff */
[-CC-:B------:R-:W-:Y:S01]  /*42a0*/  FFMA.FTZ R69, R60, R3.reuse, -R25.reuse ;  /* 0x000000033c457223 */ /* 0x180fe20000010819 */
[-CC-:B------:R-:W-:Y:S01]  /*42b0*/  FFMA.FTZ R60, R76, R3.reuse, -R25.reuse ;  /* 0x000000034c3c7223 */ /* 0x180fe20000010819 */
[----:B------:R-:W-:Y:S01]  /*42c0*/  FADD.FTZ R73, R23, R70 ;  /* 0x0000004617497221 */ /* 0x000fe20000010000 */
[-C--:B0-----:R-:W-:Y:S01]  /*42d0*/  FFMA.FTZ R66, R84, R3.reuse, -R25 ;  /* 0x0000000354427223 */ /* 0x081fe20000010819 */
[----:B------:R-:W0:Y:S01]  /*42e0*/  MUFU.EX2 R22, R22 ;  /* 0x0000001600167308 */ /* 0x000e220000000800 */
[----:B--2---:R-:W-:Y:S01]  /*42f0*/  FADD.FTZ R70, R20, R71 ;  /* 0x0000004714467221 */ /* 0x004fe20000010000 */
[----:B------:R-:W-:Y:S01]  /*4300*/  FADD.FTZ R74, R80, R73 ;  /* 0x00000049504a7221 */ /* 0x000fe20000010000 */
[-CC-:B------:R-:W-:Y:S01]  /*4310*/  FFMA.FTZ R68, R68, R3.reuse, -R25.reuse ;  /* 0x0000000344447223 */ /* 0x180fe20000010819 */
[-CC-:B------:R-:W-:Y:S01]  /*4320*/  FFMA.FTZ R94, R94, R3.reuse, -R25.reuse ;  /* 0x000000035e5e7223 */ /* 0x180fe20000010819 */
[-CC-:B------:R-:W-:Y:S01]  /*4330*/  FFMA.FTZ R106, R106, R3.reuse, -R25.reuse ;  /* 0x000000036a6a7223 */ /* 0x180fe20000010819 */
[----:B------:R-:W-:Y:S01]  /*4340*/  FADD.FTZ R75, R27, R74 ;  /* 0x0000004a1b4b7221 */ /* 0x000fe20000010000 */
[-C--:B------:R-:W-:Y:S01]  /*4350*/  FFMA.FTZ R108, R108, R3.reuse, -R25 ;  /* 0x000000036c6c7223 */ /* 0x080fe20000010819 */
[----:B------:R-:W1:Y:S01]  /*4360*/  MUFU.EX2 R57, R57 ;  /* 0x0000003900397308 */ /* 0x000e620000000800 */
[----:B---3--:R-:W-:Y:S01]  /*4370*/  FADD.FTZ R73, R53, R70 ;  /* 0x0000004635497221 */ /* 0x008fe20000010000 */
[----:B------:R-:W-:Y:S01]  /*4380*/  FADD.FTZ R76, R72, R75 ;  /* 0x0000004b484c7221 */ /* 0x000fe20000010000 */
[-CC-:B------:R-:W-:Y:S01]  /*4390*/  FFMA.FTZ R70, R24, R3.reuse, -R25.reuse ;  /* 0x0000000318467223 */ /* 0x180fe20000010819 */
[-CC-:B------:R-:W-:Y:S01]  /*43a0*/  FFMA.FTZ R116, R116, R3.reuse, -R25.reuse ;  /* 0x0000000374747223 */ /* 0x180fe20000010819 */
[-CC-:B------:R-:W-:Y:S01]  /*43b0*/  FFMA.FTZ R62, R62, R3.reuse, -R25.reuse ;  /* 0x000000033e3e7223 */ /* 0x180fe20000010819 */
[----:B------:R-:W-:Y:S01]  /*43c0*/  FADD.FTZ R75, R31, R76 ;  /* 0x0000004c1f4b7221 */ /* 0x000fe20000010000 */
[-C--:B------:R-:W-:Y:S01]  /*43d0*/  FFMA.FTZ R136, R136, R3.reuse, -R25 ;  /* 0x0000000388887223 */ /* 0x080fe20000010819 */
[----:B------:R-:W2:Y:S01]  /*43e0*/  MUFU.EX2 R26, R26 ;  /* 0x0000001a001a7308 */ /* 0x000ea20000000800 */
[----:B0-----:R-:W-:Y:S01]  /*43f0*/  FADD.FTZ R74, R22, R73 ;  /* 0x00000049164a7221 */ /* 0x001fe20000010000 */
[-CC-:B------:R-:W-:Y:S01]  /*4400*/  FFMA.FTZ R138, R138, R3.reuse, -R25.reuse ;  /* 0x000000038a8a7223 */ /* 0x180fe20000010819 */
[-CC-:B------:R-:W-:Y:S01]  /*4410*/  FFMA.FTZ R140, R140, R3.reuse, -R25.reuse ;  /* 0x000000038c8c7223 */ /* 0x180fe20000010819 */
[-CC-:B------:R-:W-:Y:S01]  /*4420*/  FFMA.FTZ R142, R142, R3.reuse, -R25.reuse ;  /* 0x000000038e8e7223 */ /* 0x180fe20000010819 */
[----:B------:R-:W-:Y:S01]  /*4430*/  FFMA.FTZ R146, R146, R3, -R25 ;  /* 0x0000000392927223 */ /* 0x000fe20000010819 */
[----:B------:R-:W-:Y:S01]  /*4440*/  STSM.16.M88.4 [R9+0x24300], R12 ;  /* 0x0243000c09007844 */ /* 0x000fe20000000200 */
[----:B------:R-:W-:Y:S01]  /*4450*/  F2FP.F16.F32.PACK_AB R20, R53, R20 ;  /* 0x000000143514723e */ /* 0x000fe200000000ff */
[----:B------:R-:W0:Y:S01]  /*4460*/  MUFU.EX2 R59, R59 ;  /* 0x0000003b003b7308 */ /* 0x000e220000000800 */
[----:B-1----:R-:W-:Y:S01]  /*4470*/  FADD.FTZ R73, R57, R74 ;  /* 0x0000004a39497221 */ /* 0x002fe20000010000 */
[----:B------:R-:W-:Y:S01]  /*4480*/  FADD.FTZ R74, R64, R75 ;  /* 0x0000004b404a7221 */ /* 0x000fe20000010000 */
[----:B------:R-:W-:-:S02]  /*4490*/  F2FP.F16.F32.PACK_AB R21, R78, R21 ;  /* 0x000000154e15723e */ /* 0x000fc400000000ff */
[----:B------:R-:W-:Y:S01]  /*44a0*/  F2FP.F16.F32.PACK_AB R23, R80, R23 ;  /* 0x000000175017723e */ /* 0x000fe200000000ff */
[----:B------:R-:W-:Y:S01]  /*44b0*/  FADD.FTZ R75, R35, R74 ;  /* 0x0000004a234b7221 */ /* 0x000fe20000010000 */
[----:B------:R-:W-:Y:S01]  /*44c0*/  F2FP.F16.F32.PACK_AB R22, R57, R22 ;  /* 0x000000163916723e */ /* 0x000fe200000000ff */
[----:B------:R-:W1:Y:S01]  /*44d0*/  MUFU.EX2 R46, R46 ;  /* 0x0000002e002e7308 */ /* 0x000e620000000800 */
[----:B--2---:R-:W-:-:S03]  /*44e0*/  FADD.FTZ R24, R26, R73 ;  /* 0x000000491a187221 */ /* 0x004fc60000010000 */
[----:B------:R2:W-:Y:S04]  /*44f0*/  STSM.16.M88.4 [R9+0x25b00], R20 ;  /* 0x025b001409007844 */ /* 0x0005e80000000200 */
[----:B------:R-:W3:Y:S01]  /*4500*/  MUFU.EX2 R63, R63 ;  /* 0x0000003f003f7308 */ /* 0x000ee20000000800 */
[----:B0-----:R-:W-:-:S07]  /*4510*/  FADD.FTZ R25, R59, R24 ;  /* 0x000000183b197221 */ /* 0x001fce0000010000 */
[----:B------:R-:W0:Y:S01]  /*4520*/  MUFU.EX2 R4, R4 ;  /* 0x0000000400047308 */ /* 0x000e220000000800 */
[----:B-1----:R-:W-:Y:S01]  /*4530*/  FADD.FTZ R24, R46, R25 ;  /* 0x000000192e187221 */ /* 0x002fe20000010000 */
[----:B------:R-:W-:Y:S02]  /*4540*/  F2FP.F16.F32.PACK_AB R25, R72, R27 ;  /* 0x0000001b4819723e */ /* 0x000fe400000000ff */
[----:B--2---:R-:W-:Y:S02]  /*4550*/  F2FP.F16.F32.PACK_AB R23, R33, R32 ;  /* 0x000000202117723e */ /* 0x004fe400000000ff */
[----:B------:R-:W-:Y:S02]  /*4560*/  F2FP.F16.F32.PACK_AB R21, R41, R40 ;  /* 0x000000282915723e */ /* 0x000fe400000000ff */
[----:B------:R-:W1:Y:S01]  /*4570*/  MUFU.EX2 R55, R55 ;  /* 0x0000003700377308 */ /* 0x000e620000000800 */
[----:B------:R-:W-:-:S07]  /*4580*/  F2FP.F16.F32.PACK_AB R27, R64, R31 ;  /* 0x0000001f401b723e */ /* 0x000fce00000000ff */
[----:B------:R-:W2:Y:S08]  /*4590*/  MUFU.EX2 R42, R42 ;  /* 0x0000002a002a7308 */ /* 0x000eb00000000800 */
[----:B------:R4:W-:Y:S08]  /*45a0*/  MUFU.EX2 R71, R68 ;  /* 0x0000004400477308 */ /* 0x0009f00000000800 */
[----:B------:R-:W5:Y:S01]  /*45b0*/  MUFU.EX2 R61, R61 ;  /* 0x0000003d003d7308 */ /* 0x000f620000000800 */
[----:B----4-:R-:W-:Y:S01]  /*45c0*/  FADD.FTZ R68, R56, R75 ;  /* 0x0000004b38447221 */ /* 0x010fe20000010000 */
[----:B---3--:R-:W-:-:S03]  /*45d0*/  FADD.FTZ R75, R63, R24 ;  /* 0x000000183f4b7221 */ /* 0x008fc60000010000 */
[----:B------:R-:W-:Y:S01]  /*45e0*/  FADD.FTZ R77, R39, R68 ;  /* 0x00000044274d7221 */ /* 0x000fe20000010000 */
[----:B0-----:R-:W-:Y:S02]  /*45f0*/  FADD.FTZ R24, R4, R75 ;  /* 0x0000004b04187221 */ /* 0x001fe40000010000 */
[----:B------:R-:W0:Y:S01]  /*4600*/  MUFU.EX2 R54, R134 ;  /* 0x0000008600367308 */ /* 0x000e220000000800 */
[----:B------:R-:W-:Y:S01]  /*4610*/  FADD.FTZ R77, R48, R77 ;  /* 0x0000004d304d7221 */ /* 0x000fe20000010000 */
[----:B-1----:R-:W-:Y:S01]  /*4620*/  FADD.FTZ R13, R55, R24 ;  /* 0x00000018370d7221 */ /* 0x002fe20000010000 */
[----:B------:R-:W-:Y:S02]  /*4630*/  F2FP.F16.F32.PACK_AB R24, R59, R26 ;  /* 0x0000001a3b18723e */ /* 0x000fe400000000ff */
[----:B------:R-:W-:Y:S01]  /*4640*/  FADD.FTZ R14, R40, R77 ;  /* 0x0000004d280e7221 */ /* 0x000fe20000010000 */
[----:B--2---:R-:W-:Y:S01]  /*4650*/  FADD.FTZ R12, R42, R13 ;  /* 0x0000000d2a0c7221 */ /* 0x004fe20000010000 */
[----:B------:R-:W-:Y:S01]  /*4660*/  F2FP.F16.F32.PACK_AB R26, R63, R46 ;  /* 0x0000002e3f1a723e */ /* 0x000fe200000000ff */
[----:B------:R-:W1:Y:S01]  /*4670*/  MUFU.EX2 R65, R65 ;  /* 0x0000004100417308 */ /* 0x000e620000000800 */
[----:B------:R-:W-:Y:S01]  /*4680*/  FADD.FTZ R15, R41, R14 ;  /* 0x0000000e290f7221 */ /* 0x000fe20000010000 */
[----:B-----5:R-:W-:Y:S01]  /*4690*/  FADD.FTZ R13, R61, R12 ;  /* 0x0000000c3d0d7221 */ /* 0x020fe20000010000 */
[----:B------:R-:W2:Y:S01]  /*46a0*/  @P2 LDC R40, c[0x0][0x44c] ;  /* 0x00011300ff282b82 */ /* 0x000ea20000000800 */
[----:B------:R3:W-:Y:S01]  /*46b0*/  STSM.16.M88.4 [R9+0x27300], R24 ;  /* 0x0273001809007844 */ /* 0x0007e20000000200 */
[----:B------:R-:W-:Y:S01]  /*46c0*/  FADD.FTZ R14, R32, R15 ;  /* 0x0000000f200e7221 */ /* 0x000fe20000010000 */
[----:B------:R-:W-:-:S02]  /*46d0*/  F2FP.F16.F32.PACK_AB R15, R48, R39 ;  /* 0x00000027300f723e */ /* 0x000fc400000000ff */
[----:B------:R-:W4:Y:S01]  /*46e0*/  MUFU.EX2 R58, R58 ;  /* 0x0000003a003a7308 */ /* 0x000f220000000800 */
[----:B0-----:R-:W-:Y:S01]  /*46f0*/  FADD.FTZ R12, R54, R13 ;  /* 0x0000000d360c7221 */ /* 0x001fe20000010000 */
[----:B------:R-:W-:Y:S01]  /*4700*/  FADD.FTZ R14, R33, R14 ;  /* 0x0000000e210e7221 */ /* 0x000fe20000010000 */
[----:B------:R-:W-:-:S03]  /*4710*/  F2FP.F16.F32.PACK_AB R13, R56, R35 ;  /* 0x00000023380d723e */ /* 0x000fc600000000ff */
[----:B------:R-:W-:Y:S02]  /*4720*/  FADD.FTZ R57, R43, R14 ;  /* 0x0000000e2b397221 */ /* 0x000fe40000010000 */
[----:B------:R-:W0:Y:S01]  /*4730*/  MUFU.EX2 R67, R67 ;  /* 0x0000004300437308 */ /* 0x000e220000000800 */
[C---:B-1----:R-:W-:Y:S01]  /*4740*/  FADD.FTZ R53, R65.reuse, R12 ;  /* 0x0000000c41357221 */ /* 0x042fe20000010000 */
[C---:B------:R-:W-:Y:S01]  /*4750*/  FADD.FTZ R57, R44.reuse, R57 ;  /* 0x000000392c397221 */ /* 0x040fe20000010000 */
[----:B------:R-:W-:Y:S02]  /*4760*/  F2FP.F16.F32.PACK_AB R20, R65, R54 ;  /* 0x000000364114723e */ /* 0x000fe400000000ff */
[----:B------:R-:W-:Y:S02]  /*4770*/  CS2R R64, SRZ ;  /* 0x0000000000407805 */ /* 0x000fe4000001ff00 */
[----:B---3--:R-:W-:Y:S02]  /*4780*/  F2FP.F16.F32.PACK_AB R27, R51, R50 ;  /* 0x00000032331b723e */ /* 0x008fe400000000ff */
[----:B------:R-:W-:Y:S01]  /*4790*/  F2FP.F16.F32.PACK_AB R25, R44, R43 ;  /* 0x0000002b2c19723e */ /* 0x000fe200000000ff */
[----:B------:R-:W1:Y:S01]  /*47a0*/  MUFU.EX2 R66, R66 ;  /* 0x0000004200427308 */ /* 0x000e620000000800 */
[----:B----4-:R-:W-:Y:S01]  /*47b0*/  FADD.FTZ R12, R58, R53 ;  /* 0x000000353a0c7221 */ /* 0x010fe20000010000 */
[----:B------:R-:W-:Y:S01]  /*47c0*/  F2FP.F16.F32.PACK_AB R43, R45, R36 ;  /* 0x000000242d2b723e */ /* 0x000fe200000000ff */
[----:B------:R-:W3:Y:S05]  /*47d0*/  @P2 LDC R53, c[0x0][0x450] ;  /* 0x00011400ff352b82 */ /* 0x000eea0000000800 */
[----:B------:R-:W4:Y:S01]  /*47e0*/  MUFU.EX2 R69, R69 ;  /* 0x0000004500457308 */ /* 0x000f220000000800 */
[C---:B0-----:R-:W-:Y:S01]  /*47f0*/  FADD.FTZ R33, R67.reuse, R12 ;  /* 0x0000000c43217221 */ /* 0x041fe20000010000 */
[----:B------:R-:W-:Y:S01]  /*4800*/  FADD.FTZ R12, R50, R57 ;  /* 0x00000039320c7221 */ /* 0x000fe20000010000 */
[----:B------:R-:W-:-:S02]  /*4810*/  F2FP.F16.F32.PACK_AB R22, R67, R58 ;  /* 0x0000003a4316723e */ /* 0x000fc400000000ff */
[----:B------:R-:W-:Y:S02]  /*4820*/  CS2R R58, SRZ ;  /* 0x00000000003a7805 */ /* 0x000fe4000001ff00 */
[----:B------:R-:W-:Y:S01]  /*4830*/  CS2R R56, SRZ ;  /* 0x0000000000387805 */ /* 0x000fe2000001ff00 */
[----:B------:R-:W-:Y:S01]  /*4840*/  FADD.FTZ R41, R51, R12 ;  /* 0x0000000c33297221 */ /* 0x000fe20000010000 */
[----:B------:R-:W-:Y:S01]  /*4850*/  F2FP.F16.F32.PACK_AB R12, R55, R4 ;  /* 0x00000004370c723e */ /* 0x000fe200000000ff */
[----:B------:R-:W0:Y:S01]  /*4860*/  MUFU.EX2 R52, R52 ;  /* 0x0000003400347308 */ /* 0x000e220000000800 */
[----:B-1----:R-:W-:Y:S01]  /*4870*/  FADD.FTZ R14, R66, R33 ;  /* 0x00000021420e7221 */ /* 0x002fe20000010000 */
[----:B------:R-:W-:Y:S01]  /*4880*/  FADD.FTZ R32, R28, R41 ;  /* 0x000000291c207221 */ /* 0x000fe20000010000 */
[----:B------:R-:W-:-:S05]  /*4890*/  CS2R R54, SRZ ;  /* 0x0000000000367805 */ /* 0x000fca000001ff00 */
[----:B------:R-:W1:Y:S01]  /*48a0*/  MUFU.EX2 R60, R60 ;  /* 0x0000003c003c7308 */ /* 0x000e620000000800 */
[----:B----4-:R-:W-:Y:S01]  /*48b0*/  FADD.FTZ R39, R69, R14 ;  /* 0x0000000e45277221 */ /* 0x010fe20000010000 */
[----:B------:R-:W-:Y:S02]  /*48c0*/  F2FP.F16.F32.PACK_AB R14, R61, R42 ;  /* 0x0000002a3d0e723e */ /* 0x000fe400000000ff */
[----:B------:R-:W-:Y:S02]  /*48d0*/  F2FP.F16.F32.PACK_AB R24, R69, R66 ;  /* 0x000000424518723e */ /* 0x000fe400000000ff */
[----:B------:R-:W-:Y:S02]  /*48e0*/  CS2R R68, SRZ ;  /* 0x0000000000447805 */ /* 0x000fe4000001ff00 */
[----:B------:R-:W-:Y:S01]  /*48f0*/  CS2R R66, SRZ ;  /* 0x0000000000427805 */ /* 0x000fe2000001ff00 */
[----:B------:R2:W-:Y:S01]  /*4900*/  STSM.16.M88.4 [R9+0x28b00], R12 ;  /* 0x028b000c09007844 */ /* 0x0005e20000000200 */
[----:B------:R-:W4:Y:S01]  /*4910*/  MUFU.EX2 R73, R94 ;  /* 0x0000005e00497308 */ /* 0x000f220000000800 */
[----:B0-----:R-:W-:Y:S01]  /*4920*/  FADD.FTZ R4, R52, R39 ;  /* 0x0000002734047221 */ /* 0x001fe20000010000 */
[C---:B------:R-:W-:Y:S01]  /*4930*/  F2FP.F16.F32.PACK_AB R26, R71.reuse, R52 ;  /* 0x00000034471a723e */ /* 0x040fe200000000ff */
[----:B------:R-:W-:Y:S02]  /*4940*/  STSM.16.M88.4 [R9+0x2a300], R20 ;  /* 0x02a3001409007844 */ /* 0x000fe40000000200 */
[----:B------:R-:W-:-:S02]  /*4950*/  FADD.FTZ R39, R71, R4 ;  /* 0x0000000447277221 */ /* 0x000fc40000010000 */
[----:B------:R0:W-:Y:S01]  /*4960*/  STSM.16.M88.4 [R9+0x2bb00], R24 ;  /* 0x02bb001809007844 */ /* 0x0001e20000000200 */
[----:B------:R-:W5:Y:S01]  /*4970*/  MUFU.EX2 R106, R106 ;  /* 0x0000006a006a7308 */ /* 0x000f620000000800 */
[----:B-1----:R-:W-:Y:S01]  /*4980*/  FADD.FTZ R4, R60, R39 ;  /* 0x000000273c047221 */ /* 0x002fe20000010000 */
[----:B------:R-:W-:-:S04]  /*4990*/  FADD.FTZ R39, R37, R32 ;  /* 0x0000002025277221 */ /* 0x000fc80000010000 */
[----:B------:R-:W-:Y:S01]  /*49a0*/  FADD.FTZ R32, R36, R39 ;  /* 0x0000002724207221 */ /* 0x000fe20000010000 */
[----:B--2---:R-:W-:Y:S01]  /*49b0*/  @P2 IMAD.HI.U32 R14, R97, R40, RZ ;  /* 0x00000028610e2227 */ /* 0x004fe200078e00ff */
[----:B------:R-:W1:Y:S03]  /*49c0*/  MUFU.EX2 R31, R108 ;  /* 0x0000006c001f7308 */ /* 0x000e660000000800 */
[----:B----4-:R-:W-:Y:S01]  /*49d0*/  FADD.FTZ R41, R73, R4 ;  /* 0x0000000449297221 */ /* 0x010fe20000010000 */
[----:B------:R-:W-:Y:S01]  /*49e0*/  FADD.FTZ R51, R45, R32 ;  /* 0x000000202d337221 */ /* 0x000fe20000010000 */
[----:B------:R-:W-:Y:S02]  /*49f0*/  F2FP.F16.F32.PACK_AB R40, R73, R60 ;  /* 0x0000003c4928723e */ /* 0x000fe400000000ff */
[----:B------:R-:W-:Y:S02]  /*4a00*/  CS2R R60, SRZ ;  /* 0x00000000003c7805 */ /* 0x000fe4000001ff00 */
[----:B---3--:R-:W-:Y:S01]  /*4a10*/  @P2 SHF.R.U32.HI R97, RZ, R53, R14 ;  /* 0x00000035ff612219 */ /* 0x008fe2000001160e */
[----:B------:R-:W-:Y:S01]  /*4a20*/  FADD.FTZ R12, R8, R51 ;  /* 0x00000033080c7221 */ /* 0x000fe20000010000 */
[----:B------:R-:W-:Y:S01]  /*4a30*/  F2FP.F16.F32.PACK_AB R45, R29, R8 ;  /* 0x000000081d2d723e */ /* 0x000fe200000000ff */
[----:B------:R-:W2:Y:S01]  /*4a40*/  MUFU.EX2 R116, R116 ;  /* 0x0000007400747308 */ /* 0x000ea20000000800 */
[----:B-----5:R-:W-:Y:S01]  /*4a50*/  FADD.FTZ R4, R106, R41 ;  /* 0x000000296a047221 */ /* 0x020fe20000010000 */
[----:B------:R-:W-:Y:S01]  /*4a60*/  F2FP.F16.F32.PACK_AB R41, R37, R28 ;  /* 0x0000001c2529723e */ /* 0x000fe200000000ff */
[----:B------:R-:W-:Y:S01]  /*4a70*/  FADD.FTZ R13, R29, R12 ;  /* 0x0000000c1d0d7221 */ /* 0x000fe20000010000 */
[----:B------:R-:W-:-:S02]  /*4a80*/  IADD3 R97, R97, -R5, R98 ;  /* 0x8000000561617210 */ /* 0x000fc40007ffe062 */
[----:B------:R-:W-:Y:S02]  /*4a90*/  CS2R R52, SRZ ;  /* 0x0000000000347805 */ /* 0x000fe4000001ff00 */
[----:B------:R-:W-:Y:S01]  /*4aa0*/  CS2R R28, SRZ ;  /* 0x00000000001c7805 */ /* 0x000fe2000001ff00 */
[----:B------:R-:W-:Y:S01]  /*4ab0*/  FADD.FTZ R12, R34, R13 ;  /* 0x0000000d220c7221 */ /* 0x000fe20000010000 */
[----:B------:R3:W4:Y:S01]  /*4ac0*/  MUFU.EX2 R35, R62 ;  /* 0x0000003e00237308 */ /* 0x0007220000000800 */
[C---:B-1----:R-:W-:Y:S01]  /*4ad0*/  FADD.FTZ R37, R31.reuse, R4 ;  /* 0x000000041f257221 */ /* 0x042fe20000010000 */
[----:B------:R-:W-:Y:S01]  /*4ae0*/  F2FP.F16.F32.PACK_AB R42, R31, R106 ;  /* 0x0000006a1f2a723e */ /* 0x000fe200000000ff */
[----:B------:R-:W-:Y:S01]  /*4af0*/  IMAD.HI R97, R97, 0x38e38e39, RZ ;  /* 0x38e38e3961617827 */ /* 0x000fe200078e02ff */
[----:B0-----:R-:W-:Y:S02]  /*4b00*/  CS2R R26, SRZ ;  /* 0x00000000001a7805 */ /* 0x001fe4000001ff00 */
[----:B------:R-:W-:Y:S01]  /*4b10*/  CS2R R24, SRZ ;  /* 0x0000000000187805 */ /* 0x000fe2000001ff00 */
[----:B------:R0:W-:Y:S01]  /*4b20*/  STSM.16.M88.4 [R9+0x2d300], R40 ;  /* 0x02d3002809007844 */ /* 0x0001e20000000200 */
[----:B------:R-:W1:Y:S01]  /*4b30*/  MUFU.EX2 R136, R136 ;  /* 0x0000008800887308 */ /* 0x000e620000000800 */
[----:B--2---:R-:W-:Y:S01]  /*4b40*/  FADD.FTZ R4, R116, R37 ;  /* 0x0000002574047221 */ /* 0x004fe20000010000 */
[----:B------:R-:W-:-:S02]  /*4b50*/  SHF.R.U32.HI R8, RZ, 0x1f, R97 ;  /* 0x0000001fff087819 */ /* 0x000fc40000011661 */
[----:B---3--:R-:W-:Y:S02]  /*4b60*/  CS2R R62, SRZ ;  /* 0x00000000003e7805 */ /* 0x008fe4000001ff00 */
[----:B------:R-:W-:Y:S02]  /*4b70*/  CS2R R36, SRZ ;  /* 0x0000000000247805 */ /* 0x000fe4000001ff00 */
[----:B------:R-:W2:Y:S01]  /*4b80*/  MUFU.EX2 R47, R47 ;  /* 0x0000002f002f7308 */ /* 0x000ea20000000800 */
[C---:B----4-:R-:W-:Y:S01]  /*4b90*/  FADD.FTZ R15, R35.reuse, R4 ;  /* 0x00000004230f7221 */ /* 0x050fe20000010000 */
[----:B------:R-:W-:Y:S02]  /*4ba0*/  F2FP.F16.F32.PACK_AB R44, R35, R116 ;  /* 0x00000074232c723e */ /* 0x000fe400000000ff */
[----:B0-----:R-:W-:-:S04]  /*4bb0*/  CS2R R42, SRZ ;  /* 0x00000000002a7805 */ /* 0x001fc8000001ff00 */
[----:B------:R-:W0:Y:S01]  /*4bc0*/  MUFU.EX2 R38, R38 ;  /* 0x0000002600267308 */ /* 0x000e220000000800 */
[----:B-1----:R-:W-:Y:S01]  /*4bd0*/  FADD.FTZ R4, R136, R15 ;  /* 0x0000000f88047221 */ /* 0x002fe20000010000 */
[----:B------:R-:W-:-:S06]  /*4be0*/  CS2R R40, SRZ ;  /* 0x0000000000287805 */ /* 0x000fcc000001ff00 */
[----:B------:R-:W1:Y:S01]  /*4bf0*/  MUFU.EX2 R33, R138 ;  /* 0x0000008a00217308 */ /* 0x000e620000000800 */
[C---:B--2---:R-:W-:Y:S01]  /*4c00*/  FADD.FTZ R15, R47.reuse, R12 ;  /* 0x0000000c2f0f7221 */ /* 0x044fe20000010000 */
[----:B------:R-:W-:Y:S02]  /*4c10*/  F2FP.F16.F32.PACK_AB R47, R47, R34 ;  /* 0x000000222f2f723e */ /* 0x000fe400000000ff */
[----:B------:R-:W-:-:S04]  /*4c20*/  CS2R R34, SRZ ;  /* 0x0000000000227805 */ /* 0x000fc8000001ff00 */
[----:B------:R-:W2:Y:S01]  /*4c30*/  MUFU.EX2 R49, R49 ;  /* 0x0000003100317308 */ /* 0x000ea20000000800 */
[----:B0-----:R-:W-:-:S07]  /*4c40*/  FADD.FTZ R12, R38, R15 ;  /* 0x0000000f260c7221 */ /* 0x001fce0000010000 */
[----:B------:R-:W-:Y:S01]  /*4c50*/  MUFU.EX2 R30, R30 ;  /* 0x0000001e001e7308 */ /* 0x000fe20000000800 */
[C---:B-1----:R-:W-:Y:S01]  /*4c60*/  FADD.FTZ R5, R33.reuse, R4 ;  /* 0x0000000421057221 */ /* 0x042fe20000010000 */
[----:B------:R-:W-:Y:S02]  /*4c70*/  F2FP.F16.F32.PACK_AB R46, R33, R136 ;  /* 0x00000088212e723e */ /* 0x000fe400000000ff */
[----:B------:R-:W-:-:S03]  /*4c80*/  CS2R R32, SRZ ;  /* 0x0000000000207805 */ /* 0x000fc6000001ff00 */
[----:B------:R0:W-:Y:S01]  /*4c90*/  STSM.16.M88.4 [R9+0x2eb00], R44 ;  /* 0x02eb002c09007844 */ /* 0x0001e20000000200 */
[----:B------:R-:W1:Y:S01]  /*4ca0*/  MUFU.EX2 R7, R7 ;  /* 0x0000000700077308 */ /* 0x000e620000000800 */
[C---:B--2---:R-:W-:Y:S01]  /*4cb0*/  FADD.FTZ R15, R49.reuse, R12 ;  /* 0x0000000c310f7221 */ /* 0x044fe20000010000 */
[----:B------:R-:W-:Y:S02]  /*4cc0*/  F2FP.F16.F32.PACK_AB R49, R49, R38 ;  /* 0x000000263131723e */ /* 0x000fe400000000ff */
[----:B------:R-:W-:Y:S01]  /*4cd0*/  LEA.HI.SX32 R12, R97, R8, 0x1b ;  /* 0x00000008610c7211 */ /* 0x000fe200078fdaff */
[----:B------:R-:W-:-:S03]  /*4ce0*/  VIADD R8, R96, 0xfffffffe ;  /* 0xfffffffe60087836 */ /* 0x000fc60000000000 */
[----:B------:R-:W2:Y:S01]  /*4cf0*/  MUFU.EX2 R70, R70 ;  /* 0x0000004600467308 */ /* 0x000ea20000000800 */
[----:B0-----:R-:W-:-:S07]  /*4d00*/  CS2R R46, SRZ ;  /* 0x00000000002e7805 */ /* 0x001fce000001ff00 */
[----:B------:R-:W0:Y:S01]  /*4d10*/  MUFU.EX2 R39, R140 ;  /* 0x0000008c00277308 */ /* 0x000e220000000800 */
[----:B-1----:R-:W-:Y:S02]  /*4d20*/  F2FP.F16.F32.PACK_AB R51, R7, R30 ;  /* 0x0000001e0733723e */ /* 0x002fe400000000ff */
[----:B------:R-:W-:-:S05]  /*4d30*/  CS2R R44, SRZ ;  /* 0x00000000002c7805 */ /* 0x000fca000001ff00 */
[----:B------:R-:W-:Y:S01]  /*4d40*/  MUFU.EX2 R142, R142 ;  /* 0x0000008e008e7308 */ /* 0x000fe20000000800 */
[----:B--2---:R-:W-:-:S07]  /*4d50*/  FADD.FTZ R4, R70, R5 ;  /* 0x0000000546047221 */ /* 0x004fce0000010000 */
[----:B------:R-:W1:Y:S01]  /*4d60*/  MUFU.EX2 R13, R146 ;  /* 0x00000092000d7308 */ /* 0x000e620000000800 */
[C---:B0-----:R-:W-:Y:S01]  /*4d70*/  F2FP.F16.F32.PACK_AB R48, R39.reuse, R70 ;  /* 0x000000462730723e */ /* 0x041fe200000000ff */
[----:B------:R-:W-:Y:S01]  /*4d80*/  FADD.FTZ R5, R39, R4 ;  /* 0x0000000427057221 */ /* 0x000fe20000010000 */
[----:B------:R-:W-:Y:S01]  /*4d90*/  FADD.FTZ R4, R30, R15 ;  /* 0x0000000f1e047221 */ /* 0x000fe20000010000 */
[----:B------:R-:W-:Y:S02]  /*4da0*/  CS2R R70, SRZ ;  /* 0x0000000000467805 */ /* 0x000fe4000001ff00 */
[----:B------:R-:W-:Y:S02]  /*4db0*/  CS2R R38, SRZ ;  /* 0x0000000000267805 */ /* 0x000fe4000001ff00 */
[----:B------:R-:W-:Y:S01]  /*4dc0*/  CS2R R30, SRZ ;  /* 0x00000000001e7805 */ /* 0x000fe2000001ff00 */
[----:B------:R-:W-:Y:S01]  /*4dd0*/  FADD.FTZ R4, R7, R4 ;  /* 0x0000000407047221 */ /* 0x000fe20000010000 */
[----:B------:R-:W-:Y:S01]  /*4de0*/  IMAD.MOV.U32 R7, RZ, RZ, RZ ;  /* 0x000000ffff077224 */ /* 0x000fe200078e00ff */
[----:B-1----:R-:W-:Y:S01]  /*4df0*/  F2FP.F16.F32.PACK_AB R50, R13, R142 ;  /* 0x0000008e0d32723e */ /* 0x002fe200000000ff */
[----:B------:R-:W-:-:S04]  /*4e00*/  FADD.FTZ R142, R142, R5 ;  /* 0x000000058e8e7221 */ /* 0x000fc80000010000 */
[----:B------:R0:W-:Y:S01]  /*4e10*/  STSM.16.M88.4 [R9+0x30300], R48 ;  /* 0x0303003009007844 */ /* 0x0001e20000000200 */
[----:B------:R-:W-:Y:S01]  /*4e20*/  FADD.FTZ R5, R13, R142 ;  /* 0x0000008e0d057221 */ /* 0x000fe20000010000 */
[----:B------:R-:W-:Y:S01]  /*4e30*/  VIMNMX R13, R17, R12, !PT ;  /* 0x0000000c110d7248 */ /* 0x000fe20007fe0100 */
[----:B------:R1:W-:Y:S06]  /*4e40*/  MEMBAR.ALL.CTA ;  /* 0x0000000000007992 */ /* 0x0003ec0000008000 */
[----:B-1----:R-:W1:Y:S01]  /*4e50*/  FENCE.VIEW.ASYNC.S ;  /* 0x00000000000073c6 */ /* 0x002e620000000000 */
[----:B------:R-:W-:-:S02]  /*4e60*/  ISETP.GE.AND P3, PT, R8, R13, PT ;  /* 0x0000000d0800720c */ /* 0x000fc40003f66270 */
[----:B0-----:R-:W-:Y:S02]  /*4e70*/  CS2R R50, SRZ ;  /* 0x0000000000327805 */ /* 0x001fe4000001ff00 */
[----:B------:R-:W-:Y:S01]  /*4e80*/  CS2R R48, SRZ ;  /* 0x0000000000307805 */ /* 0x000fe2000001ff00 */
[----:B-1----:R-:W-:-:S08]  /*4e90*/  NOP ;  /* 0x0000000000007918 */ /* 0x002fd00000000000 */
[----:B------:R-:W-:Y:S05]  /*4ea0*/  @!P3 BRA `(.L_x_1916) ;  /* 0x0000004000bcb947 */ /* 0x000fea0003800000 */
[----:B------:R-:W-:Y:S01]  /*4eb0*/  IMAD.MOV.U32 R14, RZ, RZ, RZ ;  /* 0x000000ffff0e7224 */ /* 0x000fe200078e00ff */
        /* <DEDUP_REMOVED lines=24> */
[----:B------:R-:W-:Y:S01]  /*5040*/  UMOV UR5, URZ ;  /* 0x0000003f00057c82 */ /* 0x000fe20008000000 */
[----:B------:R-:W-:Y:S01]  /*5050*/  ULDC UR48, c[0x0][0x288] ;  /* 0x0000a20000307ab9 */ /* 0x000fe20000000800 */
[----:B------:R-:W-:-:S05]  /*5060*/  ULDC UR49, c[0x0][0x2f0] ;  /* 0x0000bc0000317ab9 */ /* 0x000fca0000000800 */
.L_x_1925:
[----:B------:R-:W-:Y:S01]  /*5070*/  UIADD3 UR4, UR5, 0x1, URZ ;  /* 0x0000000105047890 */ /* 0x000fe2000fffe03f */
[----:B------:R-:W-:-:S03]  /*5080*/  ISETP.NE.AND P4, PT, RZ, UR58, PT ;  /* 0x0000003aff007c0c */ /* 0x000fc6000bf85270 */
[----:B------:R-:W-:-:S04]  /*5090*/  UISETP.NE.AND UP0, UPT, UR4, 0x2, UPT ;  /* 0x000000020400788c */ /* 0x000fc8000bf05270 */
[----:B------:R-:W-:Y:S02]  /*50a0*/  USEL UR6, URZ, 0x1, UP0 ;  /* 0x000000013f067887 */ /* 0x000fe40008000000 */
[----:B------:R-:W-:-:S04]  /*50b0*/  USEL UR4, UR4, URZ, UP0 ;  /* 0x0000003f04047287 */ /* 0x000fc80008000000 */
[----:B------:R-:W-:Y:S01]  /*50c0*/  LOP3.LUT R7, R14, UR6, RZ, 0x3c, !PT ;  /* 0x000000060e077c12 */ /* 0x000fe2000f8e3cff */
[----:B------:R-:W-:Y:S07]  /*50d0*/  @P4 BRA `(.L_x_1917) ;  /* 0x0000000000284947 */ /* 0x000fee0003800000 */
[----:B------:R-:W-:Y:S05]  /*50e0*/  @!P0 BRA `(.L_x_1918) ;  /* 0x0000000000048947 */ /* 0x000fea0003800000 */
[----:B------:R-:W-:Y:S01]  /*50f0*/  BPT.TRAP 0x1 ;  /* 0x000000040000795c */ /* 0x000fe20000300000 */
.L_x_1918:
[----:B------:R-:W-:Y:S01]  /*5100*/  ULEA UR6, UR4, UR56, 0x3 ;  /* 0x0000003804067291 */ /* 0x000fe2000f8e183f */
[----:B------:R-:W-:-:S08]  /*5110*/  SHF.L.U32 R3, R7, 0x1f, RZ ;  /* 0x0000001f07037819 */ /* 0x000fd000000006ff */
[----:B------:R0:W1:Y:S01]  /*5120*/  SYNCS.PHASECHK.TRANS64.TRYWAIT P3, [UR6+0x31c30], R3 ;  /* 0x031c3003ff0075a7 */ /* 0x0000620008060146 */
[----:B------:R-:W-:Y:S05]  /*5130*/  @!P0 BRA `(.L_x_1919) ;  /* 0x0000000000048947 */ /* 0x000fea0003800000 */
[----:B------:R-:W-:Y:S01]  /*5140*/  BPT.TRAP 0x1 ;  /* 0x000000040000795c */ /* 0x000fe20000300000 */
.L_x_1919:
[----:B-1----:R-:W-:Y:S05]  /*5150*/  @P3 BRA `(.L_x_1917) ;  /* 0x0000000000083947 */ /* 0x002fea0003800000 */
[----:B------:R-:W1:Y:S02]  /*5160*/  SYNCS.PHASECHK.TRANS64.TRYWAIT P3, [UR6+0x31c30], R3 ;  /* 0x031c3003ff0075a7 */ /* 0x000e640008060146 */
[----:B-1----:R-:W-:Y:S05]  /*5170*/  @!P3 BRA `(.L_x_1920) ;  /* 0x000000d8008cb947 */ /* 0x002fea0003800000 */
.L_x_1917:
[----:B01----:R-:W-:Y:S01]  /*5180*/  VIADD R3, R18, 0x8 ;  /* 0x0000000812037836 */ /* 0x003fe20000000000 */
[C---:B------:R-:W-:Y:S01]  /*5190*/  R2UR UR40, R144.reuse ;  /* 0x00000000902872ca */ /* 0x040fe200000e0000 */
[----:B------:R-:W-:Y:S01]  /*51a0*/  UIMAD UR6, UR4, 0x6c0, UR7 ;  /* 0x000006c0040678a4 */ /* 0x000fe2000f8e0207 */
[C---:B------:R-:W-:Y:S01]  /*51b0*/  R2UR UR41, R145.reuse ;  /* 0x00000000912972ca */ /* 0x040fe200000e0000 */
[----:B------:R-:W-:Y:S01]  /*51c0*/  UMOV UR43, 0x80000020 ;  /* 0x80000020002b7882 */ /* 0x000fe20000000000 */
[----:B------:R0:W-:Y:S01]  /*51d0*/  BAR.SYNC.DEFER_BLOCKING R3, 0x100 ;  /* 0x000400030000751d */ /* 0x0001e20000010000 */
[C---:B------:R-:W-:Y:S01]  /*51e0*/  R2UR UR44, R144.reuse ;  /* 0x00000000902c72ca */ /* 0x040fe200000e0000 */
[----:B------:R-:W-:Y:S01]  /*51f0*/  UIADD3 UR46, UR6, 0x40, URZ ;  /* 0x00000040062e7890 */ /* 0x000fe2000fffe03f */
[C---:B------:R-:W-:Y:S01]  /*5200*/  R2UR UR45, R145.reuse ;  /* 0x00000000912d72ca */ /* 0x040fe200000e0000 */
[----:B------:R-:W-:Y:S01]  /*5210*/  UIADD3 UR26, UR6, 0x80, URZ ;  /* 0x00000080061a7890 */ /* 0x000fe2000fffe03f */
[C---:B------:R-:W-:Y:S01]  /*5220*/  R2UR UR24, R144.reuse ;  /* 0x00000000901872ca */ /* 0x040fe200000e0000 */
[----:B------:R-:W-:Y:S01]  /*5230*/  UMOV UR42, UR6 ;  /* 0x00000006002a7c82 */ /* 0x000fe20008000000 */
[----:B------:R-:W-:Y:S01]  /*5240*/  UMOV UR47, 0x80000020 ;  /* 0x80000020002f7882 */ /* 0x000fe20000000000 */
[C---:B------:R-:W-:Y:S01]  /*5250*/  R2UR UR25, R145.reuse ;  /* 0x00000000911972ca */ /* 0x040fe200000e0000 */
[----:B------:R-:W-:Y:S01]  /*5260*/  UMOV UR27, 0x80000020 ;  /* 0x80000020001b7882 */ /* 0x000fe20000000000 */
[C---:B------:R-:W-:Y:S01]  /*5270*/  R2UR UR32, R144.reuse ;  /* 0x00000000902072ca */ /* 0x040fe200000e0000 */
[----:B------:R-:W-:Y:S01]  /*5280*/  UIADD3 UR34, UR6, 0xc0, URZ ;  /* 0x000000c006227890 */ /* 0x000fe2000fffe03f */
[C---:B------:R-:W-:Y:S01]  /*5290*/  R2UR UR33, R145.reuse ;  /* 0x00000000912172ca */ /* 0x040fe200000e0000 */
[----:B------:R-:W-:Y:S01]  /*52a0*/  UMOV UR35, 0x80000020 ;  /* 0x8000002000237882 */ /* 0x000fe20000000000 */
[----:B------:R-:W-:Y:S01]  /*52b0*/  R2UR UR36, R144 ;  /* 0x00000000902472ca */ /* 0x000fe200000e0000 */
[----:B------:R-:W-:Y:S01]  /*52c0*/  UIADD3 UR38, UR6, 0x100, URZ ;  /* 0x0000010006267890 */ /* 0x000fe2000fffe03f */
[----:B------:R-:W-:Y:S01]  /*52d0*/  R2UR UR37, R145 ;  /* 0x00000000912572ca */ /* 0x000fe200000e0000 */
[----:B------:R-:W-:Y:S01]  /*52e0*/  UMOV UR39, 0x80000020 ;  /* 0x8000002000277882 */ /* 0x000fe20000000000 */
[----:B------:R-:W-:Y:S01]  /*52f0*/  UIADD3 UR30, UR6, 0x2, URZ ;  /* 0x00000002061e7890 */ /* 0x000fe2000fffe03f */
[----:B------:R-:W-:Y:S01]  /*5300*/  UMOV UR31, 0x80000020 ;  /* 0x80000020001f7882 */ /* 0x000fe20000000000 */
[----:B------:R-:W-:Y:S01]  /*5310*/  UIADD3 UR10, UR6, 0x82, URZ ;  /* 0x00000082060a7890 */ /* 0x000fe2000fffe03f */
[----:B------:R-:W-:Y:S01]  /*5320*/  UMOV UR11, 0x80000020 ;  /* 0x80000020000b7882 */ /* 0x000fe20000000000 */
[----:B------:R-:W-:Y:S01]  /*5330*/  WARPGROUP.ARRIVE ;  /* 0x00000000000079c5 */ /* 0x000fe20000000000 */
[----:B------:R-:W-:Y:S01]  /*5340*/  UIADD3 UR14, UR6, 0x280, URZ ;  /* 0x00000280060e7890 */ /* 0x000fe2000fffe03f */
[----:B------:R-:W-:Y:S01]  /*5350*/  UMOV UR15, 0x80000020 ;  /* 0x80000020000f7882 */ /* 0x000fe20000000000 */
[----:B------:R-:W-:-:S03]  /*5360*/  UIADD3 UR18, UR6, 0x480, URZ ;  /* 0x0000048006127890 */ /* 0x000fc6000fffe03f */
[----:B------:R-:W-:Y:S01]  /*5370*/  HGMMA.64x16x16.F32 R136, gdesc[UR40], RZ, !UPT, gsb0 ;  /* 0x00200000288879f0 */ /* 0x000fe2000c0008ff */
[----:B------:R-:W-:Y:S01]  /*5380*/  R2UR UR40, R144 ;  /* 0x00000000902872ca */ /* 0x000fe200000e0000 */
[----:B------:R-:W-:Y:S01]  /*5390*/  UIADD3 UR42, UR6, 0x140, URZ ;  /* 0x00000140062a7890 */ /* 0x000fe2000fffe03f */
[----:B------:R-:W-:Y:S01]  /*53a0*/  R2UR UR41, R145 ;  /* 0x00000000912972ca */ /* 0x000fe200000e0000 */
[----:B------:R-:W-:Y:S01]  /*53b0*/  UMOV UR43, 0x80000020 ;  /* 0x80000020002b7882 */ /* 0x000fe20000000000 */
[----:B------:R-:W-:Y:S01]  /*53c0*/  UMOV UR19, 0x80000020 ;  /* 0x8000002000137882 */ /* 0x000fe20000000000 */
[----:B------:R-:W-:Y:S01]  /*53d0*/  UIADD3 UR22, UR6, 0x482, URZ ;  /* 0x0000048206167890 */ /* 0x000fe2000fffe03f */
        /* <DEDUP_REMOVED lines=320> */
.L_x_1922:
[----:B------:R-:W-:Y:S01]  /*67e0*/  ULEA UR6, UR5, UR56, 0x3 ;  /* 0x0000003805067291 */ /* 0x000fe2000f8e183f */
[----:B------:R-:W-:-:S08]  /*67f0*/  SHF.L.U32 R3, R14, 0x1f, RZ ;  /* 0x0000001f0e037819 */ /* 0x000fd000000006ff */
[----:B------:R0:W1:Y:S01]  /*6800*/  SYNCS.PHASECHK.TRANS64.TRYWAIT P3, [UR6+0x31c50], R3 ;  /* 0x031c5003ff0075a7 */ /* 0x0000620008060146 */
[----:B------:R-:W-:Y:S05]  /*6810*/  @!P0 BRA `(.L_x_1923) ;  /* 0x0000000000048947 */ /* 0x000fea0003800000 */
[----:B------:R-:W-:Y:S01]  /*6820*/  BPT.TRAP 0x1 ;  /* 0x000000040000795c */ /* 0x000fe20000300000 */
.L_x_1923:
[----:B-1----:R-:W-:Y:S05]  /*6830*/  @P3 BRA `(.L_x_1921) ;  /* 0x0000000000083947 */ /* 0x002fea0003800000 */
[----:B------:R-:W1:Y:S02]  /*6840*/  SYNCS.PHASECHK.TRANS64.TRYWAIT P3, [UR6+0x31c50], R3 ;  /* 0x031c5003ff0075a7 */ /* 0x000e640008060146 */
[----:B-1----:R-:W-:Y:S05]  /*6850*/  @!P3 BRA `(.L_x_1924) ;  /* 0x000000c000ecb947 */ /* 0x002fea0003800000 */
.L_x_1921:
[----:B------:R-:W-:Y:S01]  /*6860*/  UIADD3 UR6, UR56, 0x200, URZ ;  /* 0x0000020038067890 */ /* 0x000fe2000fffe03f */
[----:B------:R-:W-:Y:S01]  /*6870*/  WARPGROUP.ARRIVE ;  /* 0x00000000000079c5 */ /* 0x000fe20000000000 */
[----:B------:R-:W-:Y:S01]  /*6880*/  ULOP3.LUT UR10, UR59, 0x10000, URZ, 0xfc, !UPT ;  /* 0x000100003b0a7892 */ /* 0x000fe2000f8efc3f */
[----:B01----:R-:W0:Y:S01]  /*6890*/  @P2 LDC R3, c[0x0][0x44c] ;  /* 0x00011300ff032b82 */ /* 0x003e220000000800 */
[----:B------:R-:W-:Y:S01]  /*68a0*/  USHF.R.U32.HI UR6, URZ, 0x4, UR6 ;  /* 0x000000043f067899 */ /* 0x000fe20008011606 */
[----:B------:R-:W-:Y:S01]  /*68b0*/  IMAD.MOV.U32 R14, RZ, RZ, R10 ;  /* 0x000000ffff0e7224 */ /* 0x000fe200078e000a */
[----:B------:R-:W-:Y:S01]  /*68c0*/  UMOV UR25, 0xc0000010 ;  /* 0xc000001000197882 */ /* 0x000fe20000000000 */
[----:B------:R-:W-:Y:S01]  /*68d0*/  UMOV UR27, 0x80000020 ;  /* 0x80000020001b7882 */ /* 0x000fe20000000000 */
[----:B------:R-:W-:Y:S01]  /*68e0*/  ULOP3.LUT UR6, UR6, 0x3fff, URZ, 0xc0, !UPT ;  /* 0x00003fff06067892 */ /* 0x000fe2000f8ec03f */
[----:B------:R-:W-:Y:S02]  /*68f0*/  UMOV UR24, UR10 ;  /* 0x0000000a00187c82 */ /* 0x000fe40008000000 */
[----:B------:R-:W1:Y:S01]  /*6900*/  @P2 LDC R12, c[0x0][0x450] ;  /* 0x00011400ff0c2b82 */ /* 0x000e620000000800 */
[----:B------:R-:W-:-:S04]  /*6910*/  ULOP3.LUT UR6, UR6, 0x2400000, URZ, 0xfc, !UPT ;  /* 0x0240000006067892 */ /* 0x000fc8000f8efc3f */
[----:B------:R-:W-:-:S07]  /*6920*/  UIMAD UR6, UR5, 0x6c0, UR6 ;  /* 0x000006c0050678a4 */ /* 0x000fce000f8e0206 */
[----:B------:R-:W-:Y:S02]  /*6930*/  UMOV UR26, UR6 ;  /* 0x00000006001a7c82 */ /* 0x000fe40008000000 */
[----:B------:R-:W-:Y:S01]  /*6940*/  HGMMA.64x96x16.F32 R24, gdesc[UR24].tnspB, R24, gsb0 ;  /* 0x41600000181879f0 */ /* 0x000fe20008000818 */
[----:B------:R-:W-:Y:S01]  /*6950*/  UIADD3 UR24, UR10, 0x180, URZ ;  /* 0x000001800a187890 */ /* 0x000fe2000fffe03f */
[----:B0-----:R-:W-:Y:S01]  /*6960*/  @P2 IMAD.HI.U32 R3, R10, R3, RZ ;  /* 0x000000030a032227 */ /* 0x001fe200078e00ff */
[----:B------:R-:W-:Y:S01]  /*6970*/  UIADD3 UR26, UR6, 0x40, URZ ;  /* 0x00000040061a7890 */ /* 0x000fe2000fffe03f */
[----:B------:R-:W-:Y:S01]  /*6980*/  UMOV UR25, 0xc0000010 ;  /* 0xc000001000197882 */ /* 0x000fe20000000000 */
[----:B------:R-:W-:Y:S02]  /*6990*/  UMOV UR27, 0x80000020 ;  /* 0x80000020001b7882 */ /* 0x000fe40000000000 */
[----:B-1----:R-:W-:Y:S01]  /*69a0*/  @P2 SHF.R.U32.HI R14, RZ, R12, R3 ;  /* 0x0000000cff0e2219 */ /* 0x002fe20000011603 */
[----:B------:R-:W-:-:S04]  /*69b0*/  IMAD.MOV.U32 R3, RZ, RZ, -0x90 ;  /* 0xffffff70ff037424 */ /* 0x000fc800078e00ff */
[----:B------:R-:W0:Y:S01]  /*69c0*/  SHFL.IDX PT, R20, R14, 0x1, 0x1c1f ;  /* 0x003c1f000e147f89 */ /* 0x000e2200000e0000 */
[----:B------:R-:W-:-:S04]  /*69d0*/  IMAD R12, R8, R3, 0x1 ;  /* 0x00000001080c7424 */ /* 0x000fc800078e0203 */
[----:B------:R-:W-:-:S04]  /*69e0*/  IMAD R12, R11, -0x2, R12 ;  /* 0xfffffffe0b0c7824 */ /* 0x000fc800078e020c */
[----:B------:R-:W-:-:S05]  /*69f0*/  IMAD R15, R19, UR49, R12 ;  /* 0x00000031130f7c24 */ /* 0x000fca000f8e020c */
[----:B0-----:R-:W-:-:S04]  /*6a00*/  IADD3 R3, R20, -UR48, R15 ;  /* 0x8000003014037c10 */ /* 0x001fc8000fffe00f */
[C---:B------:R-:W-:Y:S02]  /*6a10*/  ISETP.GT.AND P3, PT, R3.reuse, RZ, PT ;  /* 0x000000ff0300720c */ /* 0x040fe40003f64270 */
[C---:B------:R-:W-:Y:S02]  /*6a20*/  ISETP.GT.AND P4, PT, R3.reuse, 0x1, PT ;  /* 0x000000010300780c */ /* 0x040fe40003f84270 */
[----:B------:R-:W-:Y:S02]  /*6a30*/  FSEL R138, R138, -INF , P3 ;  /* 0xff8000008a8a7808 */ /* 0x000fe40001800000 */
[----:B------:R-:W-:Y:S02]  /*6a40*/  ISETP.GT.AND P3, PT, R3, 0x8, PT ;  /* 0x000000080300780c */ /* 0x000fe40003f64270 */
[----:B------:R-:W-:Y:S02]  /*6a50*/  FSEL R20, R139, -INF , P4 ;  /* 0xff8000008b147808 */ /* 0x000fe40002000000 */
[----:B------:R-:W-:-:S02]  /*6a60*/  FMNMX.FTZ R21, R138, R0, !PT ;  /* 0x000000008a157209 */ /* 0x000fc40007810000 */
[C---:B------:R-:W-:Y:S02]  /*6a70*/  ISETP.GT.AND P4, PT, R3.reuse, 0x9, PT ;  /* 0x000000090300780c */ /* 0x040fe40003f84270 */
[----:B------:R-:W-:Y:S02]  /*6a80*/  FSEL R142, R142, -INF , P3 ;  /* 0xff8000008e8e7808 */ /* 0x000fe40001800000 */
[----:B------:R-:W-:Y:S02]  /*6a90*/  FMNMX.FTZ R21, R20, R21, !PT ;  /* 0x0000001514157209 */ /* 0x000fe40007810000 */
        /* <DEDUP_REMOVED lines=20> */
[----:B------:R-:W-:Y:S01]  /*6be0*/  FMNMX.FTZ R21, R122, R21, !PT ;  /* 0x000000157a157209 */ /* 0x000fe20007810000 */
[----:B------:R-:W-:-:S02]  /*6bf0*/  WARPGROUP.DEPBAR.LE gsb0, 0x0 ;  /* 0x00008000000079c5 */ /* 0x000fc40000010000 */
[----:B------:R-:W-:Y:S01]  /*6c00*/  WARPGROUP.ARRIVE ;  /* 0x00000000000079c5 */ /* 0x000fe20000000000 */
[C---:B------:R-:W-:Y:S02]  /*6c10*/  ISETP.GT.AND P5, PT, R3.reuse, 0x29, PT ;  /* 0x000000290300780c */ /* 0x040fe40003fa4270 */
[----:B------:R-:W-:Y:S02]  /*6c20*/  FSEL R126, R126, -INF , P3 ;  /* 0xff8000007e7e7808 */ /* 0x000fe40001800000 */
[----:B------:R-:W-:Y:S01]  /*6c30*/  FMNMX.FTZ R21, R150, R21, !PT ;  /* 0x0000001596157209 */ /* 0x000fe20007810000 */
[----:B------:R-:W-:Y:S01]  /*6c40*/  HGMMA.64x96x16.F32 R24, gdesc[UR24].tnspB, R24, gsb0 ;  /* 0x41600000181879f0 */ /* 0x000fe20008000818 */
[----:B------:R-:W-:Y:S01]  /*6c50*/  UIADD3 UR24, UR10, 0x300, URZ ;  /* 0x000003000a187890 */ /* 0x000fe2000fffe03f */
[----:B------:R-:W-:Y:S01]  /*6c60*/  ISETP.GT.AND P3, PT, R3, 0x30, PT ;  /* 0x000000300300780c */ /* 0x000fe20003f64270 */
[----:B------:R-:W-:Y:S01]  /*6c70*/  UIADD3 UR26, UR6, 0x80, URZ ;  /* 0x00000080061a7890 */ /* 0x000fe2000fffe03f */
[----:B------:R-:W-:Y:S01]  /*6c80*/  FSEL R152, R127, -INF , P5 ;  /* 0xff8000007f987808 */ /* 0x000fe20002800000 */
[----:B------:R-:W-:Y:S01]  /*6c90*/  UMOV UR25, 0xc0000010 ;  /* 0xc000001000197882 */ /* 0x000fe20000000000 */
[----:B------:R-:W-:Y:S01]  /*6ca0*/  UMOV UR27, 0x80000020 ;  /* 0x80000020001b7882 */ /* 0x000fe20000000000 */
        /* <DEDUP_REMOVED lines=13> */
[----:B------:R-:W0:Y:S01]  /*6d80*/  SHFL.IDX PT, R119, R14, RZ, 0x1c1f ;  /* 0x001c1fff0e777589 */ /* 0x000e2200000e0000 */
[----:B------:R-:W-:-:S02]  /*6d90*/  ISETP.GT.AND P4, PT, R3, 0x41, PT ;  /* 0x000000410300780c */ /* 0x000fc40003f84270 */
[----:B------:R-:W-:Y:S02]  /*6da0*/  FSEL R106, R106, -INF , P3 ;  /* 0xff8000006a6a7808 */ /* 0x000fe40001800000 */
[----:B------:R-:W-:Y:S02]  /*6db0*/  FMNMX.FTZ R21, R156, R21, !PT ;  /* 0x000000159c157209 */ /* 0x000fe40007810000 */
[----:B------:R-:W-:Y:S02]  /*6dc0*/  ISETP.GT.AND P3, PT, R3, 0x48, PT ;  /* 0x000000480300780c */ /* 0x000fe40003f64270 */
[----:B------:R-:W-:Y:S02]  /*6dd0*/  FSEL R107, R107, -INF , P4 ;  /* 0xff8000006b6b7808 */ /* 0x000fe40002000000 */
[----:B------:R-:W-:Y:S02]  /*6de0*/  FMNMX.FTZ R12, R106, R21, !PT ;  /* 0x000000156a0c7209 */ /* 0x000fe40007810000 */
        /* <DEDUP_REMOVED lines=28> */
[----:B------:R-:W-:Y:S01]  /*6fb0*/  FSEL R95, R95, -INF , P4 ;  /* 0xff8000005f5f7808 */ /* 0x000fe20002000000 */
[----:B------:R-:W-:Y:S02]  /*6fc0*/  WARPGROUP.DEPBAR.LE gsb0, 0x0 ;  /* 0x00008000000079c5 */ /* 0x000fe40000010000 */
[----:B------:R-:W-:Y:S01]  /*6fd0*/  WARPGROUP.ARRIVE ;  /* 0x00000000000079c5 */ /* 0x000fe20000000000 */
[----:B------:R-:W-:-:S02]  /*6fe0*/  FMNMX.FTZ R12, R94, R21, !PT ;  /* 0x000000155e0c7209 */ /* 0x000fc40007810000 */
[----:B------:R-:W-:Y:S02]  /*6ff0*/  ISETP.GT.AND P4, PT, R3, 0x71, PT ;  /* 0x000000710300780c */ /* 0x000fe40003f84270 */
[----:B------:R-:W-:Y:S01]  /*7000*/  FSEL R82, R82, -INF , P3 ;  /* 0xff80000052527808 */ /* 0x000fe20001800000 */
[----:B------:R-:W-:Y:S01]  /*7010*/  HGMMA.64x96x16.F32 R24, gdesc[UR24].tnspB, R24, gsb0 ;  /* 0x41600000181879f0 */ /* 0x000fe20008000818 */
[----:B------:R-:W-:Y:S01]  /*7020*/  UIADD3 UR24, UR10, 0x480, URZ ;  /* 0x000004800a187890 */ /* 0x000fe2000fffe03f */
[----:B------:R-:W-:Y:S01]  /*7030*/  FMNMX.FTZ R21, R95, R12, !PT ;  /* 0x0000000c5f157209 */ /* 0x000fe20007810000 */
[----:B------:R-:W-:Y:S01]  /*7040*/  UIADD3 UR26, UR6, 0xc0, URZ ;  /* 0x000000c0061a7890 */ /* 0x000fe2000fffe03f */
[----:B------:R-:W-:Y:S01]  /*7050*/  ISETP.GT.AND P3, PT, R3, 0x78, PT ;  /* 0x000000780300780c */ /* 0x000fe20003f64270 */
[----:B------:R-:W-:Y:S01]  /*7060*/  UMOV UR25, 0xc0000010 ;  /* 0xc000001000197882 */ /* 0x000fe20000000000 */
[----:B------:R-:W-:Y:S01]  /*7070*/  UMOV UR27, 0x80000020 ;  /* 0x80000020001b7882 */ /* 0x000fe20000000000 */
        /* <DEDUP_REMOVED lines=18> */
[----:B------:R-:W-:-:S02]  /*71a0*/  FMNMX.FTZ R12, R78, R3, !PT ;  /* 0x000000034e0c7209 */ /* 0x000fc40007810000 */
[----:B------:R-:W1:Y:S01]  /*71b0*/  LDC R3, c[0x0][0x988] ;  /* 0x00026200ff037b82 */ /* 0x000e620000000800 */
[----:B0-----:R-:W-:Y:S02]  /*71c0*/  IADD3 R15, R119, -UR48, R15 ;  /* 0x80000030770f7c10 */ /* 0x001fe4000fffe00f */
[----:B------:R-:W-:Y:S02]  /*71d0*/  FMNMX.FTZ R23, R79, R12, !PT ;  /* 0x0000000c4f177209 */ /* 0x000fe40007810000 */
[C---:B------:R-:W-:Y:S02]  /*71e0*/  ISETP.GT.AND P6, PT, R15.reuse, RZ, PT ;  /* 0x000000ff0f00720c */ /* 0x040fe40003fc4270 */
[C---:B------:R-:W-:Y:S01]  /*71f0*/  ISETP.GT.AND P5, PT, R15.reuse, 0x1, PT ;  /* 0x000000010f00780c */ /* 0x040fe20003fa4270 */
[----:B------:R-:W0:Y:S01]  /*7200*/  SHFL.BFLY PT, R12, R23, 0x2, 0x1f ;  /* 0x0c401f00170c7f89 */ /* 0x000e2200000e0000 */
[----:B------:R-:W-:Y:S02]  /*7210*/  FSEL R136, R136, -INF , P6 ;  /* 0xff80000088887808 */ /* 0x000fe40003000000 */
[----:B------:R-:W-:-:S02]  /*7220*/  ISETP.GT.AND P4, PT, R15, 0x8, PT ;  /* 0x000000080f00780c */ /* 0x000fc40003f84270 */
[----:B------:R-:W-:Y:S02]  /*7230*/  FMNMX.FTZ R123, R136, R6, !PT ;  /* 0x00000006887b7209 */ /* 0x000fe40007810000 */
[C---:B------:R-:W-:Y:S02]  /*7240*/  ISETP.GT.AND P6, PT, R15.reuse, 0x9, PT ;  /* 0x000000090f00780c */ /* 0x040fe40003fc4270 */
[----:B------:R-:W-:Y:S02]  /*7250*/  FSEL R140, R140, -INF , P4 ;  /* 0xff8000008c8c7808 */ /* 0x000fe40002000000 */
[----:B------:R-:W-:-:S04]  /*7260*/  ISETP.GT.AND P4, PT, R15, 0x18, PT ;  /* 0x000000180f00780c */ /* 0x000fc80003f84270 */
[----:B------:R-:W-:Y:S02]  /*7270*/  FSEL R132, R132, -INF , P4 ;  /* 0xff80000084847808 */ /* 0x000fe40002000000 */
[----:B------:R-:W-:-:S04]  /*7280*/  ISETP.GT.AND P4, PT, R15, 0x28, PT ;  /* 0x000000280f00780c */ /* 0x000fc80003f84270 */
[----:B------:R-:W-:Y:S02]  /*7290*/  FSEL R124, R124, -INF , P4 ;  /* 0xff8000007c7c7808 */ /* 0x000fe40002000000 */
[----:B------:R-:W-:Y:S02]  /*72a0*/  ISETP.GT.AND P4, PT, R15, 0x38, PT ;  /* 0x000000380f00780c */ /* 0x000fe40003f84270 */
[----:B0-----:R-:W-:Y:S02]  /*72b0*/  FMNMX.FTZ R115, R23, R12, !PT ;  /* 0x0000000c17737209 */ /* 0x001fe40007810000 */
[----:B------:R-:W-:Y:S02]  /*72c0*/  FSEL R116, R116, -INF , P4 ;  /* 0xff80000074747808 */ /* 0x000fe40002000000 */
[----:B------:R-:W-:Y:S01]  /*72d0*/  ISETP.GT.AND P4, PT, R15, 0x40, PT ;  /* 0x000000400f00780c */ /* 0x000fe20003f84270 */
[----:B------:R-:W0:Y:S03]  /*72e0*/  SHFL.BFLY PT, R12, R115, 0x1, 0x1f ;  /* 0x0c201f00730c7f89 */ /* 0x000e2600000e0000 */
[----:B------:R-:W-:-:S02]  /*72f0*/  FSEL R104, R104, -INF , P4 ;  /* 0xff80000068687808 */ /* 0x000fc40002000000 */
[----:B------:R-:W-:-:S04]  /*7300*/  ISETP.GT.AND P4, PT, R15, 0x48, PT ;  /* 0x000000480f00780c */ /* 0x000fc80003f84270 */
[----:B------:R-:W-:Y:S02]  /*7310*/  FSEL R108, R108, -INF , P4 ;  /* 0xff8000006c6c7808 */ /* 0x000fe40002000000 */
[----:B------:R-:W-:Y:S01]  /*7320*/  ISETP.GT.AND P4, PT, R15, 0x50, PT ;  /* 0x000000500f00780c */ /* 0x000fe20003f84270 */
[----:B------:R-:W-:Y:S02]  /*7330*/  WARPGROUP.DEPBAR.LE gsb0, 0x0 ;  /* 0x00008000000079c5 */ /* 0x000fe40000010000 */
[----:B------:R-:W-:Y:S01]  /*7340*/  WARPGROUP.ARRIVE ;  /* 0x00000000000079c5 */ /* 0x000fe20000000000 */
[----:B0-----:R-:W-:-:S05]  /*7350*/  FMNMX.FTZ R12, R115, R12, !PT ;  /* 0x0000000c730c7209 */ /* 0x001fca0007810000 */
[----:B------:R-:W-:Y:S01]  /*7360*/  HGMMA.64x96x16.F32 R24, gdesc[UR24].tnspB, R24, gsb0 ;  /* 0x41600000181879f0 */ /* 0x000fe20008000818 */
[----:B------:R-:W-:Y:S01]  /*7370*/  UIADD3 UR24, UR10, 0x600, URZ ;  /* 0x000006000a187890 */ /* 0x000fe2000fffe03f */
[C---:B-1----:R-:W-:Y:S01]  /*7380*/  FMUL.FTZ R21, R12.reuse, R3 ;  /* 0x000000030c157220 */ /* 0x042fe20000410000 */
[----:B------:R-:W-:Y:S01]  /*7390*/  UIADD3 UR26, UR6, 0x100, URZ ;  /* 0x00000100061a7890 */ /* 0x000fe2000fffe03f */
[----:B------:R-:W-:Y:S01]  /*73a0*/  FSETP.NEU.FTZ.AND P3, PT, R12, -INF , PT ;  /* 0xff8000000c00780b */ /* 0x000fe20003f7d000 */
[----:B------:R-:W-:Y:S01]  /*73b0*/  UMOV UR25, 0xc0000010 ;  /* 0xc000001000197882 */ /* 0x000fe20000000000 */
[----:B------:R-:W-:Y:S02]  /*73c0*/  UMOV UR27, 0x80000020 ;  /* 0x80000020001b7882 */ /* 0x000fe40000000000 */
[----:B------:R-:W-:-:S05]  /*73d0*/  FSEL R21, R21, RZ, P3 ;  /* 0x000000ff15157208 */ /* 0x000fca0001800000 */
[-CC-:B------:R-:W-:Y:S01]  /*73e0*/  FFMA.FTZ R14, R22, R3.reuse, -R21.reuse ;  /* 0x00000003160e7223 */ /* 0x180fe20000010815 */
[-CC-:B------:R-:W-:Y:S01]  /*73f0*/  FFMA.FTZ R22, R130, R3.reuse, -R21.reuse ;  /* 0x0000000382167223 */ /* 0x180fe20000010815 */
[----:B------:R-:W-:Y:S01]  /*7400*/  FSEL R130, R137, -INF , P5 ;  /* 0xff80000089827808 */ /* 0x000fe20002800000 */
[-CC-:B------:R-:W-:Y:S01]  /*7410*/  FFMA.FTZ R23, R138, R3.reuse, -R21.reuse ;  /* 0x000000038a177223 */ /* 0x180fe20000010815 */
[----:B------:R-:W-:Y:S01]  /*7420*/  FSEL R138, R141, -INF , P6 ;  /* 0xff8000008d8a7808 */ /* 0x000fe20003000000 */
[--C-:B------:R-:W-:Y:S01]  /*7430*/  FFMA.FTZ R131, R134, R3, -R21.reuse ;  /* 0x0000000386837223 */ /* 0x100fe20000010815 */
[----:B------:R-:W-:Y:S01]  /*7440*/  FMNMX.FTZ R127, R130, R123, !PT ;  /* 0x0000007b827f7209 */ /* 0x000fe20007810000 */
[-CC-:B------:R-:W-:Y:S01]  /*7450*/  FFMA.FTZ R119, R146, R3.reuse, -R21.reuse ;  /* 0x0000000392777223 */ /* 0x180fe20000010815 */
[C---:B------:R-:W-:Y:S01]  /*7460*/  ISETP.GT.AND P6, PT, R15.reuse, 0x10, PT ;  /* 0x000000100f00780c */ /* 0x040fe20003fc4270 */
[--C-:B------:R-:W-:Y:S01]  /*7470*/  FFMA.FTZ R115, R142, R3, -R21.reuse ;  /* 0x000000038e737223 */ /* 0x100fe20000010815 */
[----:B------:R-:W-:Y:S01]  /*7480*/  FMNMX.FTZ R127, R140, R127, !PT ;  /* 0x0000007f8c7f7209 */ /* 0x000fe20007810000 */
[-CC-:B------:R-:W-:Y:S01]  /*7490*/  FFMA.FTZ R142, R148, R3.reuse, -R21.reuse ;  /* 0x00000003948e7223 */ /* 0x180fe20000010815 */
[----:B------:R-:W-:Y:S01]  /*74a0*/  ISETP.GT.AND P5, PT, R15, 0x11, PT ;  /* 0x000000110f00780c */ /* 0x000fe20003fa4270 */
[----:B------:R0:W-:Y:S01]  /*74b0*/  MUFU.EX2 R123, R131 ;  /* 0x00000083007b7308 */ /* 0x0001e20000000800 */
        /* <DEDUP_REMOVED lines=8> */
[----:B------:R-:W-:Y:S01]  /*7540*/  ISETP.GT.AND P6, PT, R15, 0x19, PT ;  /* 0x000000190f00780c */ /* 0x000fe20003fc4270 */
[--C-:B0-----:R-:W-:Y:S01]  /*7550*/  FFMA.FTZ R131, R111, R3, -R21.reuse ;  /* 0x000000036f837223 */ /* 0x101fe20000010815 */
[----:B------:R-:W-:Y:S01]  /*7560*/  FMNMX.FTZ R127, R134, R127, !PT ;  /* 0x0000007f867f7209 */ /* 0x000fe20007810000 */
[-CC-:B------:R-:W-:Y:S01]  /*7570*/  FFMA.FTZ R114, R114, R3.reuse, -R21.reuse ;  /* 0x0000000372727223 */ /* 0x180fe20000010815 */
[----:B------:R-:W-:Y:S01]  /*7580*/  FSEL R146, R133, -INF , P6 ;  /* 0xff80000085927808 */ /* 0x000fe20003000000 */
[-CC-:B------:R-:W-:Y:S01]  /*7590*/  FFMA.FTZ R82, R82, R3.reuse, -R21.reuse ;  /* 0x0000000352527223 */ /* 0x180fe20000010815 */
[----:B------:R-:W-:Y:S01]  /*75a0*/  ISETP.GT.AND P6, PT, R15, 0x20, PT ;  /* 0x000000200f00780c */ /* 0x000fe20003fc4270 */
[--C-:B------:R-:W-:Y:S01]  /*75b0*/  FFMA.FTZ R83, R83, R3, -R21.reuse ;  /* 0x0000000353537223 */ /* 0x100fe20000010815 */
[----:B------:R-:W-:Y:S01]  /*75c0*/  FMNMX.FTZ R127, R132, R127, !PT ;  /* 0x0000007f847f7209 */ /* 0x000fe20007810000 */
[-CC-:B------:R-:W-:Y:S01]  /*75d0*/  FFMA.FTZ R86, R86, R3.reuse, -R21.reuse ;  /* 0x0000000356567223 */ /* 0x180fe20000010815 */
[----:B------:R-:W-:Y:S01]  /*75e0*/  ISETP.GT.AND P5, PT, R15, 0x21, PT ;  /* 0x000000210f00780c */ /* 0x000fe20003fa4270 */
[-CC-:B------:R-:W-:Y:S01]  /*75f0*/  FFMA.FTZ R87, R87, R3.reuse, -R21.reuse ;  /* 0x0000000357577223 */ /* 0x180fe20000010815 */
[----:B------:R-:W-:Y:S01]  /*7600*/  FSEL R122, R120, -INF , P6 ;  /* 0xff800000787a7808 */ /* 0x000fe20003000000 */
[--C-:B------:R-:W-:Y:S01]  /*7610*/  FFMA.FTZ R74, R74, R3, -R21.reuse ;  /* 0x000000034a4a7223 */ /* 0x100fe20000010815 */
[----:B------:R-:W-:Y:S01]  /*7620*/  FMNMX.FTZ R127, R146, R127, !PT ;  /* 0x0000007f927f7209 */ /* 0x000fe20007810000 */
[----:B------:R0:W-:Y:S01]  /*7630*/  MUFU.EX2 R120, R129 ;  /* 0x0000008100787308 */ /* 0x0001e20000000800 */
[----:B------:R-:W-:Y:S01]  /*7640*/  FSEL R148, R121, -INF , P5 ;  /* 0xff80000079947808 */ /* 0x000fe20002800000 */
[--C-:B------:R-:W-:Y:S01]  /*7650*/  FFMA.FTZ R121, R150, R3, -R21.reuse ;  /* 0x0000000396797223 */ /* 0x100fe20000010815 */
[----:B------:R-:W-:Y:S01]  /*7660*/  FMNMX.FTZ R127, R122, R127, !PT ;  /* 0x0000007f7a7f7209 */ /* 0x000fe20007810000 */
[----:B------:R-:W-:Y:S01]  /*7670*/  FFMA.FTZ R75, R75, R3, -R21 ;  /* 0x000000034b4b7223 */ /* 0x000fe20000010815 */
[----:B------:R-:W-:-:S02]  /*7680*/  ISETP.GT.AND P6, PT, R15, 0x29, PT ;  /* 0x000000290f00780c */ /* 0x000fc40003fc4270 */
[----:B------:R-:W-:Y:S01]  /*7690*/  FMNMX.FTZ R127, R148, R127, !PT ;  /* 0x0000007f947f7209 */ /* 0x000fe20007810000 */
[----:B------:R-:W-:Y:S01]  /*76a0*/  MUFU.EX2 R23, R23 ;  /* 0x0000001700177308 */ /* 0x000fe20000000800 */
[----:B------:R-:W-:Y:S01]  /*76b0*/  FSEL R150, R125, -INF , P6 ;  /* 0xff8000007d967808 */ /* 0x000fe20003000000 */
[----:B0-----:R-:W-:Y:S01]  /*76c0*/  FFMA.FTZ R129, R126, R3, -R21 ;  /* 0x000000037e817223 */ /* 0x001fe20000010815 */
[C---:B------:R-:W-:Y:S02]  /*76d0*/  ISETP.GT.AND P6, PT, R15.reuse, 0x30, PT ;  /* 0x000000300f00780c */ /* 0x040fe40003fc4270 */
[----:B------:R-:W-:Y:S02]  /*76e0*/  FMNMX.FTZ R127, R124, R127, !PT ;  /* 0x0000007f7c7f7209 */ /* 0x000fe40007810000 */
[----:B------:R-:W-:Y:S01]  /*76f0*/  ISETP.GT.AND P5, PT, R15, 0x31, PT ;  /* 0x000000310f00780c */ /* 0x000fe20003fa4270 */
[----:B------:R-:W-:Y:S01]  /*7700*/  MUFU.EX2 R20, R20 ;  /* 0x0000001400147308 */ /* 0x000fe20000000800 */
[----:B------:R-:W-:-:S02]  /*7710*/  FSEL R126, R112, -INF , P6 ;  /* 0xff800000707e7808 */ /* 0x000fc40003000000 */
[----:B------:R-:W-:Y:S02]  /*7720*/  FMNMX.FTZ R127, R150, R127, !PT ;  /* 0x0000007f967f7209 */ /* 0x000fe40007810000 */
[----:B------:R-:W-:Y:S01]  /*7730*/  FSEL R125, R113, -INF , P5 ;  /* 0xff800000717d7808 */ /* 0x000fe20002800000 */
[--C-:B------:R-:W-:Y:S01]  /*7740*/  FFMA.FTZ R113, R152, R3, -R21.reuse ;  /* 0x0000000398717223 */ /* 0x100fe20000010815 */
[----:B------:R-:W-:Y:S01]  /*7750*/  FMNMX.FTZ R127, R126, R127, !PT ;  /* 0x0000007f7e7f7209 */ /* 0x000fe20007810000 */
[----:B------:R0:W-:Y:S01]  /*7760*/  MUFU.EX2 R112, R129 ;  /* 0x0000008100707308 */ /* 0x0001e20000000800 */
[----:B------:R-:W-:Y:S02]  /*7770*/  ISETP.GT.AND P6, PT, R15, 0x39, PT ;  /* 0x000000390f00780c */ /* 0x000fe40003fc4270 */
[----:B------:R-:W-:Y:S02]  /*7780*/  FMNMX.FTZ R127, R125, R127, !PT ;  /* 0x0000007f7d7f7209 */ /* 0x000fe40007810000 */
[----:B------:R-:W-:Y:S01]  /*7790*/  FSEL R152, R117, -INF , P6 ;  /* 0xff80000075987808 */ /* 0x000fe20003000000 */
[--C-:B------:R-:W-:Y:S01]  /*77a0*/  FFMA.FTZ R117, R154, R3, -R21.reuse ;  /* 0x000000039a757223 */ /* 0x100fe20000010815 */
[----:B------:R-:W-:Y:S01]  /*77b0*/  FMNMX.FTZ R127, R116, R127, !PT ;  /* 0x0000007f747f7209 */ /* 0x000fe20007810000 */
[----:B------:R-:W-:Y:S01]  /*77c0*/  MUFU.EX2 R115, R115 ;  /* 0x0000007300737308 */ /* 0x000fe20000000800 */
[----:B------:R-:W-:Y:S01]  /*77d0*/  ISETP.GT.AND P5, PT, R15, 0x41, PT ;  /* 0x000000410f00780c */ /* 0x000fe20003fa4270 */
[----:B0-----:R-:W-:Y:S01]  /*77e0*/  FFMA.FTZ R129, R156, R3, -R21 ;  /* 0x000000039c817223 */ /* 0x001fe20000010815 */
[----:B------:R-:W-:-:S02]  /*77f0*/  FMNMX.FTZ R127, R152, R127, !PT ;  /* 0x0000007f987f7209 */ /* 0x000fc40007810000 */
[----:B------:R-:W-:Y:S01]  /*7800*/  FSEL R154, R105, -INF , P5 ;  /* 0xff800000699a7808 */ /* 0x000fe20002800000 */
[----:B------:R-:W-:Y:S01]  /*7810*/  FFMA.FTZ R105, R118, R3, -R21 ;  /* 0x0000000376697223 */ /* 0x000fe20000010815 */
[----:B------:R-:W-:Y:S01]  /*7820*/  FMNMX.FTZ R127, R104, R127, !PT ;  /* 0x0000007f687f7209 */ /* 0x000fe20007810000 */
[----:B------:R-:W-:Y:S01]  /*7830*/  MUFU.EX2 R14, R14 ;  /* 0x0000000e000e7308 */ /* 0x000fe20000000800 */
[----:B------:R-:W-:Y:S02]  /*7840*/  ISETP.GT.AND P5, PT, R15, 0x49, PT ;  /* 0x000000490f00780c */ /* 0x000fe40003fa4270 */
[----:B------:R-:W-:Y:S02]  /*7850*/  FMNMX.FTZ R127, R154, R127, !PT ;  /* 0x0000007f9a7f7209 */ /* 0x000fe40007810000 */
[----:B------:R-:W-:Y:S02]  /*7860*/  FSEL R118, R109, -INF , P5 ;  /* 0xff8000006d767808 */ /* 0x000fe40002800000 */
[----:B------:R-:W-:Y:S01]  /*7870*/  FMNMX.FTZ R127, R108, R127, !PT ;  /* 0x0000007f6c7f7209 */ /* 0x000fe20007810000 */
[----:B------:R-:W-:Y:S01]  /*7880*/  MUFU.EX2 R22, R22 ;  /* 0x0000001600167308 */ /* 0x000fe20000000800 */
[----:B------:R-:W-:-:S02]  /*7890*/  ISETP.GT.AND P5, PT, R15, 0x51, PT ;  /* 0x000000510f00780c */ /* 0x000fc40003fa4270 */
[----:B------:R-:W-:Y:S01]  /*78a0*/  FSEL R156, R96, -INF , P4 ;  /* 0xff800000609c7808 */ /* 0x000fe20002000000 */
[----:B------:R-:W-:Y:S02]  /*78b0*/  WARPGROUP.DEPBAR.LE gsb0, 0x0 ;  /* 0x00008000000079c5 */ /* 0x000fe40000010000 */
[----:B------:R-:W-:Y:S01]  /*78c0*/  WARPGROUP.ARRIVE ;  /* 0x00000000000079c5 */ /* 0x000fe20000000000 */
[----:B------:R-:W-:Y:S01]  /*78d0*/  FMNMX.FTZ R127, R118, R127, !PT ;  /* 0x0000007f767f7209 */ /* 0x000fe20007810000 */
[----:B------:R0:W-:Y:S01]  /*78e0*/  MUFU.EX2 R96, R129 ;  /* 0x0000008100607308 */ /* 0x0001e20000000800 */
        /* <DEDUP_REMOVED lines=9> */
[----:B------:R-:W-:Y:S01]  /*7980*/  FSEL R100, R100, -INF , P4 ;  /* 0xff80000064647808 */ /* 0x000fe20002000000 */
[--C-:B------:R-:W-:Y:S01]  /*7990*/  FFMA.FTZ R97, R106, R3, -R21.reuse ;  /* 0x000000036a617223 */ /* 0x100fe20000010815 */
[----:B------:R-:W-:Y:S01]  /*79a0*/  FMNMX.FTZ R127, R109, R127, !PT ;  /* 0x0000007f6d7f7209 */ /* 0x000fe20007810000 */
[----:B0-----:R-:W-:Y:S01]  /*79b0*/  FFMA.FTZ R129, R107, R3, -R21 ;  /* 0x000000036b817223 */ /* 0x001fe20000010815 */
[----:B------:R-:W-:Y:S01]  /*79c0*/  FSEL R106, R101, -INF , P5 ;  /* 0xff800000656a7808 */ /* 0x000fe20002800000 */
[----:B------:R-:W-:Y:S01]  /*79d0*/  MUFU.EX2 R119, R119 ;  /* 0x0000007700777308 */ /* 0x000fe20000000800 */
[----:B------:R-:W-:-:S02]  /*79e0*/  ISETP.GT.AND P4, PT, R15, 0x60, PT ;  /* 0x000000600f00780c */ /* 0x000fc40003f84270 */
[----:B------:R-:W-:Y:S02]  /*79f0*/  FMNMX.FTZ R127, R100, R127, !PT ;  /* 0x0000007f647f7209 */ /* 0x000fe40007810000 */
[C---:B------:R-:W-:Y:S02]  /*7a00*/  ISETP.GT.AND P5, PT, R15.reuse, 0x61, PT ;  /* 0x000000610f00780c */ /* 0x040fe40003fa4270 */
[----:B------:R-:W-:Y:S01]  /*7a10*/  FSEL R101, R88, -INF , P4 ;  /* 0xff80000058657808 */ /* 0x000fe20002000000 */
[----:B------:R-:W-:Y:S01]  /*7a20*/  MUFU.EX2 R142, R142 ;  /* 0x0000008e008e7308 */ /* 0x000fe20000000800 */
[----:B------:R-:W-:Y:S02]  /*7a30*/  FMNMX.FTZ R127, R106, R127, !PT ;  /* 0x0000007f6a7f7209 */ /* 0x000fe40007810000 */
[----:B------:R-:W-:Y:S02]  /*7a40*/  ISETP.GT.AND P4, PT, R15, 0x68, PT ;  /* 0x000000680f00780c */ /* 0x000fe40003f84270 */
[----:B------:R-:W-:Y:S01]  /*7a50*/  FSEL R107, R89, -INF , P5 ;  /* 0xff800000596b7808 */ /* 0x000fe20002800000 */
[----:B------:R-:W-:Y:S01]  /*7a60*/  FFMA.FTZ R89, R110, R3, -R21 ;  /* 0x000000036e597223 */ /* 0x000fe20000010815 */
[----:B------:R-:W-:Y:S01]  /*7a70*/  FMNMX.FTZ R127, R101, R127, !PT ;  /* 0x0000007f657f7209 */ /* 0x000fe20007810000 */
[----:B------:R0:W-:Y:S01]  /*7a80*/  MUFU.EX2 R88, R129 ;  /* 0x0000008100587308 */ /* 0x0001e20000000800 */
[----:B------:R-:W-:-:S02]  /*7a90*/  ISETP.GT.AND P5, PT, R15, 0x69, PT ;  /* 0x000000690f00780c */ /* 0x000fc40003fa4270 */
[----:B------:R-:W-:Y:S02]  /*7aa0*/  FSEL R92, R92, -INF , P4 ;  /* 0xff8000005c5c7808 */ /* 0x000fe40002000000 */
[----:B------:R-:W-:Y:S02]  /*7ab0*/  FMNMX.FTZ R127, R107, R127, !PT ;  /* 0x0000007f6b7f7209 */ /* 0x000fe40007810000 */
[----:B------:R-:W-:Y:S01]  /*7ac0*/  FSEL R110, R93, -INF , P5 ;  /* 0xff8000005d6e7808 */ /* 0x000fe20002800000 */
[----:B------:R-:W-:Y:S01]  /*7ad0*/  MUFU.EX2 R121, R121 ;  /* 0x0000007900797308 */ /* 0x000fe20000000800 */
[C---:B------:R-:W-:Y:S02]  /*7ae0*/  ISETP.GT.AND P4, PT, R15.reuse, 0x70, PT ;  /* 0x000000700f00780c */ /* 0x040fe40003f84270 */
[----:B------:R-:W-:Y:S02]  /*7af0*/  FMNMX.FTZ R127, R92, R127, !PT ;  /* 0x0000007f5c7f7209 */ /* 0x000fe40007810000 */
[----:B------:R-:W-:-:S02]  /*7b00*/  ISETP.GT.AND P5, PT, R15, 0x71, PT ;  /* 0x000000710f00780c */ /* 0x000fc40003fa4270 */
[----:B------:R-:W-:Y:S01]  /*7b10*/  FSEL R93, R80, -INF , P4 ;  /* 0xff800000505d7808 */ /* 0x000fe20002000000 */
[----:B------:R-:W-:Y:S01]  /*7b20*/  MUFU.EX2 R113, R113 ;  /* 0x0000007100717308 */ /* 0x000fe20000000800 */
[----:B------:R-:W-:Y:S02]  /*7b30*/  FMNMX.FTZ R127, R110, R127, !PT ;  /* 0x0000007f6e7f7209 */ /* 0x000fe40007810000 */
[----:B------:R-:W-:Y:S02]  /*7b40*/  ISETP.GT.AND P4, PT, R15, 0x78, PT ;  /* 0x000000780f00780c */ /* 0x000fe40003f84270 */
[----:B------:R-:W-:Y:S02]  /*7b50*/  FSEL R111, R81, -INF , P5 ;  /* 0xff800000516f7808 */ /* 0x000fe40002800000 */
[----:B------:R-:W-:Y:S01]  /*7b60*/  FMNMX.FTZ R81, R93, R127, !PT ;  /* 0x0000007f5d517209 */ /* 0x000fe20007810000 */
[----:B------:R1:W-:Y:S01]  /*7b70*/  MUFU.EX2 R80, R131 ;  /* 0x0000008300507308 */ /* 0x0003e20000000800 */
[----:B------:R-:W-:-:S02]  /*7b80*/  FSEL R127, R84, -INF , P4 ;  /* 0xff800000547f7808 */ /* 0x000fc40002000000 */
[----:B------:R-:W-:Y:S02]  /*7b90*/  ISETP.GT.AND P5, PT, R15, 0x79, PT ;  /* 0x000000790f00780c */ /* 0x000fe40003fa4270 */
[----:B------:R-:W-:Y:S02]  /*7ba0*/  FMNMX.FTZ R84, R111, R81, !PT ;  /* 0x000000516f547209 */ /* 0x000fe40007810000 */
[----:B------:R-:W-:Y:S01]  /*7bb0*/  ISETP.GT.AND P4, PT, R15, 0x80, PT ;  /* 0x000000800f00780c */ /* 0x000fe20003f84270 */
[----:B------:R2:W-:Y:S01]  /*7bc0*/  MUFU.EX2 R81, R98 ;  /* 0x0000006200517308 */ /* 0x0005e20000000800 */
[----:B0-----:R-:W-:Y:S01]  /*7bd0*/  FSEL R129, R85, -INF , P5 ;  /* 0xff80000055817808 */ /* 0x001fe20002800000 */
[----:B------:R-:W-:Y:S01]  /*7be0*/  FFMA.FTZ R85, R94, R3, -R21 ;  /* 0x000000035e557223 */ /* 0x000fe20000010815 */
[----:B------:R-:W-:Y:S02]  /*7bf0*/  FMNMX.FTZ R84, R127, R84, !PT ;  /* 0x000000547f547209 */ /* 0x000fe40007810000 */
[----:B-1----:R-:W-:-:S02]  /*7c00*/  FSEL R131, R72, -INF , P4 ;  /* 0xff80000048837808 */ /* 0x002fc40002000000 */
[----:B------:R-:W-:Y:S01]  /*7c10*/  ISETP.GT.AND P5, PT, R15, 0x81, PT ;  /* 0x000000810f00780c */ /* 0x000fe20003fa4270 */
[----:B------:R-:W-:Y:S01]  /*7c20*/  MUFU.EX2 R114, R114 ;  /* 0x0000007200727308 */ /* 0x000fe20000000800 */
[----:B------:R-:W-:Y:S01]  /*7c30*/  FMNMX.FTZ R72, R129, R84, !PT ;  /* 0x0000005481487209 */ /* 0x000fe20007810000 */
[-CC-:B--2---:R-:W-:Y:S01]  /*7c40*/  FFMA.FTZ R98, R103, R3.reuse, -R21.reuse ;  /* 0x0000000367627223 */ /* 0x184fe20000010815 */
[----:B------:R-:W-:Y:S02]  /*7c50*/  ISETP.GT.AND P4, PT, R15, 0x88, PT ;  /* 0x000000880f00780c */ /* 0x000fe40003f84270 */
[----:B------:R-:W-:Y:S01]  /*7c60*/  FSEL R133, R73, -INF , P5 ;  /* 0xff80000049857808 */ /* 0x000fe20002800000 */
[-CC-:B------:R-:W-:Y:S01]  /*7c70*/  FFMA.FTZ R73, R90, R3.reuse, -R21.reuse ;  /* 0x000000035a497223 */ /* 0x180fe20000010815 */
[----:B------:R-:W-:Y:S01]  /*7c80*/  FMNMX.FTZ R72, R131, R72, !PT ;  /* 0x0000004883487209 */ /* 0x000fe20007810000 */
[----:B------:R0:W-:Y:S01]  /*7c90*/  MUFU.EX2 R84, R99 ;  /* 0x0000006300547308 */ /* 0x0001e20000000800 */
[----:B------:R-:W-:Y:S01]  /*7ca0*/  ISETP.GT.AND P5, PT, R15, 0x89, PT ;  /* 0x000000890f00780c */ /* 0x000fe20003fa4270 */
[-CC-:B------:R-:W-:Y:S01]  /*7cb0*/  FFMA.FTZ R15, R102, R3.reuse, -R21.reuse ;  /* 0x00000003660f7223 */ /* 0x180fe20000010815 */
[----:B------:R-:W-:Y:S01]  /*7cc0*/  FSEL R135, R76, -INF , P4 ;  /* 0xff8000004c877808 */ /* 0x000fe20002000000 */
[-CC-:B------:R-:W-:Y:S01]  /*7cd0*/  FFMA.FTZ R90, R91, R3.reuse, -R21.reuse ;  /* 0x000000035b5a7223 */ /* 0x180fe20000010815 */
[----:B------:R-:W-:Y:S01]  /*7ce0*/  FMNMX.FTZ R72, R133, R72, !PT ;  /* 0x0000004885487209 */ /* 0x000fe20007810000 */
[-CC-:B------:R-:W-:Y:S01]  /*7cf0*/  FFMA.FTZ R102, R95, R3.reuse, -R21.reuse ;  /* 0x000000035f667223 */ /* 0x180fe20000010815 */
[----:B------:R-:W-:Y:S01]  /*7d00*/  FSEL R137, R77, -INF , P5 ;  /* 0xff8000004d897808 */ /* 0x000fe20002800000 */
[-CC-:B------:R-:W-:Y:S01]  /*7d10*/  FFMA.FTZ R91, R78, R3.reuse, -R21.reuse ;  /* 0x000000034e5b7223 */ /* 0x180fe20000010815 */
[----:B------:R-:W-:Y:S01]  /*7d20*/  FMNMX.FTZ R72, R135, R72, !PT ;  /* 0x0000004887487209 */ /* 0x000fe20007810000 */
[----:B0-----:R-:W-:Y:S01]  /*7d30*/  FFMA.FTZ R99, R79, R3, -R21 ;  /* 0x000000034f637223 */ /* 0x001fe20000010815 */
[----:B------:R-:W-:Y:S01]  /*7d40*/  IMAD.U32 R79, RZ, RZ, UR4 ;  /* 0x00000004ff4f7e24 */ /* 0x000fe2000f8e00ff */
[----:B------:R-:W-:Y:S01]  /*7d50*/  MUFU.EX2 R117, R117 ;  /* 0x0000007500757308 */ /* 0x000fe20000000800 */
[----:B------:R-:W-:-:S03]  /*7d60*/  FMNMX.FTZ R72, R137, R72, !PT ;  /* 0x0000004889487209 */ /* 0x000fc60007810000 */
[----:B------:R-:W-:Y:S02]  /*7d70*/  @!P1 LEA R79, R79, UR56, 0x3 ;  /* 0x000000384f4f9c11 */ /* 0x000fe4000f8e18ff */
[----:B------:R-:W0:Y:S02]  /*7d80*/  SHFL.BFLY PT, R77, R72, 0x2, 0x1f ;  /* 0x0c401f00484d7f89 */ /* 0x000e2400000e0000 */
[----:B------:R-:W-:Y:S01]  /*7d90*/  MUFU.EX2 R105, R105 ;  /* 0x0000006900697308 */ /* 0x000fe20000000800 */
[----:B------:R-:W-:Y:S01]  /*7da0*/  @!P1 VIADD R79, R79, 0x31c40 ;  /* 0x00031c404f4f9836 */ /* 0x000fe20000000000 */
[----:B------:R-:W-:Y:S02]  /*7db0*/  WARPGROUP.DEPBAR.LE gsb0, 0x0 ;  /* 0x00008000000079c5 */ /* 0x000fe40000010000 */
[----:B------:R-:W-:Y:S02]  /*7dc0*/  WARPGROUP.ARRIVE ;  /* 0x00000000000079c5 */ /* 0x000fe40000000000 */
[----:B------:R-:W-:-:S02]  /*7dd0*/  @!P1 PRMT R79, RZ, 0x654, R79 ;  /* 0x00000654ff4f9816 */ /* 0x000fc4000000004f */
[----:B------:R-:W-:Y:S02]  /*7de0*/  MUFU.EX2 R97, R97 ;  /* 0x0000006100617308 */ /* 0x000fe40000000800 */
[----:B------:R-:W-:Y:S01]  /*7df0*/  HGMMA.64x96x16.F32 R24, gdesc[UR24].tnspB, R24, gsb0 ;  /* 0x41600000181879f0 */ /* 0x000fe20008000818 */
[----:B------:R-:W-:Y:S02]  /*7e00*/  UIADD3 UR24, UR10, 0x900, URZ ;  /* 0x000009000a187890 */ /* 0x000fe4000fffe03f */
[----:B------:R-:W-:-:S03]  /*7e10*/  UIADD3 UR26, UR6, 0x180, URZ ;  /* 0x00000180061a7890 */ /* 0x000fc6000fffe03f */
[----:B------:R-:W-:Y:S01]  /*7e20*/  MUFU.EX2 R89, R89 ;  /* 0x0000005900597308 */ /* 0x000fe20000000800 */
[----:B------:R-:W-:Y:S01]  /*7e30*/  UMOV UR25, 0xc0000010 ;  /* 0xc000001000197882 */ /* 0x000fe20000000000 */
[----:B------:R-:W-:Y:S01]  /*7e40*/  UMOV UR27, 0x80000020 ;  /* 0x80000020001b7882 */ /* 0x000fe20000000000 */
[----:B0-----:R-:W-:-:S05]  /*7e50*/  FMNMX.FTZ R77, R72, R77, !PT ;  /* 0x0000004d484d7209 */ /* 0x001fca0007810000 */
[----:B------:R-:W-:Y:S01]  /*7e60*/  MUFU.EX2 R15, R15 ;  /* 0x0000000f000f7308 */ /* 0x000fe20000000800 */
[----:B------:R-:W0:Y:S07]  /*7e70*/  SHFL.BFLY PT, R72, R77, 0x1, 0x1f ;  /* 0x0c201f004d487f89 */ /* 0x000e2e00000e0000 */
[----:B------:R-:W-:Y:S08]  /*7e80*/  MUFU.EX2 R98, R98 ;  /* 0x0000006200627308 */ /* 0x000ff00000000800 */
[----:B------:R-:W-:Y:S08]  /*7e90*/  MUFU.EX2 R73, R73 ;  /* 0x0000004900497308 */ /* 0x000ff00000000800 */
[----:B------:R-:W-:Y:S01]  /*7ea0*/  MUFU.EX2 R90, R90 ;  /* 0x0000005a005a7308 */ /* 0x000fe20000000800 */
[----:B0-----:R-:W-:-:S02]  /*7eb0*/  FMNMX.FTZ R72, R77, R72, !PT ;  /* 0x000000484d487209 */ /* 0x001fc40007810000 */
[----:B------:R-:W-:Y:S02]  /*7ec0*/  FSEL R77, R12, RZ, P3 ;  /* 0x000000ff0c4d7208 */ /* 0x000fe40001800000 */
[C---:B------:R-:W-:Y:S01]  /*7ed0*/  FSETP.NEU.FTZ.AND P4, PT, R72.reuse, -INF , PT ;  /* 0xff8000004800780b */ /* 0x040fe20003f9d000 */
[-C--:B------:R-:W-:Y:S01]  /*7ee0*/  FMUL.FTZ R76, R72, R3.reuse ;  /* 0x00000003484c7220 */ /* 0x080fe20000410000 */
[----:B------:R-:W-:Y:S01]  /*7ef0*/  ISETP.GE.U32.AND P3, PT, R2, 0x180, PT ;  /* 0x000001800200780c */ /* 0x000fe20003f66070 */
[----:B------:R-:W-:Y:S01]  /*7f00*/  FADD.FTZ R0, -R77, R0 ;  /* 0x000000004d007221 */ /* 0x000fe20000010100 */
[----:B------:R-:W-:Y:S01]  /*7f10*/  FSEL R77, R72, RZ, P4 ;  /* 0x000000ff484d7208 */ /* 0x000fe20002000000 */
[----:B------:R-:W-:Y:S01]  /*7f20*/  MUFU.EX2 R85, R85 ;  /* 0x0000005500557308 */ /* 0x000fe20000000800 */
[----:B------:R-:W-:Y:S01]  /*7f30*/  FSEL R21, R76, RZ, P4 ;  /* 0x000000ff4c157208 */ /* 0x000fe20002000000 */
[----:B------:R-:W-:-:S04]  /*7f40*/  FMUL.FTZ R0, R0, R3 ;  /* 0x0000000300007220 */ /* 0x000fc80000410000 */
[-CC-:B------:R-:W-:Y:S01]  /*7f50*/  FFMA.FTZ R76, R130, R3.reuse, -R21.reuse ;  /* 0x00000003824c7223 */ /* 0x180fe20000010815 */
[-CC-:B------:R-:W-:Y:S01]  /*7f60*/  FFMA.FTZ R130, R122, R3.reuse, -R21.reuse ;  /* 0x000000037a827223 */ /* 0x180fe20000010815 */
[-CC-:B------:R-:W-:Y:S01]  /*7f70*/  FFMA.FTZ R122, R116, R3.reuse, -R21.reuse ;  /* 0x00000003747a7223 */ /* 0x180fe20000010815 */
[----:B------:R-:W-:Y:S01]  /*7f80*/  FADD.FTZ R116, -R77, R6 ;  /* 0x000000064d747221 */ /* 0x000fe20000010100 */
[-CC-:B------:R-:W-:Y:S01]  /*7f90*/  FFMA.FTZ R95, R136, R3.reuse, -R21.reuse ;  /* 0x00000003885f7223 */ /* 0x180fe20000010815 */
[----:B------:R-:W-:Y:S02]  /*7fa0*/  VIADD R6, R18, 0x9 ;  /* 0x0000000912067836 */ /* 0x000fe40000000000 */
[-CC-:B------:R-:W-:Y:S01]  /*7fb0*/  FFMA.FTZ R78, R140, R3.reuse, -R21.reuse ;  /* 0x000000038c4e7223 */ /* 0x180fe20000010815 */
[-C--:B------:R-:W-:Y:S01]  /*7fc0*/  FMUL.FTZ R116, R116, R3.reuse ;  /* 0x0000000374747220 */ /* 0x080fe20000410000 */
[----:B------:R-:W0:Y:S01]  /*7fd0*/  MUFU.EX2 R0, R0 ;  /* 0x0000000000007308 */ /* 0x000e220000000800 */
[-CC-:B------:R-:W-:Y:S01]  /*7fe0*/  FFMA.FTZ R103, R138, R3.reuse, -R21.reuse ;  /* 0x000000038a677223 */ /* 0x180fe20000010815 */
[----:B------:R-:W-:Y:S01]  /*7ff0*/  SEL R77, R6, 0x9, !P3 ;  /* 0x00000009064d7807 */ /* 0x000fe20005800000 */
[-CC-:B------:R-:W-:Y:S01]  /*8000*/  FFMA.FTZ R94, R128, R3.reuse, -R21.reuse ;  /* 0x00000003805e7223 */ /* 0x180fe20000010815 */
[-CC-:B------:R-:W-:Y:S01]  /*8010*/  FFMA.FTZ R139, R134, R3.reuse, -R21.reuse ;  /* 0x00000003868b7223 */ /* 0x180fe20000010815 */
[-CC-:B------:R-:W-:Y:S01]  /*8020*/  FFMA.FTZ R132, R132, R3.reuse, -R21.reuse ;  /* 0x0000000384847223 */ /* 0x180fe20000010815 */
[-CC-:B------:R-:W-:Y:S01]  /*8030*/  FFMA.FTZ R151, R146, R3.reuse, -R21.reuse ;  /* 0x0000000392977223 */ /* 0x180fe20000010815 */
[-CC-:B------:R-:W-:Y:S01]  /*8040*/  FFMA.FTZ R149, R148, R3.reuse, -R21.reuse ;  /* 0x0000000394957223 */ /* 0x180fe20000010815 */
[----:B------:R-:W-:Y:S01]  /*8050*/  MUFU.EX2 R95, R95 ;  /* 0x0000005f005f7308 */ /* 0x000fe20000000800 */
[-CC-:B------:R-:W-:Y:S01]  /*8060*/  FFMA.FTZ R128, R124, R3.reuse, -R21.reuse ;  /* 0x000000037c807223 */ /* 0x180fe20000010815 */
[-CC-:B------:R-:W-:Y:S01]  /*8070*/  FFMA.FTZ R147, R150, R3.reuse, -R21.reuse ;  /* 0x0000000396937223 */ /* 0x180fe20000010815 */
[-CC-:B------:R-:W-:Y:S01]  /*8080*/  FFMA.FTZ R124, R126, R3.reuse, -R21.reuse ;  /* 0x000000037e7c7223 */ /* 0x180fe20000010815 */
[-CC-:B------:R-:W-:Y:S01]  /*8090*/  FFMA.FTZ R125, R125, R3.reuse, -R21.reuse ;  /* 0x000000037d7d7223 */ /* 0x180fe20000010815 */
[----:B------:R-:W-:Y:S01]  /*80a0*/  FFMA.FTZ R106, R106, R3, -R21 ;  /* 0x000000036a6a7223 */ /* 0x000fe20000010815 */
[----:B------:R-:W-:-:S02]  /*80b0*/  IMAD.U32 R126, RZ, RZ, UR5 ;  /* 0x00000005ff7e7e24 */ /* 0x000fc4000f8e00ff */
[-C--:B------:R-:W-:Y:S01]  /*80c0*/  FFMA.FTZ R141, R152, R3.reuse, -R21 ;  /* 0x00000003988d7223 */ /* 0x080fe20000010815 */
[----:B------:R1:W2:Y:S01]  /*80d0*/  MUFU.EX2 R6, R116 ;  /* 0x0000007400067308 */ /* 0x0002a20000000800 */
[----:B0-----:R-:W-:Y:S01]  /*80e0*/  FFMA.FTZ R155, R0, R4, R23 ;  /* 0x00000004009b7223 */ /* 0x001fe20000010017 */
[-CC-:B------:R-:W-:Y:S01]  /*80f0*/  FFMA.FTZ R153, R118, R3.reuse, -R21.reuse ;  /* 0x0000000376997223 */ /* 0x180fe20000010815 */
[----:B------:R-:W-:Y:S01]  /*8100*/  @!P1 LEA R126, R126, UR56, 0x3 ;  /* 0x000000387e7e9c11 */ /* 0x000fe2000f8e18ff */
[-CC-:B------:R-:W-:Y:S01]  /*8110*/  FFMA.FTZ R104, R104, R3.reuse, -R21.reuse ;  /* 0x0000000368687223 */ /* 0x180fe20000010815 */
[-CC-:B------:R-:W-:Y:S01]  /*8120*/  FFMA.FTZ R143, R154, R3.reuse, -R21.reuse ;  /* 0x000000039a8f7223 */ /* 0x180fe20000010815 */
[-CC-:B------:R-:W-:Y:S01]  /*8130*/  FFMA.FTZ R108, R108, R3.reuse, -R21.reuse ;  /* 0x000000036c6c7223 */ /* 0x180fe20000010815 */
[----:B------:R-:W-:Y:S01]  /*8140*/  FFMA.FTZ R156, R156, R3, -R21 ;  /* 0x000000039c9c7223 */ /* 0x000fe20000010815 */
[----:B------:R-:W0:Y:S01]  /*8150*/  MUFU.EX2 R76, R76 ;  /* 0x0000004c004c7308 */ /* 0x000e220000000800 */
[----:B-1----:R-:W-:Y:S01]  /*8160*/  FADD.FTZ R116, R20, R155 ;  /* 0x0000009b14747221 */ /* 0x002fe20000010000 */
[----:B------:R-:W-:-:S02]  /*8170*/  @!P1 VIADD R118, R126, 0x31c60 ;  /* 0x00031c607e769836 */ /* 0x000fc40000000000 */
[-CC-:B------:R-:W-:Y:S01]  /*8180*/  FFMA.FTZ R92, R92, R3.reuse, -R21.reuse ;  /* 0x000000035c5c7223 */ /* 0x180fe20000010815 */
[-CC-:B------:R-:W-:Y:S01]  /*8190*/  FFMA.FTZ R110, R110, R3.reuse, -R21.reuse ;  /* 0x000000036e6e7223 */ /* 0x180fe20000010815 */
[-CC-:B------:R-:W-:Y:S01]  /*81a0*/  FFMA.FTZ R93, R93, R3.reuse, -R21.reuse ;  /* 0x000000035d5d7223 */ /* 0x180fe20000010815 */
[-CC-:B------:R-:W-:Y:S01]  /*81b0*/  FFMA.FTZ R111, R111, R3.reuse, -R21.reuse ;  /* 0x000000036f6f7223 */ /* 0x180fe20000010815 */
[-CC-:B------:R-:W-:Y:S01]  /*81c0*/  FFMA.FTZ R127, R127, R3.reuse, -R21.reuse ;  /* 0x000000037f7f7223 */ /* 0x180fe20000010815 */
[----:B------:R-:W1:Y:S01]  /*81d0*/  MUFU.EX2 R78, R78 ;  /* 0x0000004e004e7308 */ /* 0x000e620000000800 */
[-CC-:B------:R-:W-:Y:S01]  /*81e0*/  FFMA.FTZ R129, R129, R3.reuse, -R21.reuse ;  /* 0x0000000381817223 */ /* 0x180fe20000010815 */
[-CC-:B------:R-:W-:Y:S01]  /*81f0*/  FFMA.FTZ R131, R131, R3.reuse, -R21.reuse ;  /* 0x0000000383837223 */ /* 0x180fe20000010815 */
[-CC-:B------:R-:W-:Y:S01]  /*8200*/  FFMA.FTZ R133, R133, R3.reuse, -R21.reuse ;  /* 0x0000000385857223 */ /* 0x180fe20000010815 */
[-CC-:B------:R-:W-:Y:S01]  /*8210*/  FFMA.FTZ R135, R135, R3.reuse, -R21.reuse ;  /* 0x0000000387877223 */ /* 0x180fe20000010815 */
[----:B------:R-:W-:Y:S01]  /*8220*/  FFMA.FTZ R137, R137, R3, -R21 ;  /* 0x0000000389897223 */ /* 0x000fe20000010815 */
[----:B------:R-:W-:Y:S01]  /*8230*/  @!P1 PRMT R118, RZ, 0x654, R118 ;  /* 0x00000654ff769816 */ /* 0x000fe20000000076 */
[----:B------:R-:W-:Y:S01]  /*8240*/  UMOV UR5, UR4 ;  /* 0x0000000400057c82 */ /* 0x000fe20008000000 */
[----:B------:R-:W3:Y:S01]  /*8250*/  MUFU.EX2 R103, R103 ;  /* 0x0000006700677308 */ /* 0x000ee20000000800 */
[----:B------:R-:W-:Y:S01]  /*8260*/  ISETP.GT.AND P3, PT, R8, R13, PT ;  /* 0x0000000d0800720c */ /* 0x000fe20003f64270 */
[----:B------:R-:W-:-:S02]  /*8270*/  WARPGROUP.DEPBAR.LE gsb0, 0x0 ;  /* 0x00008000000079c5 */ /* 0x000fc40000010000 */
[----:B------:R-:W-:Y:S01]  /*8280*/  WARPGROUP.ARRIVE ;  /* 0x00000000000079c5 */ /* 0x000fe20000000000 */
[----:B------:R-:W-:-:S03]  /*8290*/  VIADD R8, R8, 0xffffffff ;  /* 0xffffffff08087836 */ /* 0x000fc60000000000 */
[----:B------:R-:W4:Y:S02]  /*82a0*/  MUFU.EX2 R94, R94 ;  /* 0x0000005e005e7308 */ /* 0x000f240000000800 */
[----:B------:R-:W-:Y:S01]  /*82b0*/  HGMMA.64x96x16.F32 R24, gdesc[UR24].tnspB, R24, gsb0 ;  /* 0x41600000181879f0 */ /* 0x000fe20008000818 */
[----:B------:R-:W-:Y:S02]  /*82c0*/  UIADD3 UR24, UR10, 0xa80, URZ ;  /* 0x00000a800a187890 */ /* 0x000fe4000fffe03f */
[----:B------:R-:W-:Y:S01]  /*82d0*/  UIADD3 UR26, UR6, 0x1c0, URZ ;  /* 0x000001c0061a7890 */ /* 0x000fe2000fffe03f */
[----:B------:R-:W-:Y:S01]  /*82e0*/  UMOV UR25, 0xc0000010 ;  /* 0xc000001000197882 */ /* 0x000fe20000000000 */
[----:B------:R-:W-:Y:S01]  /*82f0*/  UMOV UR27, 0x80000020 ;  /* 0x80000020001b7882 */ /* 0x000fe20000000000 */
[----:B------:R-:W5:Y:S08]  /*8300*/  MUFU.EX2 R139, R139 ;  /* 0x0000008b008b7308 */ /* 0x000f700000000800 */
        /* <DEDUP_REMOVED lines=10> */
[----:B------:R-:W5:Y:S01]  /*83b0*/  MUFU.EX2 R104, R104 ;  /* 0x0000006800687308 */ /* 0x000f620000000800 */
[----:B------:R-:W-:-:S02]  /*83c0*/  WARPGROUP.DEPBAR.LE gsb0, 0x0 ;  /* 0x00008000000079c5 */ /* 0x000fc40000010000 */
[----:B------:R-:W-:-:S05]  /*83d0*/  WARPGROUP.ARRIVE ;  /* 0x00000000000079c5 */ /* 0x000fca0000000000 */
[----:B------:R-:W5:Y:S01]  /*83e0*/  MUFU.EX2 R143, R143 ;  /* 0x0000008f008f7308 */ /* 0x000f620000000800 */
[----:B------:R-:W-:Y:S01]  /*83f0*/  HGMMA.64x96x16.F32 R24, gdesc[UR24].tnspB, R24, gsb0 ;  /* 0x41600000181879f0 */ /* 0x000fe20008000818 */
[----:B------:R-:W-:Y:S02]  /*8400*/  UIADD3 UR24, UR10, 0xc00, URZ ;  /* 0x00000c000a187890 */ /* 0x000fe4000fffe03f */
[----:B------:R-:W-:-:S04]  /*8410*/  UIADD3 UR26, UR6, 0x200, URZ ;  /* 0x00000200061a7890 */ /* 0x000fc8000fffe03f */
[----:B------:R-:W5:Y:S01]  /*8420*/  MUFU.EX2 R108, R108 ;  /* 0x0000006c006c7308 */ /* 0x000f620000000800 */
[----:B------:R-:W-:Y:S01]  /*8430*/  UMOV UR25, 0xc0000010 ;  /* 0xc000001000197882 */ /* 0x000fe20000000000 */
[----:B------:R-:W-:-:S06]  /*8440*/  UMOV UR27, 0x80000020 ;  /* 0x80000020001b7882 */ /* 0x000fcc0000000000 */
[----:B------:R-:W5:Y:S08]  /*8450*/  MUFU.EX2 R153, R153 ;  /* 0x0000009900997308 */ /* 0x000f700000000800 */
[----:B------:R-:W5:Y:S08]  /*8460*/  MUFU.EX2 R4, R156 ;  /* 0x0000009c00047308 */ /* 0x000f700000000800 */
        /* <DEDUP_REMOVED lines=13> */
[----:B------:R-:W-:Y:S07]  /*8540*/  HGMMA.64x96x16.F32 R24, gdesc[UR24].tnspB, R24, gsb0 ;  /* 0x41600000181879f0 */ /* 0x000fee0008000818 */
[----:B------:R-:W-:Y:S08]  /*8550*/  MUFU.EX2 R99, R99 ;  /* 0x0000006300637308 */ /* 0x000ff00000000800 */
[----:B------:R-:W-:Y:S08]  /*8560*/  MUFU.EX2 R135, R135 ;  /* 0x0000008700877308 */ /* 0x000ff00000000800 */
[----:B------:R-:W-:Y:S01]  /*8570*/  MUFU.EX2 R137, R137 ;  /* 0x0000008900897308 */ /* 0x000fe20000000800 */
[----:B------:R-:W-:-:S02]  /*8580*/  WARPGROUP.DEPBAR.LE gsb0, 0x0 ;  /* 0x00008000000079c5 */ /* 0x000fc40000010000 */
[----:B------:R0:W-:Y:S06]  /*8590*/  BAR.ARV R77, 0x100 ;  /* 0x0004004d0000751d */ /* 0x0001ec0000002000 */
[----:B------:R1:W-:Y:S01]  /*85a0*/  @!P1 SYNCS.ARRIVE.TRANS64.RED.A1T0 RZ, [R79+URZ], RZ ;  /* 0x000000ff4fff99a7 */ /* 0x0003e2000810043f */
[-C--:B--2---:R-:W-:Y:S01]  /*85b0*/  FMUL.FTZ R24, R24, R6.reuse ;  /* 0x0000000618187220 */ /* 0x084fe20000410000 */
[----:B0-----:R-:W-:Y:S01]  /*85c0*/  F2FP.F16.F32.PACK_AB R77, R20, R23 ;  /* 0x00000017144d723e */ /* 0x001fe200000000ff */
[-C--:B------:R-:W-:Y:S01]  /*85d0*/  FMUL.FTZ R25, R25, R6.reuse ;  /* 0x0000000619197220 */ /* 0x080fe20000410000 */
[-C--:B------:R-:W-:Y:S01]  /*85e0*/  FMUL.FTZ R28, R28, R6.reuse ;  /* 0x000000061c1c7220 */ /* 0x080fe20000410000 */
[-C--:B------:R-:W-:Y:S01]  /*85f0*/  FMUL.FTZ R29, R29, R6.reuse ;  /* 0x000000061d1d7220 */ /* 0x080fe20000410000 */
[-C--:B------:R-:W-:Y:S01]  /*8600*/  FMUL.FTZ R32, R32, R6.reuse ;  /* 0x0000000620207220 */ /* 0x080fe20000410000 */
[----:B------:R-:W-:Y:S01]  /*8610*/  FMUL.FTZ R33, R33, R6 ;  /* 0x0000000621217220 */ /* 0x000fe20000410000 */
[----:B-1----:R-:W-:Y:S01]  /*8620*/  FFMA.FTZ R79, R6, R5, R95 ;  /* 0x00000005064f7223 */ /* 0x002fe2000001005f */
[----:B------:R-:W-:Y:S01]  /*8630*/  FFMA.FTZ R5, R109, R3, -R21 ;  /* 0x000000036d057223 */ /* 0x000fe20000010815 */
[----:B------:R-:W-:Y:S01]  /*8640*/  FADD.FTZ R109, R115, R116 ;  /* 0x00000074736d7221 */ /* 0x000fe20000010000 */
[----:B------:R0:W-:Y:S01]  /*8650*/  @!P1 SYNCS.ARRIVE.TRANS64.RED.A1T0 RZ, [R118+URZ], RZ ;  /* 0x000000ff76ff99a7 */ /* 0x0001e2000810043f */
[C---:B------:R-:W-:Y:S01]  /*8660*/  FADD.FTZ R79, R76.reuse, R79 ;  /* 0x0000004f4c4f7221 */ /* 0x040fe20000010000 */
[----:B------:R-:W-:Y:S01]  /*8670*/  F2FP.F16.F32.PACK_AB R76, R76, R95 ;  /* 0x0000005f4c4c723e */ /* 0x000fe200000000ff */
[----:B------:R-:W-:Y:S01]  /*8680*/  FADD.FTZ R109, R14, R109 ;  /* 0x0000006d0e6d7221 */ /* 0x000fe20000010000 */
[----:B------:R-:W1:Y:S01]  /*8690*/  MUFU.EX2 R5, R5 ;  /* 0x0000000500057308 */ /* 0x000e620000000800 */
[----:B------:R-:W-:Y:S01]  /*86a0*/  FADD.FTZ R20, R78, R79 ;  /* 0x0000004f4e147221 */ /* 0x000fe20000010000 */
[----:B------:R-:W-:Y:S01]  /*86b0*/  F2FP.F16.F32.PACK_AB R79, R14, R115 ;  /* 0x000000730e4f723e */ /* 0x000fe200000000ff */
[----:B------:R-:W-:Y:S01]  /*86c0*/  FADD.FTZ R116, R22, R109 ;  /* 0x0000006d16747221 */ /* 0x000fe20000010000 */
[-CC-:B------:R-:W-:Y:S01]  /*86d0*/  FFMA.FTZ R14, R100, R3.reuse, -R21.reuse ;  /* 0x00000003640e7223 */ /* 0x180fe20000010815 */
[----:B---3--:R-:W-:Y:S01]  /*86e0*/  FADD.FTZ R23, R103, R20 ;  /* 0x0000001467177221 */ /* 0x008fe20000010000 */
[-C--:B------:R-:W-:Y:S01]  /*86f0*/  FFMA.FTZ R100, R101, R3.reuse, -R21 ;  /* 0x0000000365647223 */ /* 0x080fe20000010815 */
[----:B------:R-:W-:Y:S01]  /*8700*/  FADD.FTZ R116, R119, R116 ;  /* 0x0000007477747221 */ /* 0x000fe20000010000 */
[----:B------:R2:W-:Y:S01]  /*8710*/  MUFU.EX2 R101, R106 ;  /* 0x0000006a00657308 */ /* 0x0005e20000000800 */
[----:B----4-:R-:W-:Y:S01]  /*8720*/  FADD.FTZ R20, R94, R23 ;  /* 0x000000175e147221 */ /* 0x010fe20000010000 */
[----:B------:R-:W-:Y:S01]  /*8730*/  F2FP.F16.F32.PACK_AB R78, R103, R78 ;  /* 0x0000004e674e723e */ /* 0x000fe200000000ff */
[----:B------:R-:W-:Y:S01]  /*8740*/  FFMA.FTZ R103, R107, R3, -R21 ;  /* 0x000000036b677223 */ /* 0x000fe20000010815 */
[-C--:B------:R-:W-:Y:S01]  /*8750*/  FMUL.FTZ R36, R36, R6.reuse ;  /* 0x0000000624247220 */ /* 0x080fe20000410000 */
[----:B-----5:R-:W-:Y:S01]  /*8760*/  FADD.FTZ R23, R139, R20 ;  /* 0x000000148b177221 */ /* 0x020fe20000010000 */
[-C--:B------:R-:W-:Y:S01]  /*8770*/  FMUL.FTZ R37, R37, R6.reuse ;  /* 0x0000000625257220 */ /* 0x080fe20000410000 */
[----:B------:R3:W-:Y:S01]  /*8780*/  STSM.16.M88.4 [R9+0x24300], R76 ;  /* 0x0243004c09007844 */ /* 0x0007e20000000200 */
[----:B------:R-:W4:Y:S01]  /*8790*/  MUFU.EX2 R14, R14 ;  /* 0x0000000e000e7308 */ /* 0x000f220000000800 */
[----:B------:R-:W-:Y:S01]  /*87a0*/  FADD.FTZ R20, R132, R23 ;  /* 0x0000001784147221 */ /* 0x000fe20000010000 */
[----:B------:R-:W-:Y:S01]  /*87b0*/  FADD.FTZ R23, R123, R116 ;  /* 0x000000747b177221 */ /* 0x000fe20000010000 */
[-C--:B------:R-:W-:Y:S01]  /*87c0*/  FMUL.FTZ R40, R40, R6.reuse ;  /* 0x0000000628287220 */ /* 0x080fe20000410000 */
[-C--:B------:R-:W-:Y:S01]  /*87d0*/  FMUL.FTZ R41, R41, R6.reuse ;  /* 0x0000000629297220 */ /* 0x080fe20000410000 */
[----:B------:R-:W-:Y:S01]  /*87e0*/  FADD.FTZ R95, R151, R20 ;  /* 0x00000014975f7221 */ /* 0x000fe20000010000 */
[----:B------:R-:W-:Y:S01]  /*87f0*/  FADD.FTZ R23, R142, R23 ;  /* 0x000000178e177221 */ /* 0x000fe20000010000 */
[-C--:B------:R-:W-:Y:S01]  /*8800*/  FMUL.FTZ R44, R44, R6.reuse ;  /* 0x000000062c2c7220 */ /* 0x080fe20000410000 */
[----:B------:R-:W-:Y:S01]  /*8810*/  MUFU.EX2 R109, R93 ;  /* 0x0000005d006d7308 */ /* 0x000fe20000000800 */
[----:B------:R-:W-:Y:S01]  /*8820*/  FADD.FTZ R20, R130, R95 ;  /* 0x0000005f82147221 */ /* 0x000fe20000010000 */
[----:B--2---:R-:W-:Y:S01]  /*8830*/  FADD.FTZ R106, R120, R23 ;  /* 0x00000017786a7221 */ /* 0x004fe20000010000 */
[-C--:B------:R-:W-:Y:S01]  /*8840*/  FMUL.FTZ R45, R45, R6.reuse ;  /* 0x000000062d2d7220 */ /* 0x080fe20000410000 */
[----:B------:R-:W-:Y:S01]  /*8850*/  FMUL.FTZ R48, R48, R6 ;  /* 0x0000000630307220 */ /* 0x000fe20000410000 */
[----:B------:R-:W-:Y:S01]  /*8860*/  FADD.FTZ R23, R149, R20 ;  /* 0x0000001495177221 */ /* 0x000fe20000010000 */
[----:B------:R-:W-:Y:S01]  /*8870*/  FADD.FTZ R95, R121, R106 ;  /* 0x0000006a795f7221 */ /* 0x000fe20000010000 */
[----:B---3--:R-:W-:Y:S01]  /*8880*/  F2FP.F16.F32.PACK_AB R76, R149, R130 ;  /* 0x00000082954c723e */ /* 0x008fe200000000ff */
[----:B------:R-:W2:Y:S01]  /*8890*/  MUFU.EX2 R100, R100 ;  /* 0x0000006400647308 */ /* 0x000ea20000000800 */
[----:B------:R-:W-:Y:S01]  /*88a0*/  FADD.FTZ R20, R128, R23 ;  /* 0x0000001780147221 */ /* 0x000fe20000010000 */
[----:B------:R-:W-:Y:S01]  /*88b0*/  FADD.FTZ R106, R112, R95 ;  /* 0x0000005f706a7221 */ /* 0x000fe20000010000 */
[----:B------:R-:W-:Y:S01]  /*88c0*/  F2FP.F16.F32.PACK_AB R77, R121, R120 ;  /* 0x00000078794d723e */ /* 0x000fe200000000ff */
[----:B------:R-:W-:Y:S01]  /*88d0*/  FMUL.FTZ R49, R49, R6 ;  /* 0x0000000631317220 */ /* 0x000fe20000410000 */
[----:B------:R-:W-:Y:S01]  /*88e0*/  FADD.FTZ R21, R147, R20 ;  /* 0x0000001493157221 */ /* 0x000fe20000010000 */
[----:B------:R-:W-:Y:S01]  /*88f0*/  FADD.FTZ R23, R113, R106 ;  /* 0x0000006a71177221 */ /* 0x000fe20000010000 */
[----:B------:R-:W-:Y:S01]  /*8900*/  F2FP.F16.F32.PACK_AB R20, R139, R94 ;  /* 0x0000005e8b14723e */ /* 0x000fe200000000ff */
[----:B------:R3:W-:Y:S01]  /*8910*/  MUFU.EX2 R106, R92 ;  /* 0x0000005c006a7308 */ /* 0x0007e20000000800 */
[----:B------:R-:W-:Y:S01]  /*8920*/  FADD.FTZ R116, R124, R21 ;  /* 0x000000157c747221 */ /* 0x000fe20000010000 */
[----:B0-----:R-:W-:Y:S01]  /*8930*/  FADD.FTZ R118, R114, R23 ;  /* 0x0000001772767221 */ /* 0x001fe20000010000 */
[----:B------:R-:W-:Y:S01]  /*8940*/  F2FP.F16.F32.PACK_AB R21, R119, R22 ;  /* 0x000000167715723e */ /* 0x000fe200000000ff */
[----:B------:R-:W-:Y:S01]  /*8950*/  FMUL.FTZ R52, R52, R6 ;  /* 0x0000000634347220 */ /* 0x000fe20000410000 */
[----:B------:R-:W-:Y:S01]  /*8960*/  FADD.FTZ R23, R125, R116 ;  /* 0x000000747d177221 */ /* 0x000fe20000010000 */
        /* <DEDUP_REMOVED lines=8> */
[----:B---3--:R-:W-:Y:S01]  /*89f0*/  FADD.FTZ R92, R96, R79 ;  /* 0x0000004f605c7221 */ /* 0x008fe20000010000 */
[----:B------:R-:W-:Y:S01]  /*8a00*/  F2FP.F16.F32.PACK_AB R79, R113, R112 ;  /* 0x00000070714f723e */ /* 0x000fe200000000ff */
[----:B------:R-:W3:Y:S01]  /*8a10*/  MUFU.EX2 R107, R110 ;  /* 0x0000006e006b7308 */ /* 0x000ee20000000800 */
[----:B------:R-:W-:Y:S01]  /*8a20*/  FADD.FTZ R94, R104, R95 ;  /* 0x0000005f685e7221 */ /* 0x000fe20000010000 */
[----:B------:R-:W-:Y:S01]  /*8a30*/  FADD.FTZ R95, R97, R92 ;  /* 0x0000005c615f7221 */ /* 0x000fe20000010000 */
[----:B------:R-:W-:Y:S01]  /*8a40*/  F2FP.F16.F32.PACK_AB R119, R96, R105 ;  /* 0x000000696077723e */ /* 0x000fe200000000ff */
[----:B------:R5:W-:Y:S01]  /*8a50*/  STSM.16.M88.4 [R9+0x25b00], R20 ;  /* 0x025b001409007844 */ /* 0x000be20000000200 */
[----:B------:R-:W-:Y:S01]  /*8a60*/  FADD.FTZ R113, R143, R94 ;  /* 0x0000005e8f717221 */ /* 0x000fe20000010000 */
[----:B------:R-:W-:Y:S01]  /*8a70*/  FADD.FTZ R92, R88, R95 ;  /* 0x0000005f585c7221 */ /* 0x000fe20000010000 */
        /* <DEDUP_REMOVED lines=9> */
[----:B------:R-:W-:Y:S01]  /*8b10*/  FMUL.FTZ R56, R56, R6 ;  /* 0x0000000638387220 */ /* 0x000fe20000410000 */
[----:B------:R-:W-:Y:S01]  /*8b20*/  FADD.FTZ R94, R4, R95 ;  /* 0x0000005f045e7221 */ /* 0x000fe20000010000 */
[----:B------:R-:W-:Y:S01]  /*8b30*/  FADD.FTZ R93, R81, R92 ;  /* 0x0000005c515d7221 */ /* 0x000fe20000010000 */
[----:B------:R-:W-:Y:S01]  /*8b40*/  F2FP.F16.F32.PACK_AB R118, R141, R122 ;  /* 0x0000007a8d76723e */ /* 0x000fe200000000ff */
[----:B------:R-:W-:Y:S01]  /*8b50*/  FMUL.FTZ R57, R57, R6 ;  /* 0x0000000639397220 */ /* 0x000fe20000410000 */
[----:B-1----:R-:W-:Y:S01]  /*8b60*/  FADD.FTZ R95, R5, R94 ;  /* 0x0000005e055f7221 */ /* 0x002fe20000010000 */
[----:B------:R-:W-:Y:S01]  /*8b70*/  FADD.FTZ R94, R84, R93 ;  /* 0x0000005d545e7221 */ /* 0x000fe20000010000 */
[----:B------:R-:W-:Y:S01]  /*8b80*/  F2FP.F16.F32.PACK_AB R92, R143, R104 ;  /* 0x000000688f5c723e */ /* 0x000fe200000000ff */
[----:B------:R-:W-:Y:S01]  /*8b90*/  STSM.16.M88.4 [R9+0x28b00], R116 ;  /* 0x028b007409007844 */ /* 0x000fe20000000200 */
[----:B----4-:R-:W-:Y:S01]  /*8ba0*/  FADD.FTZ R96, R14, R95 ;  /* 0x0000005f0e607221 */ /* 0x010fe20000010000 */
[----:B------:R-:W-:Y:S01]  /*8bb0*/  FADD.FTZ R95, R15, R94 ;  /* 0x0000005e0f5f7221 */ /* 0x000fe20000010000 */
[----:B------:R-:W-:Y:S01]  /*8bc0*/  F2FP.F16.F32.PACK_AB R93, R88, R97 ;  /* 0x00000061585d723e */ /* 0x000fe200000000ff */
[-C--:B------:R-:W-:Y:S01]  /*8bd0*/  FMUL.FTZ R60, R60, R6.reuse ;  /* 0x000000063c3c7220 */ /* 0x080fe20000410000 */
[----:B-----5:R-:W-:Y:S01]  /*8be0*/  FADD.FTZ R21, R101, R96 ;  /* 0x0000006065157221 */ /* 0x020fe20000010000 */
[----:B------:R-:W-:Y:S01]  /*8bf0*/  FADD.FTZ R20, R98, R95 ;  /* 0x0000005f62147221 */ /* 0x000fe20000010000 */
[----:B------:R-:W-:Y:S01]  /*8c00*/  F2FP.F16.F32.PACK_AB R95, R80, R89 ;  /* 0x00000059505f723e */ /* 0x000fe200000000ff */
[----:B------:R-:W-:Y:S01]  /*8c10*/  FMUL.FTZ R61, R61, R6 ;  /* 0x000000063d3d7220 */ /* 0x000fe20000410000 */
[----:B--2---:R-:W-:Y:S01]  /*8c20*/  FADD.FTZ R22, R100, R21 ;  /* 0x0000001564167221 */ /* 0x004fe20000010000 */
[----:B------:R-:W-:Y:S01]  /*8c30*/  FADD.FTZ R23, R73, R20 ;  /* 0x0000001449177221 */ /* 0x000fe20000010000 */
[----:B------:R-:W-:Y:S01]  /*8c40*/  F2FP.F16.F32.PACK_AB R20, R5, R4 ;  /* 0x000000040514723e */ /* 0x000fe200000000ff */
[----:B------:R-:W1:Y:S01]  /*8c50*/  MUFU.EX2 R80, R133 ;  /* 0x0000008500507308 */ /* 0x000e620000000800 */
[----:B0-----:R-:W-:Y:S01]  /*8c60*/  FADD.FTZ R5, R103, R22 ;  /* 0x0000001667057221 */ /* 0x001fe20000010000 */
[----:B------:R-:W-:Y:S01]  /*8c70*/  FADD.FTZ R4, R90, R23 ;  /* 0x000000175a047221 */ /* 0x000fe20000010000 */
[----:B------:R-:W-:Y:S01]  /*8c80*/  F2FP.F16.F32.PACK_AB R23, R98, R15 ;  /* 0x0000000f6217723e */ /* 0x000fe200000000ff */
[----:B------:R-:W-:Y:S01]  /*8c90*/  FMUL.FTZ R64, R64, R6 ;  /* 0x0000000640407220 */ /* 0x000fe20000410000 */
[----:B---3--:R-:W-:Y:S01]  /*8ca0*/  FADD.FTZ R76, R106, R5 ;  /* 0x000000056a4c7221 */ /* 0x008fe20000010000 */
        /* <DEDUP_REMOVED lines=12> */
[----:B------:R0:W-:Y:S01]  /*8d70*/  STSM.16.M88.4 [R9+0x2bb00], R20 ;  /* 0x02bb001409007844 */ /* 0x0001e20000000200 */
[----:B------:R-:W-:Y:S01]  /*8d80*/  F2FP.F16.F32.PACK_AB R78, R107, R106 ;  /* 0x0000006a6b4e723e */ /* 0x000fe200000000ff */
[----:B------:R-:W-:Y:S01]  /*8d90*/  FADD.FTZ R5, R83, R4 ;  /* 0x0000000453057221 */ /* 0x000fe20000010000 */
[----:B------:R-:W-:Y:S01]  /*8da0*/  FADD.FTZ R14, R127, R14 ;  /* 0x0000000e7f0e7221 */ /* 0x000fe20000010000 */
[----:B------:R-:W-:Y:S01]  /*8db0*/  F2FP.F16.F32.PACK_AB R79, R102, R85 ;  /* 0x00000055664f723e */ /* 0x000fe200000000ff */
[----:B------:R-:W-:Y:S01]  /*8dc0*/  FMUL.FTZ R65, R65, R6 ;  /* 0x0000000641417220 */ /* 0x000fe20000410000 */
[----:B------:R-:W-:Y:S01]  /*8dd0*/  F2FP.F16.F32.PACK_AB R81, R75, R74 ;  /* 0x0000004a4b51723e */ /* 0x000fe200000000ff */
[----:B------:R-:W-:Y:S01]  /*8de0*/  FADD.FTZ R14, R129, R14 ;  /* 0x0000000e810e7221 */ /* 0x000fe20000010000 */
[----:B------:R-:W-:Y:S01]  /*8df0*/  FADD.FTZ R4, R86, R5 ;  /* 0x0000000556047221 */ /* 0x000fe20000010000 */
[----:B------:R2:W-:Y:S01]  /*8e00*/  STSM.16.M88.4 [R9+0x2d300], R76 ;  /* 0x02d3004c09007844 */ /* 0x0005e20000000200 */
[-C--:B------:R-:W-:Y:S01]  /*8e10*/  FMUL.FTZ R68, R68, R6.reuse ;  /* 0x0000000644447220 */ /* 0x080fe20000410000 */
[----:B------:R-:W-:Y:S01]  /*8e20*/  FADD.FTZ R14, R131, R14 ;  /* 0x0000000e830e7221 */ /* 0x000fe20000010000 */
[----:B------:R-:W-:Y:S01]  /*8e30*/  FADD.FTZ R5, R87, R4 ;  /* 0x0000000457057221 */ /* 0x000fe20000010000 */
[----:B------:R-:W-:Y:S01]  /*8e40*/  FMUL.FTZ R69, R69, R6 ;  /* 0x0000000645457220 */ /* 0x000fe20000410000 */
[----:B------:R-:W-:Y:S01]  /*8e50*/  FMUL.FTZ R26, R26, R0 ;  /* 0x000000001a1a7220 */ /* 0x000fe20000410000 */
[----:B-1----:R-:W-:Y:S01]  /*8e60*/  FADD.FTZ R14, R80, R14 ;  /* 0x0000000e500e7221 */ /* 0x002fe20000010000 */
[----:B0-----:R-:W-:Y:S01]  /*8e70*/  F2FP.F16.F32.PACK_AB R20, R110, R109 ;  /* 0x0000006d6e14723e */ /* 0x001fe200000000ff */
        /* <DEDUP_REMOVED lines=10> */
[----:B------:R2:W-:Y:S01]  /*8f20*/  STSM.16.M88.4 [R9+0x2eb00], R20 ;  /* 0x02eb001409007844 */ /* 0x0005e20000000200 */
[----:B------:R-:W-:Y:S01]  /*8f30*/  F2FP.F16.F32.PACK_AB R83, R99, R91 ;  /* 0x0000005b6353723e */ /* 0x000fe200000000ff */
[-C--:B------:R-:W-:Y:S01]  /*8f40*/  FMUL.FTZ R27, R27, R0.reuse ;  /* 0x000000001b1b7220 */ /* 0x080fe20000410000 */
[-C--:B------:R-:W-:Y:S01]  /*8f50*/  FMUL.FTZ R30, R30, R0.reuse ;  /* 0x000000001e1e7220 */ /* 0x080fe20000410000 */
[-C--:B------:R-:W-:Y:S01]  /*8f60*/  FMUL.FTZ R31, R31, R0.reuse ;  /* 0x000000001f1f7220 */ /* 0x080fe20000410000 */
[-C--:B------:R-:W-:Y:S01]  /*8f70*/  FMUL.FTZ R34, R34, R0.reuse ;  /* 0x0000000022227220 */ /* 0x080fe20000410000 */
[----:B------:R2:W-:Y:S01]  /*8f80*/  STSM.16.M88.4 [R9+0x30300], R80 ;  /* 0x0303005009007844 */ /* 0x0005e20000000200 */
[-C--:B------:R-:W-:Y:S01]  /*8f90*/  FMUL.FTZ R35, R35, R0.reuse ;  /* 0x0000000023237220 */ /* 0x080fe20000410000 */
        /* <DEDUP_REMOVED lines=25> */
[----:B------:R-:W-:-:S02]  /*9130*/  IMAD.MOV.U32 R14, RZ, RZ, R7 ;  /* 0x000000ffff0e7224 */ /* 0x000fc400078e0007 */
[----:B------:R-:W-:Y:S02]  /*9140*/  IMAD.MOV.U32 R0, RZ, RZ, R12 ;  /* 0x000000ffff007224 */ /* 0x000fe400078e000c */
[----:B------:R-:W-:Y:S01]  /*9150*/  IMAD.MOV.U32 R6, RZ, RZ, R72 ;  /* 0x000000ffff067224 */ /* 0x000fe200078e0048 */
[----:B0-----:R-:W-:Y:S01]  /*9160*/  NOP ;  /* 0x0000000000007918 */ /* 0x001fe20000000000 */
[----:B--2---:R-:W-:Y:S05]  /*9170*/  @P3 BRA `(.L_x_1925) ;  /* 0xffffffbc00bc3947 */ /* 0x004fea000383ffff */
[----:B------:R-:W-:Y:S02]  /*9180*/  IMAD.MOV.U32 R0, RZ, RZ, R12 ;  /* 0x000000ffff007224 */ /* 0x000fe400078e000c */
[----:B------:R-:W-:-:S07]  /*9190*/  IMAD.MOV.U32 R6, RZ, RZ, R72 ;  /* 0x000000ffff067224 */ /* 0x000fce00078e0048 */
.L_x_1916:
[----:B------:R-:W-:-:S13]  /*91a0*/  ISETP.GE.AND P2, PT, R8, R17, PT ;  /* 0x000000110800720c */ /* 0x000fda0003f46270 */
[----:B------:R-:W-:Y:S05]  /*91b0*/  @!P2 BRA `(.L_x_1926) ;  /* 0x000000380074a947 */ /* 0x000fea0003800000 */
[----:B------:R-:W-:Y:S01]  /*91c0*/  ULOP3.LUT UR57, UR59, 0x10000, URZ, 0xfc, !UPT ;  /* 0x000100003b397892 */ /* 0x000fe2000f8efc3f */
[----:B------:R-:W-:Y:S01]  /*91d0*/  IMAD.MOV.U32 R11, RZ, RZ, R6 ;  /* 0x000000ffff0b7224 */ /* 0x000fe200078e0006 */
[----:B------:R-:W-:Y:S01]  /*91e0*/  UMOV UR6, UR4 ;  /* 0x0000000400067c82 */ /* 0x000fe20008000000 */
[----:B------:R-:W-:Y:S01]  /*91f0*/  UMOV UR23, 0xc0000010 ;  /* 0xc000001000177882 */ /* 0x000fe20000000000 */
[----:B------:R-:W-:Y:S01]  /*9200*/  UIADD3 UR5, UR57, 0x180, URZ ;  /* 0x0000018039057890 */ /* 0x000fe2000fffe03f */
[----:B------:R-:W-:Y:S01]  /*9210*/  IMAD.MOV.U32 R12, RZ, RZ, R7 ;  /* 0x000000ffff0c7224 */ /* 0x000fe200078e0007 */
[----:B------:R-:W-:Y:S01]  /*9220*/  UIADD3 UR10, UR57, 0x300, URZ ;  /* 0x00000300390a7890 */ /* 0x000fe2000fffe03f */
[----:B------:R-:W-:Y:S01]  /*9230*/  IMAD.U32 R7, RZ, RZ, UR23 ;  /* 0x00000017ff077e24 */ /* 0x000fe2000f8e00ff */
[----:B------:R-:W-:Y:S01]  /*9240*/  UIADD3 UR11, UR57, 0x480, URZ ;  /* 0x00000480390b7890 */ /* 0x000fe2000fffe03f */
[----:B------:R-:W-:Y:S01]  /*9250*/  VIADD R10, R18, 0x9 ;  /* 0x00000009120a7836 */ /* 0x000fe20000000000 */
[----:B------:R-:W-:Y:S01]  /*9260*/  UIADD3 UR14, UR57, 0x600, URZ ;  /* 0x00000600390e7890 */ /* 0x000fe2000fffe03f */
[----:B------:R-:W-:Y:S01]  /*9270*/  ISETP.GE.U32.AND P2, PT, R2, 0x180, PT ;  /* 0x000001800200780c */ /* 0x000fe20003f46070 */
[----:B------:R-:W-:Y:S01]  /*9280*/  UMOV UR4, UR5 ;  /* 0x0000000500047c82 */ /* 0x000fe20008000000 */
[----:B------:R-:W-:Y:S01]  /*9290*/  UMOV UR5, 0xc0000010 ;  /* 0xc000001000057882 */ /* 0x000fe20000000000 */
[----:B------:R-:W-:Y:S01]  /*92a0*/  UMOV UR22, UR10 ;  /* 0x0000000a00167c82 */ /* 0x000fe20008000000 */
[----:B------:R-:W-:Y:S01]  /*92b0*/  IMAD.U32 R14, RZ, RZ, UR4 ;  /* 0x00000004ff0e7e24 */ /* 0x000fe2000f8e00ff */
[----:B------:R-:W-:Y:S01]  /*92c0*/  UIADD3 UR15, UR57, 0x780, URZ ;  /* 0x00000780390f7890 */ /* 0x000fe2000fffe03f */
[----:B------:R-:W-:Y:S01]  /*92d0*/  IMAD.U32 R15, RZ, RZ, UR5 ;  /* 0x00000005ff0f7e24 */ /* 0x000fe2000f8e00ff */
[----:B------:R-:W-:Y:S01]  /*92e0*/  UIADD3 UR18, UR57, 0x900, URZ ;  /* 0x0000090039127890 */ /* 0x000fe2000fffe03f */
[----:B------:R-:W-:Y:S01]  /*92f0*/  IMAD.U32 R6, RZ, RZ, UR22 ;  /* 0x00000016ff067e24 */ /* 0x000fe2000f8e00ff */
[----:B------:R-:W-:Y:S01]  /*9300*/  UIADD3 UR19, UR57, 0xa80, URZ ;  /* 0x00000a8039137890 */ /* 0x000fe2000fffe03f */
[----:B------:R-:W-:Y:S01]  /*9310*/  IMAD.MOV.U32 R13, RZ, RZ, R0 ;  /* 0x000000ffff0d7224 */ /* 0x000fe200078e0000 */
[----:B------:R0:W-:Y:S01]  /*9320*/  STL.64 [R1+0x8], R14 ;  /* 0x0000080e01007387 */ /* 0x0001e20000100a00 */
[----:B------:R-:W-:Y:S01]  /*9330*/  UMOV UR10, UR11 ;  /* 0x0000000b000a7c82 */ /* 0x000fe20008000000 */
[----:B------:R-:W-:Y:S01]  /*9340*/  UMOV UR4, UR14 ;  /* 0x0000000e00047c82 */ /* 0x000fe20008000000 */
[----:B------:R-:W-:Y:S01]  /*9350*/  UMOV UR14, UR15 ;  /* 0x0000000f000e7c82 */ /* 0x000fe20008000000 */
[----:B------:R0:W-:Y:S01]  /*9360*/  STL.64 [R1], R6 ;  /* 0x0000000601007387 */ /* 0x0001e20000100a00 */
[----:B------:R-:W-:Y:S01]  /*9370*/  IMAD.U32 R156, RZ, RZ, UR10 ;  /* 0x0000000aff9c7e24 */ /* 0x000fe2000f8e00ff */
[----:B------:R-:W-:Y:S01]  /*9380*/  UMOV UR11, 0xc0000010 ;  /* 0xc0000010000b7882 */ /* 0x000fe20000000000 */
[----:B------:R-:W-:Y:S01]  /*9390*/  IMAD.U32 R154, RZ, RZ, UR4 ;  /* 0x00000004ff9a7e24 */ /* 0x000fe2000f8e00ff */
[----:B------:R-:W-:Y:S01]  /*93a0*/  UMOV UR15, 0xc0000010 ;  /* 0xc0000010000f7882 */ /* 0x000fe20000000000 */
[----:B------:R-:W-:Y:S01]  /*93b0*/  UMOV UR10, UR18 ;  /* 0x00000012000a7c82 */ /* 0x000fe20008000000 */
[----:B------:R-:W-:Y:S01]  /*93c0*/  UMOV UR4, UR19 ;  /* 0x0000001300047c82 */ /* 0x000fe20008000000 */
[----:B------:R-:W-:Y:S01]  /*93d0*/  VIADD R18, R18, 0x8 ;  /* 0x0000000812127836 */ /* 0x000fe20000000000 */
[----:B------:R-:W-:Y:S01]  /*93e0*/  SEL R10, R10, 0x9, !P2 ;  /* 0x000000090a0a7807 */ /* 0x000fe20005000000 */
[----:B------:R-:W-:Y:S01]  /*93f0*/  IMAD.U32 R157, RZ, RZ, UR11 ;  /* 0x0000000bff9d7e24 */ /* 0x000fe2000f8e00ff */
[----:B------:R-:W-:Y:S01]  /*9400*/  UIADD3 UR24, UR57, 0xc00, URZ ;  /* 0x00000c0039187890 */ /* 0x000fe2000fffe03f */
[----:B------:R-:W-:Y:S01]  /*9410*/  IMAD.U32 R155, RZ, RZ, UR5 ;  /* 0x00000005ff9b7e24 */ /* 0x000fe2000f8e00ff */
[----:B------:R-:W-:Y:S01]  /*9420*/  UMOV UR25, 0xc0000010 ;  /* 0xc000001000197882 */ /* 0x000fe20000000000 */
[----:B------:R-:W-:-:S02]  /*9430*/  IMAD.U32 R152, RZ, RZ, UR14 ;  /* 0x0000000eff987e24 */ /* 0x000fc4000f8e00ff */
[----:B------:R-:W-:Y:S02]  /*9440*/  IMAD.U32 R153, RZ, RZ, UR15 ;  /* 0x0000000fff997e24 */ /* 0x000fe4000f8e00ff */
[----:B------:R-:W-:Y:S02]  /*9450*/  IMAD.U32 R150, RZ, RZ, UR10 ;  /* 0x0000000aff967e24 */ /* 0x000fe4000f8e00ff */
[----:B------:R-:W-:Y:S02]  /*9460*/  IMAD.U32 R151, RZ, RZ, UR11 ;  /* 0x0000000bff977e24 */ /* 0x000fe4000f8e00ff */
[----:B------:R-:W-:Y:S02]  /*9470*/  IMAD.U32 R148, RZ, RZ, UR4 ;  /* 0x00000004ff947e24 */ /* 0x000fe4000f8e00ff */
[----:B0-----:R-:W-:-:S07]  /*9480*/  IMAD.U32 R149, RZ, RZ, UR5 ;  /* 0x00000005ff957e24 */ /* 0x001fce000f8e00ff */
.L_x_1935:
        /* <DEDUP_REMOVED lines=9> */
.L_x_1928:
[----:B------:R-:W-:Y:S01]  /*9520*/  ULEA UR5, UR4, UR56, 0x3 ;  /* 0x0000003804057291 */ /* 0x000fe2000f8e183f */
[----:B------:R-:W-:-:S08]  /*9530*/  SHF.L.U32 R0, R7, 0x1f, RZ ;  /* 0x0000001f07007819 */ /* 0x000fd000000006ff */
[----:B------:R0:W1:Y:S01]  /*9540*/  SYNCS.PHASECHK.TRANS64.TRYWAIT P2, [UR5+0x31c30], R0 ;  /* 0x031c3000ff0075a7 */ /* 0x0000620008040145 */
[----:B------:R-:W-:Y:S05]  /*9550*/  @!P0 BRA `(.L_x_1929) ;  /* 0x0000000000048947 */ /* 0x000fea0003800000 */
[----:B------:R-:W-:Y:S01]  /*9560*/  BPT.TRAP 0x1 ;  /* 0x000000040000795c */ /* 0x000fe20000300000 */
.L_x_1929:
[----:B-1----:R-:W-:Y:S05]  /*9570*/  @P2 BRA `(.L_x_1927) ;  /* 0x0000000000082947 */ /* 0x002fea0003800000 */
[----:B------:R-:W1:Y:S02]  /*9580*/  SYNCS.PHASECHK.TRANS64.TRYWAIT P2, [UR5+0x31c30], R0 ;  /* 0x031c3000ff0075a7 */ /* 0x000e640008040145 */
[----:B-1----:R-:W-:Y:S05]  /*9590*/  @!P2 BRA `(.L_x_1930) ;  /* 0x0000009400b4a947 */ /* 0x002fea0003800000 */
.L_x_1927:
[----:B------:R2:W-:Y:S01]  /*95a0*/  BAR.SYNC.DEFER_BLOCKING R18, 0x100 ;  /* 0x000400120000751d */ /* 0x0005e20000010000 */
[C---:B------:R-:W-:Y:S01]  /*95b0*/  R2UR UR44, R144.reuse ;  /* 0x00000000902c72ca */ /* 0x040fe200000e0000 */
[----:B------:R-:W-:Y:S01]  /*95c0*/  UIMAD UR5, UR4, 0x6c0, UR7 ;  /* 0x000006c0040578a4 */ /* 0x000fe2000f8e0207 */
[C---:B------:R-:W-:Y:S02]  /*95d0*/  R2UR UR45, R145.reuse ;  /* 0x00000000912d72ca */ /* 0x040fe400000e0000 */
[C---:B------:R-:W-:Y:S01]  /*95e0*/  R2UR UR48, R144.reuse ;  /* 0x00000000903072ca */ /* 0x040fe200000e0000 */
[----:B------:R-:W-:Y:S01]  /*95f0*/  UMOV UR47, 0x80000020 ;  /* 0x80000020002f7882 */ /* 0x000fe20000000000 */
[C---:B------:R-:W-:Y:S01]  /*9600*/  R2UR UR49, R145.reuse ;  /* 0x00000000913172ca */ /* 0x040fe200000e0000 */
[----:B------:R-:W-:Y:S01]  /*9610*/  UIADD3 UR50, UR5, 0x40, URZ ;  /* 0x0000004005327890 */ /* 0x000fe2000fffe03f */
[C---:B------:R-:W-:Y:S01]  /*9620*/  R2UR UR32, R144.reuse ;  /* 0x00000000902072ca */ /* 0x040fe200000e0000 */
[----:B------:R-:W-:Y:S01]  /*9630*/  UMOV UR46, UR5 ;  /* 0x00000005002e7c82 */ /* 0x000fe20008000000 */
[----:B------:R-:W-:Y:S01]  /*9640*/  UMOV UR51, 0x80000020 ;  /* 0x8000002000337882 */ /* 0x000fe20000000000 */
[C---:B------:R-:W-:Y:S01]  /*9650*/  R2UR UR33, R145.reuse ;  /* 0x00000000912172ca */ /* 0x040fe200000e0000 */
[----:B------:R-:W-:Y:S01]  /*9660*/  UIADD3 UR34, UR5, 0x80, URZ ;  /* 0x0000008005227890 */ /* 0x000fe2000fffe03f */
[C---:B------:R-:W-:Y:S01]  /*9670*/  R2UR UR36, R144.reuse ;  /* 0x00000000902472ca */ /* 0x040fe200000e0000 */
[----:B------:R-:W-:Y:S01]  /*9680*/  UMOV UR35, 0x80000020 ;  /* 0x8000002000237882 */ /* 0x000fe20000000000 */
[C---:B------:R-:W-:Y:S01]  /*9690*/  R2UR UR37, R145.reuse ;  /* 0x00000000912572ca */ /* 0x040fe200000e0000 */
[----:B------:R-:W-:Y:S01]  /*96a0*/  UIADD3 UR38, UR5, 0xc0, URZ ;  /* 0x000000c005267890 */ /* 0x000fe2000fffe03f */
[----:B------:R-:W-:Y:S01]  /*96b0*/  R2UR UR40, R144 ;  /* 0x00000000902872ca */ /* 0x000fe200000e0000 */
[----:B------:R-:W-:Y:S01]  /*96c0*/  UMOV UR39, 0x80000020 ;  /* 0x8000002000277882 */ /* 0x000fe20000000000 */
[----:B------:R-:W-:Y:S01]  /*96d0*/  R2UR UR41, R145 ;  /* 0x00000000912972ca */ /* 0x000fe200000e0000 */
        /* <DEDUP_REMOVED lines=11> */
[----:B------:R-:W-:Y:S01]  /*9790*/  UMOV UR52, UR28 ;  /* 0x0000001c00347c82 */ /* 0x000fe20008000000 */
        /* <DEDUP_REMOVED lines=10> */
[----:B------:R-:W-:-:S02]  /*9840*/  WARPGROUP.DEPBAR.LE gsb0, 0x0 ;  /* 0x00008000000079c5 */ /* 0x000fc40000010000 */
        /* <DEDUP_REMOVED lines=312> */
[----:B--2---:R-:W-:Y:S05]  /*abd0*/  @P3 BRA `(.L_x_1931) ;  /* 0x0000000000283947 */ /* 0x004fea0003800000 */
[----:B------:R-:W-:Y:S05]  /*abe0*/  @!P0 BRA `(.L_x_1932) ;  /* 0x0000000000048947 */ /* 0x000fea0003800000 */
[----:B------:R-:W-:Y:S01]  /*abf0*/  BPT.TRAP 0x1 ;  /* 0x000000040000795c */ /* 0x000fe20000300000 */
.L_x_1932:
[----:B------:R-:W-:Y:S01]  /*ac00*/  ULEA UR5, UR6, UR56, 0x3 ;  /* 0x0000003806057291 */ /* 0x000fe2000f8e183f */
[----:B01----:R-:W-:-:S08]  /*ac10*/  SHF.L.U32 R0, R12, 0x1f, RZ ;  /* 0x0000001f0c007819 */ /* 0x003fd000000006ff */
[----:B------:R0:W1:Y:S01]  /*ac20*/  SYNCS.PHASECHK.TRANS64.TRYWAIT P2, [UR5+0x31c50], R0 ;  /* 0x031c5000ff0075a7 */ /* 0x0000620008040145 */
[----:B------:R-:W-:Y:S05]  /*ac30*/  @!P0 BRA `(.L_x_1933) ;  /* 0x0000000000048947 */ /* 0x000fea0003800000 */
[----:B------:R-:W-:Y:S01]  /*ac40*/  BPT.TRAP 0x1 ;  /* 0x000000040000795c */ /* 0x000fe20000300000 */
.L_x_1933:
[----:B-1----:R-:W-:Y:S05]  /*ac50*/  @P2 BRA `(.L_x_1931) ;  /* 0x0000000000082947 */ /* 0x002fea0003800000 */
[----:B------:R-:W1:Y:S02]  /*ac60*/  SYNCS.PHASECHK.TRANS64.TRYWAIT P2, [UR5+0x31c50], R0 ;  /* 0x031c5000ff0075a7 */ /* 0x000e640008040145 */
[----:B-1----:R-:W-:Y:S05]  /*ac70*/  @!P2 BRA `(.L_x_1934) ;  /* 0x000000800014a947 */ /* 0x002fea0003800000 */
.L_x_1931:
[----:B------:R-:W2:Y:S04]  /*ac80*/  LDL.64 R20, [R1+0x8] ;  /* 0x0000080001147983 */ /* 0x000ea80000100a00 */
[----:B------:R-:W3:Y:S01]  /*ac90*/  LDL.64 R14, [R1] ;  /* 0x00000000010e7983 */ /* 0x000ee20000100a00 */
[----:B------:R-:W-:Y:S01]  /*aca0*/  UIADD3 UR5, UR56, 0x200, URZ ;  /* 0x0000020038057890 */ /* 0x000fe2000fffe03f */
[----:B------:R-:W-:Y:S01]  /*acb0*/  WARPGROUP.ARRIVE ;  /* 0x00000000000079c5 */ /* 0x000fe20000000000 */
[----:B------:R-:W-:Y:S01]  /*acc0*/  UMOV UR32, UR57 ;  /* 0x0000003900207c82 */ /* 0x000fe20008000000 */
[----:B------:R-:W-:Y:S01]  /*acd0*/  UMOV UR33, 0xc0000010 ;  /* 0xc000001000217882 */ /* 0x000fe20000000000 */
[----:B------:R-:W-:Y:S01]  /*ace0*/  USHF.R.U32.HI UR5, URZ, 0x4, UR5 ;  /* 0x000000043f057899 */ /* 0x000fe20008011605 */
[----:B------:R-:W-:Y:S01]  /*acf0*/  R2UR UR40, R156 ;  /* 0x000000009c2872ca */ /* 0x000fe200000e0000 */
[----:B------:R-:W-:Y:S01]  /*ad00*/  UMOV UR35, 0x80000020 ;  /* 0x8000002000237882 */ /* 0x000fe20000000000 */
[----:B------:R-:W-:Y:S01]  /*ad10*/  UMOV UR47, 0x80000020 ;  /* 0x80000020002f7882 */ /* 0x000fe20000000000 */
[----:B------:R-:W-:Y:S01]  /*ad20*/  ULOP3.LUT UR5, UR5, 0x3fff, URZ, 0xc0, !UPT ;  /* 0x00003fff05057892 */ /* 0x000fe2000f8ec03f */
[----:B------:R-:W-:Y:S01]  /*ad30*/  R2UR UR41, R157 ;  /* 0x000000009d2972ca */ /* 0x000fe200000e0000 */
[----:B------:R-:W-:Y:S01]  /*ad40*/  UMOV UR39, 0x80000020 ;  /* 0x8000002000277882 */ /* 0x000fe20000000000 */
[----:B------:R-:W-:Y:S01]  /*ad50*/  UMOV UR43, 0x80000020 ;  /* 0x80000020002b7882 */ /* 0x000fe20000000000 */
[----:B------:R-:W-:Y:S01]  /*ad60*/  ULOP3.LUT UR5, UR5, 0x2400000, URZ, 0xfc, !UPT ;  /* 0x0240000005057892 */ /* 0x000fe2000f8efc3f */
[----:B01----:R-:W-:Y:S01]  /*ad70*/  FMNMX.FTZ R0, R136, R11, !PT ;  /* 0x0000000b88007209 */ /* 0x003fe20007810000 */
[----:B------:R-:W-:Y:S01]  /*ad80*/  UMOV UR27, 0x80000020 ;  /* 0x80000020001b7882 */ /* 0x000fe20000000000 */
[C---:B------:R-:W-:Y:S01]  /*ad90*/  ISETP.GT.AND P2, PT, R8.reuse, R17, PT ;  /* 0x000000110800720c */ /* 0x040fe20003f44270 */
[----:B------:R-:W-:Y:S01]  /*ada0*/  UIMAD UR34, UR6, 0x6c0, UR5 ;  /* 0x000006c0062278a4 */ /* 0x000fe2000f8e0205 */
[----:B------:R-:W-:Y:S01]  /*adb0*/  FMNMX.FTZ R3, R137, R0, !PT ;  /* 0x0000000089037209 */ /* 0x000fe20007810000 */
[----:B------:R-:W-:-:S02]  /*adc0*/  VIADD R8, R8, 0xffffffff ;  /* 0xffffffff08087836 */ /* 0x000fc40000000000 */
[----:B------:R-:W-:Y:S01]  /*add0*/  UIADD3 UR5, UR34, 0x40, URZ ;  /* 0x0000004022057890 */ /* 0x000fe2000fffe03f */
[----:B------:R-:W-:Y:S01]  /*ade0*/  FMNMX.FTZ R0, R140, R3, !PT ;  /* 0x000000038c007209 */ /* 0x000fe20007810000 */
[----:B------:R-:W-:-:S03]  /*adf0*/  UIADD3 UR26, UR34, 0x200, URZ ;  /* 0x00000200221a7890 */ /* 0x000fc6000fffe03f */
[----:B------:R-:W-:Y:S01]  /*ae00*/  HGMMA.64x96x16.F32 R24, gdesc[UR32].tnspB, R24, gsb0 ;  /* 0x41600000201879f0 */ /* 0x000fe20008000818 */
[----:B------:R-:W-:Y:S01]  /*ae10*/  FMNMX.FTZ R3, R141, R0, !PT ;  /* 0x000000008d037209 */ /* 0x000fe20007810000 */
[----:B------:R-:W-:Y:S01]  /*ae20*/  UMOV UR46, UR5 ;  /* 0x00000005002e7c82 */ /* 0x000fe20008000000 */
[----:B------:R-:W-:Y:S02]  /*ae30*/  UIADD3 UR5, UR34, 0x80, URZ ;  /* 0x0000008022057890 */ /* 0x000fe4000fffe03f */
[----:B------:R-:W-:-:S04]  /*ae40*/  FMNMX.FTZ R0, R128, R3, !PT ;  /* 0x0000000380007209 */ /* 0x000fc80007810000 */
        /* <DEDUP_REMOVED lines=31> */
[----:B------:R-:W-:-:S04]  /*b040*/  FMNMX.FTZ R0, R84, R3, !PT ;  /* 0x0000000354007209 */ /* 0x000fc80007810000 */
[----:B------:R-:W-:-:S04]  /*b050*/  FMNMX.FTZ R3, R85, R0, !PT ;  /* 0x0000000055037209 */ /* 0x000fc80007810000 */
[----:B------:R-:W-:-:S04]  /*b060*/  FMNMX.FTZ R0, R72, R3, !PT ;  /* 0x0000000348007209 */ /* 0x000fc80007810000 */
[----:B------:R-:W-:-:S04]  /*b070*/  FMNMX.FTZ R3, R73, R0, !PT ;  /* 0x0000000049037209 */ /* 0x000fc80007810000 */
[----:B------:R-:W-:-:S04]  /*b080*/  FMNMX.FTZ R0, R76, R3, !PT ;  /* 0x000000034c007209 */ /* 0x000fc80007810000 */
[----:B------:R-:W-:-:S05]  /*b090*/  FMNMX.FTZ R0, R77, R0, !PT ;  /* 0x000000004d007209 */ /* 0x000fca0007810000 */
[----:B------:R-:W0:Y:S01]  /*b0a0*/  SHFL.BFLY PT, R3, R0, 0x2, 0x1f ;  /* 0x0c401f0000037f89 */ /* 0x000e2200000e0000 */
[----:B--2---:R-:W-:Y:S02]  /*b0b0*/  R2UR UR44, R20 ;  /* 0x00000000142c72ca */ /* 0x004fe400000e0000 */
[----:B------:R-:W-:Y:S02]  /*b0c0*/  R2UR UR45, R21 ;  /* 0x00000000152d72ca */ /* 0x000fe400000e0000 */
[----:B---3--:R-:W-:Y:S02]  /*b0d0*/  R2UR UR36, R14 ;  /* 0x000000000e2472ca */ /* 0x008fe400000e0000 */
[----:B------:R-:W-:Y:S02]  /*b0e0*/  R2UR UR37, R15 ;  /* 0x000000000f2572ca */ /* 0x000fe400000e0000 */
[----:B0-----:R-:W-:Y:S02]  /*b0f0*/  FMNMX.FTZ R14, R0, R3, !PT ;  /* 0x00000003000e7209 */ /* 0x001fe40007810000 */
[----:B------:R-:W-:Y:S01]  /*b100*/  FMNMX.FTZ R0, R138, R13, !PT ;  /* 0x0000000d8a007209 */ /* 0x000fe20007810000 */
[----:B------:R-:W0:Y:S02]  /*b110*/  LDC R3, c[0x0][0x988] ;  /* 0x00026200ff037b82 */ /* 0x000e240000000800 */
[----:B------:R-:W1:Y:S02]  /*b120*/  SHFL.BFLY PT, R15, R14, 0x1, 0x1f ;  /* 0x0c201f000e0f7f89 */ /* 0x000e6400000e0000 */
[----:B------:R-:W-:Y:S01]  /*b130*/  HGMMA.64x96x16.F32 R24, gdesc[UR44].tnspB, R24, gsb0 ;  /* 0x416000002c1879f0 */ /* 0x000fe20008000818 */
[----:B-1----:R-:W-:-:S05]  /*b140*/  FMNMX.FTZ R6, R14, R15, !PT ;  /* 0x0000000f0e067209 */ /* 0x002fca0007810000 */
[C---:B------:R-:W-:Y:S01]  /*b150*/  FADD.FTZ R12, -R6.reuse, R11 ;  /* 0x0000000b060c7221 */ /* 0x040fe20000010100 */
[----:B------:R-:W-:Y:S01]  /*b160*/  FMNMX.FTZ R11, R139, R0, !PT ;  /* 0x000000008b0b7209 */ /* 0x000fe20007810000 */
[-C--:B0-----:R-:W-:Y:S02]  /*b170*/  FMUL.FTZ R19, R6, R3.reuse ;  /* 0x0000000306137220 */ /* 0x081fe40000410000 */
[----:B------:R-:W-:Y:S01]  /*b180*/  FMUL.FTZ R146, R12, R3 ;  /* 0x000000030c927220 */ /* 0x000fe20000410000 */
        /* <DEDUP_REMOVED lines=45> */
[----:B------:R-:W-:Y:S01]  /*b460*/  FFMA.FTZ R81, R73, R3, -R19 ;  /* 0x0000000349517223 */ /* 0x000fe20000010813 */
[----:B------:R-:W-:Y:S02]  /*b470*/  MUFU.EX2 R146, R146 ;  /* 0x0000009200927308 */ /* 0x000fe40000000800 */
[----:B------:R-:W-:-:S04]  /*b480*/  FMNMX.FTZ R0, R118, R11, !PT ;  /* 0x0000000b76007209 */ /* 0x000fc80007810000 */
[----:B------:R-:W-:Y:S02]  /*b490*/  FMNMX.FTZ R11, R119, R0, !PT ;  /* 0x00000000770b7209 */ /* 0x000fe40007810000 */
[----:B------:R-:W0:Y:S02]  /*b4a0*/  MUFU.EX2 R15, R15 ;  /* 0x0000000f000f7308 */ /* 0x000e240000000800 */
[----:B------:R-:W-:-:S04]  /*b4b0*/  FMNMX.FTZ R0, R106, R11, !PT ;  /* 0x0000000b6a007209 */ /* 0x000fc80007810000 */
[----:B------:R-:W-:Y:S02]  /*b4c0*/  FMNMX.FTZ R11, R107, R0, !PT ;  /* 0x000000006b0b7209 */ /* 0x000fe40007810000 */
[----:B------:R-:W1:Y:S02]  /*b4d0*/  MUFU.EX2 R12, R12 ;  /* 0x0000000c000c7308 */ /* 0x000e640000000800 */
[----:B------:R-:W-:-:S04]  /*b4e0*/  FMNMX.FTZ R0, R110, R11, !PT ;  /* 0x0000000b6e007209 */ /* 0x000fc80007810000 */
[----:B------:R-:W-:Y:S01]  /*b4f0*/  FMNMX.FTZ R11, R111, R0, !PT ;  /* 0x000000006f0b7209 */ /* 0x000fe20007810000 */
[----:B------:R-:W-:Y:S02]  /*b500*/  WARPGROUP.DEPBAR.LE gsb0, 0x0 ;  /* 0x00008000000079c5 */ /* 0x000fe40000010000 */
[----:B------:R-:W-:Y:S01]  /*b510*/  WARPGROUP.ARRIVE ;  /* 0x00000000000079c5 */ /* 0x000fe20000000000 */
[----:B------:R-:W-:Y:S01]  /*b520*/  FMNMX.FTZ R0, R98, R11, !PT ;  /* 0x0000000b62007209 */ /* 0x000fe20007810000 */
[----:B------:R-:W2:Y:S01]  /*b530*/  MUFU.EX2 R14, R14 ;  /* 0x0000000e000e7308 */ /* 0x000ea20000000800 */
[----:B0-----:R-:W-:Y:S02]  /*b540*/  FFMA.FTZ R5, R146, R5, R15 ;  /* 0x0000000592057223 */ /* 0x001fe4000001000f */
[----:B------:R-:W-:Y:S01]  /*b550*/  FMNMX.FTZ R11, R99, R0, !PT ;  /* 0x00000000630b7209 */ /* 0x000fe20007810000 */
[----:B------:R-:W-:Y:S01]  /*b560*/  HGMMA.64x96x16.F32 R24, gdesc[UR36].tnspB, R24, gsb0 ;  /* 0x41600000241879f0 */ /* 0x000fe20008000818 */
[----:B------:R-:W-:Y:S01]  /*b570*/  R2UR UR36, R154 ;  /* 0x000000009a2472ca */ /* 0x000fe200000e0000 */
[----:B------:R-:W-:Y:S01]  /*b580*/  UMOV UR38, UR5 ;  /* 0x0000000500267c82 */ /* 0x000fe20008000000 */
[----:B------:R-:W-:Y:S01]  /*b590*/  R2UR UR37, R155 ;  /* 0x000000009b2572ca */ /* 0x000fe200000e0000 */
[----:B------:R-:W-:Y:S01]  /*b5a0*/  UMOV UR39, 0x80000020 ;  /* 0x8000002000277882 */ /* 0x000fe20000000000 */
[----:B------:R-:W-:Y:S01]  /*b5b0*/  UIADD3 UR5, UR34, 0x140, URZ ;  /* 0x0000014022057890 */ /* 0x000fe2000fffe03f */
[----:B------:R-:W-:Y:S01]  /*b5c0*/  FMNMX.FTZ R0, R102, R11, !PT ;  /* 0x0000000b66007209 */ /* 0x000fe20007810000 */
[----:B------:R-:W0:Y:S01]  /*b5d0*/  MUFU.EX2 R21, R21 ;  /* 0x0000001500157308 */ /* 0x000e220000000800 */
[C---:B-1----:R-:W-:Y:S01]  /*b5e0*/  FADD.FTZ R5, R12.reuse, R5 ;  /* 0x000000050c057221 */ /* 0x042fe20000010000 */
[----:B------:R-:W-:-:S02]  /*b5f0*/  F2FP.F16.F32.PACK_AB R12, R12, R15 ;  /* 0x0000000f0c0c723e */ /* 0x000fc400000000ff */
        /* <DEDUP_REMOVED lines=18> */
[----:B------:R-:W-:-:S05]  /*b720*/  FMNMX.FTZ R0, R79, R0, !PT ;  /* 0x000000004f007209 */ /* 0x000fca0007810000 */
[----:B------:R-:W1:Y:S01]  /*b730*/  SHFL.BFLY PT, R11, R0, 0x2, 0x1f ;  /* 0x0c401f00000b7f89 */ /* 0x000e6200000e0000 */
[----:B------:R-:W-:Y:S08]  /*b740*/  MUFU.EX2 R121, R121 ;  /* 0x0000007900797308 */ /* 0x000ff00000000800 */
[----:B------:R-:W-:Y:S08]  /*b750*/  MUFU.EX2 R124, R124 ;  /* 0x0000007c007c7308 */ /* 0x000ff00000000800 */
[----:B------:R-:W-:Y:S01]  /*b760*/  MUFU.EX2 R120, R120 ;  /* 0x0000007800787308 */ /* 0x000fe20000000800 */
[----:B-1----:R-:W-:-:S07]  /*b770*/  FMNMX.FTZ R11, R0, R11, !PT ;  /* 0x0000000b000b7209 */ /* 0x002fce0007810000 */
[----:B------:R-:W-:Y:S01]  /*b780*/  MUFU.EX2 R125, R125 ;  /* 0x0000007d007d7308 */ /* 0x000fe20000000800 */
[----:B------:R-:W1:Y:S07]  /*b790*/  SHFL.BFLY PT, R0, R11, 0x1, 0x1f ;  /* 0x0c201f000b007f89 */ /* 0x000e6e00000e0000 */
[----:B------:R-:W-:Y:S01]  /*b7a0*/  MUFU.EX2 R113, R113 ;  /* 0x0000007100717308 */ /* 0x000fe20000000800 */
[----:B------:R-:W-:Y:S02]  /*b7b0*/  WARPGROUP.DEPBAR.LE gsb0, 0x0 ;  /* 0x00008000000079c5 */ /* 0x000fe40000010000 */
[----:B------:R-:W-:-:S05]  /*b7c0*/  WARPGROUP.ARRIVE ;  /* 0x00000000000079c5 */ /* 0x000fca0000000000 */
[----:B------:R-:W-:Y:S01]  /*b7d0*/  MUFU.EX2 R116, R116 ;  /* 0x0000007400747308 */ /* 0x000fe20000000800 */
[----:B------:R-:W-:Y:S07]  /*b7e0*/  HGMMA.64x96x16.F32 R24, gdesc[UR40].tnspB, R24, gsb0 ;  /* 0x41600000281879f0 */ /* 0x000fee0008000818 */
[----:B------:R-:W-:Y:S01]  /*b7f0*/  MUFU.EX2 R112, R112 ;  /* 0x0000007000707308 */ /* 0x000fe20000000800 */
[----:B-1----:R-:W-:Y:S01]  /*b800*/  FMNMX.FTZ R0, R11, R0, !PT ;  /* 0x000000000b007209 */ /* 0x002fe20007810000 */
[-CC-:B------:R-:W-:Y:S01]  /*b810*/  FFMA.FTZ R11, R76, R3.reuse, -R19.reuse ;  /* 0x000000034c0b7223 */ /* 0x180fe20000010813 */
[----:B------:R-:W-:Y:S01]  /*b820*/  FFMA.FTZ R76, R77, R3, -R19 ;  /* 0x000000034d4c7223 */ /* 0x000fe20000010813 */
[----:B------:R-:W-:-:S04]  /*b830*/  IMAD.U32 R77, RZ, RZ, UR4 ;  /* 0x00000004ff4d7e24 */ /* 0x000fc8000f8e00ff */
[----:B------:R-:W-:Y:S01]  /*b840*/  MUFU.EX2 R117, R117 ;  /* 0x0000007500757308 */ /* 0x000fe20000000800 */
[CC--:B------:R-:W-:Y:S01]  /*b850*/  FMUL.FTZ R140, R0.reuse, R3.reuse ;  /* 0x00000003008c7220 */ /* 0x0c0fe20000410000 */
[----:B------:R-:W-:Y:S01]  /*b860*/  FADD.FTZ R72, -R0, R13 ;  /* 0x0000000d00487221 */ /* 0x000fe20000010100 */
[----:B------:R-:W-:Y:S02]  /*b870*/  @!P1 LEA R77, R77, UR56, 0x3 ;  /* 0x000000384d4d9c11 */ /* 0x000fe4000f8e18ff */
        /* <DEDUP_REMOVED lines=8> */
[-C--:B------:R-:W-:Y:S01]  /*b900*/  FMUL.FTZ R19, R72, R3.reuse ;  /* 0x0000000348137220 */ /* 0x080fe20000410000 */
[-CC-:B------:R-:W-:Y:S01]  /*b910*/  FFMA.FTZ R132, R138, R3.reuse, -R140.reuse ;  /* 0x000000038a847223 */ /* 0x180fe2000001088c */
[----:B------:R-:W-:Y:S01]  /*b920*/  FFMA.FTZ R107, R111, R3, -R140 ;  /* 0x000000036f6b7223 */ /* 0x000fe2000001088c */
[----:B------:R-:W-:-:S02]  /*b930*/  IMAD.U32 R111, RZ, RZ, UR6 ;  /* 0x00000006ff6f7e24 */ /* 0x000fc4000f8e00ff */
[-CC-:B------:R-:W-:Y:S01]  /*b940*/  FFMA.FTZ R13, R139, R3.reuse, -R140.reuse ;  /* 0x000000038b0d7223 */ /* 0x180fe2000001088c */
[-CC-:B------:R-:W-:Y:S01]  /*b950*/  FFMA.FTZ R73, R122, R3.reuse, -R140.reuse ;  /* 0x000000037a497223 */ /* 0x180fe2000001088c */
[----:B------:R-:W-:Y:S01]  /*b960*/  MUFU.EX2 R19, R19 ;  /* 0x0000001300137308 */ /* 0x000fe20000000800 */
[-CC-:B------:R-:W-:Y:S01]  /*b970*/  FFMA.FTZ R122, R114, R3.reuse, -R140.reuse ;  /* 0x00000003727a7223 */ /* 0x180fe2000001088c */
[----:B------:R-:W-:Y:S01]  /*b980*/  @!P1 LEA R111, R111, UR56, 0x3 ;  /* 0x000000386f6f9c11 */ /* 0x000fe2000f8e18ff */
[-CC-:B------:R-:W-:Y:S01]  /*b990*/  FFMA.FTZ R72, R142, R3.reuse, -R140.reuse ;  /* 0x000000038e487223 */ /* 0x180fe2000001088c */
[-CC-:B------:R-:W-:Y:S01]  /*b9a0*/  FFMA.FTZ R114, R106, R3.reuse, -R140.reuse ;  /* 0x000000036a727223 */ /* 0x180fe2000001088c */
[-CC-:B------:R-:W-:Y:S01]  /*b9b0*/  FFMA.FTZ R106, R110, R3.reuse, -R140.reuse ;  /* 0x000000036e6a7223 */ /* 0x180fe2000001088c */
[----:B------:R-:W-:Y:S02]  /*b9c0*/  @!P1 VIADD R110, R77, 0x31c40 ;  /* 0x00031c404d6e9836 */ /* 0x000fe40000000000 */
[----:B------:R-:W-:Y:S01]  /*b9d0*/  FFMA.FTZ R139, R143, R3, -R140 ;  /* 0x000000038f8b7223 */ /* 0x000fe2000001088c */
[----:B------:R-:W1:Y:S01]  /*b9e0*/  MUFU.EX2 R132, R132 ;  /* 0x0000008400847308 */ /* 0x000e620000000800 */
[----:B------:R-:W-:-:S02]  /*b9f0*/  @!P1 VIADD R77, R111, 0x31c60 ;  /* 0x00031c606f4d9836 */ /* 0x000fc40000000000 */
[-C--:B------:R-:W-:Y:S01]  /*ba00*/  FFMA.FTZ R136, R131, R3.reuse, -R140 ;  /* 0x0000000383887223 */ /* 0x080fe2000001088c */
[----:B------:R-:W-:Y:S01]  /*ba10*/  @!P1 PRMT R111, RZ, 0x654, R110 ;  /* 0x00000654ff6f9816 */ /* 0x000fe2000000006e */
[-CC-:B------:R-:W-:Y:S01]  /*ba20*/  FFMA.FTZ R131, R134, R3.reuse, -R140.reuse ;  /* 0x0000000386837223 */ /* 0x180fe2000001088c */
[-CC-:B------:R-:W-:Y:S01]  /*ba30*/  FFMA.FTZ R134, R135, R3.reuse, -R140.reuse ;  /* 0x0000000387867223 */ /* 0x180fe2000001088c */
[----:B------:R-:W-:Y:S01]  /*ba40*/  @!P1 PRMT R110, RZ, 0x654, R77 ;  /* 0x00000654ff6e9816 */ /* 0x000fe2000000004d */
[-CC-:B------:R-:W-:Y:S01]  /*ba50*/  FFMA.FTZ R77, R102, R3.reuse, -R140.reuse ;  /* 0x00000003664d7223 */ /* 0x180fe2000001088c */
        /* <DEDUP_REMOVED lines=8> */
[----:B------:R-:W4:Y:S01]  /*bae0*/  MUFU.EX2 R72, R72 ;  /* 0x0000004800487308 */ /* 0x000f220000000800 */
[-CC-:B------:R-:W-:Y:S01]  /*baf0*/  FFMA.FTZ R95, R82, R3.reuse, -R140.reuse ;  /* 0x00000003525f7223 */ /* 0x180fe2000001088c */
[-CC-:B------:R-:W-:Y:S01]  /*bb00*/  FFMA.FTZ R78, R78, R3.reuse, -R140.reuse ;  /* 0x000000034e4e7223 */ /* 0x180fe2000001088c */
[----:B------:R-:W-:Y:S01]  /*bb10*/  FFMA.FTZ R79, R79, R3, -R140 ;  /* 0x000000034f4f7223 */ /* 0x000fe2000001088c */
[----:B------:R-:W-:-:S04]  /*bb20*/  UMOV UR6, UR4 ;  /* 0x0000000400067c82 */ /* 0x000fc80008000000 */
[----:B------:R-:W5:Y:S08]  /*bb30*/  MUFU.EX2 R139, R139 ;  /* 0x0000008b008b7308 */ /* 0x000f700000000800 */
[----:B------:R-:W5:Y:S08]  /*bb40*/  MUFU.EX2 R133, R133 ;  /* 0x0000008500857308 */ /* 0x000f700000000800 */
[----:B------:R-:W5:Y:S08]  /*bb50*/  MUFU.EX2 R136, R136 ;  /* 0x0000008800887308 */ /* 0x000f700000000800 */
[----:B------:R-:W-:Y:S08]  /*bb60*/  MUFU.EX2 R131, R131 ;  /* 0x0000008300837308 */ /* 0x000ff00000000800 */
[----:B------:R-:W5:Y:S01]  /*bb70*/  MUFU.EX2 R134, R134 ;  /* 0x0000008600867308 */ /* 0x000f620000000800 */
[----:B------:R-:W-:-:S02]  /*bb80*/  WARPGROUP.DEPBAR.LE gsb0, 0x0 ;  /* 0x00008000000079c5 */ /* 0x000fc40000010000 */
[----:B------:R-:W-:-:S05]  /*bb90*/  WARPGROUP.ARRIVE ;  /* 0x00000000000079c5 */ /* 0x000fca0000000000 */
[----:B------:R-:W5:Y:S01]  /*bba0*/  MUFU.EX2 R73, R73 ;  /* 0x0000004900497308 */ /* 0x000f620000000800 */
[----:B------:R-:W-:Y:S01]  /*bbb0*/  HGMMA.64x96x16.F32 R24, gdesc[UR36].tnspB, R24, gsb0 ;  /* 0x41600000241879f0 */ /* 0x000fe20008000818 */
[----:B------:R-:W-:Y:S01]  /*bbc0*/  R2UR UR36, R152 ;  /* 0x00000000982472ca */ /* 0x000fe200000e0000 */
[----:B------:R-:W-:Y:S01]  /*bbd0*/  UMOV UR38, UR5 ;  /* 0x0000000500267c82 */ /* 0x000fe20008000000 */
[----:B------:R-:W-:Y:S01]  /*bbe0*/  R2UR UR37, R153 ;  /* 0x00000000992572ca */ /* 0x000fe200000e0000 */
[----:B------:R-:W-:Y:S01]  /*bbf0*/  UMOV UR39, 0x80000020 ;  /* 0x8000002000277882 */ /* 0x000fe20000000000 */
[----:B------:R-:W-:Y:S02]  /*bc00*/  UIADD3 UR5, UR34, 0x180, URZ ;  /* 0x0000018022057890 */ /* 0x000fe4000fffe03f */
[----:B------:R-:W5:Y:S08]  /*bc10*/  MUFU.EX2 R130, R130 ;  /* 0x0000008200827308 */ /* 0x000f700000000800 */
[----:B------:R-:W5:Y:S08]  /*bc20*/  MUFU.EX2 R123, R123 ;  /* 0x0000007b007b7308 */ /* 0x000f700000000800 */
[----:B------:R-:W-:Y:S08]  /*bc30*/  MUFU.EX2 R126, R126 ;  /* 0x0000007e007e7308 */ /* 0x000ff00000000800 */
[----:B------:R-:W-:Y:S08]  /*bc40*/  MUFU.EX2 R122, R122 ;  /* 0x0000007a007a7308 */ /* 0x000ff00000000800 */
        /* <DEDUP_REMOVED lines=18> */
[----:B------:R-:W-:Y:S08]  /*bd70*/  MUFU.EX2 R109, R109 ;  /* 0x0000006d006d7308 */ /* 0x000ff00000000800 */
        /* <DEDUP_REMOVED lines=8> */
[----:B------:R-:W-:Y:S08]  /*be00*/  MUFU.EX2 R89, R89 ;  /* 0x0000005900597308 */ /* 0x000ff00000000800 */
[----:B------:R-:W-:Y:S01]  /*be10*/  MUFU.EX2 R92, R92 ;  /* 0x0000005c005c7308 */ /* 0x000fe20000000800 */
[----:B------:R-:W-:-:S02]  /*be20*/  WARPGROUP.DEPBAR.LE gsb0, 0x0 ;  /* 0x00008000000079c5 */ /* 0x000fc40000010000 */
[----:B------:R-:W-:-:S05]  /*be30*/  WARPGROUP.ARRIVE ;  /* 0x00000000000079c5 */ /* 0x000fca0000000000 */
[----:B------:R-:W-:Y:S01]  /*be40*/  MUFU.EX2 R88, R88 ;  /* 0x0000005800587308 */ /* 0x000fe20000000800 */
[----:B------:R-:W-:Y:S01]  /*be50*/  HGMMA.64x96x16.F32 R24, gdesc[UR36].tnspB, R24, gsb0 ;  /* 0x41600000241879f0 */ /* 0x000fe20008000818 */
[----:B------:R-:W-:Y:S01]  /*be60*/  R2UR UR36, R148 ;  /* 0x00000000942472ca */ /* 0x000fe200000e0000 */
[----:B------:R-:W-:Y:S01]  /*be70*/  UMOV UR38, UR5 ;  /* 0x0000000500267c82 */ /* 0x000fe20008000000 */
[----:B------:R-:W-:Y:S01]  /*be80*/  R2UR UR37, R149 ;  /* 0x00000000952572ca */ /* 0x000fe200000e0000 */
[----:B------:R-:W-:-:S03]  /*be90*/  UMOV UR39, 0x80000020 ;  /* 0x8000002000277882 */ /* 0x000fc60000000000 */
        /* <DEDUP_REMOVED lines=30> */
[-CC-:B--2---:R-:W-:Y:S01]  /*c080*/  FFMA.FTZ R111, R90, R3.reuse, -R140.reuse ;  /* 0x000000035a6f7223 */ /* 0x184fe2000001088c */
[-CC-:B------:R-:W-:Y:S01]  /*c090*/  FFMA.FTZ R90, R87, R3.reuse, -R140.reuse ;  /* 0x00000003575a7223 */ /* 0x180fe2000001088c */
[-CC-:B------:R-:W-:Y:S01]  /*c0a0*/  FFMA.FTZ R87, R74, R3.reuse, -R140.reuse ;  /* 0x000000034a577223 */ /* 0x180fe2000001088c */
[----:B------:R-:W-:Y:S01]  /*c0b0*/  FADD.FTZ R74, R14, R5 ;  /* 0x000000050e4a7221 */ /* 0x000fe20000010000 */
[----:B0-----:R-:W-:Y:S01]  /*c0c0*/  F2FP.F16.F32.PACK_AB R14, R21, R14 ;  /* 0x0000000e150e723e */ /* 0x001fe200000000ff */
[-C--:B------:R-:W-:Y:S01]  /*c0d0*/  FMUL.FTZ R37, R37, R146.reuse ;  /* 0x0000009225257220 */ /* 0x080fe20000410000 */
[----:B------:R-:W-:Y:S01]  /*c0e0*/  FMUL.FTZ R40, R40, R146 ;  /* 0x0000009228287220 */ /* 0x000fe20000410000 */
[-CC-:B-1----:R-:W-:Y:S01]  /*c0f0*/  FFMA.FTZ R110, R91, R3.reuse, -R140.reuse ;  /* 0x000000035b6e7223 */ /* 0x182fe2000001088c */
[----:B------:R-:W-:Y:S01]  /*c100*/  FFMA.FTZ R91, R86, R3, -R140 ;  /* 0x00000003565b7223 */ /* 0x000fe2000001088c */
[----:B------:R-:W-:Y:S01]  /*c110*/  FFMA.FTZ R86, R19, R4, R132 ;  /* 0x0000000413567223 */ /* 0x000fe20000010084 */
[----:B------:R-:W-:Y:S01]  /*c120*/  FADD.FTZ R75, R21, R74 ;  /* 0x0000004a154b7221 */ /* 0x000fe20000010000 */
[----:B------:R0:W-:Y:S01]  /*c130*/  MUFU.EX2 R5, R110 ;  /* 0x0000006e00057308 */ /* 0x0001e20000000800 */
[----:B------:R-:W-:Y:S01]  /*c140*/  FMUL.FTZ R41, R41, R146 ;  /* 0x0000009229297220 */ /* 0x000fe20000410000 */
[C---:B---3--:R-:W-:Y:S01]  /*c150*/  FADD.FTZ R141, R13.reuse, R86 ;  /* 0x000000560d8d7221 */ /* 0x048fe20000010000 */
[----:B------:R-:W-:Y:S01]  /*c160*/  FADD.FTZ R74, R20, R75 ;  /* 0x0000004b144a7221 */ /* 0x000fe20000010000 */
[----:B------:R-:W-:Y:S01]  /*c170*/  F2FP.F16.F32.PACK_AB R13, R13, R132 ;  /* 0x000000840d0d723e */ /* 0x000fe200000000ff */
[----:B------:R-:W-:Y:S01]  /*c180*/  FMUL.FTZ R44, R44, R146 ;  /* 0x000000922c2c7220 */ /* 0x000fe20000410000 */
[----:B----4-:R-:W-:Y:S01]  /*c190*/  FADD.FTZ R86, R72, R141 ;  /* 0x0000008d48567221 */ /* 0x010fe20000010000 */
[C---:B------:R-:W-:Y:S01]  /*c1a0*/  FADD.FTZ R21, R137.reuse, R74 ;  /* 0x0000004a89157221 */ /* 0x040fe20000010000 */
[----:B------:R1:W2:Y:S01]  /*c1b0*/  MUFU.EX2 R4, R111 ;  /* 0x0000006f00047308 */ /* 0x0002a20000000800 */
[----:B------:R-:W-:Y:S01]  /*c1c0*/  F2FP.F16.F32.PACK_AB R20, R137, R20 ;  /* 0x000000148914723e */ /* 0x000fe200000000ff */
[----:B-----5:R-:W-:Y:S01]  /*c1d0*/  FADD.FTZ R86, R139, R86 ;  /* 0x000000568b567221 */ /* 0x020fe20000010000 */
[----:B0-----:R-:W-:Y:S01]  /*c1e0*/  FADD.FTZ R110, R22, R21 ;  /* 0x00000015166e7221 */ /* 0x001fe20000010000 */
[----:B------:R-:W-:Y:S01]  /*c1f0*/  F2FP.F16.F32.PACK_AB R22, R23, R22 ;  /* 0x000000161716723e */ /* 0x000fe200000000ff */
[----:B------:R-:W-:Y:S01]  /*c200*/  FMUL.FTZ R45, R45, R146 ;  /* 0x000000922d2d7220 */ /* 0x000fe20000410000 */
[----:B------:R-:W-:Y:S01]  /*c210*/  FADD.FTZ R15, R133, R86 ;  /* 0x00000056850f7221 */ /* 0x000fe20000010000 */
[----:B------:R-:W-:Y:S01]  /*c220*/  FADD.FTZ R75, R23, R110 ;  /* 0x0000006e174b7221 */ /* 0x000fe20000010000 */
[C---:B------:R-:W-:Y:S01]  /*c230*/  F2FP.F16.F32.PACK_AB R21, R136.reuse, R133 ;  /* 0x000000858815723e */ /* 0x040fe200000000ff */
[----:B------:R0:W3:Y:S01]  /*c240*/  MUFU.EX2 R86, R102 ;  /* 0x0000006600567308 */ /* 0x0000e20000000800 */
[----:B------:R-:W-:Y:S01]  /*c250*/  FADD.FTZ R74, R136, R15 ;  /* 0x0000000f884a7221 */ /* 0x000fe20000010000 */
[----:B------:R-:W-:Y:S01]  /*c260*/  F2FP.F16.F32.PACK_AB R15, R139, R72 ;  /* 0x000000488b0f723e */ /* 0x000fe200000000ff */
[-C--:B------:R-:W-:Y:S01]  /*c270*/  FMUL.FTZ R48, R48, R146.reuse ;  /* 0x0000009230307220 */ /* 0x080fe20000410000 */
[----:B------:R-:W-:Y:S01]  /*c280*/  F2FP.F16.F32.PACK_AB R23, R134, R131 ;  /* 0x000000838617723e */ /* 0x000fe200000000ff */
[----:B-1----:R-:W-:Y:S01]  /*c290*/  FADD.FTZ R111, R131, R74 ;  /* 0x0000004a836f7221 */ /* 0x002fe20000010000 */
[----:B------:R-:W-:Y:S01]  /*c2a0*/  FADD.FTZ R74, R128, R75 ;  /* 0x0000004b804a7221 */ /* 0x000fe20000010000 */
[----:B------:R1:W-:Y:S01]  /*c2b0*/  STSM.16.M88.4 [R9+0x24300], R12 ;  /* 0x0243000c09007844 */ /* 0x0003e20000000200 */
[----:B------:R-:W4:Y:S01]  /*c2c0*/  MUFU.EX2 R91, R91 ;  /* 0x0000005b005b7308 */ /* 0x000f220000000800 */
[----:B------:R-:W-:Y:S01]  /*c2d0*/  FADD.FTZ R72, R134, R111 ;  /* 0x0000006f86487221 */ /* 0x000fe20000010000 */
[----:B------:R-:W-:Y:S01]  /*c2e0*/  FADD.FTZ R74, R129, R74 ;  /* 0x0000004a814a7221 */ /* 0x000fe20000010000 */
[----:B------:R5:W-:Y:S01]  /*c2f0*/  STSM.16.M88.4 [R9+0x25b00], R20 ;  /* 0x025b001409007844 */ /* 0x000be20000000200 */
[-C--:B------:R-:W-:Y:S01]  /*c300*/  FMUL.FTZ R49, R49, R146.reuse ;  /* 0x0000009231317220 */ /* 0x080fe20000410000 */
[----:B------:R-:W-:Y:S01]  /*c310*/  FADD.FTZ R75, R73, R72 ;  /* 0x00000048494b7221 */ /* 0x000fe20000010000 */
[----:B------:R-:W-:Y:S01]  /*c320*/  F2FP.F16.F32.PACK_AB R73, R130, R73 ;  /* 0x000000498249723e */ /* 0x000fe200000000ff */
[-C--:B------:R-:W-:Y:S01]  /*c330*/  FMUL.FTZ R52, R52, R146.reuse ;  /* 0x0000009234347220 */ /* 0x080fe20000410000 */
[----:B------:R-:W4:Y:S01]  /*c340*/  MUFU.EX2 R90, R90 ;  /* 0x0000005a005a7308 */ /* 0x000f220000000800 */
[----:B------:R-:W-:Y:S01]  /*c350*/  FADD.FTZ R72, R130, R75 ;  /* 0x0000004b82487221 */ /* 0x000fe20000010000 */
[----:B------:R-:W-:Y:S01]  /*c360*/  FADD.FTZ R75, R121, R74 ;  /* 0x0000004a794b7221 */ /* 0x000fe20000010000 */
[-C--:B------:R-:W-:Y:S01]  /*c370*/  FMUL.FTZ R53, R53, R146.reuse ;  /* 0x0000009235357220 */ /* 0x080fe20000410000 */
[----:B------:R-:W-:Y:S01]  /*c380*/  FMUL.FTZ R56, R56, R146 ;  /* 0x0000009238387220 */ /* 0x000fe20000410000 */
[----:B------:R-:W-:Y:S01]  /*c390*/  FADD.FTZ R111, R123, R72 ;  /* 0x000000487b6f7221 */ /* 0x000fe20000010000 */
[----:B------:R-:W-:Y:S01]  /*c3a0*/  FADD.FTZ R75, R124, R75 ;  /* 0x0000004b7c4b7221 */ /* 0x000fe20000010000 */
[----:B-1----:R-:W-:Y:S01]  /*c3b0*/  F2FP.F16.F32.PACK_AB R13, R127, R122 ;  /* 0x0000007a7f0d723e */ /* 0x002fe200000000ff */
[-C--:B------:R-:W-:Y:S01]  /*c3c0*/  FMUL.FTZ R57, R57, R146.reuse ;  /* 0x0000009239397220 */ /* 0x080fe20000410000 */
[----:B------:R-:W-:Y:S01]  /*c3d0*/  FADD.FTZ R111, R126, R111 ;  /* 0x0000006f7e6f7221 */ /* 0x000fe20000010000 */
[----:B------:R-:W-:Y:S01]  /*c3e0*/  FADD.FTZ R72, R120, R75 ;  /* 0x0000004b78487221 */ /* 0x000fe20000010000 */
[-C--:B------:R-:W-:Y:S01]  /*c3f0*/  FMUL.FTZ R60, R60, R146.reuse ;  /* 0x000000923c3c7220 */ /* 0x080fe20000410000 */
[-C--:B------:R-:W-:Y:S01]  /*c400*/  FMUL.FTZ R61, R61, R146.reuse ;  /* 0x000000923d3d7220 */ /* 0x080fe20000410000 */
[----:B------:R-:W-:Y:S01]  /*c410*/  FADD.FTZ R74, R122, R111 ;  /* 0x0000006f7a4a7221 */ /* 0x000fe20000010000 */
        /* <DEDUP_REMOVED lines=15> */
[----:B------:R-:W-:Y:S01]  /*c510*/  FADD.FTZ R14, R114, R111 ;  /* 0x0000006f720e7221 */ /* 0x000fe20000010000 */
[----:B-----5:R-:W-:Y:S01]  /*c520*/  FADD.FTZ R20, R117, R12 ;  /* 0x0000000c75147221 */ /* 0x020fe20000010000 */
        /* <DEDUP_REMOVED lines=15> */
[----:B0-----:R-:W-:Y:S01]  /*c620*/  FADD.FTZ R102, R109, R20 ;  /* 0x000000146d667221 */ /* 0x001fe20000010000 */
[----:B------:R-:W-:Y:S01]  /*c630*/  F2FP.F16.F32.PACK_AB R20, R117, R112 ;  /* 0x000000707514723e */ /* 0x000fe200000000ff */
[----:B------:R-:W-:Y:S01]  /*c640*/  FMUL.FTZ R31, R31, R19 ;  /* 0x000000131f1f7220 */ /* 0x000fe20000410000 */
[----:B------:R-:W-:Y:S01]  /*c650*/  FADD.FTZ R22, R99, R22 ;  /* 0x0000001663167221 */ /* 0x000fe20000010000 */
[----:B------:R-:W-:Y:S01]  /*c660*/  FADD.FTZ R23, R97, R102 ;  /* 0x0000006661177221 */ /* 0x000fe20000010000 */
[----:B-1----:R-:W-:Y:S01]  /*c670*/  F2FP.F16.F32.PACK_AB R72, R109, R104 ;  /* 0x000000686d48723e */ /* 0x002fe200000000ff */
[----:B------:R-:W0:Y:S01]  /*c680*/  MUFU.EX2 R102, R87 ;  /* 0x0000005700667308 */ /* 0x000e220000000800 */
[----:B------:R-:W-:Y:S01]  /*c690*/  FADD.FTZ R73, R77, R22 ;  /* 0x000000164d497221 */ /* 0x000fe20000010000 */
[----:B------:R-:W-:Y:S01]  /*c6a0*/  FADD.FTZ R75, R100, R23 ;  /* 0x00000017644b7221 */ /* 0x000fe20000010000 */
[----:B------:R-:W-:Y:S01]  /*c6b0*/  F2FP.F16.F32.PACK_AB R22, R108, R105 ;  /* 0x000000696c16723e */ /* 0x000fe200000000ff */
[-C--:B------:R-:W-:Y:S01]  /*c6c0*/  FMUL.FTZ R34, R34, R19.reuse ;  /* 0x0000001322227220 */ /* 0x080fe20000410000 */
[----:B------:R-:W-:Y:S01]  /*c6d0*/  FADD.FTZ R73, R82, R73 ;  /* 0x0000004952497221 */ /* 0x000fe20000010000 */
[----:B------:R-:W-:Y:S01]  /*c6e0*/  F2FP.F16.F32.PACK_AB R23, R107, R106 ;  /* 0x0000006a6b17723e */ /* 0x000fe200000000ff */
[----:B------:R-:W-:Y:S01]  /*c6f0*/  FMUL.FTZ R35, R35, R19 ;  /* 0x0000001323237220 */ /* 0x000fe20000410000 */
[----:B-----5:R-:W-:Y:S01]  /*c700*/  FADD.FTZ R12, R96, R75 ;  /* 0x0000004b600c7221 */ /* 0x020fe20000010000 */
[----:B--2---:R-:W-:Y:S01]  /*c710*/  FADD.FTZ R14, R4, R73 ;  /* 0x00000049040e7221 */ /* 0x004fe20000010000 */
[----:B------:R-:W-:Y:S01]  /*c720*/  F2FP.F16.F32.PACK_AB R75, R82, R77 ;  /* 0x0000004d524b723e */ /* 0x000fe200000000ff */
[----:B------:R1:W-:Y:S01]  /*c730*/  STSM.16.M88.4 [R9+0x2a300], R20 ;  /* 0x02a3001409007844 */ /* 0x0003e20000000200 */
[----:B------:R-:W-:Y:S01]  /*c740*/  FADD.FTZ R12, R101, R12 ;  /* 0x0000000c650c7221 */ /* 0x000fe20000010000 */
[----:B------:R-:W-:Y:S01]  /*c750*/  FADD.FTZ R13, R5, R14 ;  /* 0x0000000e050d7221 */ /* 0x000fe20000010000 */
[----:B------:R-:W-:Y:S01]  /*c760*/  F2FP.F16.F32.PACK_AB R73, R99, R98 ;  /* 0x000000626349723e */ /* 0x000fe200000000ff */
[-C--:B------:R-:W-:Y:S01]  /*c770*/  FMUL.FTZ R38, R38, R19.reuse ;  /* 0x0000001326267220 */ /* 0x080fe20000410000 */
[----:B------:R-:W-:Y:S01]  /*c780*/  FADD.FTZ R15, R89, R12 ;  /* 0x0000000c590f7221 */ /* 0x000fe20000010000 */
[----:B---3--:R-:W-:Y:S01]  /*c790*/  FADD.FTZ R12, R86, R13 ;  /* 0x0000000d560c7221 */ /* 0x008fe20000010000 */
[----:B------:R-:W-:Y:S01]  /*c7a0*/  F2FP.F16.F32.PACK_AB R13, R5, R4 ;  /* 0x00000004050d723e */ /* 0x000fe200000000ff */
[----:B------:R-:W-:Y:S01]  /*c7b0*/  FMUL.FTZ R39, R39, R19 ;  /* 0x0000001327277220 */ /* 0x000fe20000410000 */
[----:B------:R-:W-:Y:S01]  /*c7c0*/  FADD.FTZ R15, R92, R15 ;  /* 0x0000000f5c0f7221 */ /* 0x000fe20000010000 */
[----:B------:R-:W-:Y:S01]  /*c7d0*/  FADD.FTZ R14, R103, R12 ;  /* 0x0000000c670e7221 */ /* 0x000fe20000010000 */
[----:B------:R-:W-:Y:S01]  /*c7e0*/  F2FP.F16.F32.PACK_AB R74, R100, R97 ;  /* 0x00000061644a723e */ /* 0x000fe200000000ff */
[----:B------:R-:W-:Y:S01]  /*c7f0*/  FMUL.FTZ R42, R42, R19 ;  /* 0x000000132a2a7220 */ /* 0x000fe20000410000 */
        /* <DEDUP_REMOVED lines=8> */
[----:B-1----:R-:W-:Y:S01]  /*c880*/  FADD.FTZ R22, R84, R5 ;  /* 0x0000000554167221 */ /* 0x002fe20000010000 */
[----:B------:R-:W-:Y:S01]  /*c890*/  F2FP.F16.F32.PACK_AB R15, R103, R86 ;  /* 0x00000056670f723e */ /* 0x000fe200000000ff */
[----:B----4-:R-:W-:Y:S01]  /*c8a0*/  FADD.FTZ R5, R91, R4 ;  /* 0x000000045b057221 */ /* 0x010fe20000010000 */
[----:B------:R-:W-:Y:S01]  /*c8b0*/  F2FP.F16.F32.PACK_AB R20, R93, R88 ;  /* 0x000000585d14723e */ /* 0x000fe200000000ff */
[C---:B------:R-:W-:Y:S01]  /*c8c0*/  FADD.FTZ R77, R85.reuse, R22 ;  /* 0x00000016554d7221 */ /* 0x040fe20000010000 */
[----:B------:R-:W-:Y:S01]  /*c8d0*/  F2FP.F16.F32.PACK_AB R21, R94, R95 ;  /* 0x0000005f5e15723e */ /* 0x000fe200000000ff */
[----:B------:R1:W-:Y:S01]  /*c8e0*/  STSM.16.M88.4 [R9+0x2d300], R12 ;  /* 0x02d3000c09007844 */ /* 0x0003e20000000200 */
[----:B------:R-:W-:Y:S01]  /*c8f0*/  F2FP.F16.F32.PACK_AB R22, R85, R84 ;  /* 0x000000545516723e */ /* 0x000fe200000000ff */
[C---:B------:R-:W-:Y:S01]  /*c900*/  FADD.FTZ R5, R90.reuse, R5 ;  /* 0x000000055a057221 */ /* 0x040fe20000010000 */
[----:B------:R-:W-:Y:S01]  /*c910*/  F2FP.F16.F32.PACK_AB R23, R90, R91 ;  /* 0x0000005b5a17723e */ /* 0x000fe200000000ff */
[----:B------:R-:W-:Y:S01]  /*c920*/  FMUL.FTZ R46, R46, R19 ;  /* 0x000000132e2e7220 */ /* 0x000fe20000410000 */
[----:B--2---:R-:W-:Y:S01]  /*c930*/  F2FP.F16.F32.PACK_AB R72, R81, R80 ;  /* 0x000000505148723e */ /* 0x004fe200000000ff */
[----:B------:R-:W-:Y:S01]  /*c940*/  FADD.FTZ R80, R80, R77 ;  /* 0x0000004d50507221 */ /* 0x000fe20000010000 */
[----:B0-----:R-:W-:Y:S01]  /*c950*/  F2FP.F16.F32.PACK_AB R73, R83, R102 ;  /* 0x000000665349723e */ /* 0x001fe200000000ff */
[----:B------:R0:W-:Y:S01]  /*c960*/  STSM.16.M88.4 [R9+0x2eb00], R20 ;  /* 0x02eb001409007844 */ /* 0x0001e20000000200 */
        /* <DEDUP_REMOVED lines=9> */
[----:B------:R-:W-:Y:S01]  /*ca00*/  FADD.FTZ R4, R78, R5 ;  /* 0x000000054e047221 */ /* 0x000fe20000010000 */
[-C--:B------:R-:W-:Y:S01]  /*ca10*/  FMUL.FTZ R51, R51, R19.reuse ;  /* 0x0000001333337220 */ /* 0x080fe20000410000 */
[----:B------:R-:W-:Y:S01]  /*ca20*/  @!PT LDS RZ, [RZ] ;  /* 0x00000000fffff984 */ /* 0x000fe20000000800 */
[----:B------:R-:W-:Y:S01]  /*ca30*/  @!PT LDS RZ, [RZ] ;  /* 0x00000000fffff984 */ /* 0x000fe20000000800 */
[----:B------:R-:W-:Y:S01]  /*ca40*/  @!PT LDS RZ, [RZ] ;  /* 0x00000000fffff984 */ /* 0x000fe20000000800 */
[----:B------:R-:W-:Y:S01]  /*ca50*/  @!PT LDS RZ, [RZ] ;  /* 0x00000000fffff984 */ /* 0x000fe20000000800 */
[----:B------:R2:W-:Y:S06]  /*ca60*/  MEMBAR.ALL.CTA ;  /* 0x0000000000007992 */ /* 0x0005ec0000008000 */
[----:B--2---:R-:W2:Y:S01]  /*ca70*/  FENCE.VIEW.ASYNC.S ;  /* 0x00000000000073c6 */ /* 0x004ea20000000000 */
        /* <DEDUP_REMOVED lines=12> */
[----:B-1----:R-:W-:-:S02]  /*cb40*/  IMAD.MOV.U32 R12, RZ, RZ, R7 ;  /* 0x000000ffff0c7224 */ /* 0x002fc400078e0007 */
[----:B------:R-:W-:Y:S02]  /*cb50*/  IMAD.MOV.U32 R13, RZ, RZ, R0 ;  /* 0x000000ffff0d7224 */ /* 0x000fe400078e0000 */
[----:B------:R-:W-:Y:S01]  /*cb60*/  IMAD.MOV.U32 R11, RZ, RZ, R6 ;  /* 0x000000ffff0b7224 */ /* 0x000fe200078e0006 */
[----:B--2---:R-:W-:Y:S01]  /*cb70*/  NOP ;  /* 0x0000000000007918 */ /* 0x004fe20000000000 */
[----:B0-----:R-:W-:Y:S05]  /*cb80*/  @P2 BRA `(.L_x_1935) ;  /* 0xffffffc800402947 */ /* 0x001fea000383ffff */
.L_x_1926:
[----:B------:R-:W-:Y:S06]  /*cb90*/  BAR.ARV 0x8, 0x200 ;  /* 0x0208000000007b1d */ /* 0x000fec0000002000 */
[----:B------:R-:W-:Y:S05]  /*cba0*/  @!P0 BRA `(.L_x_1936) ;  /* 0x0000000000048947 */ /* 0x000fea0003800000 */
[----:B------:R-:W-:Y:S01]  /*cbb0*/  BPT.TRAP 0x1 ;  /* 0x000000040000795c */ /* 0x000fe20000300000 */
.L_x_1936:
[----:B------:R-:W-:Y:S01]  /*cbc0*/  ULEA UR9, UR4, UR56, 0x3 ;  /* 0x0000003804097291 */ /* 0x000fe2000f8e183f */
[----:B------:R-:W-:-:S08]  /*cbd0*/  SHF.L.U32 R7, R7, 0x1f, RZ ;  /* 0x0000001f07077819 */ /* 0x000fd000000006ff */
[----:B------:R0:W1:Y:S01]  /*cbe0*/  SYNCS.PHASECHK.TRANS64.TRYWAIT P2, [UR9+0x31c50], R7 ;  /* 0x031c5007ff0075a7 */ /* 0x0000620008040149 */
[----:B------:R-:W-:Y:S05]  /*cbf0*/  @!P0 BRA `(.L_x_1937) ;  /* 0x0000000000048947 */ /* 0x000fea0003800000 */
[----:B------:R-:W-:Y:S01]  /*cc00*/  BPT.TRAP 0x1 ;  /* 0x000000040000795c */ /* 0x000fe20000300000 */
.L_x_1937:
[----:B-1----:R-:W-:Y:S05]  /*cc10*/  @P2 BRA `(.L_x_1938) ;  /* 0x0000000000082947 */ /* 0x002fea0003800000 */
[----:B------:R-:W1:Y:S02]  /*cc20*/  SYNCS.PHASECHK.TRANS64.TRYWAIT P0, [UR9+0x31c50], R7 ;  /* 0x031c5007ff0075a7 */ /* 0x000e640008000149 */
[----:B-1----:R-:W-:Y:S05]  /*cc30*/  @!P0 BRA `(.L_x_1939) ;  /* 0x00000060003c8947 */ /* 0x002fea0003800000 */
.L_x_1938:
[----:B------:R-:W-:Y:S01]  /*cc40*/  UIADD3 UR56, UR56, 0x200, URZ ;  /* 0x0000020038387890 */ /* 0x000fe2000fffe03f */
[----:B------:R-:W-:Y:S01]  /*cc50*/  WARPGROUP.ARRIVE ;  /* 0x00000000000079c5 */ /* 0x000fe20000000000 */
[----:B------:R-:W-:Y:S01]  /*cc60*/  ULOP3.LUT UR59, UR59, 0x10000, URZ, 0xfc, !UPT ;  /* 0x000100003b3b7892 */ /* 0x000fe2000f8efc3f */
[----:B-1----:R-:W1:Y:S01]  /*cc70*/  SHFL.BFLY PT, R8, R5, 0x2, 0x1f ;  /* 0x0c401f0005087f89 */ /* 0x002e6200000e0000 */
[----:B------:R-:W-:Y:S01]  /*cc80*/  USHF.R.U32.HI UR56, URZ, 0x4, UR56 ;  /* 0x000000043f387899 */ /* 0x000fe20008011638 */
[----:B------:R-:W-:Y:S01]  /*cc90*/  IMAD.U32 R12, RZ, RZ, UR9 ;  /* 0x00000009ff0c7e24 */ /* 0x000fe2000f8e00ff */
[----:B------:R-:W-:Y:S01]  /*cca0*/  UMOV UR5, 0xc0000010 ;  /* 0xc000001000057882 */ /* 0x000fe20000000000 */
[----:B------:R-:W-:Y:S01]  /*ccb0*/  UMOV UR7, 0x80000020 ;  /* 0x8000002000077882 */ /* 0x000fe20000000000 */
[----:B------:R-:W-:Y:S01]  /*ccc0*/  ULOP3.LUT UR56, UR56, 0x3fff, URZ, 0xc0, !UPT ;  /* 0x00003fff38387892 */ /* 0x000fe2000f8ec03f */
[----:B0-----:R-:W0:Y:S01]  /*ccd0*/  SHFL.BFLY PT, R7, R4, 0x2, 0x1f ;  /* 0x0c401f0004077f89 */ /* 0x001e2200000e0000 */
[----:B------:R-:W-:-:S02]  /*cce0*/  @!P1 VIADD R12, R12, 0x31c60 ;  /* 0x00031c600c0c9836 */ /* 0x000fc40000000000 */
[----:B------:R-:W-:-:S03]  /*ccf0*/  ULOP3.LUT UR8, UR56, 0x2400000, URZ, 0xfc, !UPT ;  /* 0x0240000038087892 */ /* 0x000fc6000f8efc3f */
[----:B------:R-:W-:Y:S01]  /*cd00*/  @!P1 PRMT R12, RZ, 0x654, R12 ;  /* 0x00000654ff0c9816 */ /* 0x000fe2000000000c */
[----:B------:R-:W-:-:S03]  /*cd10*/  UIMAD UR8, UR4, 0x6c0, UR8 ;  /* 0x000006c0040878a4 */ /* 0x000fc6000f8e0208 */
[----:B------:R-:W-:-:S04]  /*cd20*/  UMOV UR4, UR59 ;  /* 0x0000003b00047c82 */ /* 0x000fc80008000000 */
[----:B------:R-:W-:Y:S02]  /*cd30*/  UMOV UR6, UR8 ;  /* 0x0000000800067c82 */ /* 0x000fe40008000000 */
[----:B------:R-:W-:Y:S01]  /*cd40*/  HGMMA.64x96x16.F32 R24, gdesc[UR4].tnspB, R24, gsb0 ;  /* 0x41600000041879f0 */ /* 0x000fe20008000818 */
[----:B------:R-:W-:Y:S01]  /*cd50*/  UIADD3 UR4, UR59, 0x180, URZ ;  /* 0x000001803b047890 */ /* 0x000fe2000fffe03f */
[----:B-1----:R-:W-:Y:S01]  /*cd60*/  FADD.FTZ R8, R8, R5 ;  /* 0x0000000508087221 */ /* 0x002fe20000010000 */
[----:B------:R-:W-:Y:S01]  /*cd70*/  UIADD3 UR6, UR8, 0x40, URZ ;  /* 0x0000004008067890 */ /* 0x000fe2000fffe03f */
[----:B------:R-:W-:Y:S01]  /*cd80*/  IMAD.MOV.U32 R5, RZ, RZ, -0x800000 ;  /* 0xff800000ff057424 */ /* 0x000fe200078e00ff */
[----:B------:R-:W-:Y:S01]  /*cd90*/  UMOV UR5, 0xc0000010 ;  /* 0xc000001000057882 */ /* 0x000fe20000000000 */
[----:B------:R-:W-:Y:S01]  /*cda0*/  UMOV UR7, 0x80000020 ;  /* 0x8000002000077882 */ /* 0x000fe20000000000 */
[----:B0-----:R-:W-:Y:S01]  /*cdb0*/  FADD.FTZ R9, R7, R4 ;  /* 0x0000000407097221 */ /* 0x001fe20000010000 */
[----:B------:R-:W-:Y:S01]  /*cdc0*/  IMAD.MOV.U32 R4, RZ, RZ, -0x800000 ;  /* 0xff800000ff047424 */ /* 0x000fe200078e00ff */
[----:B------:R-:W0:Y:S04]  /*cdd0*/  SHFL.BFLY PT, R7, R8, 0x1, 0x1f ;  /* 0x0c201f0008077f89 */ /* 0x000e2800000e0000 */
[----:B------:R-:W1:Y:S01]  /*cde0*/  SHFL.BFLY PT, R10, R9, 0x1, 0x1f ;  /* 0x0c201f00090a7f89 */ /* 0x000e6200000e0000 */
[----:B0-----:R-:W-:Y:S01]  /*cdf0*/  FADD.FTZ R13, R8, R7 ;  /* 0x00000007080d7221 */ /* 0x001fe20000010000 */
[----:B------:R-:W-:-:S02]  /*ce00*/  IMAD.MOV.U32 R7, RZ, RZ, RZ ;  /* 0x000000ffff077224 */ /* 0x000fc400078e00ff */
[----:B------:R-:W-:Y:S02]  /*ce10*/  IMAD.MOV.U32 R8, RZ, RZ, RZ ;  /* 0x000000ffff087224 */ /* 0x000fe400078e00ff */
[----:B-1----:R-:W-:Y:S01]  /*ce20*/  FADD.FTZ R14, R9, R10 ;  /* 0x0000000a090e7221 */ /* 0x002fe20000010000 */
[----:B------:R-:W-:-:S04]  /*ce30*/  FSETP.NE.FTZ.AND P0, PT, R13, RZ, PT ;  /* 0x000000ff0d00720b */ /* 0x000fc80003f15000 */
        /* <DEDUP_REMOVED lines=114> */
.L_x_1909:
[----:B------:R-:W-:Y:S05]  /*d560*/  @P0 BRA `(.L_x_1940) ;  /* 0x0000001000700947 */ /* 0x000fea0003800000 */
[----:B------:R-:W-:Y:S01]  /*d570*/  VIADD R2, R2, 0xffffff80 ;  /* 0xffffff8002027836 */ /* 0x000fe20000000000 */
[----:B------:R-:W1:Y:S01]  /*d580*/  S2UR UR9, SR_CTAID.Z ;  /* 0x00000000000979c3 */ /* 0x000e620000002700 */
[----:B------:R-:W2:Y:S01]  /*d590*/  S2R R19, SR_CTAID.X ;  /* 0x0000000000137919 */ /* 0x000ea20000002500 */
[----:B------:R-:W-:Y:S01]  /*d5a0*/  SHF.R.S32.HI R13, RZ, 0x1f, R16 ;  /* 0x0000001fff0d7819 */ /* 0x000fe20000011410 */
[----:B------:R-:W-:Y:S01]  /*d5b0*/  ULDC.64 UR4, c[0x0][0xbd0] ;  /* 0x0002f40000047ab9 */ /* 0x000fe20000000a00 */
[----:B------:R-:W-:Y:S01]  /*d5c0*/  SHF.R.S32.HI R3, RZ, 0x1f, R2 ;  /* 0x0000001fff037819 */ /* 0x000fe20000011402 */
[----:B------:R-:W-:Y:S01]  /*d5d0*/  ULDC.64 UR6, c[0x0][0xb38] ;  /* 0x0002ce0000067ab9 */ /* 0x000fe20000000a00 */
[----:B------:R-:W-:Y:S02]  /*d5e0*/  BSSY B0, `(.L_x_1941) ;  /* 0x00000c8000007945 */ /* 0x000fe40003800000 */
[CC--:B------:R-:W-:Y:S01]  /*d5f0*/  LEA.HI R8, R3.reuse, R2.reuse, RZ, 0x7 ;  /* 0x0000000203087211 */ /* 0x0c0fe200078f38ff */
[----:B------:R-:W3:Y:S01]  /*d600*/  LDC.64 R14, c[0x0][0xbd8] ;  /* 0x0002f600ff0e7b82 */ /* 0x000ee20000000a00 */
[----:B------:R-:W-:-:S02]  /*d610*/  LEA.HI R3, R3, R2, RZ, 0x2 ;  /* 0x0000000203037211 */ /* 0x000fc400078f10ff */
[----:B------:R-:W-:Y:S02]  /*d620*/  LOP3.LUT R7, R8, 0xffffff80, RZ, 0xc0, !PT ;  /* 0xffffff8008077812 */ /* 0x000fe400078ec0ff */
[----:B------:R-:W-:Y:S02]  /*d630*/  LOP3.LUT R3, R3, 0xfffffffc, RZ, 0xc0, !PT ;  /* 0xfffffffc03037812 */ /* 0x000fe400078ec0ff */
[----:B------:R-:W-:Y:S01]  /*d640*/  SHF.R.S32.HI R8, RZ, 0x7, R8 ;  /* 0x00000007ff087819 */ /* 0x000fe20000011408 */
[C---:B------:R-:W-:Y:S01]  /*d650*/  IMAD.IADD R0, R2.reuse, 0x1, -R7 ;  /* 0x0000000102007824 */ /* 0x040fe200078e0a07 */
[----:B------:R-:W4:Y:S01]  /*d660*/  S2UR UR8, SR_CTAID.Y ;  /* 0x00000000000879c3 */ /* 0x000f220000002600 */
[----:B------:R-:W-:Y:S02]  /*d670*/  IMAD.IADD R12, R2, 0x1, -R3 ;  /* 0x00000001020c7824 */ /* 0x000fe400078e0a03 */
[----:B------:R-:W-:Y:S01]  /*d680*/  IMAD.HI R3, R8, 0x55555556, RZ ;  /* 0x5555555608037827 */ /* 0x000fe200078e02ff */
[----:B------:R-:W-:-:S04]  /*d690*/  SHF.R.S32.HI R9, RZ, 0x1f, R0 ;  /* 0x0000001fff097819 */ /* 0x000fc80000011400 */
[----:B------:R-:W5:Y:S01]  /*d6a0*/  LDC R7, c[0x0][0xbe8] ;  /* 0x0002fa00ff077b82 */ /* 0x000f620000000800 */
[CC--:B0-----:R-:W-:Y:S02]  /*d6b0*/  LEA.HI R6, R9.reuse, R0.reuse, RZ, 0x2 ;  /* 0x0000000009067211 */ /* 0x0c1fe400078f10ff */
[----:B------:R-:W-:Y:S02]  /*d6c0*/  LEA.HI R9, R9, R0, RZ, 0x5 ;  /* 0x0000000009097211 */ /* 0x000fe400078f28ff */
[--C-:B------:R-:W-:Y:S02]  /*d6d0*/  SHF.R.S32.HI R10, RZ, 0x2, R6.reuse ;  /* 0x00000002ff0a7819 */ /* 0x100fe40000011406 */
[----:B------:R-:W-:Y:S01]  /*d6e0*/  SHF.R.S32.HI R11, RZ, 0x1f, R6 ;  /* 0x0000001fff0b7819 */ /* 0x000fe20000011406 */
[----:B------:R-:W4:Y:S01]  /*d6f0*/  LDC R23, c[0x0][0xc50] ;  /* 0x00031400ff177b82 */ /* 0x000f220000000800 */
[----:B------:R-:W-:Y:S02]  /*d700*/  LEA.HI R3, R3, R3, RZ, 0x1 ;  /* 0x0000000303037211 */ /* 0x000fe400078f08ff */
[----:B------:R-:W-:-:S02]  /*d710*/  LEA.HI R11, R11, R10, RZ, 0x3 ;  /* 0x0000000a0b0b7211 */ /* 0x000fc400078f18ff */
[----:B------:R-:W-:Y:S01]  /*d720*/  SHF.R.S32.HI R9, RZ, 0x5, R9 ;  /* 0x00000005ff097819 */ /* 0x000fe20000011409 */
[----:B------:R-:W-:Y:S01]  /*d730*/  IMAD R73, R3, -0x3, R8 ;  /* 0xfffffffd03497824 */ /* 0x000fe200078e0208 */
[----:B------:R-:W-:Y:S01]  /*d740*/  LOP3.LUT R11, R11, 0xfffffff8, RZ, 0xc0, !PT ;  /* 0xfffffff80b0b7812 */ /* 0x000fe200078ec0ff */
[----:B------:R-:W0:Y:S04]  /*d750*/  LDC.64 R20, c[0x0][0xb40] ;  /* 0x0002d000ff147b82 */ /* 0x000e280000000a00 */
[----:B------:R-:W-:Y:S01]  /*d760*/  IMAD.IADD R2, R10, 0x1, -R11 ;  /* 0x000000010a027824 */ /* 0x000fe200078e0a0b */
[----:B------:R-:W-:-:S03]  /*d770*/  LEA.HI R10, R12, R12, RZ, 0x1 ;  /* 0x0000000c0c0a7211 */ /* 0x000fc600078f08ff */
[----:B------:R-:W-:Y:S01]  /*d780*/  BAR.SYNC.DEFER_BLOCKING 0x1, 0x180 ;  /* 0x0046000000007b1d */ /* 0x000fe20000010000 */
[----:B-----5:R-:W-:Y:S01]  /*d790*/  ISETP.NE.AND P0, PT, R7, 0x1, PT ;  /* 0x000000010700780c */ /* 0x020fe20003f05270 */
[----:B------:R-:W-:Y:S01]  /*d7a0*/  IMAD R8, R9, 0x10, R2 ;  /* 0x0000001009087824 */ /* 0x000fe200078e0202 */
[----:B------:R-:W-:Y:S01]  /*d7b0*/  LOP3.LUT R11, R10, 0x1ffffffe, RZ, 0xc0, !PT ;  /* 0x1ffffffe0a0b7812 */ /* 0x000fe200078ec0ff */
[----:B------:R-:W-:Y:S02]  /*d7c0*/  IMAD R9, R13, UR4, RZ ;  /* 0x000000040d097c24 */ /* 0x000fe4000f8e02ff */
[----:B------:R-:W-:Y:S02]  /*d7d0*/  IMAD R10, R73, 0x40, R8 ;  /* 0x00000040490a7824 */ /* 0x000fe400078e0208 */
[----:B------:R-:W-:Y:S01]  /*d7e0*/  IMAD.WIDE.U32 R2, R16, UR4, RZ ;  /* 0x0000000410027c25 */ /* 0x000fe2000f8e00ff */
[----:B-1----:R-:W-:-:S03]  /*d7f0*/  USHF.R.S32.HI UR4, URZ, 0x1f, UR9 ;  /* 0x0000001f3f047899 */ /* 0x002fc60008011409 */
[----:B------:R-:W-:Y:S02]  /*d800*/  IMAD.IADD R75, R12, 0x1, -R11 ;  /* 0x000000010c4b7824 */ /* 0x000fe400078e0a0b */
[----:B------:R-:W1:Y:S01]  /*d810*/  @P0 LDC R17, c[0x0][0xbec] ;  /* 0x0002fb00ff110b82 */ /* 0x000e620000000800 */
[----:B------:R-:W-:Y:S02]  /*d820*/  IMAD R13, R13, UR6, RZ ;  /* 0x000000060d0d7c24 */ /* 0x000fe4000f8e02ff */
[C---:B------:R-:W-:Y:S02]  /*d830*/  IMAD R11, R16.reuse, UR5, R9 ;  /* 0x00000005100b7c24 */ /* 0x040fe4000f8e0209 */
[----:B------:R-:W-:-:S03]  /*d840*/  IMAD.WIDE.U32 R8, R16, UR6, RZ ;  /* 0x0000000610087c25 */ /* 0x000fc6000f8e00ff */
[----:B------:R-:W5:Y:S01]  /*d850*/  @P0 LDC R73, c[0x0][0xbec] ;  /* 0x0002fb00ff490b82 */ /* 0x000f620000000800 */
[----:B------:R-:W-:Y:S01]  /*d860*/  IMAD R13, R16, UR7, R13 ;  /* 0x00000007100d7c24 */ /* 0x000fe2000f8e020d */
[----:B------:R-:W-:Y:S01]  /*d870*/  ULDC.64 UR6, c[0x0][0xb48] ;  /* 0x0002d20000067ab9 */ /* 0x000fe20000000a00 */
[----:B------:R-:W-:Y:S02]  /*d880*/  IMAD.IADD R3, R3, 0x1, R11 ;  /* 0x0000000103037824 */ /* 0x000fe400078e020b */
[----:B---3--:R-:W-:Y:S02]  /*d890*/  IMAD R12, R14, UR4, RZ ;  /* 0x000000040e0c7c24 */ /* 0x008fe4000f8e02ff */
[----:B------:R-:W-:Y:S01]  /*d8a0*/  IMAD.MOV R16, RZ, RZ, -R16 ;  /* 0x000000ffff107224 */ /* 0x000fe200078e0a10 */
[----:B------:R-:W3:Y:S01]  /*d8b0*/  @P0 LDC R18, c[0x0][0xbf0] ;  /* 0x0002fc00ff120b82 */ /* 0x000ee20000000800 */
[----:B------:R-:W-:Y:S02]  /*d8c0*/  IMAD R11, R75, 0x8, R10 ;  /* 0x000000084b0b7824 */ /* 0x000fe400078e020a */
[----:B------:R-:W-:-:S02]  /*d8d0*/  IMAD R15, R15, UR9, R12 ;  /* 0x000000090f0f7c24 */ /* 0x000fc4000f8e020c */
[----:B------:R-:W-:-:S03]  /*d8e0*/  IMAD.WIDE.U32 R2, R14, UR9, R2 ;  /* 0x000000090e027c25 */ /* 0x000fc6000f8e0002 */
[----:B------:R-:W3:Y:S01]  /*d8f0*/  @P0 LDC R22, c[0x0][0xbf0] ;  /* 0x0002fc00ff160b82 */ /* 0x000ee20000000800 */
[----:B----4-:R-:W-:Y:S02]  /*d900*/  IMAD R23, R23, R16, UR8 ;  /* 0x0000000817177e24 */ /* 0x010fe4000f8e0210 */
[----:B------:R-:W-:Y:S02]  /*d910*/  IMAD.IADD R9, R9, 0x1, R13 ;  /* 0x0000000109097824 */ /* 0x000fe400078e020d */
[----:B0-----:R-:W-:Y:S01]  /*d920*/  IMAD R14, R20, UR4, RZ ;  /* 0x00000004140e7c24 */ /* 0x001fe2000f8e02ff */
[----:B------:R-:W-:Y:S01]  /*d930*/  SHF.R.S32.HI R16, RZ, 0x1f, R23 ;  /* 0x0000001fff107819 */ /* 0x000fe20000011417 */
[----:B--2---:R-:W-:Y:S01]  /*d940*/  IMAD R12, R19, 0xc0, R11 ;  /* 0x000000c0130c7824 */ /* 0x004fe200078e020b */
[----:B------:R-:W-:Y:S01]  /*d950*/  ULDC.64 UR4, c[0x0][0xbe0] ;  /* 0x0002f80000047ab9 */ /* 0x000fe20000000a00 */
[----:B------:R-:W-:Y:S02]  /*d960*/  IMAD.IADD R3, R3, 0x1, R15 ;  /* 0x0000000103037824 */ /* 0x000fe400078e020f */
[----:B------:R-:W-:-:S02]  /*d970*/  IMAD R15, R21, UR9, R14 ;  /* 0x00000009150f7c24 */ /* 0x000fc4000f8e020e */
[----:B------:R-:W-:Y:S01]  /*d980*/  IMAD.WIDE.U32 R8, R20, UR9, R8 ;  /* 0x0000000914087c25 */ /* 0x000fe2000f8e0008 */
[----:B------:R-:W-:-:S03]  /*d990*/  ULDC.64 UR8, c[0x0][0xb28] ;  /* 0x0002ca0000087ab9 */ /* 0x000fc60000000a00 */
[----:B-1----:R-:W-:-:S04]  /*d9a0*/  @P0 IMAD.HI.U32 R13, R12, R17, RZ ;  /* 0x000000110c0d0227 */ /* 0x002fc800078e00ff */
[----:B-----5:R-:W-:-:S04]  /*d9b0*/  @P0 IMAD.HI.U32 R73, R12, R73, RZ ;  /* 0x000000490c490227 */ /* 0x020fc800078e00ff */
[----:B------:R-:W-:Y:S02]  /*d9c0*/  IMAD.IADD R9, R9, 0x1, R15 ;  /* 0x0000000109097824 */ /* 0x000fe400078e020f */
[----:B------:R-:W-:Y:S01]  /*d9d0*/  IMAD.MOV.U32 R11, RZ, RZ, R12 ;  /* 0x000000ffff0b7224 */ /* 0x000fe200078e000c */
[----:B---3--:R-:W-:Y:S01]  /*d9e0*/  @P0 SHF.R.U32.HI R11, RZ, R18, R13 ;  /* 0x00000012ff0b0219 */ /* 0x008fe2000001160d */
[----:B------:R-:W-:Y:S02]  /*d9f0*/  IMAD R15, R16, UR6, RZ ;  /* 0x00000006100f7c24 */ /* 0x000fe4000f8e02ff */
[----:B------:R-:W-:-:S04]  /*da00*/  IMAD.WIDE.U32 R2, R23, UR4, R2 ;  /* 0x0000000417027c25 */ /* 0x000fc8000f8e0002 */
[----:B------:R-:W-:Y:S01]  /*da10*/  IMAD.MOV.U32 R13, RZ, RZ, R12 ;  /* 0x000000ffff0d7224 */ /* 0x000fe200078e000c */
[----:B------:R-:W-:Y:S01]  /*da20*/  @P0 SHF.R.U32.HI R13, RZ, R22, R73 ;  /* 0x00000016ff0d0219 */ /* 0x000fe20000011649 */
        /* <DEDUP_REMOVED lines=61> */
[C---:B------:R-:W-:Y:S01]  /*de00*/  VIADD R0, R7.reuse, 0x8 ;  /* 0x0000000807007836 */ /* 0x040fe20000000000 */
[----:B------:R-:W-:Y:S01]  /*de10*/  ULDC UR4, c[0x0][0xac8] ;  /* 0x0002b20000047ab9 */ /* 0x000fe20000000800 */
[C---:B--2---:R-:W-:Y:S01]  /*de20*/  VIADD R4, R7.reuse, 0x10 ;  /* 0x0000001007047836 */ /* 0x044fe20000000000 */
[C---:B------:R-:W-:Y:S01]  /*de30*/  ISETP.GE.AND P0, PT, R7.reuse, UR4, PT ;  /* 0x0000000407007c0c */ /* 0x040fe2000bf06270 */
[C---:B------:R-:W-:Y:S01]  /*de40*/  VIADD R5, R7.reuse, 0x18 ;  /* 0x0000001807057836 */ /* 0x040fe20000000000 */
[----:B------:R-:W-:Y:S01]  /*de50*/  ISETP.GE.AND P1, PT, R0, UR4, PT ;  /* 0x0000000400007c0c */ /* 0x000fe2000bf26270 */
[C---:B------:R-:W-:Y:S01]  /*de60*/  VIADD R8, R7.reuse, 0x20 ;  /* 0x0000002007087836 */ /* 0x040fe20000000000 */
[----:B------:R-:W-:Y:S01]  /*de70*/  ISETP.GE.AND P2, PT, R4, UR4, PT ;  /* 0x0000000404007c0c */ /* 0x000fe2000bf46270 */
[----:B------:R-:W-:Y:S01]  /*de80*/  VIADD R16, R7, 0x38 ;  /* 0x0000003807107836 */ /* 0x000fe20000000000 */
[----:B------:R-:W-:Y:S01]  /*de90*/  ISETP.GE.AND P3, PT, R5, UR4, PT ;  /* 0x0000000405007c0c */ /* 0x000fe2000bf66270 */
[----:B------:R-:W-:Y:S01]  /*dea0*/  VIADD R17, R7, 0x40 ;  /* 0x0000004007117836 */ /* 0x000fe20000000000 */
[----:B------:R-:W-:-:S07]  /*deb0*/  ISETP.GE.AND P4, PT, R8, UR4, PT ;  /* 0x0000000408007c0c */ /* 0x000fce000bf86270 */
        /* <DEDUP_REMOVED lines=39> */
[----:B------:R-:W-:Y:S02]  /*e130*/  @!P1 LOP3.LUT R9, R6, 0xfffffffe, RZ, 0xc0, !PT ;  /* 0xfffffffe06099812 */ /* 0x000fe400078ec0ff */
[----:B---3--:R-:W-:-:S02]  /*e140*/  @!P3 LOP3.LUT R13, R17, 0xfffffffe, RZ, 0xc0, !PT ;  /* 0xfffffffe110db812 */ /* 0x008fc400078ec0ff */
[----:B0-----:R-:W-:Y:S01]  /*e150*/  @!P4 LOP3.LUT R15, R4, 0xfffffffe, RZ, 0xc0, !PT ;  /* 0xfffffffe040fc812 */ /* 0x001fe200078ec0ff */
[--C-:B------:R-:W-:Y:S01]  /*e160*/  @!P0 IMAD.WIDE R4, R5, 0x4, R2.reuse ;  /* 0x0000000405048825 */ /* 0x100fe200078e0202 */
[----:B------:R-:W-:Y:S02]  /*e170*/  @!P5 LOP3.LUT R17, R8, 0xfffffffe, RZ, 0xc0, !PT ;  /* 0xfffffffe0811d812 */ /* 0x000fe400078ec0ff */
        /* <DEDUP_REMOVED lines=14> */
.L_x_1942:
[----:B------:R-:W-:Y:S05]  /*e260*/  BSYNC B0 ;  /* 0x0000000000007941 */ /* 0x000fea0003800000 */
.L_x_1941:
[----:B------:R-:W-:Y:S01]  /*e270*/  ISETP.GE.AND P0, PT, R18, R19, PT ;  /* 0x000000131200720c */ /* 0x000fe20003f06270 */
[----:B0-----:R0:W1:Y:S04]  /*e280*/  SHFL.IDX PT, R15, R22, 0x1, 0x1c1f ;  /* 0x003c1f00160f7f89 */ /* 0x00106800000e0000 */
[----:B------:R0:W0:Y:S08]  /*e290*/  SHFL.IDX PT, R14, R20, 0x1, 0x1c1f ;  /* 0x003c1f00140e7f89 */ /* 0x00003000000e0000 */
[----:B------:R-:W-:Y:S05]  /*e2a0*/  @P0 BRA `(.L_x_1907) ;  /* 0x0000004800080947 */ /* 0x000fea0003800000 */
[C---:B------:R-:W-:Y:S01]  /*e2b0*/  VIADD R0, R7.reuse, 0x8 ;  /* 0x0000000807007836 */ /* 0x040fe20000000000 */
[----:B------:R-:W-:Y:S01]  /*e2c0*/  ULDC UR4, c[0x0][0xac8] ;  /* 0x0002b20000047ab9 */ /* 0x000fe20000000800 */
[C---:B---3--:R-:W-:Y:S01]  /*e2d0*/  VIADD R2, R7.reuse, 0x10 ;  /* 0x0000001007027836 */ /* 0x048fe20000000000 */
[C---:B------:R-:W-:Y:S01]  /*e2e0*/  ISETP.GE.AND P2, PT, R7.reuse, UR4, PT ;  /* 0x0000000407007c0c */ /* 0x040fe2000bf46270 */
[C---:B----4-:R-:W-:Y:S01]  /*e2f0*/  VIADD R3, R7.reuse, 0x18 ;  /* 0x0000001807037836 */ /* 0x050fe20000000000 */
[----:B------:R-:W-:Y:S01]  /*e300*/  ISETP.GE.AND P3, PT, R0, UR4, PT ;  /* 0x0000000400007c0c */ /* 0x000fe2000bf66270 */
[C---:B------:R-:W-:Y:S01]  /*e310*/  VIADD R6, R7.reuse, 0x20 ;  /* 0x0000002007067836 */ /* 0x040fe20000000000 */
[----:B------:R-:W-:Y:S01]  /*e320*/  ISETP.GE.AND P4, PT, R2, UR4, PT ;  /* 0x0000000402007c0c */ /* 0x000fe2000bf86270 */
[----:B------:R-:W-:Y:S01]  /*e330*/  VIADD R12, R7, 0x28 ;  /* 0x00000028070c7836 */ /* 0x000fe20000000000 */
[----:B------:R-:W-:Y:S01]  /*e340*/  ISETP.GE.AND P5, PT, R3, UR4, PT ;  /* 0x0000000403007c0c */ /* 0x000fe2000bfa6270 */
[C---:B------:R-:W-:Y:S01]  /*e350*/  VIADD R13, R7.reuse, 0x38 ;  /* 0x00000038070d7836 */ /* 0x040fe20000000000 */
[----:B------:R-:W-:Y:S01]  /*e360*/  ISETP.GE.AND P0, PT, R6, UR4, PT ;  /* 0x0000000406007c0c */ /* 0x000fe2000bf06270 */
[C---:B------:R-:W-:Y:S01]  /*e370*/  VIADD R16, R7.reuse, 0x40 ;  /* 0x0000004007107836 */ /* 0x040fe20000000000 */
[----:B------:R-:W-:Y:S01]  /*e380*/  ISETP.GE.AND P1, PT, R12, UR4, PT ;  /* 0x000000040c007c0c */ /* 0x000fe2000bf26270 */
[----:B------:R-:W-:-:S02]  /*e390*/  VIADD R17, R7, 0x48 ;  /* 0x0000004807117836 */ /* 0x000fc40000000000 */
[----:B------:R-:W-:Y:S02]  /*e3a0*/  VIADD R18, R7, 0x50 ;  /* 0x0000005007127836 */ /* 0x000fe40000000000 */
[----:B------:R-:W-:Y:S02]  /*e3b0*/  @!P3 LEA.HI R0, R0, R0, RZ, 0x1 ;  /* 0x000000000000b211 */ /* 0x000fe400078f08ff */
[----:B------:R-:W-:Y:S02]  /*e3c0*/  @!P4 LEA.HI R2, R2, R2, RZ, 0x1 ;  /* 0x000000020202c211 */ /* 0x000fe400078f08ff */
[----:B------:R-:W-:Y:S02]  /*e3d0*/  @!P5 LEA.HI R3, R3, R3, RZ, 0x1 ;  /* 0x000000030303d211 */ /* 0x000fe400078f08ff */
[----:B--2---:R-:W-:Y:S01]  /*e3e0*/  @!P3 LOP3.LUT R5, R0, 0xfffffffe, RZ, 0xc0, !PT ;  /* 0xfffffffe0005b812 */ /* 0x004fe200078ec0ff */
[----:B------:R-:W-:Y:S01]  /*e3f0*/  VIADD R0, R7, 0x30 ;  /* 0x0000003007007836 */ /* 0x000fe20000000000 */
[----:B------:R-:W-:-:S02]  /*e400*/  @!P4 LOP3.LUT R9, R2, 0xfffffffe, RZ, 0xc0, !PT ;  /* 0xfffffffe0209c812 */ /* 0x000fc400078ec0ff */
[----:B------:R-:W-:Y:S01]  /*e410*/  @!P5 LOP3.LUT R11, R3, 0xfffffffe, RZ, 0xc0, !PT ;  /* 0xfffffffe030bd812 */ /* 0x000fe200078ec0ff */
[--C-:B01----:R-:W-:Y:S01]  /*e420*/  @!P2 IMAD.WIDE R2, R7, 0x4, R14.reuse ;  /* 0x000000040702a825 */ /* 0x103fe200078e020e */
        /* <DEDUP_REMOVED lines=44> */
[----:B0-----:R-:W-:-:S05]  /*e6f0*/  LOP3.LUT R3, R7, 0xfffffffe, RZ, 0xc0, !PT ;  /* 0xfffffffe07037812 */ /* 0x001fca00078ec0ff */
[----:B------:R-:W-:-:S05]  /*e700*/  IMAD.WIDE R2, R3, 0x4, R14 ;  /* 0x0000000403027825 */ /* 0x000fca00078e020e */
[----:B------:R0:W-:Y:S01]  /*e710*/  ST.E.64 desc[UR60][R2.64], R70 ;  /* 0x0000004602007985 */ /* 0x0001e2000c101b3c */
[----:B------:R-:W-:Y:S05]  /*e720*/  BRA `(.L_x_1907) ;  /* 0x0000004000e87947 */ /* 0x000fea0003800000 */
.L_x_1940:
[----:B------:R-:W-:-:S05]  /*e730*/  VIADD R0, R2, 0xffffff80 ;  /* 0xffffff8002007836 */ /* 0x000fca0000000000 */
[----:B------:R-:W-:-:S13]  /*e740*/  ISETP.GT.AND P0, PT, R0, 0xbf, PT ;  /* 0x000000bf0000780c */ /* 0x000fda0003f04270 */
[----:B------:R-:W-:Y:S05]  /*e750*/  @P0 BRA `(.L_x_1907) ;  /* 0x0000004000dc0947 */ /* 0x000fea0003800000 */
[----:B------:R-:W1:Y:S01]  /*e760*/  S2R R3, SR_CTAID.X ;  /* 0x0000000000037919 */ /* 0x000e620000002500 */
[----:B0-----:R-:W0:Y:S01]  /*e770*/  LDC R6, c[0x0][0xbe8] ;  /* 0x0002fa00ff067b82 */ /* 0x001e220000000800 */
[----:B------:R-:W-:Y:S01]  /*e780*/  ULDC UR4, c[0x0][0xa88] ;  /* 0x0002a20000047ab9 */ /* 0x000fe20000000800 */
[----:B-1----:R-:W-:Y:S02]  /*e790*/  IMAD R2, R3, 0xc0, R2 ;  /* 0x000000c003027824 */ /* 0x002fe400078e0202 */
[----:B0-----:R-:W-:Y:S02]  /*e7a0*/  IMAD R3, R6, UR4, RZ ;  /* 0x0000000406037c24 */ /* 0x001fe4000f8e02ff */
        /* <DEDUP_REMOVED lines=29> */
[----:B------:R-:W-:Y:S01]  /*e980*/  IADD3 R2, P0, R5, R2, RZ ;  /* 0x0000000205027210 */ /* 0x000fe20007f1e0ff */
[----:B------:R-:W-:Y:S02]  /*e990*/  IMAD.MOV R7, RZ, RZ, -R5 ;  /* 0x000000ffff077224 */ /* 0x000fe400078e0a05 */
[----:B------:R-:W-:Y:S02]  /*e9a0*/  IMAD R4, R4, UR4, RZ ;  /* 0x0000000404047c24 */ /* 0x000fe4000f8e02ff */
[----:B------:R-:W-:-:S02]  /*e9b0*/  IMAD R7, R6, R7, R0 ;  /* 0x0000000706077224 */ /* 0x000fc400078e0200 */
[----:B------:R-:W-:Y:S01]  /*e9c0*/  IMAD R4, R9, UR5, R4 ;  /* 0x0000000509047c24 */ /* 0x000fe2000f8e0204 */
[----:B------:R-:W-:Y:S01]  /*e9d0*/  SHF.R.S32.HI R9, RZ, 0x1f, R5 ;  /* 0x0000001fff097819 */ /* 0x000fe20000011405 */
[----:B------:R-:W-:Y:S01]  /*e9e0*/  ULDC.64 UR4, c[0x0][0xbc8] ;  /* 0x0002f20000047ab9 */ /* 0x000fe20000000a00 */
        /* <DEDUP_REMOVED lines=12> */
.L_x_1905:
        /* <DEDUP_REMOVED lines=18> */
.L_x_1943:
[----:B------:R-:W-:Y:S01]  /*ebd0*/  ULDC UR43, c[0x0][0xc50] ;  /* 0x00031400002b7ab9 */ /* 0x000fe20000000800 */
[----:B------:R-:W-:Y:S01]  /*ebe0*/  UMOV UR36, UR6 ;  /* 0x0000000600247c82 */ /* 0x000fe20008000000 */
[----:B------:R-:W-:-:S11]  /*ebf0*/  UISETP.NE.AND UP0, UPT, UR43, 0x1, UPT ;  /* 0x000000012b00788c */ /* 0x000fd6000bf05270 */
[----:B------:R-:W-:Y:S01]  /*ec00*/  @UP0 ULDC UR4, c[0x0][0xc54] ;  /* 0x0003150000040ab9 */ /* 0x000fe20000000800 */
[----:B------:R-:W-:Y:S01]  /*ec10*/  @UP0 ULDC UR7, c[0x0][0xc58] ;  /* 0x0003160000070ab9 */ /* 0x000fe20000000800 */
[----:B------:R-:W-:-:S04]  /*ec20*/  UIMAD.WIDE.U32 UR4, UR6, UR4, URZ ;  /* 0x00000004060472a5 */ /* 0x000fc8000f8e003f */
[----:B------:R-:W-:-:S12]  /*ec30*/  @UP0 USHF.R.U32.HI UR36, URZ, UR7, UR5 ;  /* 0x000000073f240299 */ /* 0x000fd80008011605 */
.L_x_1944:
        /* <DEDUP_REMOVED lines=8> */
[----:B------:R-:W-:Y:S01]  /*ecc0*/  ULDC UR5, c[0x0][0x448] ;  /* 0x0001120000057ab9 */ /* 0x000fe20000000800 */
[----:B------:R-:W-:Y:S01]  /*ecd0*/  ULDC.64 UR6, c[0x0][0x418] ;  /* 0x0001060000067ab9 */ /* 0x000fe20000000a00 */
[----:B------:R-:W-:Y:S01]  /*ece0*/  UISETP.NE.AND UP1, UPT, UR5, 0x1, UPT ;  /* 0x000000010500788c */ /* 0x000fe2000bf25270 */
[----:B------:R-:W-:Y:S01]  /*ecf0*/  IMAD.MOV.U32 R29, RZ, RZ, RZ ;  /* 0x000000ffff1d7224 */ /* 0x000fe200078e00ff */
[----:B------:R-:W-:Y:S01]  /*ed00*/  UISETP.NE.U32.AND UP0, UPT, UR6, URZ, UPT ;  /* 0x0000003f0600728c */ /* 0x000fe2000bf05070 */
[----:B------:R-:W-:Y:S01]  /*ed10*/  UMOV UR8, 0xc0 ;  /* 0x000000c000087882 */ /* 0x000fe20000000000 */
[----:B------:R-:W-:Y:S02]  /*ed20*/  ULDC UR5, c[0x0][0x288] ;  /* 0x0000a20000057ab9 */ /* 0x000fe40000000800 */
[----:B------:R-:W-:Y:S01]  /*ed30*/  UISETP.NE.AND.EX UP0, UPT, UR7, URZ, UPT, UP0 ;  /* 0x0000003f0700728c */ /* 0x000fe2000bf05300 */
[----:B------:R-:W-:Y:S01]  /*ed40*/  ULDC UR6, c[0x0][0x424] ;  /* 0x0001090000067ab9 */ /* 0x000fe20000000800 */
[----:B------:R-:W-:-:S02]  /*ed50*/  UIADD3 UR10, -UR5, 0x90, URZ ;  /* 0x00000090050a7890 */ /* 0x000fc4000fffe13f */
[----:B------:R-:W-:Y:S01]  /*ed60*/  USEL UR7, UR6, 0x1, UP0 ;  /* 0x0000000106077887 */ /* 0x000fe20008000000 */
[----:B------:R-:W-:-:S03]  /*ed70*/  ULDC UR9, c[0x0][0x2f0] ;  /* 0x0000bc0000097ab9 */ /* 0x000fc60000000800 */
[----:B------:R-:W-:Y:S02]  /*ed80*/  UIMAD UR10, UR7, UR9, UR10 ;  /* 0x00000009070a72a4 */ /* 0x000fe4000f8e020a */
[----:B0-----:R-:W-:-:S03]  /*ed90*/  UIMAD UR8, UR4, UR8, 0xbf ;  /* 0x000000bf040874a4 */ /* 0x001fc6000f8e0208 */
[----:B------:R-:W-:Y:S02]  /*eda0*/  @UP1 ULDC UR4, c[0x0][0x44c] ;  /* 0x0001130000041ab9 */ /* 0x000fe40000000800 */
[----:B------:R-:W-:Y:S02]  /*edb0*/  UIMAD.WIDE.U32 UR4, UR8, UR4, URZ ;  /* 0x00000004080472a5 */ /* 0x000fe4000f8e003f */
[----:B------:R-:W-:Y:S01]  /*edc0*/  UMOV UR6, UR8 ;  /* 0x0000000800067c82 */ /* 0x000fe20008000000 */
[----:B------:R-:W-:Y:S01]  /*edd0*/  @UP1 ULDC UR8, c[0x0][0x450] ;  /* 0x0001140000081ab9 */ /* 0x000fe20000000800 */
[----:B------:R-:W-:Y:S02]  /*ede0*/  UIMAD UR4, UR7, UR9, 0x8f ;  /* 0x0000008f070474a4 */ /* 0x000fe4000f8e0209 */
[----:B------:R-:W-:Y:S02]  /*edf0*/  @UP1 USHF.R.U32.HI UR6, URZ, UR8, UR5 ;  /* 0x000000083f061299 */ /* 0x000fe40008011605 */
[----:B------:R-:W-:-:S02]  /*ee00*/  UIMAD.WIDE UR4, UR4, 0x38e38e39, URZ ;  /* 0x38e38e39040478a5 */ /* 0x000fc4000f8e023f */
[----:B------:R-:W-:Y:S02]  /*ee10*/  UIADD3 UR6, UR10, UR6, URZ ;  /* 0x000000060a067290 */ /* 0x000fe4000fffe03f */
[----:B------:R-:W-:Y:S02]  /*ee20*/  USHF.R.U32.HI UR8, URZ, 0x1f, UR5 ;  /* 0x0000001f3f087899 */ /* 0x000fe40008011605 */
[----:B------:R-:W-:Y:S02]  /*ee30*/  UIMAD.WIDE UR6, UR6, 0x38e38e39, URZ ;  /* 0x38e38e39060678a5 */ /* 0x000fe4000f8e023f */
[----:B------:R-:W-:Y:S02]  /*ee40*/  ULEA.HI.SX32 UR8, UR5, UR8, 0x1b ;  /* 0x0000000805087291 */ /* 0x000fe4000f8fda3f */
[----:B------:R-:W-:Y:S02]  /*ee50*/  USHF.R.U32.HI UR4, URZ, 0x1f, UR7 ;  /* 0x0000001f3f047899 */ /* 0x000fe40008011607 */
[----:B------:R-:W-:-:S02]  /*ee60*/  USHF.R.U32.HI UR5, URZ, 0x10, UR43 ;  /* 0x000000103f057899 */ /* 0x000fc4000801162b */
[----:B------:R-:W-:Y:S02]  /*ee70*/  ULEA.HI.SX32 UR4, UR7, UR4, 0x1b ;  /* 0x0000000407047291 */ /* 0x000fe4000f8fda3f */
[----:B------:R-:W-:Y:S02]  /*ee80*/  ULOP3.LUT UR43, UR43, 0xffff, URZ, 0xc0, !UPT ;  /* 0x0000ffff2b2b7892 */ /* 0x000fe4000f8ec03f */
[----:B------:R-:W-:-:S04]  /*ee90*/  UISETP.LT.AND UP0, UPT, UR8, UR4, UPT ;  /* 0x000000040800728c */ /* 0x000fc8000bf01270 */
[----:B------:R-:W-:Y:S02]  /*eea0*/  USEL UR39, UR8, UR4, UP0 ;  /* 0x0000000408277287 */ /* 0x000fe40008000000 */
[----:B------:R-:W-:Y:S02]  /*eeb0*/  UISETP.NE.AND UP0, UPT, UR5, URZ, UPT ;  /* 0x0000003f0500728c */ /* 0x000fe4000bf05270 */
[----:B------:R-:W-:-:S06]  /*eec0*/  UISETP.GE.AND UP1, UPT, UR39, 0x1, UPT ;  /* 0x000000012700788c */ /* 0x000fcc000bf26270 */
[----:B------:R-:W-:-:S03]  /*eed0*/  PLOP3.LUT P0, PT, PT, PT, UP1, 0x80, 0x0 ;  /* 0x000000000000781c */ /* 0x000fc60003f0f018 */
[----:B------:R-:W-:-:S10]  /*eee0*/  @!UP0 ULDC UR5, c[0x0][0x9f0] ;  /* 0x00027c0000058ab9 */ /* 0x000fd40000000800 */
[----:B------:R-:W-:Y:S05]  /*eef0*/  @!P0 BRA `(.L_x_1946) ;  /* 0x0000000000748947 */ /* 0x000fea0003800000 */
[----:B------:R-:W-:Y:S01]  /*ef00*/  IMAD.U32 R7, RZ, RZ, UR5 ;  /* 0x00000005ff077e24 */ /* 0x000fe2000f8e00ff */
[----:B------:R-:W-:-:S04]  /*ef10*/  UIADD3 UR4, UR5, -0x1, UR39 ;  /* 0xffffffff05047890 */ /* 0x000fc8000fffe027 */
[-C--:B------:R-:W-:Y:S02]  /*ef20*/  IABS R6, R7.reuse ;  /* 0x0000000700067213 */ /* 0x080fe40000000000 */
[----:B------:R-:W-:Y:S01]  /*ef30*/  IMAD.U32 R8, RZ, RZ, UR4 ;  /* 0x00000004ff087e24 */ /* 0x000fe2000f8e00ff */
[----:B------:R-:W-:Y:S01]  /*ef40*/  IABS R10, R7 ;  /* 0x00000007000a7213 */ /* 0x000fe20000000000 */
[----:B------:R-:W0:Y:S01]  /*ef50*/  I2F.RP R3, R6 ;  /* 0x0000000600037306 */ /* 0x000e220000209400 */
[----:B------:R-:W-:Y:S02]  /*ef60*/  ULOP3.LUT UR4, UR4, UR5, URZ, 0x3c, !UPT ;  /* 0x0000000504047292 */ /* 0x000fe4000f8e3c3f */
[----:B------:R-:W-:-:S04]  /*ef70*/  IABS R8, R8 ;  /* 0x0000000800087213 */ /* 0x000fc80000000000 */
[----:B------:R-:W-:Y:S01]  /*ef80*/  ISETP.LE.AND P2, PT, RZ, UR4, PT ;  /* 0x00000004ff007c0c */ /* 0x000fe2000bf43270 */
        /* <DEDUP_REMOVED lines=20> */
.L_x_1946:
        /* <DEDUP_REMOVED lines=29> */
.L_x_1947:
        /* <DEDUP_REMOVED lines=20> */
.L_x_1949:
        /* <DEDUP_REMOVED lines=15> */
.L_x_1948:
[----:B------:R-:W0:Y:S01]  /*f4d0*/  LDC.64 R4, c[0x0][0x9f8] ;  /* 0x00027e00ff047b82 */ /* 0x000e220000000a00 */
[----:B------:R-:W-:Y:S01]  /*f4e0*/  IMAD.MOV.U32 R16, RZ, RZ, R19 ;  /* 0x000000ffff107224 */ /* 0x000fe200078e0013 */
[----:B0-----:R-:W-:-:S04]  /*f4f0*/  ISETP.NE.U32.AND P0, PT, R4, RZ, PT ;  /* 0x000000ff0400720c */ /* 0x001fc80003f05070 */
[----:B------:R-:W-:-:S13]  /*f500*/  ISETP.NE.AND.EX P0, PT, R5, RZ, PT, P0 ;  /* 0x000000ff0500720c */ /* 0x000fda0003f05300 */
[----:B------:R-:W0:Y:S02]  /*f510*/  @P0 LDC.64 R4, c[0x0][0x9f8] ;  /* 0x00027e00ff040b82 */ /* 0x000e240000000a00 */
[----:B0-----:R-:W-:-:S06]  /*f520*/  @P0 IMAD.WIDE R6, R19, 0x4, R4 ;  /* 0x0000000413060825 */ /* 0x001fcc00078e0204 */
[----:B------:R-:W0:Y:S01]  /*f530*/  LDC.64 R4, c[0x0][0x418] ;  /* 0x00010600ff047b82 */ /* 0x000e220000000a00 */
[----:B------:R-:W2:Y:S01]  /*f540*/  @P0 LDG.E R16, desc[UR60][R6.64] ;  /* 0x0000003c06100981 */ /* 0x000ea2000c1e1900 */
[----:B------:R-:W-:Y:S01]  /*f550*/  UMOV UR4, 0xffffffff ;  /* 0xffffffff00047882 */ /* 0x000fe20000000000 */
[----:B------:R-:W-:Y:S01]  /*f560*/  VIADD R27, R17, 0xffffffff ;  /* 0xffffffff111b7836 */ /* 0x000fe20000000000 */
[----:B0-----:R-:W-:-:S04]  /*f570*/  ISETP.NE.U32.AND P0, PT, R4, RZ, PT ;  /* 0x000000ff0400720c */ /* 0x001fc80003f05070 */
[----:B------:R-:W-:-:S04]  /*f580*/  ISETP.NE.AND.EX P1, PT, R5, RZ, PT, P0 ;  /* 0x000000ff0500720c */ /* 0x000fc80003f25300 */
[----:B------:R-:W-:Y:S02]  /*f590*/  P2R R28, PR, RZ, 0x2 ;  /* 0x00000002ff1c7803 */ /* 0x000fe40000000000 */
[----:B--2---:R-:W-:Y:S02]  /*f5a0*/  SHF.R.S32.HI R24, RZ, 0x1f, R16 ;  /* 0x0000001fff187819 */ /* 0x004fe40000011410 */
[----:B------:R-:W-:Y:S01]  /*f5b0*/  SEL R25, R16, RZ, !P1 ;  /* 0x000000ff10197207 */ /* 0x000fe20004800000 */
[----:B------:R-:W-:Y:S06]  /*f5c0*/  BRA.DIV UR4, `(.L_x_1950) ;  /* 0x0000003604f07947 */ /* 0x000fec000b800000 */
[----:B------:R0:W1:Y:S02]  /*f5d0*/  SHFL.IDX PT, R14, R26, RZ, 0x1f ;  /* 0x00001fff1a0e7589 */ /* 0x00006400000e0000 */
.L_x_2034:
[----:B------:R-:W-:Y:S02]  /*f5e0*/  PLOP3.LUT P2, PT, PT, PT, PT, 0x8, 0x0 ;  /* 0x000000000000781c */ /* 0x000fe40003f4e170 */
[----:B-1----:R-:W-:Y:S02]  /*f5f0*/  ISETP.NE.AND P0, PT, R14, RZ, PT ;  /* 0x000000ff0e00720c */ /* 0x002fe40003f05270 */
[----:B------:R-:W-:-:S05]  /*f600*/  P2R R0, PR, RZ, 0x4 ;  /* 0x00000004ff007803 */ /* 0x000fca0000000000 */
[----:B------:R1:W-:Y:S06]  /*f610*/  STL [R1], R0 ;  /* 0x0000000001007387 */ /* 0x0003ec0000100800 */
[----:B------:R-:W-:Y:S05]  /*f620*/  @P0 BRA `(.L_x_1951) ;  /* 0x0000000400080947 */ /* 0x000fea0003800000 */
[----:B------:R-:W-:-:S03]  /*f630*/  UMOV UR4, 0xffffffff ;  /* 0xffffffff00047882 */ /* 0x000fc60000000000 */
[----:B------:R-:W-:Y:S05]  /*f640*/  BRA.DIV UR4, `(.L_x_1952) ;  /* 0x0000003604f07947 */ /* 0x000fea000b800000 */
[----:B------:R-:W-:-:S13]  /*f650*/  ELECT P6, URZ, PT ;  /* 0x00000000003f782f */ /* 0x000fda00038c0000 */
.L_x_2037:
[----:B------:R-:W-:Y:S05]  /*f660*/  @!P6 BRA `(.L_x_1951) ;  /* 0x0000000000f8e947 */ /* 0x000fea0003800000 */
[----:B-1----:R-:W-:Y:S02]  /*f670*/  IMAD.MOV.U32 R0, RZ, RZ, 0x1 ;  /* 0x00000001ff007424 */ /* 0x002fe400078e00ff */
        /* <DEDUP_REMOVED lines=21> */
.L_x_1953:
[----:B------:R-:W2:Y:S01]  /*f7d0*/  SYNCS.PHASECHK.TRANS64.TRYWAIT P0, [UR38+0x31c40], R0 ;  /* 0x031c4000ff0075a7 */ /* 0x000ea20008000166 */
[----:B------:R-:W-:Y:S01]  /*f7e0*/  ISETP.NE.AND P1, PT, R23, RZ, PT ;  /* 0x000000ff1700720c */ /* 0x000fe20003f25270 */
[----:B--2---:R-:W-:-:S12]  /*f7f0*/  @!P0 BRA `(.L_x_1954) ;  /* 0x0000003400a48947 */ /* 0x004fd80003800000 */
.L_x_2038:
[----:B------:R-:W-:Y:S05]  /*f800*/  @P1 BRA `(.L_x_1955) ;  /* 0x0000000000141947 */ /* 0x000fea0003800000 */
[----:B------:R-:W-:Y:S01]  /*f810*/  LOP3.LUT P0, RZ, R2, 0x1f, RZ, 0xc0, !PT ;  /* 0x0000001f02ff7812 */ /* 0x000fe2000780c0ff */
[----:B--2---:R-:W-:-:S04]  /*f820*/  IMAD.MOV.U32 R0, RZ, RZ, 0x6c00 ;  /* 0x00006c00ff007424 */ /* 0x004fc800078e00ff */
[----:B------:R3:W-:Y:S08]  /*f830*/  SYNCS.ARRIVE.TRANS64 RZ, [UR38+0x31c30], R0 ;  /* 0x031c3000ffff79a7 */ /* 0x0007f00008000026 */
[----:B---3--:R-:W-:Y:S05]  /*f840*/  @!P0 BRA `(.L_x_1955) ;  /* 0x0000000000048947 */ /* 0x008fea0003800000 */
[----:B------:R-:W-:Y:S01]  /*f850*/  BPT.TRAP 0x1 ;  /* 0x000000040000795c */ /* 0x000fe20000300000 */
.L_x_1955:
[----:B------:R-:W-:Y:S01]  /*f860*/  R2UR UR11, R27 ;  /* 0x000000001b0b72ca */ /* 0x000fe200000e0000 */
[----:B------:R-:W-:Y:S01]  /*f870*/  ULDC.64 UR4, c[0x0][0x198] ;  /* 0x0000660000047ab9 */ /* 0x000fe20000000a00 */
[----:B-----5:R-:W-:Y:S01]  /*f880*/  R2UR UR13, R25 ;  /* 0x00000000190d72ca */ /* 0x020fe200000e0000 */
[----:B------:R-:W-:Y:S01]  /*f890*/  UIADD3 UR4, UP0, UR4, 0x370, URZ ;  /* 0x0000037004047890 */ /* 0x000fe2000ff1e03f */
[----:B------:R-:W-:Y:S01]  /*f8a0*/  PLOP3.LUT P0, PT, PT, PT, PT, 0x80, 0x0 ;  /* 0x000000000000781c */ /* 0x000fe20003f0f070 */
[----:B------:R-:W-:Y:S02]  /*f8b0*/  UIADD3 UR8, UR38, 0x16a00, URZ ;  /* 0x00016a0026087890 */ /* 0x000fe4000fffe03f */
[----:B------:R-:W-:Y:S01]  /*f8c0*/  UIADD3 UR9, UR38, 0x31c30, URZ ;  /* 0x00031c3026097890 */ /* 0x000fe2000fffe03f */
[----:B--2---:R-:W-:Y:S01]  /*f8d0*/  P2R R0, PR, RZ, 0x1 ;  /* 0x00000001ff007803 */ /* 0x004fe20000000000 */
[----:B------:R-:W-:Y:S02]  /*f8e0*/  UIADD3.X UR5, URZ, UR5, URZ, UP0, !UPT ;  /* 0x000000053f057290 */ /* 0x000fe400087fe43f */
[----:B------:R-:W-:-:S02]  /*f8f0*/  UIADD3 UR24, UR38, 0x18e00, URZ ;  /* 0x00018e0026187890 */ /* 0x000fc4000fffe03f */
[----:B------:R-:W-:Y:S01]  /*f900*/  UIMAD UR11, UR11, 0x90, URZ ;  /* 0x000000900b0b78a4 */ /* 0x000fe2000f8e023f */
[----:B------:R2:W-:Y:S01]  /*f910*/  STL [R1], R0 ;  /* 0x0000000001007387 */ /* 0x0005e20000100800 */
        /* <DEDUP_REMOVED lines=16> */
[----:B------:R2:W-:Y:S01]  /*fa20*/  UTMALDG.4D [UR24], [UR4], desc[UR6] ;  /* 0x00000618040075b4 */ /* 0x0005e20008019000 */
[----:B------:R2:W-:Y:S02]  /*fa30*/  UTMALDG.4D [UR16], [UR4], desc[UR6] ;  /* 0x00000610040075b4 */ /* 0x0005e40008019000 */
[----:B--2---:R-:W-:Y:S01]  /*fa40*/  NOP ;  /* 0x0000000000007918 */ /* 0x004fe20000000000 */
.L_x_1951:
[----:B------:R-:W-:Y:S05]  /*fa50*/  WARPSYNC.ALL ;  /* 0x0000000000007948 */ /* 0x000fea0003800000 */
[----:B------:R-:W-:Y:S01]  /*fa60*/  UIADD3 UR5, UR38, 0xda00, URZ ;  /* 0x0000da0026057890 */ /* 0x000fe2000fffe03f */
[----:B------:R-:W-:Y:S01]  /*fa70*/  BAR.SYNC.DEFER_BLOCKING 0x8, 0x200 ;  /* 0x0208000000007b1d */ /* 0x000fe20000010000 */
[----:B------:R-:W-:Y:S02]  /*fa80*/  USHF.R.S32.HI UR4, URZ, 0x1f, UR36 ;  /* 0x0000001f3f047899 */ /* 0x000fe40008011424 */
        /* <DEDUP_REMOVED lines=24> */
.L_x_1956:
[----:B------:R-:W2:Y:S01]  /*fc10*/  LDC R3, c[0x0][0x448] ;  /* 0x00011200ff037b82 */ /* 0x000ea20000000800 */
[----:B------:R-:W3:Y:S01]  /*fc20*/  S2R R11, SR_CTAID.X ;  /* 0x00000000000b7919 */ /* 0x000ee20000002500 */
[----:B-1----:R-:W-:Y:S01]  /*fc30*/  IMAD.SHL.U32 R5, R2, 0x20, RZ ;  /* 0x0000002002057824 */ /* 0x002fe200078e00ff */
[----:B------:R-:W-:Y:S01]  /*fc40*/  SHF.R.U32.HI R10, RZ, 0x2, R23 ;  /* 0x00000002ff0a7819 */ /* 0x000fe20000011617 */
[----:B------:R-:W-:Y:S01]  /*fc50*/  UMOV UR4, UR40 ;  /* 0x0000002800047c82 */ /* 0x000fe20008000000 */
[----:B------:R-:W-:Y:S01]  /*fc60*/  SHF.R.S32.HI R20, RZ, 0x1f, R19 ;  /* 0x0000001fff147819 */ /* 0x000fe20000011413 */
[----:B------:R-:W-:Y:S01]  /*fc70*/  UMOV UR5, UR42 ;  /* 0x0000002a00057c82 */ /* 0x000fe20008000000 */
[----:B------:R-:W-:Y:S01]  /*fc80*/  LOP3.LUT R0, R10, 0x60, R5, 0xf8, !PT ;  /* 0x000000600a007812 */ /* 0x000fe200078ef805 */
[----:B------:R-:W-:Y:S01]  /*fc90*/  ULDC.64 UR6, c[0x0][0x2c8] ;  /* 0x0000b20000067ab9 */ /* 0x000fe20000000a00 */
[----:B------:R-:W1:Y:S01]  /*fca0*/  LDC.64 R4, c[0x0][0x2e0] ;  /* 0x0000b800ff047b82 */ /* 0x000e620000000a00 */
[----:B------:R-:W-:Y:S01]  /*fcb0*/  ULDC.64 UR8, c[0x0][0x280] ;  /* 0x0000a00000087ab9 */ /* 0x000fe20000000a00 */
[----:B--2---:R-:W-:Y:S01]  /*fcc0*/  ISETP.NE.AND P0, PT, R3, 0x1, PT ;  /* 0x000000010300780c */ /* 0x004fe20003f05270 */
[----:B---3--:R-:W-:-:S12]  /*fcd0*/  IMAD R0, R11, 0xc0, R0 ;  /* 0x000000c00b007824 */ /* 0x008fd800078e0200 */
[----:B------:R-:W2:Y:S01]  /*fce0*/  @P0 LDC R7, c[0x0][0x44c] ;  /* 0x00011300ff070b82 */ /* 0x000ea20000000800 */
[----:B------:R-:W-:Y:S02]  /*fcf0*/  VIADD R12, R0, 0x80 ;  /* 0x00000080000c7836 */ /* 0x000fe40000000000 */
[----:B------:R-:W-:Y:S02]  /*fd00*/  IMAD.MOV.U32 R9, RZ, RZ, R0 ;  /* 0x000000ffff097224 */ /* 0x000fe400078e0000 */
[----:B------:R-:W-:-:S03]  /*fd10*/  IMAD.MOV.U32 R15, RZ, RZ, R12 ;  /* 0x000000ffff0f7224 */ /* 0x000fc600078e000c */
[----:B------:R-:W3:Y:S08]  /*fd20*/  @P0 LDC R8, c[0x0][0x450] ;  /* 0x00011400ff080b82 */ /* 0x000ef00000000800 */
[----:B------:R-:W4:Y:S08]  /*fd30*/  @P0 LDC R13, c[0x0][0x44c] ;  /* 0x00011300ff0d0b82 */ /* 0x000f300000000800 */
[----:B------:R-:W5:Y:S01]  /*fd40*/  @P0 LDC R6, c[0x0][0x450] ;  /* 0x00011400ff060b82 */ /* 0x000f620000000800 */
[----:B--2---:R-:W-:-:S05]  /*fd50*/  @P0 IMAD.HI.U32 R7, R0, R7, RZ ;  /* 0x0000000700070227 */ /* 0x004fca00078e00ff */
[----:B---3--:R-:W-:Y:S02]  /*fd60*/  @P0 SHF.R.U32.HI R9, RZ, R8, R7 ;  /* 0x00000008ff090219 */ /* 0x008fe40000011607 */
[----:B------:R-:W-:-:S04]  /*fd70*/  SHF.R.U32.HI R8, RZ, 0x3, R2 ;  /* 0x00000003ff087819 */ /* 0x000fc80000011602 */
[----:B------:R-:W-:Y:S01]  /*fd80*/  LOP3.LUT R8, R8, 0x3, RZ, 0xc0, !PT ;  /* 0x0000000308087812 */ /* 0x000fe200078ec0ff */
[----:B----4-:R-:W-:-:S05]  /*fd90*/  @P0 IMAD.HI.U32 R7, R12, R13, RZ ;  /* 0x0000000d0c070227 */ /* 0x010fca00078e00ff */
[----:B-----5:R-:W-:Y:S01]  /*fda0*/  @P0 SHF.R.U32.HI R15, RZ, R6, R7 ;  /* 0x00000006ff0f0219 */ /* 0x020fe20000011607 */
[----:B-1----:R-:W-:-:S04]  /*fdb0*/  IMAD R6, R20, R4, RZ ;  /* 0x0000000414067224 */ /* 0x002fc800078e02ff */
[C---:B------:R-:W-:Y:S02]  /*fdc0*/  IMAD R5, R19.reuse, R5, R6 ;  /* 0x0000000513057224 */ /* 0x040fe400078e0206 */
[----:B------:R-:W-:Y:S01]  /*fdd0*/  IMAD.WIDE.U32 R6, R19, R4, UR4 ;  /* 0x0000000413067e25 */ /* 0x000fe2000f8e0004 */
[--C-:B------:R-:W-:Y:S01]  /*fde0*/  SHF.R.S32.HI R4, RZ, 0x1f, R9.reuse ;  /* 0x0000001fff047819 */ /* 0x100fe20000011409 */
[----:B------:R-:W-:Y:S02]  /*fdf0*/  ULDC.64 UR4, c[0x0][0x2d0] ;  /* 0x0000b40000047ab9 */ /* 0x000fe40000000a00 */
[----:B------:R-:W-:Y:S02]  /*fe00*/  IMAD.MOV R19, RZ, RZ, -R9 ;  /* 0x000000ffff137224 */ /* 0x000fe400078e0a09 */
[----:B------:R-:W-:Y:S02]  /*fe10*/  IMAD R4, R4, UR4, RZ ;  /* 0x0000000404047c24 */ /* 0x000fe4000f8e02ff */
[----:B------:R-:W-:-:S02]  /*fe20*/  IMAD R19, R3, R19, R0 ;  /* 0x0000001303137224 */ /* 0x000fc400078e0200 */
[----:B------:R-:W-:Y:S02]  /*fe30*/  IMAD.IADD R7, R7, 0x1, R5 ;  /* 0x0000000107077824 */ /* 0x000fe400078e0205 */
[C---:B------:R-:W-:Y:S01]  /*fe40*/  IMAD R13, R9.reuse, UR5, R4 ;  /* 0x00000005090d7c24 */ /* 0x040fe2000f8e0204 */
[----:B------:R-:W-:Y:S01]  /*fe50*/  SHF.R.S32.HI R0, RZ, 0x1f, R19 ;  /* 0x0000001fff007819 */ /* 0x000fe20000011413 */
        /* <DEDUP_REMOVED lines=10> */
[----:B------:R-:W-:Y:S01]  /*ff00*/  IMAD.MOV R5, RZ, RZ, -R15 ;  /* 0x000000ffff057224 */ /* 0x000fe200078e0a0f */
[----:B------:R-:W-:Y:S01]  /*ff10*/  LOP3.LUT R0, R0, 0x300, R19, 0xf8, !PT ;  /* 0x0000030000007812 */ /* 0x000fe200078ef813 */
[C---:B------:R-:W-:Y:S02]  /*ff20*/  IMAD R19, R8.reuse, 0x40, R9 ;  /* 0x0000004008137824 */ /* 0x040fe400078e0209 */
[----:B------:R-:W-:Y:S02]  /*ff30*/  IMAD.SHL.U32 R8, R8, 0x8, RZ ;  /* 0x0000000808087824 */ /* 0x000fe400078e00ff */
[----:B------:R-:W-:-:S02]  /*ff40*/  IMAD R5, R3, R5, R12 ;  /* 0x0000000503057224 */ /* 0x000fc400078e020c */
[----:B------:R-:W-:Y:S01]  /*ff50*/  IMAD.WIDE.U32 R6, R15, UR4, R6 ;  /* 0x000000040f067c25 */ /* 0x000fe2000f8e0006 */
[----:B------:R-:W-:Y:S02]  /*ff60*/  LOP3.LUT R8, R0, R19, R8, 0xf6, !PT ;  /* 0x0000001300087212 */ /* 0x000fe400078ef608 */
[----:B------:R-:W-:-:S04]  /*ff70*/  LEA R0, P0, R4, UR8, 0x1 ;  /* 0x0000000804007c11 */ /* 0x000fc8000f8008ff */
[----:B------:R-:W-:Y:S02]  /*ff80*/  LEA.HI.X R4, R4, UR9, R13, 0x1, P0 ;  /* 0x0000000904047c11 */ /* 0x000fe400080f0c0d */
[----:B------:R-:W-:-:S05]  /*ff90*/  SHF.R.S32.HI R13, RZ, 0x1f, R15 ;  /* 0x0000001fff0d7819 */ /* 0x000fca000001140f */
        /* <DEDUP_REMOVED lines=9> */
[----:B------:R-:W-:Y:S02]  /*10030*/  LOP3.LUT R5, R9, 0x20, RZ, 0xfc, !PT ;  /* 0x0000002009057812 */ /* 0x000fe400078efcff */
[----:B------:R-:W-:Y:S02]  /*10040*/  LEA R19, P3, R6, UR8, 0x1 ;  /* 0x0000000806137c11 */ /* 0x000fe4000f8608ff */
[----:B------:R-:W-:Y:S02]  /*10050*/  ISETP.GE.AND P0, PT, R5, UR4, PT ;  /* 0x0000000405007c0c */ /* 0x000fe4000bf06270 */
[----:B------:R-:W-:-:S04]  /*10060*/  LOP3.LUT R5, R9, 0x40, RZ, 0xfc, !PT ;  /* 0x0000004009057812 */ /* 0x000fc800078efcff */
[----:B------:R-:W-:Y:S01]  /*10070*/  ISETP.GE.AND P1, PT, R5, UR4, PT ;  /* 0x0000000405007c0c */ /* 0x000fe2000bf26270 */
[----:B------:R-:W-:Y:S01]  /*10080*/  IMAD.IADD R5, R7, 0x1, R13 ;  /* 0x0000000107057824 */ /* 0x000fe200078e020d */
[----:B------:R-:W-:-:S04]  /*10090*/  UMOV UR4, 0xffffffff ;  /* 0xffffffff00047882 */ /* 0x000fc80000000000 */
[----:B------:R-:W-:Y:S01]  /*100a0*/  LEA.HI.X R5, R6, UR9, R5, 0x1, P3 ;  /* 0x0000000906057c11 */ /* 0x000fe200098f0c05 */
[----:B------:R-:W-:Y:S06]  /*100b0*/  BRA.DIV UR4, `(.L_x_1957) ;  /* 0x0000002e048c7947 */ /* 0x000fec000b800000 */
[----:B------:R-:W-:Y:S01]  /*100c0*/  SHFL.IDX PT, R7, R4, RZ, 0x1c1f ;  /* 0x001c1fff04077589 */ /* 0x000fe200000e0000 */
[----:B------:R-:W-:Y:S01]  /*100d0*/  ULDC UR4, c[0x0][0x288] ;  /* 0x0000a20000047ab9 */ /* 0x000fe20000000800 */
[----:B------:R-:W-:Y:S02]  /*100e0*/  IMAD R10, R11, 0xc0, R10 ;  /* 0x000000c00b0a7824 */ /* 0x000fe400078e020a */
[----:B------:R-:W1:Y:S01]  /*100f0*/  SHFL.IDX PT, R6, R0, RZ, 0x1c1f ;  /* 0x001c1fff00067589 */ /* 0x000e6200000e0000 */
[----:B------:R-:W-:Y:S02]  /*10100*/  IMAD R3, R3, UR4, RZ ;  /* 0x0000000403037c24 */ /* 0x000fe4000f8e02ff */
[C---:B------:R-:W-:Y:S01]  /*10110*/  VIADD R12, R10.reuse, 0x20 ;  /* 0x000000200a0c7836 */ /* 0x040fe20000000000 */
[----:B------:R-:W2:Y:S02]  /*10120*/  SHFL.IDX PT, R20, R4, 0x1, 0x1c1f ;  /* 0x003c1f0004147f89 */ /* 0x000ea400000e0000 */
[----:B------:R-:W-:-:S02]  /*10130*/  ISETP.GE.AND P3, PT, R10, R3, PT ;  /* 0x000000030a00720c */ /* 0x000fc40003f66270 */
[----:B------:R-:W-:Y:S04]  /*10140*/  SHFL.IDX PT, R14, R0, 0x2, 0x1c1f ;  /* 0x005c1f00000e7f89 */ /* 0x000fe800000e0000 */
[----:B------:R-:W-:Y:S07]  /*10150*/  SHFL.IDX PT, R11, R19, RZ, 0x1c1f ;  /* 0x001c1fff130b7589 */ /* 0x000fee00000e0000 */
[----:B------:R-:W-:Y:S01]  /*10160*/  @!P3 LEA R21, R8, UR38, 0x1 ;  /* 0x000000260815bc11 */ /* 0x000fe2000f8e08ff */
[----:B-1----:R-:W-:-:S05]  /*10170*/  @!P3 IMAD.WIDE.U32 R6, R9, 0x2, R6 ;  /* 0x000000020906b825 */ /* 0x002fca00078e0006 */
[----:B------:R-:W-:Y:S04]  /*10180*/  @!P3 LDGSTS.E.BYPASS.LTC128B.128 [R21+0xda00], desc[UR60][R6.64], !P2 ;  /* 0x0da000000615bfae */ /* 0x000fe8000d101d7c */
[----:B------:R-:W-:Y:S04]  /*10190*/  @!P3 LDGSTS.E.BYPASS.LTC128B.128 [R21+0x10a00], desc[UR60][R6.64+0x40], !P0 ;  /* 0x10a000400615bfae */ /* 0x000fe8000c101d7c */
[----:B------:R1:W-:Y:S01]  /*101a0*/  @!P3 LDGSTS.E.BYPASS.LTC128B.128 [R21+0x13a00], desc[UR60][R6.64+0x80], !P1 ;  /* 0x13a000800615bfae */ /* 0x0003e2000c901d7c */
[----:B------:R-:W-:Y:S01]  /*101b0*/  ISETP.GE.AND P3, PT, R12, R3, PT ;  /* 0x000000030c00720c */ /* 0x000fe20003f66270 */
[----:B------:R-:W-:-:S05]  /*101c0*/  VIADD R12, R10, 0x40 ;  /* 0x000000400a0c7836 */ /* 0x000fca0000000000 */
[----:B------:R-:W-:Y:S01]  /*101d0*/  ISETP.GE.AND P4, PT, R12, R3, PT ;  /* 0x000000030c00720c */ /* 0x000fe20003f86270 */
[----:B------:R-:W-:Y:S01]  /*101e0*/  VIADD R12, R10, 0x60 ;  /* 0x000000600a0c7836 */ /* 0x000fe20000000000 */
[----:B-1----:R-:W1:Y:S01]  /*101f0*/  SHFL.IDX PT, R6, R0, 0x1, 0x1c1f ;  /* 0x003c1f0000067f89 */ /* 0x002e6200000e0000 */
[----:B--2---:R-:W-:-:S04]  /*10200*/  IMAD.MOV.U32 R7, RZ, RZ, R20 ;  /* 0x000000ffff077224 */ /* 0x004fc800078e0014 */
[----:B------:R-:W-:Y:S01]  /*10210*/  @!P3 LEA R20, R8, UR38, 0x1 ;  /* 0x000000260814bc11 */ /* 0x000fe2000f8e08ff */
[----:B------:R-:W2:Y:S04]  /*10220*/  SHFL.IDX PT, R21, R4, 0x2, 0x1c1f ;  /* 0x005c1f0004157f89 */ /* 0x000ea800000e0000 */
[----:B------:R-:W-:Y:S01]  /*10230*/  SHFL.IDX PT, R4, R4, 0x3, 0x1c1f ;  /* 0x007c1f0004047f89 */ /* 0x000fe200000e0000 */
[----:B-1----:R-:W-:-:S05]  /*10240*/  @!P3 IMAD.WIDE.U32 R6, R9, 0x2, R6 ;  /* 0x000000020906b825 */ /* 0x002fca00078e0006 */
[----:B------:R-:W-:Y:S04]  /*10250*/  @!P3 LDGSTS.E.BYPASS.LTC128B.128 [R20+0xe200], desc[UR60][R6.64], !P2 ;  /* 0x0e2000000614bfae */ /* 0x000fe8000d101d7c */
[----:B------:R-:W-:Y:S04]  /*10260*/  @!P3 LDGSTS.E.BYPASS.LTC128B.128 [R20+0x11200], desc[UR60][R6.64+0x40], !P0 ;  /* 0x112000400614bfae */ /* 0x000fe8000c101d7c */
[----:B------:R1:W-:Y:S01]  /*10270*/  @!P3 LDGSTS.E.BYPASS.LTC128B.128 [R20+0x14200], desc[UR60][R6.64+0x80], !P1 ;  /* 0x142000800614bfae */ /* 0x0003e2000c901d7c */
[----:B------:R-:W-:Y:S01]  /*10280*/  ISETP.GE.AND P3, PT, R12, R3, PT ;  /* 0x000000030c00720c */ /* 0x000fe20003f66270 */
[----:B-1----:R-:W-:Y:S01]  /*10290*/  IMAD.MOV.U32 R20, RZ, RZ, R14 ;  /* 0x000000ffff147224 */ /* 0x002fe200078e000e */
[----:B------:R-:W-:Y:S01]  /*102a0*/  @!P4 LEA R7, R8, UR38, 0x1 ;  /* 0x000000260807cc11 */ /* 0x000fe2000f8e08ff */
[----:B------:R-:W1:Y:S01]  /*102b0*/  SHFL.IDX PT, R14, R0, 0x3, 0x1c1f ;  /* 0x007c1f00000e7f89 */ /* 0x000e6200000e0000 */
[----:B------:R-:W-:-:S02]  /*102c0*/  VIADD R6, R10, 0x80 ;  /* 0x000000800a067836 */ /* 0x000fc40000000000 */
[----:B--2---:R-:W-:Y:S01]  /*102d0*/  @!P4 IMAD.WIDE.U32 R20, R9, 0x2, R20 ;  /* 0x000000020914c825 */ /* 0x004fe200078e0014 */
[----:B------:R-:W2:Y:S04]  /*102e0*/  SHFL.IDX PT, R0, R5, RZ, 0x1c1f ;  /* 0x001c1fff05007589 */ /* 0x000ea800000e0000 */
[----:B------:R-:W-:Y:S04]  /*102f0*/  @!P4 LDGSTS.E.BYPASS.LTC128B.128 [R7+0xea00], desc[UR60][R20.64], !P2 ;  /* 0x0ea000001407cfae */ /* 0x000fe8000d101d7c */
[----:B------:R-:W-:Y:S04]  /*10300*/  @!P4 LDGSTS.E.BYPASS.LTC128B.128 [R7+0x11a00], desc[UR60][R20.64+0x40], !P0 ;  /* 0x11a000401407cfae */ /* 0x000fe8000c101d7c */
[----:B------:R3:W-:Y:S01]  /*10310*/  @!P4 LDGSTS.E.BYPASS.LTC128B.128 [R7+0x14a00], desc[UR60][R20.64+0x80], !P1 ;  /* 0x14a000801407cfae */ /* 0x0007e2000c901d7c */
[----:B------:R-:W-:-:S03]  /*10320*/  ISETP.GE.AND P4, PT, R6, R3, PT ;  /* 0x000000030600720c */ /* 0x000fc60003f86270 */
[----:B------:R-:W4:Y:S01]  /*10330*/  SHFL.IDX PT, R5, R5, 0x1, 0x1c1f ;  /* 0x003c1f0005057f89 */ /* 0x000f2200000e0000 */
[----:B-1----:R-:W-:Y:S02]  /*10340*/  IMAD.MOV.U32 R6, RZ, RZ, R14 ;  /* 0x000000ffff067224 */ /* 0x002fe400078e000e */
[----:B---3--:R-:W-:Y:S02]  /*10350*/  IMAD.MOV.U32 R7, RZ, RZ, R4 ;  /* 0x000000ffff077224 */ /* 0x008fe400078e0004 */
[----:B------:R1:W3:Y:S01]  /*10360*/  SHFL.IDX PT, R4, R19, 0x1, 0x1c1f ;  /* 0x003c1f0013047f89 */ /* 0x0002e200000e0000 */
[----:B------:R-:W-:Y:S01]  /*10370*/  @!P3 IMAD.WIDE.U32 R20, R9, 0x2, R6 ;  /* 0x000000020914b825 */ /* 0x000fe200078e0006 */
[----:B------:R-:W-:-:S03]  /*10380*/  @!P3 LEA R7, R8, UR38, 0x1 ;  /* 0x000000260807bc11 */ /* 0x000fc6000f8e08ff */
[----:B------:R-:W-:Y:S02]  /*10390*/  IMAD.MOV.U32 R6, RZ, RZ, R11 ;  /* 0x000000ffff067224 */ /* 0x000fe400078e000b */
[----:B------:R-:W-:Y:S04]  /*103a0*/  @!P3 LDGSTS.E.BYPASS.LTC128B.128 [R7+0xf200], desc[UR60][R20.64], !P2 ;  /* 0x0f2000001407bfae */ /* 0x000fe8000d101d7c */
[----:B------:R-:W-:Y:S04]  /*103b0*/  @!P3 LDGSTS.E.BYPASS.LTC128B.128 [R7+0x12200], desc[UR60][R20.64+0x40], !P0 ;  /* 0x122000401407bfae */ /* 0x000fe8000c101d7c */
[----:B------:R2:W-:Y:S02]  /*103c0*/  @!P3 LDGSTS.E.BYPASS.LTC128B.128 [R7+0x15200], desc[UR60][R20.64+0x80], !P1 ;  /* 0x152000801407bfae */ /* 0x0005e4000c901d7c */
[----:B--2---:R-:W-:Y:S01]  /*103d0*/  IMAD.MOV.U32 R7, RZ, RZ, R0 ;  /* 0x000000ffff077224 */ /* 0x004fe200078e0000 */
[----:B------:R-:W-:Y:S01]  /*103e0*/  @!P4 LEA R21, R8, UR38, 0x1 ;  /* 0x000000260815cc11 */ /* 0x000fe2000f8e08ff */
[----:B------:R-:W-:-:S02]  /*103f0*/  IMAD.MOV.U32 R0, RZ, RZ, 0x1 ;  /* 0x00000001ff007424 */ /* 0x000fc400078e00ff */
[----:B------:R-:W-:-:S05]  /*10400*/  @!P4 IMAD.WIDE.U32 R6, R9, 0x2, R6 ;  /* 0x000000020906c825 */ /* 0x000fca00078e0006 */
[----:B------:R1:W-:Y:S04]  /*10410*/  @!P4 LDGSTS.E.BYPASS.LTC128B.128 [R21+0xfa00], desc[UR60][R6.64], !P2 ;  /* 0x0fa000000615cfae */ /* 0x0003e8000d101d7c */
[----:B------:R1:W-:Y:S04]  /*10420*/  @!P4 LDGSTS.E.BYPASS.LTC128B.128 [R21+0x12a00], desc[UR60][R6.64+0x40], !P0 ;  /* 0x12a000400615cfae */ /* 0x0003e8000c101d7c */
[----:B---34-:R1:W-:Y:S02]  /*10430*/  @!P4 LDGSTS.E.BYPASS.LTC128B.128 [R21+0x15a00], desc[UR60][R6.64+0x80], !P1 ;  /* 0x15a000800615cfae */ /* 0x0183e4000c901d7c */
.L_x_2051:
[----:B------:R-:W-:Y:S01]  /*10440*/  VIADD R10, R10, 0xa0 ;  /* 0x000000a00a0a7836 */ /* 0x000fe20000000000 */
[----:B------:R-:W-:Y:S01]  /*10450*/  BSSY B0, `(.L_x_1958) ;  /* 0x000000c000007945 */ /* 0x000fe20003800000 */
[----:B-1----:R-:W-:-:S03]  /*10460*/  IMAD.MOV.U32 R6, RZ, RZ, 0x1 ;  /* 0x00000001ff067424 */ /* 0x002fc600078e00ff */
[----:B------:R-:W-:-:S13]  /*10470*/  ISETP.GE.AND P3, PT, R10, R3, PT ;  /* 0x000000030a00720c */ /* 0x000fda0003f66270 */
        /* <DEDUP_REMOVED lines=9> */
.L_x_1959:
[----:B------:R-:W-:Y:S05]  /*10510*/  BSYNC B0 ;  /* 0x0000000000007941 */ /* 0x000fea0003800000 */
.L_x_1958:
[----:B------:R-:W-:Y:S01]  /*10520*/  NOP ;  /* 0x0000000000007918 */ /* 0x000fe20000000000 */
[----:B------:R-:W-:Y:S01]  /*10530*/  SYNCS.ARRIVE.TRANS64.RED.A0T1 RZ, [UR38+0x31c00], RZ ;  /* 0x031c00ffffff79a7 */ /* 0x000fe20008200426 */
[----:B-1----:R-:W-:Y:S01]  /*10540*/  SHF.L.U32 R3, R6, 0x1f, RZ ;  /* 0x0000001f06037819 */ /* 0x002fe200000006ff */
[----:B------:R-:W-:Y:S01]  /*10550*/  ARRIVES.LDGSTSBAR.64.TRANSCNT [UR38+0x31c00] ;  /* 0x031c0000ff0079b0 */ /* 0x000fe20008000aa6 */
[----:B------:R-:W-:Y:S01]  /*10560*/  NOP ;  /* 0x0000000000007918 */ /* 0x000fe20000000000 */
[----:B------:R-:W-:Y:S01]  /*10570*/  SYNCS.ARRIVE.TRANS64.A1T0 RZ, [UR38+0x31c00], RZ ;  /* 0x031c00ffffff79a7 */ /* 0x000fe20008100026 */
[----:B------:R-:W-:-:S05]  /*10580*/  VIADD R9, R17, 0xfffffffe ;  /* 0xfffffffe11097836 */ /* 0x000fca0000000000 */
[----:B------:R-:W-:Y:S01]  /*10590*/  ISETP.GE.AND P1, PT, R9, R18, PT ;  /* 0x000000120900720c */ /* 0x000fe20003f26270 */
[----:B------:R-:W1:Y:S02]  /*105a0*/  SYNCS.PHASECHK.TRANS64.TRYWAIT P0, [UR38+0x31c20], R3 ;  /* 0x031c2003ff0075a7 */ /* 0x000e640008000166 */
[----:B-1----:R-:W-:Y:S10]  /*105b0*/  @!P0 BRA `(.L_x_1960) ;  /* 0x0000003000488947 */ /* 0x002ff40003800000 */
.L_x_2052:
[----:B-1----:R-:W-:Y:S01]  /*105c0*/  IMAD.MOV.U32 R3, RZ, RZ, RZ ;  /* 0x000000ffff037224 */ /* 0x002fe200078e00ff */
[----:B------:R-:W-:Y:S06]  /*105d0*/  @!P1 BRA `(.L_x_1961) ;  /* 0x0000001c00689947 */ /* 0x000fec0003800000 */
[----:B------:R-:W-:Y:S01]  /*105e0*/  UIADD3 UR4, UR43, 0x1, URZ ;  /* 0x000000012b047890 */ /* 0x000fe2000fffe03f */
[----:B------:R-:W-:Y:S01]  /*105f0*/  LOP3.LUT R18, RZ, R18, RZ, 0x33, !PT ;  /* 0x00000012ff127212 */ /* 0x000fe200078e33ff */
[----:B------:R-:W-:Y:S01]  /*10600*/  IMAD.MOV.U32 R6, RZ, RZ, R25 ;  /* 0x000000ffff067224 */ /* 0x000fe200078e0019 */
[----:B------:R-:W-:-:S03]  /*10610*/  LOP3.LUT R8, R2, 0x1f, RZ, 0xc0, !PT ;  /* 0x0000001f02087812 */ /* 0x000fc600078ec0ff */
[----:B------:R-:W-:-:S05]  /*10620*/  IMAD R29, R29, UR4, RZ ;  /* 0x000000041d1d7c24 */ /* 0x000fca000f8e02ff */
[----:B------:R-:W-:-:S04]  /*10630*/  VIMNMX R29, R29, UR39, PT ;  /* 0x000000271d1d7c48 */ /* 0x000fc8000bfe0100 */
[----:B------:R-:W-:Y:S01]  /*10640*/  LOP3.LUT R0, RZ, R29, RZ, 0x33, !PT ;  /* 0x0000001dff007212 */ /* 0x000fe200078e33ff */
[----:B------:R-:W-:-:S05]  /*10650*/  IMAD.MOV R5, RZ, RZ, -R29 ;  /* 0x000000ffff057224 */ /* 0x000fca00078e0a1d */
[----:B------:R-:W-:-:S05]  /*10660*/  VIADDMNMX R18, R5, 0x1, R18, !PT ;  /* 0x0000000105127846 */ /* 0x000fca0007800112 */
[----:B------:R-:W-:Y:S02]  /*10670*/  VIADD R5, R18, 0xfffffffe ;  /* 0xfffffffe12057836 */ /* 0x000fe40000000000 */
[----:B------:R-:W-:-:S03]  /*10680*/  IMAD.IADD R11, R29, 0x1, R18 ;  /* 0x000000011d0b7824 */ /* 0x000fc600078e0212 */
[----:B------:R-:W-:Y:S01]  /*10690*/  ISETP.NE.AND P0, PT, R5, R0, PT ;  /* 0x000000000500720c */ /* 0x000fe20003f05270 */
[----:B------:R-:W-:Y:S01]  /*106a0*/  IMAD.MOV.U32 R0, RZ, RZ, 0x1 ;  /* 0x00000001ff007424 */ /* 0x000fe200078e00ff */
[----:B------:R-:W-:-:S11]  /*106b0*/  LOP3.LUT R10, R11, 0x1, RZ, 0xc0, !PT ;  /* 0x000000010b0a7812 */ /* 0x000fd600078ec0ff */
[----:B------:R-:W-:Y:S05]  /*106c0*/  @!P0 BRA `(.L_x_1962) ;  /* 0x0000001000d48947 */ /* 0x000fea0003800000 */
[----:B------:R-:W-:Y:S01]  /*106d0*/  BSSY B0, `(.L_x_1962) ;  /* 0x0000134000007945 */ /* 0x000fe20003800000 */
[----:B------:R-:W-:Y:S02]  /*106e0*/  IMAD.IADD R11, R11, 0x1, -R10 ;  /* 0x000000010b0b7824 */ /* 0x000fe400078e0a0a */
[----:B------:R-:W-:Y:S02]  /*106f0*/  IMAD.MOV.U32 R12, RZ, RZ, 0x1 ;  /* 0x00000001ff0c7424 */ /* 0x000fe400078e00ff */
[----:B------:R-:W-:-:S07]  /*10700*/  IMAD.MOV.U32 R6, RZ, RZ, R25 ;  /* 0x000000ffff067224 */ /* 0x000fce00078e0019 */
.L_x_1997:
[----:B------:R-:W2:Y:S01]  /*10710*/  LDL R0, [R1] ;  /* 0x0000000001007983 */ /* 0x000ea20000100800 */
[----:B------:R-:W-:Y:S01]  /*10720*/  VIADD R11, R11, 0xfffffffe ;  /* 0xfffffffe0b0b7836 */ /* 0x000fe20000000000 */
[----:B------:R-:W-:Y:S04]  /*10730*/  BSSY B1, `(.L_x_1963) ;  /* 0x0000094000017945 */ /* 0x000fe80003800000 */
[----:B------:R-:W-:Y:S02]  /*10740*/  ISETP.NE.AND P1, PT, R11, RZ, PT ;  /* 0x000000ff0b00720c */ /* 0x000fe40003f25270 */
[----:B--2---:R-:W-:-:S13]  /*10750*/  ISETP.NE.AND P0, PT, R0, RZ, PT ;  /* 0x000000ff0000720c */ /* 0x004fda0003f05270 */
[----:B------:R-:W-:Y:S05]  /*10760*/  @!P0 BRA `(.L_x_1964) ;  /* 0x0000000800408947 */ /* 0x000fea0003800000 */
[----:B------:R-:W-:Y:S01]  /*10770*/  ISETP.NE.AND P0, PT, R28, RZ, PT ;  /* 0x000000ff1c00720c */ /* 0x000fe20003f05270 */
[----:B------:R-:W-:Y:S01]  /*10780*/  IMAD.MOV.U32 R14, RZ, RZ, R9 ;  /* 0x000000ffff0e7224 */ /* 0x000fe200078e0009 */
[----:B------:R-:W-:-:S11]  /*10790*/  SHF.L.U32 R0, R12, 0x1f, RZ ;  /* 0x0000001f0c007819 */ /* 0x000fd600000006ff */
[----:B------:R-:W-:Y:S05]  /*107a0*/  @!P0 BRA `(.L_x_1965) ;  /* 0x00000000004c8947 */ /* 0x000fea0003800000 */
        /* <DEDUP_REMOVED lines=19> */
.L_x_1965:
[----:B------:R-:W2:Y:S01]  /*108e0*/  SYNCS.PHASECHK.TRANS64.TRYWAIT P0, [UR38+0x31c48], R0 ;  /* 0x031c4800ff0075a7 */ /* 0x000ea20008000166 */
[----:B------:R-:W-:Y:S01]  /*108f0*/  BSSY B2, `(.L_x_1966) ;  /* 0x0000003000027945 */ /* 0x000fe20003800000 */
[----:B------:R-:W-:-:S03]  /*10900*/  ISETP.NE.AND P2, PT, R23, RZ, PT ;  /* 0x000000ff1700720c */ /* 0x000fc60003f45270 */
[----:B--2---:R-:W-:Y:S10]  /*10910*/  @!P0 BRA `(.L_x_1967) ;  /* 0x0000002c00888947 */ /* 0x004ff40003800000 */
.L_x_2053:
[----:B------:R-:W-:Y:S05]  /*10920*/  BSYNC B2 ;  /* 0x0000000000027941 */ /* 0x000fea0003800000 */
.L_x_1966:
[----:B------:R-:W-:Y:S04]  /*10930*/  BSSY B2, `(.L_x_1968) ;  /* 0x0000007000027945 */ /* 0x000fe80003800000 */
[----:B------:R-:W-:Y:S05]  /*10940*/  @P2 BRA `(.L_x_1969) ;  /* 0x0000000000142947 */ /* 0x000fea0003800000 */
[----:B------:R-:W-:Y:S01]  /*10950*/  ISETP.NE.AND P0, PT, R8, RZ, PT ;  /* 0x000000ff0800720c */ /* 0x000fe20003f05270 */
[----:B-1----:R-:W-:-:S04]  /*10960*/  IMAD.MOV.U32 R4, RZ, RZ, 0x6c00 ;  /* 0x00006c00ff047424 */ /* 0x002fc800078e00ff */
[----:B------:R2:W-:Y:S08]  /*10970*/  SYNCS.ARRIVE.TRANS64 RZ, [UR38+0x31c38], R4 ;  /* 0x031c3804ffff79a7 */ /* 0x0005f00008000026 */
[----:B--2---:R-:W-:Y:S05]  /*10980*/  @!P0 BRA `(.L_x_1969) ;  /* 0x0000000000048947 */ /* 0x004fea0003800000 */
[----:B------:R-:W-:Y:S01]  /*10990*/  BPT.TRAP 0x1 ;  /* 0x000000040000795c */ /* 0x000fe20000300000 */
.L_x_1969:
[----:B------:R-:W-:Y:S05]  /*109a0*/  BSYNC B2 ;  /* 0x0000000000027941 */ /* 0x000fea0003800000 */
.L_x_1968:
[----:B------:R-:W-:Y:S01]  /*109b0*/  IMAD.MOV.U32 R7, RZ, RZ, RZ ;  /* 0x000000ffff077224 */ /* 0x000fe200078e00ff */
        /* <DEDUP_REMOVED lines=10> */
.L_x_1970:
        /* <DEDUP_REMOVED lines=13> */
.L_x_1971:
        /* <DEDUP_REMOVED lines=15> */
.L_x_1972:
        /* <DEDUP_REMOVED lines=12> */
.L_x_2054:
[----:B------:R-:W-:Y:S05]  /*10ce0*/  BSYNC B2 ;  /* 0x0000000000027941 */ /* 0x000fea0003800000 */
.L_x_1973:
        /* <DEDUP_REMOVED lines=9> */
.L_x_1976:
[----:B------:R-:W-:Y:S05]  /*10d80*/  BSYNC B2 ;  /* 0x0000000000027941 */ /* 0x000fea0003800000 */
.L_x_1975:
        /* <DEDUP_REMOVED lines=10> */
.L_x_1977:
        /* <DEDUP_REMOVED lines=13> */
.L_x_1978:
        /* <DEDUP_REMOVED lines=13> */
.L_x_1979:
        /* <DEDUP_REMOVED lines=10> */
.L_x_1964:
[----:B------:R-:W-:Y:S05]  /*11070*/  BSYNC B1 ;  /* 0x0000000000017941 */ /* 0x000fea0003800000 */
.L_x_1963:
[----:B------:R-:W2:Y:S01]  /*11080*/  LDL R0, [R1] ;  /* 0x0000000001007983 */ /* 0x000ea20000100800 */
[----:B------:R-:W-:Y:S01]  /*11090*/  BSSY B1, `(.L_x_1980) ;  /* 0x0000094000017945 */ /* 0x000fe20003800000 */
[----:B--2---:R-:W-:Y:S02]  /*110a0*/  ISETP.NE.AND P0, PT, R0, RZ, PT ;  /* 0x000000ff0000720c */ /* 0x004fe40003f05270 */
[----:B------:R-:W-:-:S11]  /*110b0*/  LOP3.LUT R0, R12, 0x1, RZ, 0x3c, !PT ;  /* 0x000000010c007812 */ /* 0x000fd600078e3cff */
[----:B------:R-:W-:Y:S05]  /*110c0*/  @!P0 BRA `(.L_x_1981) ;  /* 0x0000000800408947 */ /* 0x000fea0003800000 */
[----:B------:R-:W-:Y:S01]  /*110d0*/  ISETP.NE.AND P0, PT, R28, RZ, PT ;  /* 0x000000ff1c00720c */ /* 0x000fe20003f05270 */
[----:B------:R-:W-:Y:S01]  /*110e0*/  VIADD R13, R9, 0xffffffff ;  /* 0xffffffff090d7836 */ /* 0x000fe20000000000 */
        /* <DEDUP_REMOVED lines=21> */
.L_x_1982:
[----:B------:R-:W2:Y:S01]  /*11240*/  SYNCS.PHASECHK.TRANS64.TRYWAIT P0, [UR38+0x31c40], R14 ;  /* 0x031c400eff0075a7 */ /* 0x000ea20008000166 */
[----:B------:R-:W-:Y:S01]  /*11250*/  BSSY B2, `(.L_x_1983) ;  /* 0x0000003000027945 */ /* 0x000fe20003800000 */
[----:B------:R-:W-:-:S03]  /*11260*/  ISETP.NE.AND P2, PT, R23, RZ, PT ;  /* 0x000000ff1700720c */ /* 0x000fc60003f45270 */
[----:B--2---:R-:W-:Y:S10]  /*11270*/  @!P0 BRA `(.L_x_1984) ;  /* 0x0000002400608947 */ /* 0x004ff40003800000 */
.L_x_2055:
[----:B------:R-:W-:Y:S05]  /*11280*/  BSYNC B2 ;  /* 0x0000000000027941 */ /* 0x000fea0003800000 */
.L_x_1983:
[----:B------:R-:W-:Y:S04]  /*11290*/  BSSY B2, `(.L_x_1985) ;  /* 0x0000007000027945 */ /* 0x000fe80003800000 */
[----:B------:R-:W-:Y:S05]  /*112a0*/  @P2 BRA `(.L_x_1986) ;  /* 0x0000000000142947 */ /* 0x000fea0003800000 */
[----:B------:R-:W-:Y:S01]  /*112b0*/  ISETP.NE.AND P0, PT, R8, RZ, PT ;  /* 0x000000ff0800720c */ /* 0x000fe20003f05270 */
[----:B-1----:R-:W-:-:S04]  /*112c0*/  IMAD.MOV.U32 R4, RZ, RZ, 0x6c00 ;  /* 0x00006c00ff047424 */ /* 0x002fc800078e00ff */
[----:B------:R2:W-:Y:S08]  /*112d0*/  SYNCS.ARRIVE.TRANS64 RZ, [UR38+0x31c30], R4 ;  /* 0x031c3004ffff79a7 */ /* 0x0005f00008000026 */
[----:B--2---:R-:W-:Y:S05]  /*112e0*/  @!P0 BRA `(.L_x_1986) ;  /* 0x0000000000048947 */ /* 0x004fea0003800000 */
[----:B------:R-:W-:Y:S01]  /*112f0*/  BPT.TRAP 0x1 ;  /* 0x000000040000795c */ /* 0x000fe20000300000 */
.L_x_1986:
[----:B------:R-:W-:Y:S05]  /*11300*/  BSYNC B2 ;  /* 0x0000000000027941 */ /* 0x000fea0003800000 */
.L_x_1985:
        /* <DEDUP_REMOVED lines=11> */
.L_x_1987:
        /* <DEDUP_REMOVED lines=14> */
.L_x_1988:
        /* <DEDUP_REMOVED lines=14> */
.L_x_1989:
        /* <DEDUP_REMOVED lines=12> */
.L_x_2056:
[----:B------:R-:W-:Y:S05]  /*11640*/  BSYNC B2 ;  /* 0x0000000000027941 */ /* 0x000fea0003800000 */
.L_x_1990:
        /* <DEDUP_REMOVED lines=9> */
.L_x_1993:
[----:B------:R-:W-:Y:S05]  /*116e0*/  BSYNC B2 ;  /* 0x0000000000027941 */ /* 0x000fea0003800000 */
.L_x_1992:
        /* <DEDUP_REMOVED lines=10> */
.L_x_1994:
        /* <DEDUP_REMOVED lines=13> */
.L_x_1995:
        /* <DEDUP_REMOVED lines=13> */
.L_x_1996:
        /* <DEDUP_REMOVED lines=10> */
.L_x_1981:
[----:B------:R-:W-:Y:S05]  /*119d0*/  BSYNC B1 ;  /* 0x0000000000017941 */ /* 0x000fea0003800000 */
.L_x_1980:
[----:B------:R-:W-:Y:S02]  /*119e0*/  VIADD R9, R9, 0xfffffffe ;  /* 0xfffffffe09097836 */ /* 0x000fe40000000000 */
[----:B------:R-:W-:Y:S01]  /*119f0*/  IMAD.MOV.U32 R12, RZ, RZ, R0 ;  /* 0x000000ffff0c7224 */ /* 0x000fe200078e0000 */
[----:B------:R-:W-:Y:S06]  /*11a00*/  @P1 BRA `(.L_x_1997) ;  /* 0xffffffec00401947 */ /* 0x000fec000383ffff */
[----:B------:R-:W-:Y:S05]  /*11a10*/  BSYNC B0 ;  /* 0x0000000000007941 */ /* 0x000fea0003800000 */
.L_x_1962:
[----:B------:R-:W-:Y:S01]  /*11a20*/  ISETP.NE.AND P0, PT, R10, RZ, PT ;  /* 0x000000ff0a00720c */ /* 0x000fe20003f05270 */
[----:B------:R-:W-:-:S12]  /*11a30*/  BSSY B0, `(.L_x_1961) ;  /* 0x0000094000007945 */ /* 0x000fd80003800000 */
[----:B------:R-:W-:Y:S05]  /*11a40*/  @!P0 BRA `(.L_x_1998) ;  /* 0x0000000800488947 */ /* 0x000fea0003800000 */
[----:B------:R-:W2:Y:S01]  /*11a50*/  LDL R4, [R1] ;  /* 0x0000000001047983 */ /* 0x000ea20000100800 */
[----:B------:R-:W-:Y:S01]  /*11a60*/  IMAD.MOV.U32 R3, RZ, RZ, 0x1 ;  /* 0x00000001ff037424 */ /* 0x000fe200078e00ff */
[----:B--2---:R-:W-:-:S13]  /*11a70*/  ISETP.NE.AND P1, PT, R4, RZ, PT ;  /* 0x000000ff0400720c */ /* 0x004fda0003f25270 */
[----:B------:R-:W-:Y:S05]  /*11a80*/  @!P1 BRA `(.L_x_1998) ;  /* 0x0000000800389947 */ /* 0x000fea0003800000 */
[----:B------:R-:W-:Y:S02]  /*11a90*/  ISETP.NE.AND P1, PT, R28, RZ, PT ;  /* 0x000000ff1c00720c */ /* 0x000fe40003f25270 */
        /* <DEDUP_REMOVED lines=21> */
.L_x_1999:
[----:B------:R-:W2:Y:S01]  /*11bf0*/  SYNCS.PHASECHK.TRANS64.TRYWAIT P0, [UR38+0x31c48], R10 ;  /* 0x031c480aff0075a7 */ /* 0x000ea20008000166 */
[----:B------:R-:W-:Y:S01]  /*11c00*/  BSSY B1, `(.L_x_2000) ;  /* 0x0000003000017945 */ /* 0x000fe20003800000 */
[----:B------:R-:W-:-:S03]  /*11c10*/  ISETP.NE.AND P1, PT, R23, RZ, PT ;  /* 0x000000ff1700720c */ /* 0x000fc60003f25270 */
[----:B--2---:R-:W-:Y:S10]  /*11c20*/  @!P0 BRA `(.L_x_2001) ;  /* 0x0000001c00248947 */ /* 0x004ff40003800000 */
.L_x_2057:
[----:B------:R-:W-:Y:S05]  /*11c30*/  BSYNC B1 ;  /* 0x0000000000017941 */ /* 0x000fea0003800000 */
.L_x_2000:
[----:B------:R-:W-:Y:S04]  /*11c40*/  BSSY B1, `(.L_x_2002) ;  /* 0x0000007000017945 */ /* 0x000fe80003800000 */
[----:B------:R-:W-:Y:S05]  /*11c50*/  @P1 BRA `(.L_x_2003) ;  /* 0x0000000000141947 */ /* 0x000fea0003800000 */
[----:B------:R-:W-:Y:S01]  /*11c60*/  ISETP.NE.AND P0, PT, R8, RZ, PT ;  /* 0x000000ff0800720c */ /* 0x000fe20003f05270 */
[----:B-1----:R-:W-:-:S04]  /*11c70*/  IMAD.MOV.U32 R4, RZ, RZ, 0x6c00 ;  /* 0x00006c00ff047424 */ /* 0x002fc800078e00ff */
[----:B------:R2:W-:Y:S08]  /*11c80*/  SYNCS.ARRIVE.TRANS64 RZ, [UR38+0x31c38], R4 ;  /* 0x031c3804ffff79a7 */ /* 0x0005f00008000026 */
[----:B--2---:R-:W-:Y:S05]  /*11c90*/  @!P0 BRA `(.L_x_2003) ;  /* 0x0000000000048947 */ /* 0x004fea0003800000 */
[----:B------:R-:W-:Y:S01]  /*11ca0*/  BPT.TRAP 0x1 ;  /* 0x000000040000795c */ /* 0x000fe20000300000 */
.L_x_2003:
[----:B------:R-:W-:Y:S05]  /*11cb0*/  BSYNC B1 ;  /* 0x0000000000017941 */ /* 0x000fea0003800000 */
.L_x_2002:
        /* <DEDUP_REMOVED lines=11> */
.L_x_2004:
        /* <DEDUP_REMOVED lines=14> */
.L_x_2005:
        /* <DEDUP_REMOVED lines=14> */
.L_x_2006:
        /* <DEDUP_REMOVED lines=11> */
.L_x_2058:
[----:B------:R-:W-:Y:S05]  /*11fe0*/  BSYNC B1 ;  /* 0x0000000000017941 */ /* 0x000fea0003800000 */
.L_x_2007:
        /* <DEDUP_REMOVED lines=9> */
.L_x_2010:
[----:B------:R-:W-:Y:S05]  /*12080*/  BSYNC B1 ;  /* 0x0000000000017941 */ /* 0x000fea0003800000 */
.L_x_2009:
        /* <DEDUP_REMOVED lines=10> */
.L_x_2011:
        /* <DEDUP_REMOVED lines=13> */
.L_x_2012:
        /* <DEDUP_REMOVED lines=13> */
.L_x_2013:
        /* <DEDUP_REMOVED lines=10> */
.L_x_1998:
[----:B------:R-:W-:Y:S05]  /*12370*/  BSYNC B0 ;  /* 0x0000000000007941 */ /* 0x000fea0003800000 */
.L_x_1961:
[----:B------:R-:W2:Y:S01]  /*12380*/  LDL.LU R4, [R1] ;  /* 0x0000000001047983 */ /* 0x000ea20000300800 */
[----:B------:R-:W-:Y:S01]  /*12390*/  BSSY B0, `(.L_x_2014) ;  /* 0x0000041000007945 */ /* 0x000fe20003800000 */
[----:B--2---:R-:W-:-:S13]  /*123a0*/  ISETP.NE.AND P0, PT, R4, RZ, PT ;  /* 0x000000ff0400720c */ /* 0x004fda0003f05270 */
[----:B------:R-:W-:Y:S05]  /*123b0*/  @!P0 BRA `(.L_x_2015) ;  /* 0x0000000000f88947 */ /* 0x000fea0003800000 */
[----:B------:R-:W-:Y:S01]  /*123c0*/  LEA R5, R3, UR38, 0x3 ;  /* 0x0000002603057c11 */ /* 0x000fe2000f8e18ff */
[----:B------:R-:W-:Y:S01]  /*123d0*/  BSSY B1, `(.L_x_2016) ;  /* 0x0000005000017945 */ /* 0x000fe20003800000 */
[----:B------:R-:W-:Y:S02]  /*123e0*/  SHF.L.U32 R4, R0, 0x1f, RZ ;  /* 0x0000001f00047819 */ /* 0x000fe400000006ff */
[----:B------:R-:W-:Y:S02]  /*123f0*/  ISETP.NE.AND P1, PT, R23, RZ, PT ;  /* 0x000000ff1700720c */ /* 0x000fe40003f25270 */
[----:B------:R-:W1:Y:S02]  /*12400*/  SYNCS.PHASECHK.TRANS64.TRYWAIT P0, [R5+URZ+0x31c60], R4 ;  /* 0x031c6004050075a7 */ /* 0x000e64000800017f */
[----:B-1----:R-:W-:Y:S09]  /*12410*/  @!P0 BRA `(.L_x_2017) ;  /* 0x0000001400588947 */ /* 0x002ff20003800000 */
.L_x_2059:
[----:B------:R-:W-:Y:S05]  /*12420*/  BSYNC B1 ;  /* 0x0000000000017941 */ /* 0x000fea0003800000 */
.L_x_2016:
[----:B------:R-:W-:Y:S04]  /*12430*/  BSSY B1, `(.L_x_2018) ;  /* 0x0000007000017945 */ /* 0x000fe80003800000 */
[----:B------:R-:W-:Y:S05]  /*12440*/  @P1 BRA `(.L_x_2019) ;  /* 0x0000000000141947 */ /* 0x000fea0003800000 */
[----:B------:R-:W-:Y:S01]  /*12450*/  LOP3.LUT P0, RZ, R2, 0x1f, RZ, 0xc0, !PT ;  /* 0x0000001f02ff7812 */ /* 0x000fe2000780c0ff */
[----:B-1----:R-:W-:-:S04]  /*12460*/  IMAD.MOV.U32 R4, RZ, RZ, 0x6c00 ;  /* 0x00006c00ff047424 */ /* 0x002fc800078e00ff */
[----:B------:R2:W-:Y:S08]  /*12470*/  SYNCS.ARRIVE.TRANS64 RZ, [R5+URZ+0x31c50], R4 ;  /* 0x031c500405ff79a7 */ /* 0x0005f0000800003f */
[----:B------:R-:W-:Y:S05]  /*12480*/  @!P0 BRA `(.L_x_2019) ;  /* 0x0000000000048947 */ /* 0x000fea0003800000 */
[----:B------:R-:W-:Y:S01]  /*12490*/  BPT.TRAP 0x1 ;  /* 0x000000040000795c */ /* 0x000fe20000300000 */
.L_x_2019:
[----:B------:R-:W-:Y:S05]  /*124a0*/  BSYNC B1 ;  /* 0x0000000000017941 */ /* 0x000fea0003800000 */
.L_x_2018:
        /* <DEDUP_REMOVED lines=13> */
.L_x_2020:
        /* <DEDUP_REMOVED lines=13> */
.L_x_2021:
        /* <DEDUP_REMOVED lines=13> */
.L_x_2022:
        /* <DEDUP_REMOVED lines=8> */
.L_x_2015:
[----:B------:R-:W-:Y:S05]  /*127a0*/  BSYNC B0 ;  /* 0x0000000000007941 */ /* 0x000fea0003800000 */
.L_x_2014:
[----:B------:R-:W-:Y:S02]  /*127b0*/  VIADD R3, R3, 0x1 ;  /* 0x0000000103037836 */ /* 0x000fe40000000000 */
[----:B-12---:R-:W-:-:S03]  /*127c0*/  IMAD.MOV.U32 R4, RZ, RZ, RZ ;  /* 0x000000ffff047224 */ /* 0x006fc600078e00ff */
[----:B------:R-:W-:-:S04]  /*127d0*/  ISETP.NE.AND P0, PT, R3, 0x2, PT ;  /* 0x000000020300780c */ /* 0x000fc80003f05270 */
[----:B------:R-:W-:Y:S02]  /*127e0*/  SEL R5, RZ, 0x1, P0 ;  /* 0x00000001ff057807 */ /* 0x000fe40000000000 */
[----:B------:R-:W-:Y:S02]  /*127f0*/  SEL R3, R3, RZ, P0 ;  /* 0x000000ff03037207 */ /* 0x000fe40000000000 */
[----:B------:R-:W-:-:S07]  /*12800*/  LOP3.LUT R0, R0, R5, RZ, 0x3c, !PT ;  /* 0x0000000500007212 */ /* 0x000fce00078e3cff */
.L_x_1945:
[----:B------:R-:W1:Y:S01]  /*12810*/  S2R R5, SR_CgaCtaId ;  /* 0x0000000000057919 */ /* 0x000e620000008800 */
[----:B------:R-:W-:Y:S02]  /*12820*/  MOV R2, 0x400 ;  /* 0x0000040000027802 */ /* 0x000fe40000000f00 */
[----:B------:R-:W-:Y:S02]  /*12830*/  SHF.L.U32 R4, R4, 0x1f, RZ ;  /* 0x0000001f04047819 */ /* 0x000fe400000006ff */
[----:B-1----:R-:W-:-:S04]  /*12840*/  LEA R17, R5, R2, 0x18 ;  /* 0x0000000205117211 */ /* 0x002fc800078ec0ff */
[----:B------:R-:W1:Y:S02]  /*12850*/  SYNCS.PHASECHK.TRANS64.TRYWAIT P0, [R17+URZ+0x31c20], R4 ;  /* 0x031c2004110075a7 */ /* 0x000e64000800017f */
[----:B-1----:R-:W-:Y:S05]  /*12860*/  @!P0 BRA `(.L_x_2023) ;  /* 0x0000001000588947 */ /* 0x002fea0003800000 */
.L_x_2060:
[----:B------:R-:W-:-:S03]  /*12870*/  UMOV UR4, 0xffffffff ;  /* 0xffffffff00047882 */ /* 0x000fc60000000000 */
[----:B------:R-:W-:Y:S05]  /*12880*/  BRA.DIV UR4, `(.L_x_2024) ;  /* 0x0000001204647947 */ /* 0x000fea000b800000 */
[----:B------:R2:W3:Y:S02]  /*12890*/  SHFL.IDX PT, R14, R26, RZ, 0x1f ;  /* 0x00001fff1a0e7589 */ /* 0x0004e400000e0000 */
.L_x_2063:
[----:B---3--:R-:W-:-:S13]  /*128a0*/  ISETP.NE.AND P0, PT, R14, RZ, PT ;  /* 0x000000ff0e00720c */ /* 0x008fda0003f05270 */
[----:B------:R-:W-:Y:S05]  /*128b0*/  @P0 BRA `(.L_x_1907) ;  /* 0x0000000000840947 */ /* 0x000fea0003800000 */
[----:B------:R-:W-:-:S03]  /*128c0*/  UMOV UR4, 0xffffffff ;  /* 0xffffffff00047882 */ /* 0x000fc60000000000 */
[----:B------:R-:W-:Y:S05]  /*128d0*/  BRA.DIV UR4, `(.L_x_2025) ;  /* 0x0000001204787947 */ /* 0x000fea000b800000 */
[----:B------:R-:W-:-:S13]  /*128e0*/  ELECT P6, URZ, PT ;  /* 0x00000000003f782f */ /* 0x000fda00038c0000 */
.L_x_2066:
[----:B------:R-:W-:Y:S05]  /*128f0*/  @!P6 BRA `(.L_x_1907) ;  /* 0x000000000074e947 */ /* 0x000fea0003800000 */
[----:B------:R-:W-:-:S04]  /*12900*/  LOP3.LUT R22, R22, 0x2, RZ, 0xfc, !PT ;  /* 0x0000000216167812 */ /* 0x000fc800078efcff */
[----:B------:R-:W-:-:S13]  /*12910*/  ISETP.NE.AND P2, PT, R22, 0x3, PT ;  /* 0x000000031600780c */ /* 0x000fda0003f45270 */
[----:B------:R-:W-:Y:S05]  /*12920*/  @!P2 BRA `(.L_x_2026) ;  /* 0x000000000004a947 */ /* 0x000fea0003800000 */
[----:B------:R-:W-:Y:S01]  /*12930*/  BPT.TRAP 0x1 ;  /* 0x000000040000795c */ /* 0x000fe20000300000 */
.L_x_2026:
[----:B------:R-:W-:Y:S01]  /*12940*/  VIADD R6, R17, 0x31c40 ;  /* 0x00031c4011067836 */ /* 0x000fe20000000000 */
[----:B-1----:R-:W-:Y:S01]  /*12950*/  SHF.L.U32 R4, R0, 0x1f, RZ ;  /* 0x0000001f00047819 */ /* 0x002fe200000006ff */
        /* <DEDUP_REMOVED lines=10> */
.L_x_2067:
[----:B------:R-:W3:Y:S02]  /*12a00*/  SYNCS.PHASECHK.TRANS64.TRYWAIT P0, [R5+URZ], R2 ;  /* 0x00000002050075a7 */ /* 0x000ee4000800017f */
[----:B---3--:R-:W-:Y:S05]  /*12a10*/  @!P0 BRA `(.L_x_2028) ;  /* 0x00000010005c8947 */ /* 0x008fea0003800000 */
.L_x_2068:
[----:B------:R-:W-:Y:S05]  /*12a20*/  @!P2 BRA `(.L_x_2029) ;  /* 0x000000000004a947 */ /* 0x000fea0003800000 */
[----:B------:R-:W-:Y:S01]  /*12a30*/  BPT.TRAP 0x1 ;  /* 0x000000040000795c */ /* 0x000fe20000300000 */
.L_x_2029:
[----:B------:R-:W-:-:S04]  /*12a40*/  VIADD R0, R17, 0x31c60 ;  /* 0x00031c6011007836 */ /* 0x000fc80000000000 */
[----:B------:R-:W-:-:S04]  /*12a50*/  IMAD R3, R3, 0x8, R0 ;  /* 0x0000000803037824 */ /* 0x000fc800078e0200 */
[----:B------:R-:W4:Y:S02]  /*12a60*/  SYNCS.PHASECHK.TRANS64.TRYWAIT P0, [R3+URZ], R4 ;  /* 0x00000004030075a7 */ /* 0x000f24000800017f */
[----:B----4-:R-:W-:Y:S05]  /*12a70*/  @!P0 BRA `(.L_x_2030) ;  /* 0x0000001000588947 */ /* 0x010fea0003800000 */
.L_x_2069:
[----:B------:R-:W-:-:S07]  /*12a80*/  IMAD R9, R9, 0x8, R0 ;  /* 0x0000000809097824 */ /* 0x000fce00078e0200 */
.L_x_2031:
[----:B------:R0:W0:Y:S02]  /*12a90*/  SYNCS.PHASECHK.TRANS64.TRYWAIT P0, [R9+URZ], R2 ;  /* 0x00000002090075a7 */ /* 0x000024000800017f */
[----:B0-----:R-:W-:Y:S05]  /*12aa0*/  @!P0 NANOSLEEP.SYNCS 0x989680 ;  /* 0x009896800000895d */ /* 0x001fea0003900000 */
[----:B------:R-:W0:Y:S02]  /*12ab0*/  @!P0 SYNCS.PHASECHK.TRANS64 P0, [R9+URZ], R2 ;  /* 0x00000002090085a7 */ /* 0x000e24000800007f */
[----:B0-----:R-:W-:Y:S05]  /*12ac0*/  @!P0 BRA `(.L_x_2031) ;  /* 0xfffffffc00f08947 */ /* 0x001fea000383ffff */
.L_x_1907:
[----:B------:R-:W-:Y:S05]  /*12ad0*/  BSYNC B6 ;  /* 0x0000000000067941 */ /* 0x000fea0003800000 */
.L_x_1904:
[----:B------:R-:W-:Y:S05]  /*12ae0*/  EXIT ;  /* 0x000000000000794d */ /* 0x000fea0003800000 */
.L_x_1911:
[----:B-1----:R-:W-:-:S04]  /*12af0*/  IMAD.U32 R3, RZ, RZ, UR56 ;  /* 0x00000038ff037e24 */ /* 0x002fc8000f8e00ff */
[----:B------:R1:W2:Y:S03]  /*12b00*/  SYNCS.PHASECHK.TRANS64.TRYWAIT P1, [R3+URZ+0x31c00], R0 ;  /* 0x031c0000030075a7 */ /* 0x0002a6000802017f */
[----:B--2---:R-:W-:Y:S05]  /*12b10*/  @!P1 NANOSLEEP.SYNCS 0x989680 ;  /* 0x009896800000995d */ /* 0x004fea0003900000 */
[----:B------:R-:W2:Y:S02]  /*12b20*/  @!P1 SYNCS.PHASECHK.TRANS64 P1, [R3+URZ+0x31c00], R0 ;  /* 0x031c0000030095a7 */ /* 0x000ea4000802007f */
[----:B--2---:R-:W-:Y:S05]  /*12b30*/  @!P1 BRA `(.L_x_1911) ;  /* 0xfffffffc00ec9947 */ /* 0x004fea000383ffff */
[----:B------:R-:W-:Y:S05]  /*12b40*/  BRA `(.L_x_2032) ;  /* 0xfffffee400fc7947 */ /* 0x000fea000383ffff */
.L_x_1915:
[----:B-1----:R-:W-:-:S04]  /*12b50*/  IMAD.U32 R3, RZ, RZ, UR56 ;  /* 0x00000038ff037e24 */ /* 0x002fc8000f8e00ff */
[----:B------:R1:W3:Y:S03]  /*12b60*/  SYNCS.PHASECHK.TRANS64.TRYWAIT P2, [R3+URZ+0x31c30], R0 ;  /* 0x031c3000030075a7 */ /* 0x0002e6000804017f */
[----:B---3--:R-:W-:Y:S05]  /*12b70*/  @!P2 NANOSLEEP.SYNCS 0x989680 ;  /* 0x009896800000a95d */ /* 0x008fea0003900000 */
[----:B------:R-:W3:Y:S02]  /*12b80*/  @!P2 SYNCS.PHASECHK.TRANS64 P2, [R3+URZ+0x31c30], R0 ;  /* 0x031c30000300a5a7 */ /* 0x000ee4000804007f */
[----:B---3--:R-:W-:Y:S05]  /*12b90*/  @!P2 BRA `(.L_x_1915) ;  /* 0xfffffffc00eca947 */ /* 0x008fea000383ffff */
[----:B------:R-:W-:Y:S05]  /*12ba0*/  BRA `(.L_x_1914) ;  /* 0xfffffee800107947 */ /* 0x000fea000383ffff */
.L_x_1920:
[----:B-1----:R-:W-:-:S04]  /*12bb0*/  IMAD.U32 R12, RZ, RZ, UR6 ;  /* 0x00000006ff0c7e24 */ /* 0x002fc8000f8e00ff */
[----:B------:R1:W2:Y:S03]  /*12bc0*/  SYNCS.PHASECHK.TRANS64.TRYWAIT P3, [R12+URZ+0x31c30], R3 ;  /* 0x031c30030c0075a7 */ /* 0x0002a6000806017f */
[----:B--2---:R-:W-:Y:S05]  /*12bd0*/  @!P3 NANOSLEEP.SYNCS 0x989680 ;  /* 0x009896800000b95d */ /* 0x004fea0003900000 */
[----:B------:R-:W2:Y:S02]  /*12be0*/  @!P3 SYNCS.PHASECHK.TRANS64 P3, [R12+URZ+0x31c30], R3 ;  /* 0x031c30030c00b5a7 */ /* 0x000ea4000806007f */
[----:B--2---:R-:W-:Y:S05]  /*12bf0*/  @!P3 BRA `(.L_x_1920) ;  /* 0xfffffffc00ecb947 */ /* 0x004fea000383ffff */
[----:B------:R-:W-:Y:S05]  /*12c00*/  BRA `(.L_x_1917) ;  /* 0xffffff24005c7947 */ /* 0x000fea000383ffff */
.L_x_1924:
[----:B-1----:R-:W-:-:S04]  /*12c10*/  IMAD.U32 R12, RZ, RZ, UR6 ;  /* 0x00000006ff0c7e24 */ /* 0x002fc8000f8e00ff */
[----:B------:R1:W2:Y:S03]  /*12c20*/  SYNCS.PHASECHK.TRANS64.TRYWAIT P3, [R12+URZ+0x31c50], R3 ;  /* 0x031c50030c0075a7 */ /* 0x0002a6000806017f */
[----:B--2---:R-:W-:Y:S05]  /*12c30*/  @!P3 NANOSLEEP.SYNCS 0x989680 ;  /* 0x009896800000b95d */ /* 0x004fea0003900000 */
[----:B------:R-:W2:Y:S02]  /*12c40*/  @!P3 SYNCS.PHASECHK.TRANS64 P3, [R12+URZ+0x31c50], R3 ;  /* 0x031c50030c00b5a7 */ /* 0x000ea4000806007f */
[----:B--2---:R-:W-:Y:S05]  /*12c50*/  @!P3 BRA `(.L_x_1924) ;  /* 0xfffffffc00ecb947 */ /* 0x004fea000383ffff */
[----:B------:R-:W-:Y:S05]  /*12c60*/  BRA `(.L_x_1921) ;  /* 0xffffff3800fc7947 */ /* 0x000fea000383ffff */
.L_x_1930:
[----:B-1----:R-:W-:-:S04]  /*12c70*/  IMAD.U32 R3, RZ, RZ, UR5 ;  /* 0x00000005ff037e24 */ /* 0x002fc8000f8e00ff */
[----:B------:R1:W2:Y:S03]  /*12c80*/  SYNCS.PHASECHK.TRANS64.TRYWAIT P2, [R3+URZ+0x31c30], R0 ;  /* 0x031c3000030075a7 */ /* 0x0002a6000804017f */
[----:B--2---:R-:W-:Y:S05]  /*12c90*/  @!P2 NANOSLEEP.SYNCS 0x989680 ;  /* 0x009896800000a95d */ /* 0x004fea0003900000 */
[----:B------:R-:W2:Y:S02]  /*12ca0*/  @!P2 SYNCS.PHASECHK.TRANS64 P2, [R3+URZ+0x31c30], R0 ;  /* 0x031c30000300a5a7 */ /* 0x000ea4000804007f */
[----:B--2---:R-:W-:Y:S05]  /*12cb0*/  @!P2 BRA `(.L_x_1930) ;  /* 0xfffffffc00eca947 */ /* 0x004fea000383ffff */
[----:B------:R-:W-:Y:S05]  /*12cc0*/  BRA `(.L_x_1927) ;  /* 0xffffff6800347947 */ /* 0x000fea000383ffff */
.L_x_1934:
[----:B-1----:R-:W-:-:S04]  /*12cd0*/  IMAD.U32 R3, RZ, RZ, UR5 ;  /* 0x00000005ff037e24 */ /* 0x002fc8000f8e00ff */
[----:B------:R1:W2:Y:S03]  /*12ce0*/  SYNCS.PHASECHK.TRANS64.TRYWAIT P2, [R3+URZ+0x31c50], R0 ;  /* 0x031c5000030075a7 */ /* 0x0002a6000804017f */
[----:B--2---:R-:W-:Y:S05]  /*12cf0*/  @!P2 NANOSLEEP.SYNCS 0x989680 ;  /* 0x009896800000a95d */ /* 0x004fea0003900000 */
[----:B------:R-:W2:Y:S02]  /*12d00*/  @!P2 SYNCS.PHASECHK.TRANS64 P2, [R3+URZ+0x31c50], R0 ;  /* 0x031c50000300a5a7 */ /* 0x000ea4000804007f */
[----:B--2---:R-:W-:Y:S05]  /*12d10*/  @!P2 BRA `(.L_x_1934) ;  /* 0xfffffffc00eca947 */ /* 0x004fea000383ffff */
[----:B------:R-:W-:Y:S05]  /*12d20*/  BRA `(.L_x_1931) ;  /* 0xffffff7c00d47947 */ /* 0x000fea000383ffff */
.L_x_1939:
[----:B-1----:R-:W-:-:S04]  /*12d30*/  IMAD.U32 R8, RZ, RZ, UR9 ;  /* 0x00000009ff087e24 */ /* 0x002fc8000f8e00ff */
[----:B------:R1:W2:Y:S03]  /*12d40*/  SYNCS.PHASECHK.TRANS64.TRYWAIT P0, [R8+URZ+0x31c50], R7 ;  /* 0x031c5007080075a7 */ /* 0x0002a6000800017f */
[----:B--2---:R-:W-:Y:S05]  /*12d50*/  @!P0 NANOSLEEP.SYNCS 0x989680 ;  /* 0x009896800000895d */ /* 0x004fea0003900000 */
[----:B------:R-:W2:Y:S02]  /*12d60*/  @!P0 SYNCS.PHASECHK.TRANS64 P0, [R8+URZ+0x31c50], R7 ;  /* 0x031c5007080085a7 */ /* 0x000ea4000800007f */
[----:B--2---:R-:W-:Y:S05]  /*12d70*/  @!P0 BRA `(.L_x_1939) ;  /* 0xfffffffc00ec8947 */ /* 0x004fea000383ffff */
[----:B------:R-:W-:Y:S05]  /*12d80*/  BRA `(.L_x_1938) ;  /* 0xffffff9c00ac7947 */ /* 0x000fea000383ffff */
.L_x_1950:
[----:B------:R-:W-:Y:S02]  /*12d90*/  IMAD.MOV.U32 R13, RZ, RZ, R26 ;  /* 0x000000ffff0d7224 */ /* 0x000fe400078e001a */
[----:B------:R-:W-:Y:S02]  /*12da0*/  IMAD.MOV.U32 R12, RZ, RZ, RZ ;  /* 0x000000ffff0c7224 */ /* 0x000fe400078e00ff */
[----:B------:R-:W-:Y:S02]  /*12db0*/  IMAD.MOV.U32 R11, RZ, RZ, 0x1f ;  /* 0x0000001fff0b7424 */ /* 0x000fe400078e00ff */
[----:B------:R-:W-:-:S07]  /*12dc0*/  IMAD.MOV.U32 R15, RZ, RZ, -0x1 ;  /* 0xffffffffff0f7424 */ /* 0x000fce00078e00ff */
[----:B------:R-:W-:Y:S05]  /*12dd0*/  WARPSYNC.COLLECTIVE R15, `(.L_x_2033) ;  /* 0x000000000f087348 */ /* 0x000fea0003c00000 */
[----:B------:R0:W1:Y:S02]  /*12de0*/  SHFL.IDX P6, R14, R13, R12, R11 ;  /* 0x0000000c0d0e7389 */ /* 0x00006400000c000b */
[----:B01----:R-:W-:Y:S01]  /*12df0*/  ENDCOLLECTIVE ;  /* 0x000000000000791b */ /* 0x003fe20003800000 */
.L_x_2033:
[----:B------:R-:W-:Y:S05]  /*12e00*/  BRA `(.L_x_2034) ;  /* 0xffffffc400f47947 */ /* 0x000fea000383ffff */
.L_x_1952:
[----:B------:R-:W-:Y:S01]  /*12e10*/  BSSY B0, `(.L_x_2035) ;  /* 0x0000006000007945 */ /* 0x000fe20003800000 */
[----:B------:R-:W-:-:S07]  /*12e20*/  IMAD.MOV.U32 R15, RZ, RZ, -0x1 ;  /* 0xffffffffff0f7424 */ /* 0x000fce00078e00ff */
[----:B01----:R-:W-:Y:S05]  /*12e30*/  WARPSYNC.COLLECTIVE R15, `(.L_x_2036) ;  /* 0x000000000f0c7348 */ /* 0x003fea0003c00000 */
[----:B------:R-:W-:Y:S02]  /*12e40*/  ELECT P6, UR62, PT ;  /* 0x00000000003e782f */ /* 0x000fe400038c0000 */
[----:B------:R-:W-:Y:S01]  /*12e50*/  MOV R14, UR62 ;  /* 0x0000003e000e7c02 */ /* 0x000fe20008000f00 */
[----:B01----:R-:W-:Y:S10]  /*12e60*/  ENDCOLLECTIVE ;  /* 0x000000000000791b */ /* 0x003ff40003800000 */
.L_x_2036:
[----:B------:R-:W-:Y:S05]  /*12e70*/  BSYNC B0 ;  /* 0x0000000000007941 */ /* 0x000fea0003800000 */
.L_x_2035:
[----:B------:R-:W-:Y:S05]  /*12e80*/  BRA `(.L_x_2037) ;  /* 0xffffffc400f47947 */ /* 0x000fea000383ffff */
.L_x_1954:
[----:B--2---:R-:W-:-:S04]  /*12e90*/  IMAD.U32 R3, RZ, RZ, UR38 ;  /* 0x00000026ff037e24 */ /* 0x004fc8000f8e00ff */
[----:B------:R2:W3:Y:S03]  /*12ea0*/  SYNCS.PHASECHK.TRANS64.TRYWAIT P0, [R3+URZ+0x31c40], R0 ;  /* 0x031c4000030075a7 */ /* 0x0004e6000800017f */
[----:B---3--:R-:W-:Y:S05]  /*12eb0*/  @!P0 NANOSLEEP.SYNCS 0x989680 ;  /* 0x009896800000895d */ /* 0x008fea0003900000 */
[----:B------:R-:W3:Y:S02]  /*12ec0*/  @!P0 SYNCS.PHASECHK.TRANS64 P0, [R3+URZ+0x31c40], R0 ;  /* 0x031c4000030085a7 */ /* 0x000ee4000800007f */
[----:B---3--:R-:W-:Y:S05]  /*12ed0*/  @!P0 BRA `(.L_x_1954) ;  /* 0xfffffffc00ec8947 */ /* 0x008fea000383ffff */
[----:B------:R-:W-:Y:S05]  /*12ee0*/  BRA `(.L_x_2038) ;  /* 0xffffffc800447947 */ /* 0x000fea000383ffff */
.L_x_1957:
[----:B------:R-:W-:Y:S02]  /*12ef0*/  IMAD R10, R11, 0xc0, R10 ;  /* 0x000000c00b0a7824 */ /* 0x000fe400078e020a */
[----:B------:R-:W-:Y:S02]  /*12f00*/  IMAD.MOV.U32 R13, RZ, RZ, R4 ;  /* 0x000000ffff0d7224 */ /* 0x000fe400078e0004 */
[----:B------:R-:W-:Y:S02]  /*12f10*/  IMAD.MOV.U32 R12, RZ, RZ, RZ ;  /* 0x000000ffff0c7224 */ /* 0x000fe400078e00ff */
[----:B------:R-:W-:Y:S02]  /*12f20*/  IMAD.MOV.U32 R11, RZ, RZ, 0x1c1f ;  /* 0x00001c1fff0b7424 */ /* 0x000fe400078e00ff */
[----:B------:R-:W-:-:S07]  /*12f30*/  IMAD.MOV.U32 R15, RZ, RZ, -0x1 ;  /* 0xffffffffff0f7424 */ /* 0x000fce00078e00ff */
[----:B0-----:R-:W-:Y:S05]  /*12f40*/  WARPSYNC.COLLECTIVE R15, `(.L_x_2039) ;  /* 0x000000000f087348 */ /* 0x001fea0003c00000 */
[----:B------:R1:W2:Y:S02]  /*12f50*/  SHFL.IDX P6, R14, R13, R12, R11 ;  /* 0x0000000c0d0e7389 */ /* 0x0002a400000c000b */
[----:B012---:R-:W-:Y:S01]  /*12f60*/  ENDCOLLECTIVE ;  /* 0x000000000000791b */ /* 0x007fe20003800000 */
.L_x_2039:
[----:B------:R-:W-:Y:S02]  /*12f70*/  IMAD.MOV.U32 R13, RZ, RZ, R0 ;  /* 0x000000ffff0d7224 */ /* 0x000fe400078e0000 */
[----:B------:R-:W-:-:S07]  /*12f80*/  IMAD.MOV.U32 R7, RZ, RZ, R14 ;  /* 0x000000ffff077224 */ /* 0x000fce00078e000e */
[----:B------:R-:W-:Y:S05]  /*12f90*/  WARPSYNC.COLLECTIVE R15, `(.L_x_2040) ;  /* 0x000000000f087348 */ /* 0x000fea0003c00000 */
[----:B------:R0:W1:Y:S02]  /*12fa0*/  SHFL.IDX P6, R14, R13, R12, R11 ;  /* 0x0000000c0d0e7389 */ /* 0x00006400000c000b */
[----:B01----:R-:W-:Y:S01]  /*12fb0*/  ENDCOLLECTIVE ;  /* 0x000000000000791b */ /* 0x003fe20003800000 */
.L_x_2040:
[----:B------:R-:W-:Y:S02]  /*12fc0*/  ULDC UR4, c[0x0][0x288] ;  /* 0x0000a20000047ab9 */ /* 0x000fe40000000800 */
[----:B------:R-:W-:-:S05]  /*12fd0*/  IMAD R3, R3, UR4, RZ ;  /* 0x0000000403037c24 */ /* 0x000fca000f8e02ff */
[C---:B------:R-:W-:Y:S01]  /*12fe0*/  ISETP.GE.AND P3, PT, R10.reuse, R3, PT ;  /* 0x000000030a00720c */ /* 0x040fe20003f66270 */
[----:B------:R-:W-:Y:S02]  /*12ff0*/  VIADD R12, R10, 0x20 ;  /* 0x000000200a0c7836 */ /* 0x000fe40000000000 */
[----:B------:R-:W-:-:S10]  /*13000*/  IMAD.MOV.U32 R13, RZ, RZ, R4 ;  /* 0x000000ffff0d7224 */ /* 0x000fd400078e0004 */
        /* <DEDUP_REMOVED lines=14> */
.L_x_2041:
[----:B------:R-:W-:Y:S02]  /*130f0*/  IMAD.MOV.U32 R13, RZ, RZ, R0 ;  /* 0x000000ffff0d7224 */ /* 0x000fe400078e0000 */
[----:B------:R-:W-:-:S07]  /*13100*/  IMAD.MOV.U32 R20, RZ, RZ, R14 ;  /* 0x000000ffff147224 */ /* 0x000fce00078e000e */
[----:B------:R-:W-:Y:S05]  /*13110*/  WARPSYNC.COLLECTIVE R15, `(.L_x_2042) ;  /* 0x000000000f087348 */ /* 0x000fea0003c00000 */
[----:B------:R0:W1:Y:S02]  /*13120*/  SHFL.IDX P6, R14, R13, R12, R11 ;  /* 0x0000000c0d0e7389 */ /* 0x00006400000c000b */
[----:B01----:R-:W-:Y:S01]  /*13130*/  ENDCOLLECTIVE ;  /* 0x000000000000791b */ /* 0x003fe20003800000 */
.L_x_2042:
[----:B------:R-:W-:Y:S01]  /*13140*/  IMAD.MOV.U32 R7, RZ, RZ, R20 ;  /* 0x000000ffff077224 */ /* 0x000fe200078e0014 */
[----:B------:R-:W-:Y:S01]  /*13150*/  @!P3 LEA R20, R8, UR38, 0x1 ;  /* 0x000000260814bc11 */ /* 0x000fe2000f8e08ff */
[----:B------:R-:W-:Y:S02]  /*13160*/  IMAD.MOV.U32 R13, RZ, RZ, R4 ;  /* 0x000000ffff0d7224 */ /* 0x000fe400078e0004 */
[----:B------:R-:W-:Y:S02]  /*13170*/  IMAD.MOV.U32 R12, RZ, RZ, 0x2 ;  /* 0x00000002ff0c7424 */ /* 0x000fe400078e00ff */
[----:B------:R-:W-:Y:S02]  /*13180*/  IMAD.MOV.U32 R6, RZ, RZ, R14 ;  /* 0x000000ffff067224 */ /* 0x000fe400078e000e */
[----:B------:R-:W-:Y:S02]  /*13190*/  VIADD R14, R10, 0x40 ;  /* 0x000000400a0e7836 */ /* 0x000fe40000000000 */
[----:B------:R-:W-:-:S05]  /*131a0*/  @!P3 IMAD.WIDE.U32 R6, R9, 0x2, R6 ;  /* 0x000000020906b825 */ /* 0x000fca00078e0006 */
        /* <DEDUP_REMOVED lines=10> */
.L_x_2043:
[----:B------:R-:W-:Y:S01]  /*13250*/  @!P3 LEA R7, R8, UR38, 0x1 ;  /* 0x000000260807bc11 */ /* 0x000fe2000f8e08ff */
[----:B------:R-:W-:Y:S02]  /*13260*/  IMAD.MOV.U32 R13, RZ, RZ, R0 ;  /* 0x000000ffff0d7224 */ /* 0x000fe400078e0000 */
[----:B------:R-:W-:-:S07]  /*13270*/  IMAD.MOV.U32 R21, RZ, RZ, R14 ;  /* 0x000000ffff157224 */ /* 0x000fce00078e000e */
[----:B------:R-:W-:Y:S05]  /*13280*/  WARPSYNC.COLLECTIVE R15, `(.L_x_2044) ;  /* 0x000000000f087348 */ /* 0x000fea0003c00000 */
[----:B------:R0:W1:Y:S02]  /*13290*/  SHFL.IDX P6, R14, R13, R12, R11 ;  /* 0x0000000c0d0e7389 */ /* 0x00006400000c000b */
[----:B01----:R-:W-:Y:S01]  /*132a0*/  ENDCOLLECTIVE ;  /* 0x000000000000791b */ /* 0x003fe20003800000 */
.L_x_2044:
[----:B------:R-:W-:Y:S02]  /*132b0*/  IMAD.MOV.U32 R13, RZ, RZ, R4 ;  /* 0x000000ffff0d7224 */ /* 0x000fe400078e0004 */
[----:B------:R-:W-:Y:S02]  /*132c0*/  IMAD.MOV.U32 R12, RZ, RZ, 0x3 ;  /* 0x00000003ff0c7424 */ /* 0x000fe400078e00ff */
[----:B------:R-:W-:-:S07]  /*132d0*/  IMAD.MOV.U32 R20, RZ, RZ, R14 ;  /* 0x000000ffff147224 */ /* 0x000fce00078e000e */
[----:B------:R-:W-:Y:S05]  /*132e0*/  WARPSYNC.COLLECTIVE R15, `(.L_x_2045) ;  /* 0x000000000f087348 */ /* 0x000fea0003c00000 */
[----:B------:R0:W1:Y:S02]  /*132f0*/  SHFL.IDX P6, R14, R13, R12, R11 ;  /* 0x0000000c0d0e7389 */ /* 0x00006400000c000b */
[----:B01----:R-:W-:Y:S01]  /*13300*/  ENDCOLLECTIVE ;  /* 0x000000000000791b */ /* 0x003fe20003800000 */
.L_x_2045:
        /* <DEDUP_REMOVED lines=8> */
[----:B------:R-:W-:-:S05]  /*13390*/  VIADD R0, R10, 0x60 ;  /* 0x000000600a007836 */ /* 0x000fca0000000000 */
[----:B------:R-:W-:Y:S01]  /*133a0*/  ISETP.GE.AND P3, PT, R0, R3, PT ;  /* 0x000000030000720c */ /* 0x000fe20003f66270 */
[----:B------:R-:W-:Y:S02]  /*133b0*/  VIADD R0, R10, 0x80 ;  /* 0x000000800a007836 */ /* 0x000fe40000000000 */
[----:B------:R-:W-:-:S10]  /*133c0*/  IMAD.MOV.U32 R4, RZ, RZ, R14 ;  /* 0x000000ffff047224 */ /* 0x000fd400078e000e */
[----:B0-----:R-:W-:Y:S05]  /*133d0*/  WARPSYNC.COLLECTIVE R15, `(.L_x_2046) ;  /* 0x000000000f087348 */ /* 0x001fea0003c00000 */
[----:B------:R1:W2:Y:S02]  /*133e0*/  SHFL.IDX P6, R14, R13, R12, R11 ;  /* 0x0000000c0d0e7389 */ /* 0x0002a400000c000b */
[----:B012---:R-:W-:Y:S01]  /*133f0*/  ENDCOLLECTIVE ;  /* 0x000000000000791b */ /* 0x007fe20003800000 */
.L_x_2046:
[----:B------:R-:W-:Y:S02]  /*13400*/  IMAD.MOV.U32 R7, RZ, RZ, R4 ;  /* 0x000000ffff077224 */ /* 0x000fe400078e0004 */
[----:B------:R-:W-:Y:S02]  /*13410*/  IMAD.MOV.U32 R13, RZ, RZ, R5 ;  /* 0x000000ffff0d7224 */ /* 0x000fe400078e0005 */
[----:B------:R-:W-:Y:S02]  /*13420*/  IMAD.MOV.U32 R12, RZ, RZ, RZ ;  /* 0x000000ffff0c7224 */ /* 0x000fe400078e00ff */
[----:B------:R-:W-:-:S07]  /*13430*/  IMAD.MOV.U32 R6, RZ, RZ, R14 ;  /* 0x000000ffff067224 */ /* 0x000fce00078e000e */
[----:B------:R-:W-:Y:S05]  /*13440*/  WARPSYNC.COLLECTIVE R15, `(.L_x_2047) ;  /* 0x000000000f087348 */ /* 0x000fea0003c00000 */
[----:B------:R0:W1:Y:S02]  /*13450*/  SHFL.IDX P6, R14, R13, R12, R11 ;  /* 0x0000000c0d0e7389 */ /* 0x00006400000c000b */
[----:B01----:R-:W-:Y:S01]  /*13460*/  ENDCOLLECTIVE ;  /* 0x000000000000791b */ /* 0x003fe20003800000 */
.L_x_2047:
[----:B------:R-:W-:Y:S01]  /*13470*/  @!P3 IMAD.WIDE.U32 R20, R9, 0x2, R6 ;  /* 0x000000020914b825 */ /* 0x000fe200078e0006 */
[----:B------:R-:W-:-:S05]  /*13480*/  @!P3 LEA R7, R8, UR38, 0x1 ;  /* 0x000000260807bc11 */ /* 0x000fca000f8e08ff */
        /* <DEDUP_REMOVED lines=12> */
.L_x_2048:
[----:B------:R-:W-:Y:S01]  /*13550*/  IMAD.MOV.U32 R7, RZ, RZ, R0 ;  /* 0x000000ffff077224 */ /* 0x000fe200078e0000 */
[----:B------:R-:W-:Y:S01]  /*13560*/  @!P3 LEA R21, R8, UR38, 0x1 ;  /* 0x000000260815bc11 */ /* 0x000fe2000f8e08ff */
[----:B------:R-:W-:Y:S02]  /*13570*/  IMAD.MOV.U32 R0, RZ, RZ, 0x1 ;  /* 0x00000001ff007424 */ /* 0x000fe400078e00ff */
[----:B------:R-:W-:Y:S02]  /*13580*/  IMAD.MOV.U32 R13, RZ, RZ, R5 ;  /* 0x000000ffff0d7224 */ /* 0x000fe400078e0005 */
[----:B------:R-:W-:Y:S02]  /*13590*/  IMAD.MOV.U32 R12, RZ, RZ, 0x1 ;  /* 0x00000001ff0c7424 */ /* 0x000fe400078e00ff */
[----:B------:R-:W-:-:S04]  /*135a0*/  IMAD.MOV.U32 R11, RZ, RZ, R14 ;  /* 0x000000ffff0b7224 */ /* 0x000fc800078e000e */
[----:B------:R-:W-:Y:S02]  /*135b0*/  IMAD.MOV.U32 R6, RZ, RZ, R11 ;  /* 0x000000ffff067224 */ /* 0x000fe400078e000b */
[----:B------:R-:W-:Y:S02]  /*135c0*/  IMAD.MOV.U32 R11, RZ, RZ, 0x1c1f ;  /* 0x00001c1fff0b7424 */ /* 0x000fe400078e00ff */
[----:B------:R-:W-:-:S07]  /*135d0*/  @!P3 IMAD.WIDE.U32 R6, R9, 0x2, R6 ;  /* 0x000000020906b825 */ /* 0x000fce00078e0006 */
[----:B------:R-:W-:Y:S05]  /*135e0*/  WARPSYNC.COLLECTIVE R15, `(.L_x_2049) ;  /* 0x000000000f087348 */ /* 0x000fea0003c00000 */
[----:B------:R0:W1:Y:S02]  /*135f0*/  SHFL.IDX P6, R14, R13, R12, R11 ;  /* 0x0000000c0d0e7389 */ /* 0x00006400000c000b */
[----:B01----:R-:W-:Y:S01]  /*13600*/  ENDCOLLECTIVE ;  /* 0x000000000000791b */ /* 0x003fe20003800000 */
.L_x_2049:
[----:B------:R-:W-:Y:S01]  /*13610*/  @!PT LDS RZ, [RZ] ;  /* 0x00000000fffff984 */ /* 0x000fe20000000800 */
[----:B------:R-:W-:Y:S01]  /*13620*/  @!PT LDS RZ, [RZ] ;  /* 0x00000000fffff984 */ /* 0x000fe20000000800 */
[----:B------:R-:W-:Y:S01]  /*13630*/  @!PT LDS RZ, [RZ] ;  /* 0x00000000fffff984 */ /* 0x000fe20000000800 */
[----:B------:R0:W-:Y:S04]  /*13640*/  @!P3 LDGSTS.E.BYPASS.LTC128B.128 [R21+0xfa00], desc[UR60][R6.64], !P2 ;  /* 0x0fa000000615bfae */ /* 0x0001e8000d101d7c */
[----:B------:R0:W-:Y:S04]  /*13650*/  @!P3 LDGSTS.E.BYPASS.LTC128B.128 [R21+0x12a00], desc[UR60][R6.64+0x40], !P0 ;  /* 0x12a000400615bfae */ /* 0x0001e8000c101d7c */
[----:B------:R0:W-:Y:S01]  /*13660*/  @!P3 LDGSTS.E.BYPASS.LTC128B.128 [R21+0x15a00], desc[UR60][R6.64+0x80], !P1 ;  /* 0x15a000800615bfae */ /* 0x0001e2000c901d7c */
[----:B------:R-:W-:Y:S02]  /*13670*/  IMAD.MOV.U32 R13, RZ, RZ, R19 ;  /* 0x000000ffff0d7224 */ /* 0x000fe400078e0013 */
[----:B------:R-:W-:-:S07]  /*13680*/  IMAD.MOV.U32 R5, RZ, RZ, R14 ;  /* 0x000000ffff057224 */ /* 0x000fce00078e000e */
[----:B0-----:R-:W-:Y:S05]  /*13690*/  WARPSYNC.COLLECTIVE R15, `(.L_x_2050) ;  /* 0x000000000f087348 */ /* 0x001fea0003c00000 */
[----:B------:R1:W2:Y:S02]  /*136a0*/  SHFL.IDX P6, R14, R13, R12, R11 ;  /* 0x0000000c0d0e7389 */ /* 0x0002a400000c000b */
[----:B012---:R-:W-:Y:S01]  /*136b0*/  ENDCOLLECTIVE ;  /* 0x000000000000791b */ /* 0x007fe20003800000 */
.L_x_2050:
[----:B------:R-:W-:Y:S01]  /*136c0*/  IMAD.MOV.U32 R4, RZ, RZ, R14 ;  /* 0x000000ffff047224 */ /* 0x000fe200078e000e */
[----:B------:R-:W-:Y:S06]  /*136d0*/  BRA `(.L_x_2051) ;  /* 0xffffffcc00587947 */ /* 0x000fec000383ffff */
.L_x_1960:
[----:B-1----:R-:W-:-:S04]  /*136e0*/  IMAD.U32 R4, RZ, RZ, UR38 ;  /* 0x00000026ff047e24 */ /* 0x002fc8000f8e00ff */
[----:B------:R1:W2:Y:S03]  /*136f0*/  SYNCS.PHASECHK.TRANS64.TRYWAIT P0, [R4+URZ+0x31c20], R3 ;  /* 0x031c2003040075a7 */ /* 0x0002a6000800017f */
[----:B--2---:R-:W-:Y:S05]  /*13700*/  @!P0 NANOSLEEP.SYNCS 0x989680 ;  /* 0x009896800000895d */ /* 0x004fea0003900000 */
[----:B------:R-:W2:Y:S02]  /*13710*/  @!P0 SYNCS.PHASECHK.TRANS64 P0, [R4+URZ+0x31c20], R3 ;  /* 0x031c2003040085a7 */ /* 0x000ea4000800007f */
[----:B--2---:R-:W-:Y:S05]  /*13720*/  @!P0 BRA `(.L_x_1960) ;  /* 0xfffffffc00ec8947 */ /* 0x004fea000383ffff */
[----:B------:R-:W-:Y:S05]  /*13730*/  BRA `(.L_x_2052) ;  /* 0xffffffcc00a07947 */ /* 0x000fea000383ffff */
.L_x_1967:
[----:B-1----:R-:W-:-:S04]  /*13740*/  IMAD.U32 R5, RZ, RZ, UR38 ;  /* 0x00000026ff057e24 */ /* 0x002fc8000f8e00ff */
[----:B------:R1:W2:Y:S03]  /*13750*/  SYNCS.PHASECHK.TRANS64.TRYWAIT P0, [R5+URZ+0x31c48], R0 ;  /* 0x031c4800050075a7 */ /* 0x0002a6000800017f */
[----:B--2---:R-:W-:Y:S05]  /*13760*/  @!P0 NANOSLEEP.SYNCS 0x989680 ;  /* 0x009896800000895d */ /* 0x004fea0003900000 */
[----:B------:R-:W2:Y:S02]  /*13770*/  @!P0 SYNCS.PHASECHK.TRANS64 P0, [R5+URZ+0x31c48], R0 ;  /* 0x031c4800050085a7 */ /* 0x000ea4000800007f */
[----:B--2---:R-:W-:Y:S05]  /*13780*/  @!P0 BRA `(.L_x_1967) ;  /* 0xfffffffc00ec8947 */ /* 0x004fea000383ffff */
[----:B------:R-:W-:Y:S05]  /*13790*/  BRA `(.L_x_2053) ;  /* 0xffffffd000607947 */ /* 0x000fea000383ffff */
.L_x_1974:
[----:B-1----:R-:W-:-:S04]  /*137a0*/  IMAD.U32 R5, RZ, RZ, UR38 ;  /* 0x00000026ff057e24 */ /* 0x002fc8000f8e00ff */
[----:B------:R1:W2:Y:S03]  /*137b0*/  SYNCS.PHASECHK.TRANS64.TRYWAIT P0, [R5+URZ+0x31c60], R0 ;  /* 0x031c6000050075a7 */ /* 0x0002a6000800017f */
[----:B--2---:R-:W-:Y:S05]  /*137c0*/  @!P0 NANOSLEEP.SYNCS 0x989680 ;  /* 0x009896800000895d */ /* 0x004fea0003900000 */
[----:B------:R-:W2:Y:S02]  /*137d0*/  @!P0 SYNCS.PHASECHK.TRANS64 P0, [R5+URZ+0x31c60], R0 ;  /* 0x031c6000050085a7 */ /* 0x000ea4000800007f */
[----:B--2---:R-:W-:Y:S05]  /*137e0*/  @!P0 BRA `(.L_x_1974) ;  /* 0xfffffffc00ec8947 */ /* 0x004fea000383ffff */
[----:B------:R-:W-:Y:S05]  /*137f0*/  BRA `(.L_x_2054) ;  /* 0xffffffd400387947 */ /* 0x000fea000383ffff */
.L_x_1984:
[----:B-1----:R-:W-:-:S04]  /*13800*/  IMAD.U32 R5, RZ, RZ, UR38 ;  /* 0x00000026ff057e24 */ /* 0x002fc8000f8e00ff */
[----:B------:R1:W2:Y:S03]  /*13810*/  SYNCS.PHASECHK.TRANS64.TRYWAIT P0, [R5+URZ+0x31c40], R14 ;  /* 0x031c400e050075a7 */ /* 0x0002a6000800017f */
[----:B--2---:R-:W-:Y:S05]  /*13820*/  @!P0 NANOSLEEP.SYNCS 0x989680 ;  /* 0x009896800000895d */ /* 0x004fea0003900000 */
[----:B------:R-:W2:Y:S02]  /*13830*/  @!P0 SYNCS.PHASECHK.TRANS64 P0, [R5+URZ+0x31c40], R14 ;  /* 0x031c400e050085a7 */ /* 0x000ea4000800007f */
[----:B--2---:R-:W-:Y:S05]  /*13840*/  @!P0 BRA `(.L_x_1984) ;  /* 0xfffffffc00ec8947 */ /* 0x004fea000383ffff */
[----:B------:R-:W-:Y:S05]  /*13850*/  BRA `(.L_x_2055) ;  /* 0xffffffd800887947 */ /* 0x000fea000383ffff */
.L_x_1991:
[----:B-1----:R-:W-:-:S04]  /*13860*/  IMAD.U32 R5, RZ, RZ, UR38 ;  /* 0x00000026ff057e24 */ /* 0x002fc8000f8e00ff */
[----:B------:R1:W2:Y:S03]  /*13870*/  SYNCS.PHASECHK.TRANS64.TRYWAIT P0, [R5+URZ+0x31c68], R4 ;  /* 0x031c6804050075a7 */ /* 0x0002a6000800017f */
[----:B--2---:R-:W-:Y:S05]  /*13880*/  @!P0 NANOSLEEP.SYNCS 0x989680 ;  /* 0x009896800000895d */ /* 0x004fea0003900000 */
[----:B------:R-:W2:Y:S02]  /*13890*/  @!P0 SYNCS.PHASECHK.TRANS64 P0, [R5+URZ+0x31c68], R4 ;  /* 0x031c6804050085a7 */ /* 0x000ea4000800007f */
[----:B--2---:R-:W-:Y:S05]  /*138a0*/  @!P0 BRA `(.L_x_1991) ;  /* 0xfffffffc00ec8947 */ /* 0x004fea000383ffff */
[----:B------:R-:W-:Y:S05]  /*138b0*/  BRA `(.L_x_2056) ;  /* 0xffffffdc00607947 */ /* 0x000fea000383ffff */
.L_x_2001:
[----:B-1----:R-:W-:-:S04]  /*138c0*/  IMAD.U32 R5, RZ, RZ, UR38 ;  /* 0x00000026ff057e24 */ /* 0x002fc8000f8e00ff */
[----:B------:R1:W2:Y:S03]  /*138d0*/  SYNCS.PHASECHK.TRANS64.TRYWAIT P0, [R5+URZ+0x31c48], R10 ;  /* 0x031c480a050075a7 */ /* 0x0002a6000800017f */
[----:B--2---:R-:W-:Y:S05]  /*138e0*/  @!P0 NANOSLEEP.SYNCS 0x989680 ;  /* 0x009896800000895d */ /* 0x004fea0003900000 */
[----:B------:R-:W2:Y:S02]  /*138f0*/  @!P0 SYNCS.PHASECHK.TRANS64 P0, [R5+URZ+0x31c48], R10 ;  /* 0x031c480a050085a7 */ /* 0x000ea4000800007f */
[----:B--2---:R-:W-:Y:S05]  /*13900*/  @!P0 BRA `(.L_x_2001) ;  /* 0xfffffffc00ec8947 */ /* 0x004fea000383ffff */
[----:B------:R-:W-:Y:S05]  /*13910*/  BRA `(.L_x_2057) ;  /* 0xffffffe000c47947 */ /* 0x000fea000383ffff */
.L_x_2008:
[----:B-1----:R-:W-:-:S04]  /*13920*/  IMAD.U32 R5, RZ, RZ, UR38 ;  /* 0x00000026ff057e24 */ /* 0x002fc8000f8e00ff */
[----:B------:R1:W2:Y:S03]  /*13930*/  SYNCS.PHASECHK.TRANS64.TRYWAIT P0, [R5+URZ+0x31c60], R10 ;  /* 0x031c600a050075a7 */ /* 0x0002a6000800017f */
[----:B--2---:R-:W-:Y:S05]  /*13940*/  @!P0 NANOSLEEP.SYNCS 0x989680 ;  /* 0x009896800000895d */ /* 0x004fea0003900000 */
[----:B------:R-:W2:Y:S02]  /*13950*/  @!P0 SYNCS.PHASECHK.TRANS64 P0, [R5+URZ+0x31c60], R10 ;  /* 0x031c600a050085a7 */ /* 0x000ea4000800007f */
[----:B--2---:R-:W-:Y:S05]  /*13960*/  @!P0 BRA `(.L_x_2008) ;  /* 0xfffffffc00ec8947 */ /* 0x004fea000383ffff */
[----:B------:R-:W-:Y:S05]  /*13970*/  BRA `(.L_x_2058) ;  /* 0xffffffe400987947 */ /* 0x000fea000383ffff */
.L_x_2017:
[----:B-1----:R1:W2:Y:S02]  /*13980*/  SYNCS.PHASECHK.TRANS64.TRYWAIT P0, [R5+URZ+0x31c60], R4 ;  /* 0x031c6004050075a7 */ /* 0x0022a4000800017f */
[----:B--2---:R-:W-:Y:S05]  /*13990*/  @!P0 NANOSLEEP.SYNCS 0x989680 ;  /* 0x009896800000895d */ /* 0x004fea0003900000 */
[----:B------:R-:W2:Y:S02]  /*139a0*/  @!P0 SYNCS.PHASECHK.TRANS64 P0, [R5+URZ+0x31c60], R4 ;  /* 0x031c6004050085a7 */ /* 0x000ea4000800007f */
[----:B--2---:R-:W-:Y:S05]  /*139b0*/  @!P0 BRA `(.L_x_2017) ;  /* 0xfffffffc00f08947 */ /* 0x004fea000383ffff */
[----:B------:R-:W-:Y:S05]  /*139c0*/  BRA `(.L_x_2059) ;  /* 0xffffffe800947947 */ /* 0x000fea000383ffff */
.L_x_2023:
[----:B-1----:R1:W2:Y:S02]  /*139d0*/  SYNCS.PHASECHK.TRANS64.TRYWAIT P0, [R17+URZ+0x31c20], R4 ;  /* 0x031c2004110075a7 */ /* 0x0022a4000800017f */
[----:B--2---:R-:W-:Y:S05]  /*139e0*/  @!P0 NANOSLEEP.SYNCS 0x989680 ;  /* 0x009896800000895d */ /* 0x004fea0003900000 */
[----:B------:R-:W2:Y:S02]  /*139f0*/  @!P0 SYNCS.PHASECHK.TRANS64 P0, [R17+URZ+0x31c20], R4 ;  /* 0x031c2004110085a7 */ /* 0x000ea4000800007f */
[----:B--2---:R-:W-:Y:S05]  /*13a00*/  @!P0 BRA `(.L_x_2023) ;  /* 0xfffffffc00f08947 */ /* 0x004fea000383ffff */
[----:B------:R-:W-:Y:S05]  /*13a10*/  BRA `(.L_x_2060) ;  /* 0xffffffec00947947 */ /* 0x000fea000383ffff */
.L_x_2024:
        /* <DEDUP_REMOVED lines=8> */
.L_x_2062:
[----:B------:R-:W-:Y:S05]  /*13aa0*/  BSYNC B0 ;  /* 0x0000000000007941 */ /* 0x000fea0003800000 */
.L_x_2061:
[----:B------:R-:W-:Y:S05]  /*13ab0*/  BRA `(.L_x_2063) ;  /* 0xffffffec00787947 */ /* 0x000fea000383ffff */
.L_x_2025:
[----:B------:R-:W-:Y:S01]  /*13ac0*/  BSSY B0, `(.L_x_2064) ;  /* 0x0000006000007945 */ /* 0x000fe20003800000 */
[----:B------:R-:W-:-:S07]  /*13ad0*/  IMAD.MOV.U32 R15, RZ, RZ, -0x1 ;  /* 0xffffffffff0f7424 */ /* 0x000fce00078e00ff */
[----:B012---:R-:W-:Y:S05]  /*13ae0*/  WARPSYNC.COLLECTIVE R15, `(.L_x_2065) ;  /* 0x000000000f0c7348 */ /* 0x007fea0003c00000 */
[----:B------:R-:W-:Y:S02]  /*13af0*/  ELECT P6, UR62, PT ;  /* 0x00000000003e782f */ /* 0x000fe400038c0000 */
[----:B------:R-:W-:Y:S01]  /*13b00*/  MOV R14, UR62 ;  /* 0x0000003e000e7c02 */ /* 0x000fe20008000f00 */
[----:B012---:R-:W-:Y:S10]  /*13b10*/  ENDCOLLECTIVE ;  /* 0x000000000000791b */ /* 0x007ff40003800000 */
.L_x_2065:
[----:B------:R-:W-:Y:S05]  /*13b20*/  BSYNC B0 ;  /* 0x0000000000007941 */ /* 0x000fea0003800000 */
.L_x_2064:
[----:B------:R-:W-:Y:S05]  /*13b30*/  BRA `(.L_x_2066) ;  /* 0xffffffec006c7947 */ /* 0x000fea000383ffff */
.L_x_2027:
[----:B-1----:R1:W3:Y:S02]  /*13b40*/  SYNCS.PHASECHK.TRANS64.TRYWAIT P0, [R7+URZ], R4 ;  /* 0x00000004070075a7 */ /* 0x0022e4000800017f */
[----:B---3--:R-:W-:Y:S05]  /*13b50*/  @!P0 NANOSLEEP.SYNCS 0x989680 ;  /* 0x009896800000895d */ /* 0x008fea0003900000 */
[----:B------:R-:W3:Y:S02]  /*13b60*/  @!P0 SYNCS.PHASECHK.TRANS64 P0, [R7+URZ], R4 ;  /* 0x00000004070085a7 */ /* 0x000ee4000800007f */
[----:B---3--:R-:W-:Y:S05]  /*13b70*/  @!P0 BRA `(.L_x_2027) ;  /* 0xfffffffc00f08947 */ /* 0x008fea000383ffff */
[----:B------:R-:W-:Y:S05]  /*13b80*/  BRA `(.L_x_2067) ;  /* 0xffffffec009c7947 */ /* 0x000fea000383ffff */
.L_x_2028:
[----:B---3--:R3:W4:Y:S02]  /*13b90*/  SYNCS.PHASECHK.TRANS64.TRYWAIT P0, [R5+URZ], R2 ;  /* 0x00000002050075a7 */ /* 0x008724000800017f */
[----:B----4-:R-:W-:Y:S05]  /*13ba0*/  @!P0 NANOSLEEP.SYNCS 0x989680 ;  /* 0x009896800000895d */ /* 0x010fea0003900000 */
[----:B------:R-:W4:Y:S02]  /*13bb0*/  @!P0 SYNCS.PHASECHK.TRANS64 P0, [R5+URZ], R2 ;  /* 0x00000002050085a7 */ /* 0x000f24000800007f */
[----:B----4-:R-:W-:Y:S05]  /*13bc0*/  @!P0 BRA `(.L_x_2028) ;  /* 0xfffffffc00f08947 */ /* 0x010fea000383ffff */
[----:B------:R-:W-:Y:S05]  /*13bd0*/  BRA `(.L_x_2068) ;  /* 0xffffffec00907947 */ /* 0x000fea000383ffff */
.L_x_2030:
[----:B----4-:R4:W0:Y:S02]  /*13be0*/  SYNCS.PHASECHK.TRANS64.TRYWAIT P0, [R3+URZ], R4 ;  /* 0x00000004030075a7 */ /* 0x010824000800017f */
[----:B0-----:R-:W-:Y:S05]  /*13bf0*/  @!P0 NANOSLEEP.SYNCS 0x989680 ;  /* 0x009896800000895d */ /* 0x001fea0003900000 */
[----:B------:R-:W0:Y:S02]  /*13c00*/  @!P0 SYNCS.PHASECHK.TRANS64 P0, [R3+URZ], R4 ;  /* 0x00000004030085a7 */ /* 0x000e24000800007f */
[----:B0-----:R-:W-:Y:S05]  /*13c10*/  @!P0 BRA `(.L_x_2030) ;  /* 0xfffffffc00f08947 */ /* 0x001fea000383ffff */
[----:B------:R-:W-:Y:S05]  /*13c20*/  BRA `(.L_x_2069) ;  /* 0xffffffec00947947 */ /* 0x000fea000383ffff */
.L_x_2070:
        /* <DEDUP_REMOVED lines=13> */
.L_x_2782:


//--------------------- .text._ZN7cutlass13device_kernelIN5flash11enable_sm90INS1_16FlashAttnFwdSm90INS1_25CollectiveMainloopFwdSm90ILi2EN4cute5tupleIJNS5_1CILi1EEES8_S8_EEENS6_IJNS7_ILi192EEENS7_ILi144EEENS7_ILi96EEEEEELi96ENS_6half_tEfNS_4arch4Sm90ELb1ELb0ELb0ELb1ELb0ELb0ELb0ELb0ELb1ELb1ELb1ELb0EEENS1_21CollectiveEpilogueFwdINS6_IJSA_SC_SB_EEES9_SE_SG_Li384ELb1ELb1ELb1ELb0EEENS1_36VarlenDynamicPersistentTileSchedulerILi192ELi144ELi384ELi128ELb1ELb1ELb1ELb1ELb1ELb1EEEEEEEEEvNT_6ParamsE --------------------------
	.section	.text._ZN7cutlass13device_kernelIN5flash11enable_sm90INS1_16FlashAttnFwdSm90INS1_25CollectiveMainloopFwdSm90ILi2EN4cute5tupleIJNS5_1CILi1EEES8_S8_EEENS6_IJNS7_ILi192EEENS7_ILi144EEENS7_ILi96EEEEEELi96ENS_6half_tEfNS_4arch4Sm90ELb1ELb0ELb0ELb1ELb0ELb0ELb0ELb0ELb1ELb1ELb1ELb0EEENS1_21CollectiveEpilogueFwdINS6_IJSA_SC_SB_EEES9_SE_SG_Li384ELb1ELb1ELb1ELb0EEENS1_36VarlenDynamicPersistentTileSchedulerILi192ELi144ELi384ELi128ELb1ELb1ELb1ELb1ELb1ELb1EEEEEEEEEvNT_6ParamsE,"ax",@progbits
	.align	128
.text._ZN7cutlass13device_kernelIN5flash11enable_sm90INS1_16FlashAttnFwdSm90INS1_25CollectiveMainloopFwdSm90ILi2EN4cute5tupleIJNS5_1CILi1EEES8_S8_EEENS6_IJNS7_ILi192EEENS7_ILi144EEENS7_ILi96EEEEEELi96ENS_6half_tEfNS_4arch4Sm90ELb1ELb0ELb0ELb1ELb0ELb0ELb0ELb0ELb1ELb1ELb1ELb0EEENS1_21CollectiveEpilogueFwdINS6_IJSA_SC_SB_EEES9_SE_SG_Li384ELb1ELb1ELb1ELb0EEENS1_36VarlenDynamicPersistentTileSchedulerILi192ELi144ELi384ELi128ELb1ELb1ELb1ELb1ELb1ELb1EEEEEEEEEvNT_6ParamsE:
        .type           _ZN7cutlass13device_kernelIN5flash11enable_sm90INS1_16FlashAttnFwdSm90INS1_25CollectiveMainloopFwdSm90ILi2EN4cute5tupleIJNS5_1CILi1EEES8_S8_EEENS6_IJNS7_ILi192EEENS7_ILi144EEENS7_ILi96EEEEEELi96ENS_6half_tEfNS_4arch4Sm90ELb1ELb0ELb0ELb1ELb0ELb0ELb0ELb0ELb1ELb1ELb1ELb0EEENS1_21CollectiveEpilogueFwdINS6_IJSA_SC_SB_EEES9_SE_SG_Li384ELb1ELb1ELb1ELb0EEENS1_36VarlenDynamicPersistentTileSchedulerILi192ELi144ELi384ELi128ELb1ELb1ELb1ELb1ELb1ELb1EEEEEEEEEvNT_6ParamsE,@function
        .size           _ZN7cutlass13device_kernelIN5flash11enable_sm90INS1_16FlashAttnFwdSm90INS1_25CollectiveMainloopFwdSm90ILi2EN4cute5tupleIJNS5_1CILi1EEES8_S8_EEENS6_IJNS7_ILi192EEENS7_ILi144EEENS7_ILi96EEEEEELi96ENS_6half_tEfNS_4arch4Sm90ELb1ELb0ELb0ELb1ELb0ELb0ELb0ELb0ELb1ELb1ELb1ELb0EEENS1_21CollectiveEpilogueFwdINS6_IJSA_SC_SB_EEES9_SE_SG_Li384ELb1ELb1ELb1ELb0EEENS1_36VarlenDynamicPersistentTileSchedulerILi192ELi144ELi384ELi128ELb1ELb1ELb1ELb1ELb1ELb1EEEEEEEEEvNT_6ParamsE,(.L_x_2783 - _ZN7cutlass13device_kernelIN5flash11enable_sm90INS1_16FlashAttnFwdSm90INS1_25CollectiveMainloopFwdSm90ILi2EN4cute5tupleIJNS5_1CILi1EEES8_S8_EEENS6_IJNS7_ILi192EEENS7_ILi144EEENS7_ILi96EEEEEELi96ENS_6half_tEfNS_4arch4Sm90ELb1ELb0ELb0ELb1ELb0ELb0ELb0ELb0ELb1ELb1ELb1ELb0EEENS1_21CollectiveEpilogueFwdINS6_IJSA_SC_SB_EEES9_SE_SG_Li384ELb1ELb1ELb1ELb0EEENS1_36VarlenDynamicPersistentTileSchedulerILi192ELi144ELi384ELi128ELb1ELb1ELb1ELb1ELb1ELb1EEEEEEEEEvNT_6ParamsE)
        .other          _ZN7cutlass13device_kernelIN5flash11enable_sm90INS1_16FlashAttnFwdSm90INS1_25CollectiveMainloopFwdSm90ILi2EN4cute5tupleIJNS5_1CILi1EEES8_S8_EEENS6_IJNS7_ILi192EEENS7_ILi144EEENS7_ILi96EEEEEELi96ENS_6half_tEfNS_4arch4Sm90ELb1ELb0ELb0ELb1ELb0ELb0ELb0ELb0ELb1ELb1ELb1ELb0EEENS1_21CollectiveEpilogueFwdINS6_IJSA_SC_SB_EEES9_SE_SG_Li384ELb1ELb1ELb1ELb0EEENS1_36VarlenDynamicPersistentTileSchedulerILi192ELi144ELi384ELi128ELb1ELb1ELb1ELb1ELb1ELb1EEEEEEEEEvNT_6ParamsE,@"STO_CUDA_ENTRY STV_DEFAULT"
_ZN7cutlass13device_kernelIN5flash11enable_sm90INS1_16FlashAttnFwdSm90INS1_25CollectiveMainloopFwdSm90ILi2EN4cute5tupleIJNS5_1CILi1EEES8_S8_EEENS6_IJNS7_ILi192EEENS7_ILi144EEENS7_ILi96EEEEEELi96ENS_6half_tEfNS_4arch4Sm90ELb1ELb0ELb0ELb1ELb0ELb0ELb0ELb0ELb1ELb1ELb1ELb0EEENS1_21CollectiveEpilogueFwdINS6_IJSA_SC_SB_EEES9_SE_SG_Li384ELb1ELb1ELb1ELb0EEENS1_36VarlenDynamicPersistentTileSchedulerILi192ELi144ELi384ELi128ELb1ELb1ELb1ELb1ELb1ELb1EEEEEEEEEvNT_6ParamsE:
        /* <DEDUP_REMOVED lines=17> */
.L_x_2072:
[----:B------:R-:W-:Y:S05]  /*0110*/  BSYNC B0 ;  /* 0x0000000000007941 */ /* 0x000fea0003800000 */
.L_x_2071:
        /* <DEDUP_REMOVED lines=40> */
.L_x_2073:
        /* <DEDUP_REMOVED lines=22> */
.L_x_2074:
        /* <DEDUP_REMOVED lines=18> */
.L_x_2075:
        /* <DEDUP_REMOVED lines=22> */
.L_x_2076:
        /* <DEDUP_REMOVED lines=22> */
.L_x_2077:
[----:B--2---:R-:W-:Y:S01]  /*08e0*/  ISETP.NE.AND P0, PT, R2, RZ, PT ;  /* 0x000000ff0200720c */ /* 0x004fe20003f05270 */
[----:B------:R-:W-:Y:S01]  /*08f0*/  IMAD.MOV.U32 R2, RZ, RZ, 0x1 ;  /* 0x00000001ff027424 */ /* 0x000fe200078e00ff */
[----:B------:R-:W-:Y:S01]  /*0900*/  NOP ;  /* 0x0000000000007918 */ /* 0x000fe20000000000 */
[----:B------:R-:W-:-:S03]  /*0910*/  ULDC.64 UR58, c[0x0][0x208] ;  /* 0x00008200003a7ab9 */ /* 0x000fc60000000a00 */
[----:B------:R-:W-:-:S05]  /*0920*/  SEL R2, R2, 0x2, !P0 ;  /* 0x0000000202027807 */ /* 0x000fca0004000000 */
[----:B------:R2:W-:Y:S01]  /*0930*/  STL [R1+0x3c], R2 ;  /* 0x00003c0201007387 */ /* 0x0005e20000100800 */
[----:B01-34-:R-:W-:Y:S06]  /*0940*/  BAR.SYNC.DEFER_BLOCKING 0x0 ;  /* 0x0000000000007b1d */ /* 0x01bfec0000010000 */
[----:B------:R-:W-:Y:S05]  /*0950*/  @!P0 BRA `(.L_x_2078) ;  /* 0x000000f800848947 */ /* 0x000fea0003800000 */
.L_x_2079:
        /* <DEDUP_REMOVED lines=10> */
[----:B0-----:R-:W-:-:S04]  /*0a00*/  SHF.R.U32.HI R0, RZ, 0x7, R0 ;  /* 0x00000007ff007819 */ /* 0x001fc80000011600 */
[----:B------:R-:W-:-:S13]  /*0a10*/  ISETP.NE.AND P0, PT, R0, 0x1, PT ;  /* 0x000000010000780c */ /* 0x000fda0003f05270 */
[----:B------:R-:W-:Y:S08]  /*0a20*/  @!P0 BAR.ARV 0x9, 0x100 ;  /* 0x0244000000008b1d */ /* 0x000ff00000002000 */
[----:B------:R-:W-:Y:S06]  /*0a30*/  BAR.SYNC.DEFER_BLOCKING 0x5, 0x200 ;  /* 0x0148000000007b1d */ /* 0x000fec0000010000 */
[----:B------:R-:W0:Y:S02]  /*0a40*/  LDS.128 R8, [UR36+0x31cd0] ;  /* 0x031cd024ff087984 */ /* 0x000e240008000c00 */
[----:B------:R-:W-:Y:S06]  /*0a50*/  BAR.ARV 0x4, 0x200 ;  /* 0x0108000000007b1d */ /* 0x000fec0000002000 */
[----:B0-----:R-:W-:-:S13]  /*0a60*/  ISETP.GE.AND P0, PT, R11, UR4, PT ;  /* 0x000000040b007c0c */ /* 0x001fda000bf06270 */
[----:B------:R-:W-:Y:S05]  /*0a70*/  @P0 EXIT ;  /* 0x000000000000094d */ /* 0x000fea0003800000 */
[----:B------:R-:W3:Y:S01]  /*0a80*/  LDL R19, [R1+0x3c] ;  /* 0x00003c0001137983 */ /* 0x000ee20000100800 */
[----:B------:R-:W0:Y:S02]  /*0a90*/  S2R R0, SR_TID.X ;  /* 0x0000000000007919 */ /* 0x000e240000002100 */
[----:B0-----:R-:W-:-:S05]  /*0aa0*/  VIADD R18, R0, 0xffffff80 ;  /* 0xffffff8000127836 */ /* 0x001fca0000000000 */
[----:B------:R-:W-:-:S04]  /*0ab0*/  SHF.R.S32.HI R0, RZ, 0x1f, R18 ;  /* 0x0000001fff007819 */ /* 0x000fc80000011412 */
[----:B------:R-:W-:-:S04]  /*0ac0*/  LEA.HI R3, R0, R18, RZ, 0x4 ;  /* 0x0000001200037211 */ /* 0x000fc800078f20ff */
[----:B------:R-:W-:-:S04]  /*0ad0*/  SHF.R.S32.HI R4, RZ, 0x4, R3 ;  /* 0x00000004ff047819 */ /* 0x000fc80000011403 */
[C---:B------:R-:W-:Y:S02]  /*0ae0*/  LEA.HI R5, R3.reuse, R4, RZ, 0x1 ;  /* 0x0000000403057211 */ /* 0x040fe400078f08ff */
[----:B------:R-:W-:Y:S02]  /*0af0*/  LOP3.LUT R3, R3, 0xfffffff0, RZ, 0xc0, !PT ;  /* 0xfffffff003037812 */ /* 0x000fe400078ec0ff */
[----:B------:R-:W-:Y:S02]  /*0b00*/  LOP3.LUT R5, R5, 0x1ffffffe, RZ, 0xc0, !PT ;  /* 0x1ffffffe05057812 */ /* 0x000fe400078ec0ff */
[----:B--2---:R-:W-:Y:S01]  /*0b10*/  LEA.HI R2, R0, R18, RZ, 0x7 ;  /* 0x0000001200027211 */ /* 0x004fe200078f38ff */
[----:B------:R-:W-:Y:S02]  /*0b20*/  IMAD.IADD R3, R18, 0x1, -R3 ;  /* 0x0000000112037824 */ /* 0x000fe400078e0a03 */
[----:B------:R-:W-:Y:S01]  /*0b30*/  IMAD.IADD R5, R4, 0x1, -R5 ;  /* 0x0000000104057824 */ /* 0x000fe200078e0a05 */
[----:B------:R-:W-:-:S02]  /*0b40*/  LOP3.LUT R7, R2, 0xffffff80, RZ, 0xc0, !PT ;  /* 0xffffff8002077812 */ /* 0x000fc400078ec0ff */
[----:B------:R-:W-:Y:S02]  /*0b50*/  SHF.R.S32.HI R4, RZ, 0x1f, R3 ;  /* 0x0000001fff047819 */ /* 0x000fe40000011403 */
[----:B------:R-:W-:Y:S01]  /*0b60*/  SHF.R.S32.HI R20, RZ, 0x7, R2 ;  /* 0x00000007ff147819 */ /* 0x000fe20000011402 */
[----:B------:R-:W-:Y:S01]  /*0b70*/  IMAD.IADD R17, R18, 0x1, -R7 ;  /* 0x0000000112117824 */ /* 0x000fe200078e0a07 */
[----:B------:R-:W-:Y:S02]  /*0b80*/  LEA.HI R6, R0, R18, RZ, 0x5 ;  /* 0x0000001200067211 */ /* 0x000fe400078f28ff */
[CC--:B------:R-:W-:Y:S02]  /*0b90*/  LEA.HI R2, R4.reuse, R3.reuse, RZ, 0x3 ;  /* 0x0000000304027211 */ /* 0x0c0fe400078f18ff */
[----:B------:R-:W-:Y:S02]  /*0ba0*/  LEA.HI R4, R4, R3, RZ, 0x2 ;  /* 0x0000000304047211 */ /* 0x000fe400078f10ff */
[----:B------:R-:W-:Y:S01]  /*0bb0*/  SHF.R.S32.HI R7, RZ, 0x5, R6 ;  /* 0x00000005ff077819 */ /* 0x000fe20000011406 */
[----:B------:R-:W-:Y:S01]  /*0bc0*/  IMAD.SHL.U32 R6, R2, 0x10, RZ ;  /* 0x0000001002067824 */ /* 0x000fe200078e00ff */
[----:B------:R-:W-:-:S02]  /*0bd0*/  SHF.R.S32.HI R12, RZ, 0x1f, R17 ;  /* 0x0000001fff0c7819 */ /* 0x000fc40000011411 */
[----:B------:R-:W-:Y:S02]  /*0be0*/  SHF.R.S32.HI R2, RZ, 0x2, R4 ;  /* 0x00000002ff027819 */ /* 0x000fe40000011404 */
[----:B------:R-:W-:-:S03]  /*0bf0*/  LEA.HI R13, R12, R17, RZ, 0x2 ;  /* 0x000000110c0d7211 */ /* 0x000fc600078f10ff */
[----:B------:R-:W-:Y:S01]  /*0c00*/  IMAD.SHL.U32 R2, R2, 0x40, RZ ;  /* 0x0000004002027824 */ /* 0x000fe200078e00ff */
[--C-:B------:R-:W-:Y:S02]  /*0c10*/  SHF.R.S32.HI R14, RZ, 0x2, R13.reuse ;  /* 0x00000002ff0e7819 */ /* 0x100fe4000001140d */
[----:B------:R-:W-:Y:S01]  /*0c20*/  SHF.R.S32.HI R15, RZ, 0x1f, R13 ;  /* 0x0000001fff0f7819 */ /* 0x000fe2000001140d */
[----:B------:R-:W-:Y:S01]  /*0c30*/  IMAD.SHL.U32 R5, R5, 0x8, RZ ;  /* 0x0000000805057824 */ /* 0x000fe200078e00ff */
[----:B------:R-:W-:Y:S02]  /*0c40*/  LOP3.LUT R4, R4, 0x7fffffc, RZ, 0xc0, !PT ;  /* 0x07fffffc04047812 */ /* 0x000fe400078ec0ff */
[----:B------:R-:W-:Y:S02]  /*0c50*/  LOP3.LUT R2, R2, 0x40, RZ, 0xc0, !PT ;  /* 0x0000004002027812 */ /* 0x000fe400078ec0ff */
[----:B------:R-:W-:Y:S01]  /*0c60*/  LEA.HI R15, R15, R14, RZ, 0x3 ;  /* 0x0000000e0f0f7211 */ /* 0x000fe200078f18ff */
[----:B------:R-:W-:-:S02]  /*0c70*/  IMAD.IADD R4, R3, 0x1, -R4 ;  /* 0x0000000103047824 */ /* 0x000fc400078e0a04 */
[----:B------:R-:W-:Y:S01]  /*0c80*/  IMAD R16, R7, 0x10, R3 ;  /* 0x0000001007107824 */ /* 0x000fe200078e0203 */
[----:B------:R-:W-:Y:S01]  /*0c90*/  LOP3.LUT R3, R2, 0x8, R5, 0xf8, !PT ;  /* 0x0000000802037812 */ /* 0x000fe200078ef805 */
[----:B------:R-:W-:Y:S01]  /*0ca0*/  IMAD.HI R8, R20, 0x55555556, RZ ;  /* 0x5555555614087827 */ /* 0x000fe200078e02ff */
[----:B------:R-:W-:Y:S02]  /*0cb0*/  LOP3.LUT R15, R15, 0xfffffff8, RZ, 0xc0, !PT ;  /* 0xfffffff80f0f7812 */ /* 0x000fe400078ec0ff */
[----:B------:R-:W-:Y:S02]  /*0cc0*/  LEA.HI R12, R12, R17, RZ, 0x5 ;  /* 0x000000110c0c7211 */ /* 0x000fe400078f28ff */
[----:B------:R-:W-:Y:S02]  /*0cd0*/  SHF.R.U32.HI R2, RZ, 0x3, R2 ;  /* 0x00000003ff027819 */ /* 0x000fe40000011602 */
[----:B------:R-:W-:Y:S01]  /*0ce0*/  LOP3.LUT R6, R6, 0x7fffff80, RZ, 0xc0, !PT ;  /* 0x7fffff8006067812 */ /* 0x000fe200078ec0ff */
[----:B------:R-:W-:Y:S01]  /*0cf0*/  IMAD.IADD R15, R14, 0x1, -R15 ;  /* 0x000000010e0f7824 */ /* 0x000fe200078e0a0f */
[----:B------:R-:W-:-:S02]  /*0d00*/  LEA.HI R8, R8, R8, RZ, 0x1 ;  /* 0x0000000808087211 */ /* 0x000fc400078f08ff */
[----:B------:R-:W-:Y:S02]  /*0d10*/  SHF.R.S32.HI R12, RZ, 0x5, R12 ;  /* 0x00000005ff0c7819 */ /* 0x000fe4000001140c */
[----:B------:R-:W-:Y:S01]  /*0d20*/  LOP3.LUT R2, R3, R2, RZ, 0x3c, !PT ;  /* 0x0000000203027212 */ /* 0x000fe200078e3cff */
[----:B------:R-:W-:Y:S01]  /*0d30*/  IMAD.U32 R3, R16, 0x20, R5 ;  /* 0x0000002010037824 */ /* 0x000fe200078e0005 */
[----:B------:R-:W-:Y:S01]  /*0d40*/  LEA.HI R0, R0, R18, RZ, 0x2 ;  /* 0x0000001200007211 */ /* 0x000fe200078f10ff */
[----:B------:R-:W-:Y:S02]  /*0d50*/  IMAD R7, R7, 0x100, R6 ;  /* 0x0000010007077824 */ /* 0x000fe400078e0206 */
[----:B------:R-:W-:Y:S01]  /*0d60*/  IMAD R8, R8, -0x3, R20 ;  /* 0xfffffffd08087824 */ /* 0x000fe200078e0214 */
[----:B------:R0:W-:Y:S01]  /*0d70*/  STL [R1+0x44], R3 ;  /* 0x0000440301007387 */ /* 0x0001e20000100800 */
[----:B------:R-:W-:Y:S02]  /*0d80*/  IMAD R15, R12, 0x10, R15 ;  /* 0x000000100c0f7824 */ /* 0x000fe400078e020f */
[----:B------:R-:W-:Y:S01]  /*0d90*/  IMAD R7, R4, 0x10, R7 ;  /* 0x0000001004077824 */ /* 0x000fe200078e0207 */
[----:B------:R-:W-:Y:S01]  /*0da0*/  LOP3.LUT R13, R13, 0x7ffffffc, RZ, 0xc0, !PT ;  /* 0x7ffffffc0d0d7812 */ /* 0x000fe200078ec0ff */
[----:B------:R-:W-:Y:S01]  /*0db0*/  IMAD R4, R8, 0x40, R15 ;  /* 0x0000004008047824 */ /* 0x000fe200078e020f */
[----:B0-----:R-:W-:-:S04]  /*0dc0*/  LOP3.LUT R3, R0, 0xfffffffc, RZ, 0xc0, !PT ;  /* 0xfffffffc00037812 */ /* 0x001fc800078ec0ff */
[----:B------:R0:W-:Y:S01]  /*0dd0*/  STL [R1+0x40], R4 ;  /* 0x0000400401007387 */ /* 0x0001e20000100800 */
[----:B------:R-:W-:Y:S02]  /*0de0*/  IMAD.IADD R13, R17, 0x1, -R13 ;  /* 0x00000001110d7824 */ /* 0x000fe400078e0a0d */
[----:B------:R-:W-:Y:S01]  /*0df0*/  IMAD.IADD R8, R18, 0x1, -R3 ;  /* 0x0000000112087824 */ /* 0x000fe200078e0a03 */
[----:B------:R0:W-:Y:S01]  /*0e00*/  STL [R1+0x24], RZ ;  /* 0x000024ff01007387 */ /* 0x0001e20000100800 */
[----:B------:R-:W-:Y:S02]  /*0e10*/  IMAD.SHL.U32 R146, R13, 0x2, RZ ;  /* 0x000000020d927824 */ /* 0x000fe400078e00ff */
[C---:B------:R-:W-:Y:S01]  /*0e20*/  IMAD.SHL.U32 R150, R8.reuse, 0x8, RZ ;  /* 0x0000000808967824 */ /* 0x040fe200078e00ff */
[----:B------:R-:W-:Y:S01]  /*0e30*/  LEA.HI R3, R8, R8, RZ, 0x1 ;  /* 0x0000000808037211 */ /* 0x000fe200078f08ff */
[----:B------:R-:W-:Y:S02]  /*0e40*/  IMAD.IADD R2, R2, 0x1, R7 ;  /* 0x0000000102027824 */ /* 0x000fe400078e0207 */
[C---:B------:R-:W-:Y:S01]  /*0e50*/  VIADD R153, R150.reuse, 0x20 ;  /* 0x0000002096997836 */ /* 0x040fe20000000000 */
[----:B------:R-:W-:Y:S01]  /*0e60*/  LOP3.LUT R3, R3, 0x1ffffffe, RZ, 0xc0, !PT ;  /* 0x1ffffffe03037812 */ /* 0x000fe200078ec0ff */
[----:B------:R-:W-:-:S02]  /*0e70*/  VIADD R156, R150, 0x40 ;  /* 0x00000040969c7836 */ /* 0x000fc40000000000 */
[C---:B------:R-:W-:Y:S02]  /*0e80*/  VIADD R13, R146.reuse, 0x20 ;  /* 0x00000020920d7836 */ /* 0x040fe40000000000 */
[----:B------:R-:W-:Y:S02]  /*0e90*/  IMAD.MOV.U32 R7, RZ, RZ, R11 ;  /* 0x000000ffff077224 */ /* 0x000fe400078e000b */
[C---:B------:R-:W-:Y:S02]  /*0ea0*/  VIADD R12, R146.reuse, 0x28 ;  /* 0x00000028920c7836 */ /* 0x040fe40000000000 */
[----:B------:R-:W-:Y:S02]  /*0eb0*/  IMAD.MOV.U32 R6, RZ, RZ, R10 ;  /* 0x000000ffff067224 */ /* 0x000fe400078e000a */
[----:B------:R-:W-:Y:S01]  /*0ec0*/  VIADD R11, R146, 0x30 ;  /* 0x00000030920b7836 */ /* 0x000fe20000000000 */
[----:B------:R-:W-:Y:S01]  /*0ed0*/  SHF.R.S32.HI R0, RZ, 0x2, R0 ;  /* 0x00000002ff007819 */ /* 0x000fe20000011400 */
[----:B------:R-:W-:-:S02]  /*0ee0*/  IMAD.MOV.U32 R5, RZ, RZ, R9 ;  /* 0x000000ffff057224 */ /* 0x000fc400078e0009 */
[----:B------:R-:W-:Y:S01]  /*0ef0*/  IMAD.IADD R3, R8, 0x1, -R3 ;  /* 0x0000000108037824 */ /* 0x000fe200078e0a03 */
        /* <DEDUP_REMOVED lines=12> */
[----:B------:R-:W-:Y:S01]  /*0fc0*/  SHF.R.S32.HI R9, RZ, 0x1f, R8 ;  /* 0x0000001fff097819 */ /* 0x000fe20000011408 */
[----:B------:R-:W-:Y:S01]  /*0fd0*/  IMAD.MOV.U32 R16, RZ, RZ, RZ ;  /* 0x000000ffff107224 */ /* 0x000fe200078e00ff */
[----:B------:R-:W-:Y:S01]  /*0fe0*/  SHF.R.S32.HI R8, RZ, 0x1f, R0 ;  /* 0x0000001fff087819 */ /* 0x000fe20000011400 */
[----:B------:R-:W-:Y:S01]  /*0ff0*/  VIADD R155, R146, 0x18 ;  /* 0x00000018929b7836 */ /* 0x000fe20000000000 */
[----:B------:R-:W-:Y:S01]  /*1000*/  SHF.R.S32.HI R0, RZ, 0x1f, R157 ;  /* 0x0000001fff007819 */ /* 0x000fe2000001149d */
[----:B------:R-:W-:Y:S01]  /*1010*/  IMAD R148, R3, 0x8, R4 ;  /* 0x0000000803947824 */ /* 0x000fe200078e0204 */
[----:B------:R-:W-:Y:S01]  /*1020*/  LEA R2, R2, UR36, 0x1 ;  /* 0x0000002402027c11 */ /* 0x000fe2000f8e08ff */
[----:B------:R-:W-:Y:S01]  /*1030*/  UMOV UR39, URZ ;  /* 0x0000003f00277c82 */ /* 0x000fe20008000000 */
[----:B0--3--:R-:W-:-:S07]  /*1040*/  LOP3.LUT R145, R19, 0x1, RZ, 0xfc, !PT ;  /* 0x0000000113917812 */ /* 0x009fce00078efcff */
.L_x_2129:
[----:B-12-4-:R-:W0:Y:S01]  /*1050*/  LDC.64 R8, c[0x0][0xc88] ;  /* 0x00032200ff087b82 */ /* 0x016e220000000a00 */
[----:B------:R-:W-:Y:S01]  /*1060*/  ULDC.64 UR4, c[0x0][0xa28] ;  /* 0x00028a0000047ab9 */ /* 0x000fe20000000a00 */
[----:B------:R-:W-:-:S06]  /*1070*/  ULDC.64 UR6, c[0x0][0xa18] ;  /* 0x0002860000067ab9 */ /* 0x000fcc0000000a00 */
[----:B------:R-:W1:Y:S08]  /*1080*/  LDC R18, c[0x0][0x288] ;  /* 0x0000a200ff127b82 */ /* 0x000e700000000800 */
[----:B---3--:R-:W2:Y:S01]  /*1090*/  LDC.64 R12, c[0x0][0x418] ;  /* 0x00010600ff0c7b82 */ /* 0x008ea20000000a00 */
[----:B0-----:R-:W-:Y:S01]  /*10a0*/  IMAD.WIDE R8, R7, 0x4, R8 ;  /* 0x0000000407087825 */ /* 0x001fe200078e0208 */
[----:B------:R-:W-:-:S06]  /*10b0*/  ISETP.NE.U32.AND P1, PT, RZ, UR4, PT ;  /* 0x00000004ff007c0c */ /* 0x000fcc000bf25070 */
[----:B------:R-:W0:Y:S01]  /*10c0*/  LDC R7, c[0x0][0x424] ;  /* 0x00010900ff077b82 */ /* 0x000e220000000800 */
[----:B------:R-:W3:Y:S01]  /*10d0*/  LDG.E R149, desc[UR58][R8.64] ;  /* 0x0000003a08957981 */ /* 0x000ee2000c1e1900 */
[----:B------:R-:W-:Y:S01]  /*10e0*/  ISETP.NE.AND.EX P1, PT, RZ, UR5, PT, P1 ;  /* 0x00000005ff007c0c */ /* 0x000fe2000bf25310 */
[----:B------:R-:W-:Y:S01]  /*10f0*/  IMAD.MOV.U32 R4, RZ, RZ, RZ ;  /* 0x000000ffff047224 */ /* 0x000fe200078e00ff */
[----:B------:R-:W-:-:S04]  /*1100*/  ISETP.NE.U32.AND P0, PT, RZ, UR6, PT ;  /* 0x00000006ff007c0c */ /* 0x000fc8000bf05070 */
[----:B------:R-:W4:Y:S01]  /*1110*/  LDC R17, c[0x0][0x2f0] ;  /* 0x0000bc00ff117b82 */ /* 0x000f220000000800 */
[----:B------:R-:W-:Y:S02]  /*1120*/  ISETP.NE.AND.EX P0, PT, RZ, UR7, PT, P0 ;  /* 0x00000007ff007c0c */ /* 0x000fe4000bf05300 */
[----:B---3--:R-:W-:-:S04]  /*1130*/  SHF.R.S32.HI R154, RZ, 0x1f, R149 ;  /* 0x0000001fff9a7819 */ /* 0x008fc80000011495 */
[----:B------:R-:W-:-:S04]  /*1140*/  @P1 LEA R10, P2, R149, UR4, 0x2 ;  /* 0x00000004950a1c11 */ /* 0x000fc8000f8410ff */
[----:B------:R-:W-:-:S03]  /*1150*/  @P1 LEA.HI.X R11, R149, UR5, R154, 0x2, P2 ;  /* 0x00000005950b1c11 */ /* 0x000fc600090f149a */
[C---:B------:R-:W-:Y:S02]  /*1160*/  @P0 LEA R8, P2, R149.reuse, UR6, 0x2 ;  /* 0x0000000695080c11 */ /* 0x040fe4000f8410ff */
[----:B------:R-:W-:Y:S01]  /*1170*/  LOP3.LUT R3, R6, 0xff000000, RZ, 0xc0, !PT ;  /* 0xff00000006037812 */ /* 0x000fe200078ec0ff */
[----:B------:R3:W5:Y:S01]  /*1180*/  @P1 LDG.E R4, desc[UR58][R10.64] ;  /* 0x0000003a0a041981 */ /* 0x000762000c1e1900 */
[----:B------:R-:W-:Y:S01]  /*1190*/  @P0 LEA.HI.X R9, R149, UR7, R154, 0x2, P2 ;  /* 0x0000000795090c11 */ /* 0x000fe200090f149a */
[----:B------:R-:W-:-:S04]  /*11a0*/  ULDC.64 UR6, c[0x0][0xa20] ;  /* 0x0002880000067ab9 */ /* 0x000fc80000000a00 */
[----:B-1----:R3:W5:Y:S01]  /*11b0*/  @P0 LDG.E R18, desc[UR58][R8.64] ;  /* 0x0000003a08120981 */ /* 0x002762000c1e1900 */
[----:B--2---:R-:W-:Y:S02]  /*11c0*/  ISETP.NE.U32.AND P1, PT, R12, RZ, PT ;  /* 0x000000ff0c00720c */ /* 0x004fe40003f25070 */
[----:B------:R-:W-:Y:S02]  /*11d0*/  ISETP.NE.U32.AND P2, PT, RZ, UR6, PT ;  /* 0x00000006ff007c0c */ /* 0x000fe4000bf45070 */
[----:B------:R-:W-:Y:S02]  /*11e0*/  LOP3.LUT R0, R6, 0xff0000, RZ, 0xc0, !PT ;  /* 0x00ff000006007812 */ /* 0x000fe400078ec0ff */
[----:B------:R-:W-:Y:S02]  /*11f0*/  SHF.R.U32.HI R3, RZ, 0x8, R3 ;  /* 0x00000008ff037819 */ /* 0x000fe40000011603 */
[----:B------:R-:W-:Y:S02]  /*1200*/  ISETP.NE.AND.EX P1, PT, R13, RZ, PT, P1 ;  /* 0x000000ff0d00720c */ /* 0x000fe40003f25310 */
[----:B------:R-:W-:-:S02]  /*1210*/  ISETP.NE.AND.EX P2, PT, RZ, UR7, PT, P2 ;  /* 0x00000007ff007c0c */ /* 0x000fc4000bf45320 */
[----:B------:R-:W-:Y:S02]  /*1220*/  LEA.HI R152, R0, R3, RZ, 0x10 ;  /* 0x0000000300987211 */ /* 0x000fe400078f80ff */
[----:B0-----:R-:W-:Y:S01]  /*1230*/  SEL R0, R7, 0x1, P1 ;  /* 0x0000000107007807 */ /* 0x001fe20000800000 */
[----:B---34-:R-:W-:Y:S08]  /*1240*/  @P0 BRA `(.L_x_2080) ;  /* 0x0000000000240947 */ /* 0x018ff00003800000 */
        /* <DEDUP_REMOVED lines=9> */
.L_x_2080:
[----:B------:R-:W-:Y:S01]  /*12e0*/  IMAD R17, R0, R17, RZ ;  /* 0x0000001100117224 */ /* 0x000fe200078e02ff */
[----:B------:R-:W-:Y:S01]  /*12f0*/  LOP3.LUT R151, R6, 0xffff, RZ, 0xc0, !PT ;  /* 0x0000ffff06977812 */ /* 0x000fe200078ec0ff */
[----:B------:R-:W-:Y:S06]  /*1300*/  @!P2 BRA `(.L_x_2081) ;  /* 0x000000000010a947 */ /* 0x000fec0003800000 */
[----:B------:R-:W-:-:S04]  /*1310*/  LEA R6, P0, R149, UR6, 0x2 ;  /* 0x0000000695067c11 */ /* 0x000fc8000f8010ff */
[----:B------:R-:W-:-:S05]  /*1320*/  LEA.HI.X R7, R149, UR7, R154, 0x2, P0 ;  /* 0x0000000795077c11 */ /* 0x000fca00080f149a */
[----:B------:R0:W5:Y:S01]  /*1330*/  LDG.E R17, desc[UR58][R6.64] ;  /* 0x0000003a06117981 */ /* 0x000162000c1e1900 */
[----:B------:R-:W-:Y:S05]  /*1340*/  BRA `(.L_x_2082) ;  /* 0x0000000000247947 */ /* 0x000fea0003800000 */
.L_x_2081:
[----:B------:R-:W-:Y:S02]  /*1350*/  ULDC.64 UR4, c[0x0][0xa08] ;  /* 0x0002820000047ab9 */ /* 0x000fe40000000a00 */
[----:B------:R-:W-:-:S04]  /*1360*/  ISETP.NE.U32.AND P0, PT, RZ, UR4, PT ;  /* 0x00000004ff007c0c */ /* 0x000fc8000bf05070 */
[----:B------:R-:W-:-:S13]  /*1370*/  ISETP.NE.AND.EX P0, PT, RZ, UR5, PT, P0 ;  /* 0x00000005ff007c0c */ /* 0x000fda000bf05300 */
[----:B------:R-:W-:Y:S05]  /*1380*/  @!P0 BRA `(.L_x_2082) ;  /* 0x0000000000148947 */ /* 0x000fea0003800000 */
[----:B------:R-:W0:Y:S02]  /*1390*/  LDC.64 R6, c[0x0][0xa08] ;  /* 0x00028200ff067b82 */ /* 0x000e240000000a00 */
[----:B0-----:R-:W-:-:S05]  /*13a0*/  IMAD.WIDE R6, R149, 0x4, R6 ;  /* 0x0000000495067825 */ /* 0x001fca00078e0206 */
[----:B------:R-:W2:Y:S04]  /*13b0*/  LDG.E R17, desc[UR58][R6.64] ;  /* 0x0000003a06117981 */ /* 0x000ea8000c1e1900 */
[----:B------:R-:W2:Y:S02]  /*13c0*/  LDG.E R0, desc[UR58][R6.64+0x4] ;  /* 0x0000043a06007981 */ /* 0x000ea4000c1e1900 */
[----:B--2---:R-:W-:-:S07]  /*13d0*/  IMAD.IADD R17, R0, 0x1, -R17 ;  /* 0x0000000100117824 */ /* 0x004fce00078e0a11 */
.L_x_2082:
[----:B------:R-:W1:Y:S01]  /*13e0*/  LDC R0, c[0x0][0x448] ;  /* 0x00011200ff007b82 */ /* 0x000e620000000800 */
[----:B------:R-:W-:Y:S01]  /*13f0*/  IMAD R144, R5, 0xc0, RZ ;  /* 0x000000c005907824 */ /* 0x000fe200078e02ff */
[----:B------:R-:W-:Y:S01]  /*1400*/  LOP3.LUT R12, R152, 0xff, RZ, 0xc0, !PT ;  /* 0x000000ff980c7812 */ /* 0x000fe200078ec0ff */
[----:B-----5:R-:W-:Y:S01]  /*1410*/  IMAD.IADD R17, R17, 0x1, -R4 ;  /* 0x0000000111117824 */ /* 0x020fe200078e0a04 */
[----:B------:R-:W-:Y:S01]  /*1420*/  SHF.R.U32.HI R152, RZ, 0x10, R152 ;  /* 0x00000010ff987819 */ /* 0x000fe20000011698 */
[----:B------:R-:W-:Y:S02]  /*1430*/  IMAD.MOV.U32 R96, RZ, RZ, RZ ;  /* 0x000000ffff607224 */ /* 0x000fe400078e00ff */
[----:B------:R2:W-:Y:S01]  /*1440*/  STL [R1+0x18], R12 ;  /* 0x0000180c01007387 */ /* 0x0005e20000100800 */
[----:B------:R-:W-:Y:S02]  /*1450*/  IADD3 R5, R17, 0x90, -R18 ;  /* 0x0000009011057810 */ /* 0x000fe40007ffe812 */
[----:B-1----:R-:W-:Y:S01]  /*1460*/  ISETP.NE.AND P0, PT, R0, 0x1, PT ;  /* 0x000000010000780c */ /* 0x002fe20003f05270 */
[----:B------:R-:W-:-:S12]  /*1470*/  VIADD R0, R144, 0xbf ;  /* 0x000000bf90007836 */ /* 0x000fd80000000000 */
[----:B------:R-:W1:Y:S08]  /*1480*/  @P0 LDC R3, c[0x0][0x44c] ;  /* 0x00011300ff030b82 */ /* 0x000e700000000800 */
[----:B0-----:R-:W0:Y:S01]  /*1490*/  @P0 LDC R6, c[0x0][0x450] ;  /* 0x00011400ff060b82 */ /* 0x001e220000000800 */
[----:B-1----:R-:W-:-:S05]  /*14a0*/  @P0 IMAD.HI.U32 R3, R0, R3, RZ ;  /* 0x0000000300030227 */ /* 0x002fca00078e00ff */
[----:B0-----:R-:W-:Y:S01]  /*14b0*/  @P0 SHF.R.U32.HI R0, RZ, R6, R3 ;  /* 0x00000006ff000219 */ /* 0x001fe20000011603 */
[----:B------:R-:W-:-:S04]  /*14c0*/  VIADD R3, R17, 0x8f ;  /* 0x0000008f11037836 */ /* 0x000fc80000000000 */
[----:B------:R-:W-:Y:S02]  /*14d0*/  IMAD.IADD R0, R5, 0x1, R0 ;  /* 0x0000000105007824 */ /* 0x000fe400078e0200 */
[----:B------:R-:W-:-:S04]  /*14e0*/  IMAD.HI R3, R3, 0x38e38e39, RZ ;  /* 0x38e38e3903037827 */ /* 0x000fc800078e02ff */
[----:B------:R-:W-:Y:S01]  /*14f0*/  IMAD.HI R4, R0, 0x38e38e39, RZ ;  /* 0x38e38e3900047827 */ /* 0x000fe200078e02ff */
[----:B------:R-:W-:-:S04]  /*1500*/  SHF.R.U32.HI R0, RZ, 0x1f, R3 ;  /* 0x0000001fff007819 */ /* 0x000fc80000011603 */
[----:B------:R-:W-:Y:S02]  /*1510*/  SHF.R.U32.HI R5, RZ, 0x1f, R4 ;  /* 0x0000001fff057819 */ /* 0x000fe40000011604 */
[----:B------:R-:W-:Y:S02]  /*1520*/  LEA.HI.SX32 R0, R3, R0, 0x1b ;  /* 0x0000000003007211 */ /* 0x000fe400078fdaff */
[----:B------:R-:W-:-:S04]  /*1530*/  LEA.HI.SX32 R5, R4, R5, 0x1b ;  /* 0x0000000504057211 */ /* 0x000fc800078fdaff */
[----:B------:R-:W-:-:S04]  /*1540*/  VIMNMX R9, R0, R5, PT ;  /* 0x0000000500097248 */ /* 0x000fc80003fe0100 */
[----:B------:R-:W-:-:S13]  /*1550*/  ISETP.GE.AND P0, PT, R9, 0x1, PT ;  /* 0x000000010900780c */ /* 0x000fda0003f06270 */
[----:B--2---:R-:W-:Y:S05]  /*1560*/  @!P0 BRA `(.L_x_2083) ;  /* 0x0000000000748947 */ /* 0x004fea0003800000 */
[----:B------:R-:W0:Y:S01]  /*1570*/  LDC R3, c[0x0][0x9f0] ;  /* 0x00027c00ff037b82 */ /* 0x000e220000000800 */
[----:B------:R-:W-:-:S04]  /*1580*/  ISETP.NE.AND P0, PT, R152, RZ, PT ;  /* 0x000000ff9800720c */ /* 0x000fc80003f05270 */
[----:B0-----:R-:W-:-:S04]  /*1590*/  SEL R10, R152, R3, P0 ;  /* 0x00000003980a7207 */ /* 0x001fc80000000000 */
[-C--:B------:R-:W-:Y:S02]  /*15a0*/  IABS R6, R10.reuse ;  /* 0x0000000a00067213 */ /* 0x080fe40000000000 */
[----:B------:R-:W-:Y:S02]  /*15b0*/  IADD3 R0, R10, -0x1, R9 ;  /* 0xffffffff0a007810 */ /* 0x000fe40007ffe009 */
[----:B------:R-:W0:Y:S01]  /*15c0*/  I2F.RP R3, R6 ;  /* 0x0000000600037306 */ /* 0x000e220000209400 */
[----:B------:R-:W-:Y:S02]  /*15d0*/  IABS R11, R10 ;  /* 0x0000000a000b7213 */ /* 0x000fe40000000000 */
        /* <DEDUP_REMOVED lines=22> */
.L_x_2083:
[-C--:B------:R-:W-:Y:S01]  /*1740*/  IMAD R147, R12, R96.reuse, RZ ;  /* 0x000000600c937224 */ /* 0x080fe200078e02ff */
[----:B------:R-:W-:Y:S02]  /*1750*/  PLOP3.LUT P0, PT, PT, PT, PT, 0x80, 0x0 ;  /* 0x000000000000781c */ /* 0x000fe40003f0f070 */
[----:B------:R-:W-:Y:S02]  /*1760*/  CS2R R72, SRZ ;  /* 0x0000000000487805 */ /* 0x000fe4000001ff00 */
[----:B------:R-:W-:Y:S02]  /*1770*/  CS2R R70, SRZ ;  /* 0x0000000000467805 */ /* 0x000fe4000001ff00 */
[----:B------:R-:W-:Y:S02]  /*1780*/  CS2R R68, SRZ ;  /* 0x0000000000447805 */ /* 0x000fe4000001ff00 */
[----:B------:R-:W-:Y:S02]  /*1790*/  VIADDMNMX R96, R147, R96, R9, PT ;  /* 0x0000006093607246 */ /* 0x000fe40003800109 */
[----:B------:R-:W-:-:S02]  /*17a0*/  CS2R R66, SRZ ;  /* 0x0000000000427805 */ /* 0x000fc4000001ff00 */
[----:B------:R-:W-:Y:S02]  /*17b0*/  CS2R R64, SRZ ;  /* 0x0000000000407805 */ /* 0x000fe4000001ff00 */
[----:B------:R-:W-:Y:S02]  /*17c0*/  CS2R R62, SRZ ;  /* 0x00000000003e7805 */ /* 0x000fe4000001ff00 */
[----:B------:R-:W-:Y:S02]  /*17d0*/  ISETP.GT.AND P1, PT, R96, R147, PT ;  /* 0x000000936000720c */ /* 0x000fe40003f24270 */
        /* <DEDUP_REMOVED lines=20> */
[----:B------:R-:W0:Y:S01]  /*1920*/  S2R R0, SR_TID.X ;  /* 0x0000000000007919 */ /* 0x000e220000002100 */
[----:B------:R-:W-:-:S04]  /*1930*/  UIADD3 UR6, UR36, 0x24300, URZ ;  /* 0x0002430024067890 */ /* 0x000fc8000fffe03f */
[----:B------:R-:W-:-:S06]  /*1940*/  ULOP3.LUT UP0, URZ, UR6, 0x9f, URZ, 0xc0, !UPT ;  /* 0x0000009f063f7892 */ /* 0x000fcc000f80c03f */
[----:B------:R-:W-:Y:S01]  /*1950*/  PLOP3.LUT P0, PT, PT, PT, UP0, 0x80, 0x0 ;  /* 0x000000000000781c */ /* 0x000fe20003f0f008 */
[----:B0-----:R-:W-:-:S05]  /*1960*/  VIADD R3, R0, 0xffffff80 ;  /* 0xffffff8000037836 */ /* 0x001fca0000000000 */
[----:B------:R-:W-:-:S04]  /*1970*/  SHF.R.S32.HI R0, RZ, 0x1f, R3 ;  /* 0x0000001fff007819 */ /* 0x000fc80000011403 */
[----:B------:R-:W-:-:S04]  /*1980*/  LEA.HI R0, R0, R3, RZ, 0x7 ;  /* 0x0000000300007211 */ /* 0x000fc800078f38ff */
[----:B------:R-:W-:-:S06]  /*1990*/  SHF.R.S32.HI R0, RZ, 0x7, R0 ;  /* 0x00000007ff007819 */ /* 0x000fcc0000011400 */
[----:B------:R-:W0:Y:S02]  /*19a0*/  SHFL.IDX PT, R0, R0, RZ, 0x1f ;  /* 0x00001fff00007589 */ /* 0x000e2400000e0000 */
[----:B0-----:R-:W-:-:S13]  /*19b0*/  R2UR UR38, R0 ;  /* 0x00000000002672ca */ /* 0x001fda00000e0000 */
        /* <DEDUP_REMOVED lines=27> */
.L_x_2085:
[----:B------:R-:W2:Y:S01]  /*1b70*/  LDL R20, [R1+0x24] ;  /* 0x0000240001147983 */ /* 0x000ea20000100800 */
[----:B------:R-:W-:Y:S02]  /*1b80*/  ISETP.NE.AND P0, PT, R145, 0x3, PT ;  /* 0x000000039100780c */ /* 0x000fe40003f05270 */
[----:B--2---:R-:W-:-:S04]  /*1b90*/  LEA.HI R0, R20, R20, RZ, 0x1 ;  /* 0x0000001414007211 */ /* 0x004fc800078f08ff */
[----:B------:R-:W-:-:S05]  /*1ba0*/  LOP3.LUT R0, R0, 0xfffffffe, RZ, 0xc0, !PT ;  /* 0xfffffffe00007812 */ /* 0x000fca00078ec0ff */
[----:B------:R-:W-:-:S05]  /*1bb0*/  IMAD.IADD R0, R20, 0x1, -R0 ;  /* 0x0000000114007824 */ /* 0x000fca00078e0a00 */
[----:B------:R-:W-:-:S04]  /*1bc0*/  SHF.L.U32 R0, R0, 0x1f, RZ ;  /* 0x0000001f00007819 */ /* 0x000fc800000006ff */
[----:B------:R-:W0:Y:S02]  /*1bd0*/  SYNCS.PHASECHK.TRANS64.TRYWAIT P1, [UR36+0x31c00], R0 ;  /* 0x031c0000ff0075a7 */ /* 0x000e240008020164 */
[----:B0-----:R-:W-:Y:S05]  /*1be0*/  @!P1 BRA `(.L_x_2086) ;  /* 0x0000015400a49947 */ /* 0x001fea0003800000 */
.L_x_2258:
[----:B------:R-:W-:Y:S05]  /*1bf0*/  @!P0 BRA `(.L_x_2087) ;  /* 0x0000000000048947 */ /* 0x000fea0003800000 */
[----:B------:R-:W-:Y:S01]  /*1c00*/  BPT.TRAP 0x1 ;  /* 0x000000040000795c */ /* 0x000fe20000300000 */
.L_x_2087:
[----:B------:R-:W-:Y:S01]  /*1c10*/  IMAD.U32 R4, RZ, RZ, UR39 ;  /* 0x00000027ff047e24 */ /* 0x000fe2000f8e00ff */
[----:B0-----:R-:W-:-:S04]  /*1c20*/  SHF.L.U32 R3, R16, 0x1f, RZ ;  /* 0x0000001f10037819 */ /* 0x001fc800000006ff */
[----:B------:R-:W-:-:S04]  /*1c30*/  LEA R4, R4, UR36, 0x3 ;  /* 0x0000002404047c11 */ /* 0x000fc8000f8e18ff */
[----:B------:R0:W1:Y:S01]  /*1c40*/  SYNCS.PHASECHK.TRANS64.TRYWAIT P2, [R4+URZ+0x31c30], R3 ;  /* 0x031c3003040075a7 */ /* 0x000062000804017f */
[----:B------:R-:W-:Y:S05]  /*1c50*/  @!P0 BRA `(.L_x_2088) ;  /* 0x0000000000048947 */ /* 0x000fea0003800000 */
[----:B------:R-:W-:Y:S01]  /*1c60*/  BPT.TRAP 0x1 ;  /* 0x000000040000795c */ /* 0x000fe20000300000 */
.L_x_2088:
[----:B------:R-:W2:Y:S02]  /*1c70*/  S2R R0, SR_TID.X ;  /* 0x0000000000007919 */ /* 0x000ea40000002100 */
[----:B--2---:R-:W-:Y:S01]  /*1c80*/  LOP3.LUT P1, RZ, R0, 0x7f, RZ, 0xc0, !PT ;  /* 0x0000007f00ff7812 */ /* 0x004fe2000782c0ff */
[----:B-1----:R-:W-:-:S12]  /*1c90*/  @P2 BRA `(.L_x_2089) ;  /* 0x0000000000082947 */ /* 0x002fd80003800000 */
[----:B------:R-:W1:Y:S02]  /*1ca0*/  SYNCS.PHASECHK.TRANS64.TRYWAIT P2, [R4+URZ+0x31c30], R3 ;  /* 0x031c3003040075a7 */ /* 0x000e64000804017f */
[----:B-1----:R-:W-:Y:S05]  /*1cb0*/  @!P2 BRA `(.L_x_2090) ;  /* 0x000001540088a947 */ /* 0x002fea0003800000 */
.L_x_2089:
[----:B------:R-:W-:Y:S05]  /*1cc0*/  WARPSYNC.ALL ;  /* 0x0000000000007948 */ /* 0x000fea0003800000 */
[----:B------:R-:W-:Y:S01]  /*1cd0*/  UIADD3 UR4, UR36, 0x16a00, URZ ;  /* 0x00016a0024047890 */ /* 0x000fe2000fffe03f */
[----:B------:R-:W-:Y:S01]  /*1ce0*/  WARPGROUP.ARRIVE ;  /* 0x00000000000079c5 */ /* 0x000fe20000000000 */
[----:B------:R-:W-:Y:S01]  /*1cf0*/  ULOP3.LUT UR24, UR40, 0x10000, URZ, 0xfc, !UPT ;  /* 0x0001000028187892 */ /* 0x000fe2000f8efc3f */
[----:B------:R-:W2:Y:S01]  /*1d00*/  LDC R0, c[0x0][0x448] ;  /* 0x00011200ff007b82 */ /* 0x000ea20000000800 */
[----:B------:R-:W-:Y:S01]  /*1d10*/  USHF.R.U32.HI UR4, URZ, 0x4, UR4 ;  /* 0x000000043f047899 */ /* 0x000fe20008011604 */
[----:B01----:R-:W-:Y:S01]  /*1d20*/  IMAD.IADD R3, R148, 0x1, R144 ;  /* 0x0000000194037824 */ /* 0x003fe200078e0290 */
[----:B------:R-:W-:Y:S01]  /*1d30*/  UMOV UR25, 0x80000020 ;  /* 0x8000002000197882 */ /* 0x000fe20000000000 */
[----:B------:R-:W-:Y:S01]  /*1d40*/  UMOV UR27, 0x80000020 ;  /* 0x80000020001b7882 */ /* 0x000fe20000000000 */
[----:B------:R-:W-:Y:S01]  /*1d50*/  ULOP3.LUT UR4, UR4, 0x3fff, URZ, 0xc0, !UPT ;  /* 0x00003fff04047892 */ /* 0x000fe2000f8ec03f */
[----:B------:R-:W-:Y:S01]  /*1d60*/  IMAD R7, R96, -0x90, R17 ;  /* 0xffffff7060077824 */ /* 0x000fe200078e0211 */
[----:B------:R-:W-:Y:S01]  /*1d70*/  UMOV UR5, UR25 ;  /* 0x0000001900057c82 */ /* 0x000fe20008000000 */
[----:B------:R-:W-:Y:S01]  /*1d80*/  UMOV UR7, 0x80000020 ;  /* 0x8000002000077882 */ /* 0x000fe20000000000 */
[----:B------:R-:W-:Y:S01]  /*1d90*/  ULOP3.LUT UR56, UR4, 0x10000, URZ, 0xfc, !UPT ;  /* 0x0001000004387892 */ /* 0x000fe2000f8efc3f */
[----:B------:R-:W-:Y:S01]  /*1da0*/  LOP3.LUT R19, R19, 0xefffffff, RZ, 0xc0, !PT ;  /* 0xefffffff13137812 */ /* 0x000fe200078ec0ff */
[----:B------:R-:W-:Y:S01]  /*1db0*/  UMOV UR8, UR24 ;  /* 0x0000001800087c82 */ /* 0x000fe20008000000 */
[----:B------:R-:W-:Y:S01]  /*1dc0*/  UMOV UR4, UR24 ;  /* 0x0000001800047c82 */ /* 0x000fe20008000000 */
[----:B------:R-:W-:Y:S01]  /*1dd0*/  UIMAD UR26, UR39, 0x6c0, UR56 ;  /* 0x000006c0271a78a4 */ /* 0x000fe2000f8e0238 */
[----:B------:R-:W-:Y:S01]  /*1de0*/  IADD3 R7, -R146, 0x90, R7 ;  /* 0x0000009092077810 */ /* 0x000fe20007ffe107 */
[----:B------:R-:W-:Y:S01]  /*1df0*/  UMOV UR9, UR25 ;  /* 0x0000001900097c82 */ /* 0x000fe20008000000 */
[----:B------:R-:W-:Y:S01]  /*1e00*/  UMOV UR11, 0x80000020 ;  /* 0x80000020000b7882 */ /* 0x000fe20000000000 */
[----:B------:R-:W-:-:S02]  /*1e10*/  UIADD3 UR6, UR26, 0x40, URZ ;  /* 0x000000401a067890 */ /* 0x000fc4000fffe03f */
[----:B------:R-:W-:Y:S02]  /*1e20*/  UIADD3 UR10, UR26, 0xc0, URZ ;  /* 0x000000c01a0a7890 */ /* 0x000fe4000fffe03f */
[----:B------:R-:W-:Y:S02]  /*1e30*/  UIADD3 UR14, UR26, 0x100, URZ ;  /* 0x000001001a0e7890 */ /* 0x000fe4000fffe03f */
[----:B------:R-:W-:Y:S01]  /*1e40*/  HGMMA.64x16x16.F32 R88, gdesc[UR24], RZ, !UPT, gsb0 ;  /* 0x00200000185879f0 */ /* 0x000fe2000c0008ff */
[----:B------:R-:W-:Y:S01]  /*1e50*/  UMOV UR12, UR24 ;  /* 0x00000018000c7c82 */ /* 0x000fe20008000000 */
[----:B------:R-:W-:Y:S01]  /*1e60*/  UMOV UR13, UR25 ;  /* 0x00000019000d7c82 */ /* 0x000fe20008000000 */
[----:B------:R-:W-:Y:S01]  /*1e70*/  UMOV UR15, 0x80000020 ;  /* 0x80000020000f7882 */ /* 0x000fe20000000000 */
[----:B------:R-:W-:Y:S01]  /*1e80*/  UIADD3 UR18, UR26, 0x140, URZ ;  /* 0x000001401a127890 */ /* 0x000fe2000fffe03f */
[----:B--2---:R-:W-:Y:S01]  /*1e90*/  ISETP.NE.AND P5, PT, R0, 0x1, PT ;  /* 0x000000010000780c */ /* 0x004fe20003fa5270 */
        /* <DEDUP_REMOVED lines=12> */
[----:B------:R-:W0:Y:S01]  /*1f60*/  @P5 LDC R0, c[0x0][0x44c] ;  /* 0x00011300ff005b82 */ /* 0x000e220000000800 */
[----:B------:R-:W-:Y:S01]  /*1f70*/  UIADD3 UR34, UR26, 0x400, URZ ;  /* 0x000004001a227890 */ /* 0x000fe2000fffe03f */
[----:B------:R-:W-:Y:S01]  /*1f80*/  @P5 LOP3.LUT R19, R19, 0x10000000, RZ, 0xfc, !PT ;  /* 0x1000000013135812 */ /* 0x000fe200078efcff */
[----:B------:R-:W-:Y:S01]  /*1f90*/  UMOV UR35, 0x80000020 ;  /* 0x8000002000237882 */ /* 0x000fe20000000000 */
[----:B------:R-:W-:Y:S01]  /*1fa0*/  UIADD3 UR42, UR26, 0x402, URZ ;  /* 0x000004021a2a7890 */ /* 0x000fe2000fffe03f */
[----:B------:R-:W-:Y:S01]  /*1fb0*/  UMOV UR43, 0x80000020 ;  /* 0x80000020002b7882 */ /* 0x000fe20000000000 */
[----:B------:R-:W-:-:S02]  /*1fc0*/  UIADD3 UR46, UR26, 0x640, URZ ;  /* 0x000006401a2e7890 */ /* 0x000fc4000fffe03f */
[----:B------:R-:W1:Y:S01]  /*1fd0*/  @P5 LDC R5, c[0x0][0x450] ;  /* 0x00011400ff055b82 */ /* 0x000e620000000800 */
[----:B------:R-:W-:Y:S01]  /*1fe0*/  UMOV UR47, 0x80000020 ;  /* 0x80000020002f7882 */ /* 0x000fe20000000000 */
[----:B0-----:R-:W-:Y:S01]  /*1ff0*/  @P5 IMAD.HI.U32 R0, R3, R0, RZ ;  /* 0x0000000003005227 */ /* 0x001fe200078e00ff */
[----:B------:R-:W-:Y:S02]  /*2000*/  WARPGROUP.DEPBAR.LE gsb0, 0x0 ;  /* 0x00008000000079c5 */ /* 0x000fe40000010000 */
[----:B------:R-:W-:Y:S02]  /*2010*/  WARPGROUP.ARRIVE ;  /* 0x00000000000079c5 */ /* 0x000fe40000000000 */
[----:B-1----:R-:W-:Y:S01]  /*2020*/  @P5 SHF.R.U32.HI R3, RZ, R5, R0 ;  /* 0x00000005ff035219 */ /* 0x002fe20000011600 */
[----:B------:R-:W-:-:S03]  /*2030*/  IMAD R5, R96, -0x90, RZ ;  /* 0xffffff7060057824 */ /* 0x000fc600078e02ff */
[----:B------:R-:W-:Y:S01]  /*2040*/  HGMMA.64x16x16.F32 R80, gdesc[UR4], RZ, !UPT, gsb0 ;  /* 0x00200000045079f0 */ /* 0x000fe2000c0008ff */
[----:B------:R-:W-:Y:S01]  /*2050*/  UIADD3 UR6, UR26, 0x80, URZ ;  /* 0x000000801a067890 */ /* 0x000fe2000fffe03f */
[----:B------:R-:W0:Y:S01]  /*2060*/  SHFL.IDX PT, R0, R3, RZ, 0x1c1f ;  /* 0x001c1fff03007589 */ /* 0x000e2200000e0000 */
[----:B------:R-:W-:Y:S01]  /*2070*/  UMOV UR4, UR24 ;  /* 0x0000001800047c82 */ /* 0x000fe20008000000 */
[----:B------:R-:W-:Y:S01]  /*2080*/  UMOV UR5, UR25 ;  /* 0x0000001900057c82 */ /* 0x000fe20008000000 */
[----:B------:R-:W-:Y:S01]  /*2090*/  UMOV UR7, 0x80000020 ;  /* 0x8000002000077882 */ /* 0x000fe20000000000 */
[----:B------:R-:W-:Y:S01]  /*20a0*/  IADD3 R5, -R146, 0x91, R5 ;  /* 0x0000009192057810 */ /* 0x000fe20007ffe105 */
[----:B------:R-:W1:Y:S03]  /*20b0*/  SHFL.IDX PT, R3, R3, 0x1, 0x1c1f ;  /* 0x003c1f0003037f89 */ /* 0x000e6600000e0000 */
[----:B------:R-:W-:-:S04]  /*20c0*/  IADD3 R6, -R18, R5, R17 ;  /* 0x0000000512067210 */ /* 0x000fc80007ffe111 */
[----:B0-----:R-:W-:-:S04]  /*20d0*/  VIADDMNMX R0, R0, R6, R7, PT ;  /* 0x0000000600007246 */ /* 0x001fc80003800107 */
[C---:B------:R-:W-:Y:S02]  /*20e0*/  ISETP.GT.AND P2, PT, R0.reuse, RZ, PT ;  /* 0x000000ff0000720c */ /* 0x040fe40003f44270 */
[C---:B------:R-:W-:Y:S02]  /*20f0*/  ISETP.GT.AND P3, PT, R0.reuse, 0x1, PT ;  /* 0x000000010000780c */ /* 0x040fe40003f64270 */
[----:B------:R-:W-:Y:S02]  /*2100*/  ISETP.GT.AND P4, PT, R0, 0x8, PT ;  /* 0x000000080000780c */ /* 0x000fe40003f84270 */
[----:B-1----:R-:W-:Y:S01]  /*2110*/  VIADDMNMX R7, R3, R6, R7, PT ;  /* 0x0000000603077246 */ /* 0x002fe20003800107 */
        /* <DEDUP_REMOVED lines=36> */
[----:B------:R-:W-:Y:S01]  /*2360*/  UMOV UR4, UR27 ;  /* 0x0000001b00047c82 */ /* 0x000fe20008000000 */
[----:B------:R-:W-:Y:S01]  /*2370*/  UMOV UR5, 0x80000020 ;  /* 0x8000002000057882 */ /* 0x000fe20000000000 */
[----:B------:R-:W-:Y:S01]  /*2380*/  UMOV UR6, UR8 ;  /* 0x0000000800067c82 */ /* 0x000fe20008000000 */
[----:B------:R-:W-:Y:S01]  /*2390*/  UMOV UR7, 0x80000020 ;  /* 0x8000002000077882 */ /* 0x000fe20000000000 */
[----:B------:R-:W-:Y:S01]  /*23a0*/  UMOV UR8, UR4 ;  /* 0x0000000400087c82 */ /* 0x000fe20008000000 */
        /* <DEDUP_REMOVED lines=9> */
[----:B------:R-:W-:Y:S01]  /*2440*/  UIADD3 UR27, UR24, 0x300, URZ ;  /* 0x00000300181b7890 */ /* 0x000fe2000fffe03f */
[----:B------:R-:W-:-:S02]  /*2450*/  WARPGROUP.DEPBAR.LE gsb0, 0x0 ;  /* 0x00008000000079c5 */ /* 0x000fc40000010000 */
        /* <DEDUP_REMOVED lines=19> */
[----:B------:R-:W-:Y:S01]  /*2590*/  UMOV UR9, 0x80000020 ;  /* 0x8000002000097882 */ /* 0x000fe20000000000 */
[----:B------:R-:W-:Y:S01]  /*25a0*/  UMOV UR11, 0x80000020 ;  /* 0x80000020000b7882 */ /* 0x000fe20000000000 */
[----:B------:R-:W-:Y:S01]  /*25b0*/  UMOV UR32, UR8 ;  /* 0x0000000800207c82 */ /* 0x000fe20008000000 */
[----:B------:R-:W-:Y:S01]  /*25c0*/  UMOV UR33, UR9 ;  /* 0x0000000900217c82 */ /* 0x000fe20008000000 */
        /* <DEDUP_REMOVED lines=166> */
[----:B------:R-:W-:Y:S01]  /*3030*/  ULDC UR6, c[0x0][0x988] ;  /* 0x0002620000067ab9 */ /* 0x000fe20000000800 */
        /* <DEDUP_REMOVED lines=30> */
[C---:B------:R-:W-:Y:S02]  /*3220*/  ISETP.GT.AND P3, PT, R0.reuse, 0x10, PT ;  /* 0x000000100000780c */ /* 0x040fe40003f64270 */
[----:B------:R-:W-:Y:S02]  /*3230*/  FSEL R93, R93, -INF , P2 ;  /* 0xff8000005d5d7808 */ /* 0x000fe40001000000 */
[----:B------:R-:W-:Y:S02]  /*3240*/  FMNMX.FTZ R8, R11, R8, !PT ;  /* 0x000000080b087209 */ /* 0x000fe40007810000 */
[----:B------:R-:W-:Y:S02]  /*3250*/  ISETP.GT.AND P2, PT, R0, 0x11, PT ;  /* 0x000000110000780c */ /* 0x000fe40003f44270 */
[----:B------:R-:W-:Y:S02]  /*3260*/  FMNMX.FTZ R8, R93, R8, !PT ;  /* 0x000000085d087209 */ /* 0x000fe40007810000 */
[----:B------:R-:W-:Y:S01]  /*3270*/  ISETP.GT.AND P4, PT, R7, 0x8, PT ;  /* 0x000000080700780c */ /* 0x000fe20003f84270 */
[----:B------:R-:W-:-:S02]  /*3280*/  WARPGROUP.DEPBAR.LE gsb0, 0x0 ;  /* 0x00008000000079c5 */ /* 0x000fc40000010000 */
[----:B------:R-:W-:Y:S01]  /*3290*/  WARPGROUP.ARRIVE ;  /* 0x00000000000079c5 */ /* 0x000fe20000000000 */
[----:B------:R-:W-:Y:S02]  /*32a0*/  FSEL R13, R80, -INF , P3 ;  /* 0xff800000500d7808 */ /* 0x000fe40001800000 */
[C---:B------:R-:W-:Y:S02]  /*32b0*/  ISETP.GT.AND P3, PT, R0.reuse, 0x18, PT ;  /* 0x000000180000780c */ /* 0x040fe40003f64270 */
        /* <DEDUP_REMOVED lines=8> */
[C---:B------:R-:W-:Y:S02]  /*3340*/  ISETP.GT.AND P3, PT, R0.reuse, 0x20, PT ;  /* 0x000000200000780c */ /* 0x040fe40003f64270 */
[----:B------:R-:W-:Y:S02]  /*3350*/  FSEL R85, R85, -INF , P2 ;  /* 0xff80000055557808 */ /* 0x000fe40001000000 */
[----:B------:R-:W-:Y:S02]  /*3360*/  FMNMX.FTZ R8, R15, R8, !PT ;  /* 0x000000080f087209 */ /* 0x000fe40007810000 */
[----:B------:R-:W-:-:S02]  /*3370*/  ISETP.GT.AND P2, PT, R0, 0x21, PT ;  /* 0x000000210000780c */ /* 0x000fc40003f44270 */
[----:B------:R-:W-:Y:S01]  /*3380*/  FMNMX.FTZ R8, R85, R8, !PT ;  /* 0x0000000855087209 */ /* 0x000fe20007810000 */
[----:B------:R-:W-:Y:S02]  /*3390*/  WARPGROUP.DEPBAR.LE gsb0, 0x0 ;  /* 0x00008000000079c5 */ /* 0x000fe40000010000 */
        /* <DEDUP_REMOVED lines=104> */
[----:B------:R-:W-:Y:S01]  /*3a20*/  ISETP.GT.AND P2, PT, R0, 0x89, PT ;  /* 0x000000890000780c */ /* 0x000fe20003f44270 */
[----:B------:R-:W-:Y:S01]  /*3a30*/  IMAD.U32 R0, RZ, RZ, UR6 ;  /* 0x00000006ff007e24 */ /* 0x000fe2000f8e00ff */
[----:B------:R-:W-:Y:S02]  /*3a40*/  FSEL R119, R28, -INF , P3 ;  /* 0xff8000001c777808 */ /* 0x000fe40001800000 */
[----:B------:R-:W-:Y:S02]  /*3a50*/  FMNMX.FTZ R8, R25, R8, !PT ;  /* 0x0000000819087209 */ /* 0x000fe40007810000 */
[----:B------:R-:W-:Y:S02]  /*3a60*/  FSEL R29, R29, -INF , P2 ;  /* 0xff8000001d1d7808 */ /* 0x000fe40001000000 */
[----:B------:R-:W-:Y:S02]  /*3a70*/  FMNMX.FTZ R8, R119, R8, !PT ;  /* 0x0000000877087209 */ /* 0x000fe40007810000 */
[----:B------:R-:W-:-:S02]  /*3a80*/  ISETP.GT.AND P3, PT, R7, 0x1, PT ;  /* 0x000000010700780c */ /* 0x000fc40003f64270 */
[----:B------:R-:W-:Y:S02]  /*3a90*/  FMNMX.FTZ R10, R29, R8, !PT ;  /* 0x000000081d0a7209 */ /* 0x000fe40007810000 */
[----:B------:R-:W-:Y:S02]  /*3aa0*/  FSEL R91, R91, -INF , P3 ;  /* 0xff8000005b5b7808 */ /* 0x000fe40001800000 */
[----:B------:R-:W-:Y:S01]  /*3ab0*/  ISETP.GT.AND P3, PT, R7, 0x11, PT ;  /* 0x000000110700780c */ /* 0x000fe20003f64270 */
[----:B------:R-:W0:Y:S03]  /*3ac0*/  SHFL.BFLY PT, R5, R10, 0x2, 0x1f ;  /* 0x0c401f000a057f89 */ /* 0x000e2600000e0000 */
[----:B------:R-:W-:Y:S02]  /*3ad0*/  FSEL R83, R83, -INF , P3 ;  /* 0xff80000053537808 */ /* 0x000fe40001800000 */
[----:B------:R-:W-:-:S04]  /*3ae0*/  ISETP.GT.AND P3, PT, R7, 0x19, PT ;  /* 0x000000190700780c */ /* 0x000fc80003f64270 */
        /* <DEDUP_REMOVED lines=11> */
[----:B------:R-:W-:Y:S02]  /*3ba0*/  ISETP.GT.AND P3, PT, R7, 0x41, PT ;  /* 0x000000410700780c */ /* 0x000fe40003f64270 */
        /* <DEDUP_REMOVED lines=16> */
[----:B------:R-:W-:Y:S01]  /*3cb0*/  ISETP.GT.AND P2, PT, R7, 0x10, PT ;  /* 0x000000100700780c */ /* 0x000fe20003f44270 */
[--C-:B------:R-:W-:Y:S01]  /*3cc0*/  FFMA.FTZ R9, R9, R0, -R8.reuse ;  /* 0x0000000009097223 */ /* 0x100fe20000010808 */
[----:B------:R-:W-:Y:S01]  /*3cd0*/  FMNMX.FTZ R14, R89, R14, !PT ;  /* 0x0000000e590e7209 */ /* 0x000fe20007810000 */
[--C-:B------:R-:W-:Y:S01]  /*3ce0*/  FFMA.FTZ R11, R11, R0, -R8.reuse ;  /* 0x000000000b0b7223 */ /* 0x100fe20000010808 */
[----:B------:R-:W-:Y:S01]  /*3cf0*/  FSEL R93, R82, -INF , P2 ;  /* 0xff800000525d7808 */ /* 0x000fe20001000000 */
[----:B------:R-:W-:Y:S01]  /*3d00*/  MUFU.EX2 R10, R10 ;  /* 0x0000000a000a7308 */ /* 0x000fe20000000800 */
[----:B------:R-:W-:Y:S01]  /*3d10*/  FMNMX.FTZ R20, R95, R14, !PT ;  /* 0x0000000e5f147209 */ /* 0x000fe20007810000 */
[-CC-:B------:R-:W-:Y:S01]  /*3d20*/  FFMA.FTZ R81, R81, R0.reuse, -R8.reuse ;  /* 0x0000000051517223 */ /* 0x180fe20000010808 */
[----:B------:R-:W-:Y:S01]  /*3d30*/  ISETP.GT.AND P2, PT, R7, 0x18, PT ;  /* 0x000000180700780c */ /* 0x000fe20003f44270 */
[--C-:B------:R-:W-:Y:S01]  /*3d40*/  FFMA.FTZ R44, R37, R0, -R8.reuse ;  /* 0x00000000252c7223 */ /* 0x100fe20000010808 */
[----:B------:R-:W-:Y:S01]  /*3d50*/  FMNMX.FTZ R20, R93, R20, !PT ;  /* 0x000000145d147209 */ /* 0x000fe20007810000 */
[--C-:B------:R-:W-:Y:S01]  /*3d60*/  FFMA.FTZ R40, R53, R0, -R8.reuse ;  /* 0x0000000035287223 */ /* 0x100fe20000010808 */
[----:B------:R-:W-:Y:S01]  /*3d70*/  FSEL R121, R86, -INF , P2 ;  /* 0xff80000056797808 */ /* 0x000fe20001000000 */
[----:B------:R0:W-:Y:S01]  /*3d80*/  MUFU.EX2 R14, R3 ;  /* 0x00000003000e7308 */ /* 0x0001e20000000800 */
[----:B------:R-:W-:Y:S01]  /*3d90*/  FMNMX.FTZ R20, R83, R20, !PT ;  /* 0x0000001453147209 */ /* 0x000fe20007810000 */
[-CC-:B------:R-:W-:Y:S01]  /*3da0*/  FFMA.FTZ R41, R41, R0.reuse, -R8.reuse ;  /* 0x0000000029297223 */ /* 0x180fe20000010808 */
[----:B------:R-:W-:Y:S01]  /*3db0*/  ISETP.GT.AND P2, PT, R7, 0x20, PT ;  /* 0x000000200700780c */ /* 0x000fe20003f44270 */
[----:B------:R-:W-:Y:S01]  /*3dc0*/  FFMA.FTZ R37, R117, R0, -R8 ;  /* 0x0000000075257223 */ /* 0x000fe20000010808 */
[----:B------:R-:W-:-:S02]  /*3dd0*/  FMNMX.FTZ R20, R121, R20, !PT ;  /* 0x0000001479147209 */ /* 0x000fc40007810000 */
[----:B------:R-:W-:Y:S01]  /*3de0*/  FSEL R85, R74, -INF , P2 ;  /* 0xff8000004a557808 */ /* 0x000fe20001000000 */
[----:B------:R-:W1:Y:S01]  /*3df0*/  MUFU.EX2 R9, R9 ;  /* 0x0000000900097308 */ /* 0x000e620000000800 */
[----:B------:R-:W-:Y:S01]  /*3e00*/  FMNMX.FTZ R22, R87, R20, !PT ;  /* 0x0000001457167209 */ /* 0x000fe20007810000 */
[-CC-:B0-----:R-:W-:Y:S01]  /*3e10*/  FFMA.FTZ R3, R21, R0.reuse, -R8.reuse ;  /* 0x0000000015037223 */ /* 0x181fe20000010808 */
[----:B------:R-:W-:Y:S01]  /*3e20*/  ISETP.GT.AND P2, PT, R7, 0x28, PT ;  /* 0x000000280700780c */ /* 0x000fe20003f44270 */
[----:B------:R-:W-:Y:S01]  /*3e30*/  FFMA.FTZ R21, R73, R0, -R8 ;  /* 0x0000000049157223 */ /* 0x000fe20000010808 */
[----:B------:R-:W-:Y:S02]  /*3e40*/  FMNMX.FTZ R22, R85, R22, !PT ;  /* 0x0000001655167209 */ /* 0x000fe40007810000 */
[----:B------:R-:W-:Y:S01]  /*3e50*/  FSEL R123, R78, -INF , P2 ;  /* 0xff8000004e7b7808 */ /* 0x000fe20001000000 */
[----:B------:R0:W-:Y:S01]  /*3e60*/  MUFU.EX2 R20, R3 ;  /* 0x0000000300147308 */ /* 0x0001e20000000800 */
[----:B------:R-:W-:-:S02]  /*3e70*/  FMNMX.FTZ R22, R75, R22, !PT ;  /* 0x000000164b167209 */ /* 0x000fc40007810000 */
[----:B------:R-:W-:Y:S02]  /*3e80*/  ISETP.GT.AND P2, PT, R7, 0x30, PT ;  /* 0x000000300700780c */ /* 0x000fe40003f44270 */
[----:B------:R-:W-:Y:S02]  /*3e90*/  FMNMX.FTZ R22, R123, R22, !PT ;  /* 0x000000167b167209 */ /* 0x000fe40007810000 */
[----:B------:R-:W-:Y:S01]  /*3ea0*/  FSEL R73, R66, -INF , P2 ;  /* 0xff80000042497808 */ /* 0x000fe20001000000 */
[----:B------:R-:W2:Y:S01]  /*3eb0*/  MUFU.EX2 R11, R11 ;  /* 0x0000000b000b7308 */ /* 0x000ea20000000800 */
[----:B------:R-:W-:Y:S01]  /*3ec0*/  FMNMX.FTZ R24, R79, R22, !PT ;  /* 0x000000164f187209 */ /* 0x000fe20007810000 */
[-CC-:B0-----:R-:W-:Y:S01]  /*3ed0*/  FFMA.FTZ R3, R23, R0.reuse, -R8.reuse ;  /* 0x0000000017037223 */ /* 0x181fe20000010808 */
[----:B------:R-:W-:Y:S01]  /*3ee0*/  ISETP.GT.AND P2, PT, R7, 0x38, PT ;  /* 0x000000380700780c */ /* 0x000fe20003f44270 */
[----:B------:R-:W-:Y:S01]  /*3ef0*/  FFMA.FTZ R23, R77, R0, -R8 ;  /* 0x000000004d177223 */ /* 0x000fe20000010808 */
[----:B------:R-:W-:Y:S01]  /*3f00*/  FMNMX.FTZ R24, R73, R24, !PT ;  /* 0x0000001849187209 */ /* 0x000fe20007810000 */
[----:B-1----:R-:W-:Y:S01]  /*3f10*/  FADD.FTZ R64, R9, R10 ;  /* 0x0000000a09407221 */ /* 0x002fe20000010000 */
[----:B------:R-:W-:Y:S01]  /*3f20*/  FSEL R125, R70, -INF , P2 ;  /* 0xff800000467d7808 */ /* 0x000fe20001000000 */
[----:B------:R0:W-:Y:S01]  /*3f30*/  MUFU.EX2 R22, R3 ;  /* 0x0000000300167308 */ /* 0x0001e20000000800 */
[----:B------:R-:W-:-:S02]  /*3f40*/  FMNMX.FTZ R24, R67, R24, !PT ;  /* 0x0000001843187209 */ /* 0x000fc40007810000 */
[----:B------:R-:W-:Y:S02]  /*3f50*/  ISETP.GT.AND P2, PT, R7, 0x40, PT ;  /* 0x000000400700780c */ /* 0x000fe40003f44270 */
[----:B------:R-:W-:Y:S02]  /*3f60*/  FMNMX.FTZ R24, R125, R24, !PT ;  /* 0x000000187d187209 */ /* 0x000fe40007810000 */
[----:B------:R-:W-:Y:S01]  /*3f70*/  FSEL R77, R58, -INF , P2 ;  /* 0xff8000003a4d7808 */ /* 0x000fe20001000000 */
[----:B------:R-:W1:Y:S01]  /*3f80*/  MUFU.EX2 R12, R12 ;  /* 0x0000000c000c7308 */ /* 0x000e620000000800 */
[----:B------:R-:W-:Y:S01]  /*3f90*/  FMNMX.FTZ R28, R71, R24, !PT ;  /* 0x00000018471c7209 */ /* 0x000fe20007810000 */
[-CC-:B0-----:R-:W-:Y:S01]  /*3fa0*/  FFMA.FTZ R3, R97, R0.reuse, -R8.reuse ;  /* 0x0000000061037223 */ /* 0x181fe20000010808 */
        /* <DEDUP_REMOVED lines=10> */
[----:B------:R-:W-:Y:S01]  /*4050*/  ISETP.GT.AND P2, PT, R7, 0x50, PT ;  /* 0x000000500700780c */ /* 0x000fe20003f44270 */
[----:B0-----:R-:W-:Y:S01]  /*4060*/  FFMA.FTZ R3, R101, R0, -R8 ;  /* 0x0000000065037223 */ /* 0x001fe20000010808 */
[----:B------:R-:W-:Y:S02]  /*4070*/  FMNMX.FTZ R28, R127, R28, !PT ;  /* 0x0000001c7f1c7209 */ /* 0x000fe40007810000 */
[----:B------:R-:W-:-:S02]  /*4080*/  ISETP.GT.AND P3, PT, R7, 0x51, PT ;  /* 0x000000510700780c */ /* 0x000fc40003f64270 */
        /* <DEDUP_REMOVED lines=13> */
[----:B------:R-:W-:Y:S02]  /*4160*/  ISETP.GT.AND P2, PT, R7, 0x60, PT ;  /* 0x000000600700780c */ /* 0x000fe40003f44270 */
[----:B------:R-:W-:Y:S02]  /*4170*/  FMNMX.FTZ R32, R65, R32, !PT ;  /* 0x0000002041207209 */ /* 0x000fe40007810000 */
[----:B------:R-:W-:-:S02]  /*4180*/  ISETP.GT.AND P3, PT, R7, 0x61, PT ;  /* 0x000000610700780c */ /* 0x000fc40003f64270 */
[----:B------:R-:W-:Y:S01]  /*4190*/  FSEL R69, R42, -INF , P2 ;  /* 0xff8000002a457808 */ /* 0x000fe20001000000 */
[--C-:B------:R-:W-:Y:S01]  /*41a0*/  FFMA.FTZ R42, R45, R0, -R8.reuse ;  /* 0x000000002d2a7223 */ /* 0x100fe20000010808 */
[----:B------:R-:W-:Y:S01]  /*41b0*/  FMNMX.FTZ R36, R55, R32, !PT ;  /* 0x0000002037247209 */ /* 0x000fe20007810000 */
[-CC-:B------:R-:W-:Y:S01]  /*41c0*/  FFMA.FTZ R45, R33, R0.reuse, -R8.reuse ;  /* 0x00000000212d7223 */ /* 0x180fe20000010808 */
[----:B------:R-:W-:Y:S01]  /*41d0*/  ISETP.GT.AND P2, PT, R7, 0x68, PT ;  /* 0x000000680700780c */ /* 0x000fe20003f44270 */
[----:B------:R3:W-:Y:S01]  /*41e0*/  MUFU.EX2 R32, R3 ;  /* 0x0000000300207308 */ /* 0x0007e20000000800 */
[----:B0-----:R-:W-:Y:S01]  /*41f0*/  FSEL R99, R43, -INF , P3 ;  /* 0xff8000002b637808 */ /* 0x001fe20001800000 */
[--C-:B------:R-:W-:Y:S01]  /*4200*/  FFMA.FTZ R43, R57, R0, -R8.reuse ;  /* 0x00000000392b7223 */ /* 0x100fe20000010808 */
[----:B------:R-:W-:Y:S01]  /*4210*/  FMNMX.FTZ R36, R69, R36, !PT ;  /* 0x0000002445247209 */ /* 0x000fe20007810000 */
[----:B------:R-:W-:Y:S01]  /*4220*/  FFMA.FTZ R33, R115, R0, -R8 ;  /* 0x0000000073217223 */ /* 0x000fe20000010808 */
[----:B------:R-:W-:-:S02]  /*4230*/  ISETP.GT.AND P3, PT, R7, 0x69, PT ;  /* 0x000000690700780c */ /* 0x000fc40003f64270 */
[----:B------:R-:W-:Y:S01]  /*4240*/  FSEL R101, R46, -INF , P2 ;  /* 0xff8000002e657808 */ /* 0x000fe20001000000 */
[--C-:B------:R-:W-:Y:S01]  /*4250*/  FFMA.FTZ R46, R25, R0, -R8.reuse ;  /* 0x00000000192e7223 */ /* 0x100fe20000010808 */
[----:B------:R-:W-:Y:S01]  /*4260*/  FMNMX.FTZ R36, R99, R36, !PT ;  /* 0x0000002463247209 */ /* 0x000fe20007810000 */
[----:B------:R-:W-:Y:S01]  /*4270*/  MUFU.EX2 R21, R21 ;  /* 0x0000001500157308 */ /* 0x000fe20000000800 */
[----:B------:R-:W-:Y:S02]  /*4280*/  FSEL R47, R47, -INF , P3 ;  /* 0xff8000002f2f7808 */ /* 0x000fe40001800000 */
[----:B------:R-:W-:Y:S02]  /*4290*/  ISETP.GT.AND P2, PT, R7, 0x70, PT ;  /* 0x000000700700780c */ /* 0x000fe40003f44270 */
[----:B------:R-:W-:Y:S02]  /*42a0*/  FMNMX.FTZ R36, R101, R36, !PT ;  /* 0x0000002465247209 */ /* 0x000fe40007810000 */
[----:B------:R-:W-:Y:S01]  /*42b0*/  ISETP.GT.AND P3, PT, R7, 0x71, PT ;  /* 0x000000710700780c */ /* 0x000fe20003f64270 */
[----:B------:R-:W-:Y:S01]  /*42c0*/  MUFU.EX2 R23, R23 ;  /* 0x0000001700177308 */ /* 0x000fe20000000800 */
[----:B------:R-:W-:Y:S01]  /*42d0*/  FSEL R57, R34, -INF , P2 ;  /* 0xff80000022397808 */ /* 0x000fe20001000000 */
[----:B------:R-:W-:Y:S01]  /*42e0*/  FFMA.FTZ R34, R103, R0, -R8 ;  /* 0x0000000067227223 */ /* 0x000fe20000010808 */
[----:B------:R-:W-:-:S02]  /*42f0*/  FMNMX.FTZ R36, R47, R36, !PT ;  /* 0x000000242f247209 */ /* 0x000fc40007810000 */
[----:B------:R-:W-:Y:S02]  /*4300*/  ISETP.GT.AND P2, PT, R7, 0x78, PT ;  /* 0x000000780700780c */ /* 0x000fe40003f44270 */
[----:B------:R-:W-:Y:S01]  /*4310*/  FSEL R103, R35, -INF , P3 ;  /* 0xff80000023677808 */ /* 0x000fe20001800000 */
[----:B------:R-:W-:Y:S01]  /*4320*/  FFMA.FTZ R35, R61, R0, -R8 ;  /* 0x000000003d237223 */ /* 0x000fe20000010808 */
[----:B------:R-:W-:Y:S01]  /*4330*/  FMNMX.FTZ R36, R57, R36, !PT ;  /* 0x0000002439247209 */ /* 0x000fe20007810000 */
[----:B------:R-:W-:Y:S01]  /*4340*/  MUFU.EX2 R59, R59 ;  /* 0x0000003b003b7308 */ /* 0x000fe20000000800 */
[----:B------:R-:W-:Y:S02]  /*4350*/  ISETP.GT.AND P3, PT, R7, 0x79, PT ;  /* 0x000000790700780c */ /* 0x000fe40003f64270 */
[----:B------:R-:W-:Y:S02]  /*4360*/  FSEL R133, R38, -INF , P2 ;  /* 0xff80000026857808 */ /* 0x000fe40001000000 */
[----:B------:R-:W-:-:S02]  /*4370*/  FMNMX.FTZ R36, R103, R36, !PT ;  /* 0x0000002467247209 */ /* 0x000fc40007810000 */
[----:B------:R-:W-:Y:S01]  /*4380*/  FSEL R61, R39, -INF , P3 ;  /* 0xff800000273d7808 */ /* 0x000fe20001800000 */
[--C-:B------:R-:W-:Y:S01]  /*4390*/  FFMA.FTZ R39, R49, R0, -R8.reuse ;  /* 0x0000000031277223 */ /* 0x100fe20000010808 */
[----:B------:R-:W-:Y:S01]  /*43a0*/  ISETP.GT.AND P2, PT, R7, 0x80, PT ;  /* 0x000000800700780c */ /* 0x000fe20003f44270 */
[----:B------:R-:W-:Y:S01]  /*43b0*/  MUFU.EX2 R51, R51 ;  /* 0x0000003300337308 */ /* 0x000fe20000000800 */
[----:B------:R-:W-:Y:S02]  /*43c0*/  FMNMX.FTZ R36, R133, R36, !PT ;  /* 0x0000002485247209 */ /* 0x000fe40007810000 */
[----:B------:R-:W-:Y:S02]  /*43d0*/  ISETP.GT.AND P3, PT, R7, 0x81, PT ;  /* 0x000000810700780c */ /* 0x000fe40003f64270 */
[----:B------:R-:W-:Y:S01]  /*43e0*/  FSEL R135, R26, -INF , P2 ;  /* 0xff8000001a877808 */ /* 0x000fe20001000000 */
[----:B------:R-:W-:Y:S01]  /*43f0*/  FFMA.FTZ R26, R105, R0, -R8 ;  /* 0x00000000691a7223 */ /* 0x000fe20000010808 */
[----:B------:R-:W-:Y:S01]  /*4400*/  FMNMX.FTZ R36, R61, R36, !PT ;  /* 0x000000243d247209 */ /* 0x000fe20007810000 */
[----:B------:R-:W-:Y:S01]  /*4410*/  MUFU.EX2 R43, R43 ;  /* 0x0000002b002b7308 */ /* 0x000fe20000000800 */
[----:B------:R-:W-:-:S02]  /*4420*/  ISETP.GT.AND P2, PT, R7, 0x88, PT ;  /* 0x000000880700780c */ /* 0x000fc40003f44270 */
[----:B------:R-:W-:Y:S01]  /*4430*/  FSEL R105, R27, -INF , P3 ;  /* 0xff8000001b697808 */ /* 0x000fe20001800000 */
[--C-:B------:R-:W-:Y:S01]  /*4440*/  FFMA.FTZ R27, R107, R0, -R8.reuse ;  /* 0x000000006b1b7223 */ /* 0x100fe20000010808 */
[----:B------:R-:W-:Y:S02]  /*4450*/  FMNMX.FTZ R36, R135, R36, !PT ;  /* 0x0000002487247209 */ /* 0x000fe40007810000 */
[----:B------:R-:W-:Y:S01]  /*4460*/  ISETP.GT.AND P3, PT, R7, 0x89, PT ;  /* 0x000000890700780c */ /* 0x000fe20003f64270 */
[----:B------:R-:W-:Y:S01]  /*4470*/  MUFU.EX2 R34, R34 ;  /* 0x0000002200227308 */ /* 0x000fe20000000800 */
[----:B------:R-:W-:Y:S01]  /*4480*/  FSEL R137, R30, -INF , P2 ;  /* 0xff8000001e897808 */ /* 0x000fe20001000000 */
[--C-:B------:R-:W-:Y:S01]  /*4490*/  FFMA.FTZ R30, R109, R0, -R8.reuse ;  /* 0x000000006d1e7223 */ /* 0x100fe20000010808 */
[----:B------:R-:W-:Y:S02]  /*44a0*/  FMNMX.FTZ R36, R105, R36, !PT ;  /* 0x0000002469247209 */ /* 0x000fe40007810000 */
[----:B------:R-:W-:Y:S01]  /*44b0*/  FSEL R49, R31, -INF , P3 ;  /* 0xff8000001f317808 */ /* 0x000fe20001800000 */
[----:B------:R-:W-:Y:S01]  /*44c0*/  FFMA.FTZ R31, R111, R0, -R8 ;  /* 0x000000006f1f7223 */ /* 0x000fe20000010808 */
[----:B------:R-:W-:Y:S01]  /*44d0*/  FMNMX.FTZ R36, R137, R36, !PT ;  /* 0x0000002489247209 */ /* 0x000fe20007810000 */
[----:B------:R-:W-:Y:S03]  /*44e0*/  MUFU.EX2 R35, R35 ;  /* 0x0000002300237308 */ /* 0x000fe60000000800 */
[----:B------:R-:W-:-:S05]  /*44f0*/  FMNMX.FTZ R36, R49, R36, !PT ;  /* 0x0000002431247209 */ /* 0x000fca0007810000 */
[----:B---3--:R-:W0:Y:S01]  /*4500*/  SHFL.BFLY PT, R3, R36, 0x2, 0x1f ;  /* 0x0c401f0024037f89 */ /* 0x008e2200000e0000 */
[----:B------:R-:W-:Y:S08]  /*4510*/  MUFU.EX2 R26, R26 ;  /* 0x0000001a001a7308 */ /* 0x000ff00000000800 */
[----:B------:R-:W-:Y:S08]  /*4520*/  MUFU.EX2 R39, R39 ;  /* 0x0000002700277308 */ /* 0x000ff00000000800 */
[----:B------:R-:W-:Y:S01]  /*4530*/  MUFU.EX2 R27, R27 ;  /* 0x0000001b001b7308 */ /* 0x000fe20000000800 */
[----:B0-----:R-:W-:Y:S01]  /*4540*/  FMNMX.FTZ R7, R36, R3, !PT ;  /* 0x0000000324077209 */ /* 0x001fe20007810000 */
[----:B------:R-:W-:-:S06]  /*4550*/  FFMA.FTZ R36, R113, R0, -R8 ;  /* 0x0000000071247223 */ /* 0x000fcc0000010808 */
[----:B------:R-:W-:Y:S01]  /*4560*/  MUFU.EX2 R40, R40 ;  /* 0x0000002800287308 */ /* 0x000fe20000000800 */
[----:B------:R-:W0:Y:S07]  /*4570*/  SHFL.BFLY PT, R38, R7, 0x1, 0x1f ;  /* 0x0c201f0007267f89 */ /* 0x000e2e00000e0000 */
[----:B------:R-:W-:Y:S08]  /*4580*/  MUFU.EX2 R30, R30 ;  /* 0x0000001e001e7308 */ /* 0x000ff00000000800 */
[----:B------:R-:W-:Y:S08]  /*4590*/  MUFU.EX2 R41, R41 ;  /* 0x0000002900297308 */ /* 0x000ff00000000800 */
[----:B------:R-:W-:Y:S01]  /*45a0*/  MUFU.EX2 R31, R31 ;  /* 0x0000001f001f7308 */ /* 0x000fe20000000800 */
[----:B0-----:R-:W-:Y:S01]  /*45b0*/  FMNMX.FTZ R3, R7, R38, !PT ;  /* 0x0000002607037209 */ /* 0x001fe20007810000 */
[-CC-:B------:R-:W-:Y:S01]  /*45c0*/  FFMA.FTZ R7, R119, R0.reuse, -R8.reuse ;  /* 0x0000000077077223 */ /* 0x180fe20000010808 */
[-C--:B------:R-:W-:Y:S01]  /*45d0*/  FFMA.FTZ R38, R29, R0.reuse, -R8 ;  /* 0x000000001d267223 */ /* 0x080fe20000010808 */
[----:B------:R-:W-:Y:S01]  /*45e0*/  @!P1 VIADD R8, R4, 0x31c40 ;  /* 0x00031c4004089836 */ /* 0x000fe20000000000 */
[C---:B------:R-:W-:Y:S01]  /*45f0*/  FSETP.NEU.FTZ.AND P2, PT, R3.reuse, -INF , PT ;  /* 0xff8000000300780b */ /* 0x040fe20003f5d000 */
[----:B------:R-:W-:-:S02]  /*4600*/  FMUL.FTZ R48, R3, R0 ;  /* 0x0000000003307220 */ /* 0x000fc40000410000 */
[----:B------:R-:W-:Y:S01]  /*4610*/  MUFU.EX2 R42, R42 ;  /* 0x0000002a002a7308 */ /* 0x000fe20000000800 */
[----:B------:R-:W-:Y:S02]  /*4620*/  @!P1 PRMT R8, RZ, 0x654, R8 ;  /* 0x00000654ff089816 */ /* 0x000fe40000000008 */
[----:B------:R-:W-:Y:S02]  /*4630*/  FSEL R48, R48, RZ, P2 ;  /* 0x000000ff30307208 */ /* 0x000fe40001000000 */
[----:B------:R0:W-:Y:S03]  /*4640*/  @!P1 SYNCS.ARRIVE.TRANS64.RED.A1T0 RZ, [R8+URZ], RZ ;  /* 0x000000ff08ff99a7 */ /* 0x0001e6000810043f */
[----:B------:R-:W-:Y:S01]  /*4650*/  MUFU.EX2 R36, R36 ;  /* 0x0000002400247308 */ /* 0x000fe20000000800 */
[-CC-:B------:R-:W-:Y:S01]  /*4660*/  FFMA.FTZ R66, R13, R0.reuse, -R48.reuse ;  /* 0x000000000d427223 */ /* 0x180fe20000010830 */
[-CC-:B------:R-:W-:Y:S01]  /*4670*/  FFMA.FTZ R91, R91, R0.reuse, -R48.reuse ;  /* 0x000000005b5b7223 */ /* 0x180fe20000010830 */
        /* <DEDUP_REMOVED lines=8> */
[-C--:B------:R-:W-:Y:S01]  /*4700*/  FFMA.FTZ R25, R77, R0.reuse, -R48 ;  /* 0x000000004d197223 */ /* 0x080fe20000010830 */
[----:B--2---:R-:W-:Y:S01]  /*4710*/  FADD.FTZ R77, R11, R64 ;  /* 0x000000400b4d7221 */ /* 0x004fe20000010000 */
[-CC-:B------:R-:W-:Y:S01]  /*4720*/  FFMA.FTZ R13, R85, R0.reuse, -R48.reuse ;  /* 0x00000000550d7223 */ /* 0x180fe20000010830 */
[----:B0-----:R-:W-:Y:S01]  /*4730*/  F2FP.F16.F32.PACK_AB R8, R10, R9 ;  /* 0x000000090a08723e */ /* 0x001fe200000000ff */
[-CC-:B------:R-:W-:Y:S01]  /*4740*/  FFMA.FTZ R60, R75, R0.reuse, -R48.reuse ;  /* 0x000000004b3c7223 */ /* 0x180fe20000010830 */
[----:B------:R-:W0:Y:S01]  /*4750*/  MUFU.EX2 R91, R91 ;  /* 0x0000005b005b7308 */ /* 0x000e220000000800 */
[C---:B-1----:R-:W-:Y:S01]  /*4760*/  FADD.FTZ R77, R12.reuse, R77 ;  /* 0x0000004d0c4d7221 */ /* 0x042fe20000010000 */
[----:B------:R-:W-:Y:S01]  /*4770*/  F2FP.F16.F32.PACK_AB R10, R12, R11 ;  /* 0x0000000b0c0a723e */ /* 0x000fe200000000ff */
        /* <DEDUP_REMOVED lines=12> */
[--C-:B------:R-:W-:Y:S01]  /*4840*/  FFMA.FTZ R64, R129, R0, -R48.reuse ;  /* 0x0000000081407223 */ /* 0x100fe20000010830 */
[----:B------:R-:W2:Y:S01]  /*4850*/  MUFU.EX2 R89, R89 ;  /* 0x0000005900597308 */ /* 0x000ea20000000800 */
[----:B0-----:R-:W-:Y:S01]  /*4860*/  FADD.FTZ R73, R66, R91 ;  /* 0x0000005b42497221 */ /* 0x001fe20000010000 */
[----:B------:R-:W-:Y:S01]  /*4870*/  F2FP.F16.F32.PACK_AB R9, R91, R66 ;  /* 0x000000425b09723e */ /* 0x000fe200000000ff */
[-CC-:B------:R-:W-:Y:S01]  /*4880*/  FFMA.FTZ R66, R55, R0.reuse, -R48.reuse ;  /* 0x0000000037427223 */ /* 0x180fe20000010830 */
[-CC-:B------:R-:W-:Y:S01]  /*4890*/  FFMA.FTZ R69, R69, R0.reuse, -R48.reuse ;  /* 0x0000000045457223 */ /* 0x180fe20000010830 */
[-CC-:B------:R-:W-:Y:S01]  /*48a0*/  FFMA.FTZ R99, R99, R0.reuse, -R48.reuse ;  /* 0x0000000063637223 */ /* 0x180fe20000010830 */
[-CC-:B------:R-:W-:Y:S01]  /*48b0*/  FFMA.FTZ R101, R101, R0.reuse, -R48.reuse ;  /* 0x0000000065657223 */ /* 0x180fe20000010830 */
[-CC-:B------:R-:W-:Y:S01]  /*48c0*/  FFMA.FTZ R57, R57, R0.reuse, -R48.reuse ;  /* 0x0000000039397223 */ /* 0x180fe20000010830 */
[----:B------:R-:W0:Y:S01]  /*48d0*/  MUFU.EX2 R54, R54 ;  /* 0x0000003600367308 */ /* 0x000e220000000800 */
[----:B-1----:R-:W-:Y:S01]  /*48e0*/  FADD.FTZ R70, R68, R73 ;  /* 0x0000004944467221 */ /* 0x002fe20000010000 */
[-CC-:B------:R-:W-:Y:S01]  /*48f0*/  FFMA.FTZ R103, R103, R0.reuse, -R48.reuse ;  /* 0x0000000067677223 */ /* 0x180fe20000010830 */
[-CC-:B------:R-:W-:Y:S01]  /*4900*/  FFMA.FTZ R133, R133, R0.reuse, -R48.reuse ;  /* 0x0000000085857223 */ /* 0x180fe20000010830 */
[-CC-:B------:R-:W-:Y:S01]  /*4910*/  FFMA.FTZ R61, R61, R0.reuse, -R48.reuse ;  /* 0x000000003d3d7223 */ /* 0x180fe20000010830 */
[-CC-:B------:R-:W-:Y:S01]  /*4920*/  FFMA.FTZ R135, R135, R0.reuse, -R48.reuse ;  /* 0x0000000087877223 */ /* 0x180fe20000010830 */
[-CC-:B------:R-:W-:Y:S01]  /*4930*/  FFMA.FTZ R105, R105, R0.reuse, -R48.reuse ;  /* 0x0000000069697223 */ /* 0x180fe20000010830 */
[----:B------:R-:W-:Y:S01]  /*4940*/  FFMA.FTZ R137, R137, R0, -R48 ;  /* 0x0000000089897223 */ /* 0x000fe20000010830 */
[----:B------:R-:W1:Y:S01]  /*4950*/  MUFU.EX2 R83, R83 ;  /* 0x0000005300537308 */ /* 0x000e620000000800 */
[C---:B--2---:R-:W-:Y:S01]  /*4960*/  FADD.FTZ R73, R89.reuse, R70 ;  /* 0x0000004659497221 */ /* 0x044fe20000010000 */
[----:B------:R-:W-:Y:S01]  /*4970*/  F2FP.F16.F32.PACK_AB R11, R89, R68 ;  /* 0x00000044590b723e */ /* 0x000fe200000000ff */
[----:B------:R-:W-:Y:S01]  /*4980*/  FADD.FTZ R68, R6, R77 ;  /* 0x0000004d06447221 */ /* 0x000fe20000010000 */
[----:B------:R-:W-:-:S03]  /*4990*/  FFMA.FTZ R48, R49, R0, -R48 ;  /* 0x0000000031307223 */ /* 0x000fc60000010830 */
[----:B------:R2:W-:Y:S01]  /*49a0*/  STSM.16.M88.4 [R2+0x24300], R8 ;  /* 0x0243000802007844 */ /* 0x0005e20000000200 */
[----:B------:R-:W-:Y:S01]  /*49b0*/  MUFU.EX2 R53, R53 ;  /* 0x0000003500357308 */ /* 0x000fe20000000800 */
[----:B0-----:R-:W-:Y:S01]  /*49c0*/  FADD.FTZ R70, R54, R73 ;  /* 0x0000004936467221 */ /* 0x001fe20000010000 */
[----:B------:R-:W-:-:S06]  /*49d0*/  FADD.FTZ R73, R81, R68 ;  /* 0x0000004451497221 */ /* 0x000fcc0000010000 */
[----:B------:R-:W0:Y:S01]  /*49e0*/  MUFU.EX2 R62, R62 ;  /* 0x0000003e003e7308 */ /* 0x000e220000000800 */
[----:B-1----:R-:W-:Y:S01]  /*49f0*/  FADD.FTZ R70, R83, R70 ;  /* 0x0000004653467221 */ /* 0x002fe20000010000 */
[----:B--2---:R-:W-:-:S06]  /*4a00*/  F2FP.F16.F32.PACK_AB R10, R15, R14 ;  /* 0x0000000e0f0a723e */ /* 0x004fcc00000000ff */
[----:B------:R-:W1:Y:S01]  /*4a10*/  MUFU.EX2 R13, R13 ;  /* 0x0000000d000d7308 */ /* 0x000e620000000800 */
[----:B------:R-:W-:Y:S02]  /*4a20*/  F2FP.F16.F32.PACK_AB R9, R83, R54 ;  /* 0x000000365309723e */ /* 0x000fe400000000ff */
[----:B------:R-:W-:-:S05]  /*4a30*/  F2FP.F16.F32.PACK_AB R8, R81, R6 ;  /* 0x000000065108723e */ /* 0x000fca00000000ff */
[----:B------:R-:W2:Y:S01]  /*4a40*/  MUFU.EX2 R60, R60 ;  /* 0x0000003c003c7308 */ /* 0x000ea20000000800 */
[----:B0-----:R-:W-:-:S05]  /*4a50*/  F2FP.F16.F32.PACK_AB R11, R62, R53 ;  /* 0x000000353e0b723e */ /* 0x001fca00000000ff */
[----:B------:R0:W-:Y:S02]  /*4a60*/  STSM.16.M88.4 [R2+0x25b00], R8 ;  /* 0x025b000802007844 */ /* 0x0001e40000000200 */
[----:B------:R3:W-:Y:S08]  /*4a70*/  MUFU.EX2 R55, R12 ;  /* 0x0000000c00377308 */ /* 0x0007f00000000800 */
[----:B------:R-:W4:Y:S01]  /*4a80*/  MUFU.EX2 R52, R52 ;  /* 0x0000003400347308 */ /* 0x000f220000000800 */
[----:B---3--:R-:W-:Y:S01]  /*4a90*/  FADD.FTZ R12, R14, R73 ;  /* 0x000000490e0c7221 */ /* 0x008fe20000010000 */
[----:B------:R-:W-:Y:S01]  /*4aa0*/  FADD.FTZ R73, R53, R70 ;  /* 0x0000004635497221 */ /* 0x000fe20000010000 */
[----:B0-----:R-:W-:-:S05]  /*4ab0*/  F2FP.F16.F32.PACK_AB R10, R35, R34 ;  /* 0x00000022230a723e */ /* 0x001fca00000000ff */
[----:B------:R0:W-:Y:S01]  /*4ac0*/  MUFU.EX2 R47, R65 ;  /* 0x00000041002f7308 */ /* 0x0001e20000000800 */
[----:B------:R-:W-:-:S07]  /*4ad0*/  F2FP.F16.F32.PACK_AB R8, R43, R32 ;  /* 0x000000202b08723e */ /* 0x000fce00000000ff */
[----:B------:R-:W3:Y:S01]  /*4ae0*/  MUFU.EX2 R75, R75 ;  /* 0x0000004b004b7308 */ /* 0x000ee20000000800 */
[----:B0-----:R-:W-:Y:S01]  /*4af0*/  FADD.FTZ R65, R15, R12 ;  /* 0x0000000c0f417221 */ /* 0x001fe20000010000 */
[----:B------:R-:W-:-:S03]  /*4b00*/  FADD.FTZ R12, R62, R73 ;  /* 0x000000493e0c7221 */ /* 0x000fc60000010000 */
[----:B------:R-:W-:Y:S01]  /*4b10*/  FADD.FTZ R68, R20, R65 ;  /* 0x0000004114447221 */ /* 0x000fe20000010000 */
[----:B-1----:R-:W-:Y:S01]  /*4b20*/  FADD.FTZ R65, R13, R12 ;  /* 0x0000000c0d417221 */ /* 0x002fe20000010000 */
[C---:B--2---:R-:W-:Y:S01]  /*4b30*/  F2FP.F16.F32.PACK_AB R13, R60.reuse, R13 ;  /* 0x0000000d3c0d723e */ /* 0x044fe200000000ff */
[----:B------:R-:W0:Y:S01]  /*4b40*/  MUFU.EX2 R50, R50 ;  /* 0x0000003200327308 */ /* 0x000e220000000800 */
[----:B------:R-:W-:Y:S01]  /*4b50*/  FADD.FTZ R73, R21, R68 ;  /* 0x0000004415497221 */ /* 0x000fe20000010000 */
[----:B------:R-:W-:-:S03]  /*4b60*/  FADD.FTZ R65, R60, R65 ;  /* 0x000000413c417221 */ /* 0x000fc60000010000 */
[----:B------:R-:W-:Y:S01]  /*4b70*/  FADD.FTZ R12, R22, R73 ;  /* 0x00000049160c7221 */ /* 0x000fe20000010000 */
[----:B----4-:R-:W-:Y:S02]  /*4b80*/  FADD.FTZ R14, R52, R65 ;  /* 0x00000041340e7221 */ /* 0x010fe40000010000 */
[----:B------:R-:W1:Y:S01]  /*4b90*/  MUFU.EX2 R67, R67 ;  /* 0x0000004300437308 */ /* 0x000e620000000800 */
[----:B------:R-:W-:Y:S01]  /*4ba0*/  FADD.FTZ R15, R23, R12 ;  /* 0x0000000c170f7221 */ /* 0x000fe20000010000 */
[----:B------:R-:W-:Y:S01]  /*4bb0*/  F2FP.F16.F32.PACK_AB R12, R21, R20 ;  /* 0x00000014150c723e */ /* 0x000fe200000000ff */
[----:B---3--:R-:W-:Y:S01]  /*4bc0*/  FADD.FTZ R21, R75, R14 ;  /* 0x0000000e4b157221 */ /* 0x008fe20000010000 */
[----:B------:R-:W-:Y:S01]  /*4bd0*/  F2FP.F16.F32.PACK_AB R14, R23, R22 ;  /* 0x00000016170e723e */ /* 0x000fe200000000ff */
[----:B------:R-:W-:Y:S01]  /*4be0*/  FADD.FTZ R20, R24, R15 ;  /* 0x0000000f18147221 */ /* 0x000fe20000010000 */
[----:B------:R-:W-:Y:S02]  /*4bf0*/  F2FP.F16.F32.PACK_AB R15, R75, R52 ;  /* 0x000000344b0f723e */ /* 0x000fe400000000ff */
[----:B------:R-:W2:Y:S01]  /*4c00*/  MUFU.EX2 R29, R29 ;  /* 0x0000001d001d7308 */ /* 0x000ea20000000800 */
[----:B0-----:R-:W-:Y:S01]  /*4c10*/  FADD.FTZ R54, R50, R21 ;  /* 0x0000001532367221 */ /* 0x001fe20000010000 */
[C---:B------:R-:W-:Y:S01]  /*4c20*/  FADD.FTZ R21, R59.reuse, R20 ;  /* 0x000000143b157221 */ /* 0x040fe20000010000 */
[----:B------:R0:W-:Y:S01]  /*4c30*/  STSM.16.M88.4 [R2+0x27300], R12 ;  /* 0x0273000c02007844 */ /* 0x0001e20000000200 */
[----:B------:R-:W-:-:S02]  /*4c40*/  F2FP.F16.F32.PACK_AB R20, R59, R24 ;  /* 0x000000183b14723e */ /* 0x000fc400000000ff */
[----:B------:R-:W-:Y:S02]  /*4c50*/  FADD.FTZ R22, R28, R21 ;  /* 0x000000151c167221 */ /* 0x000fe40000010000 */
[----:B------:R-:W3:Y:S01]  /*4c60*/  MUFU.EX2 R56, R56 ;  /* 0x0000003800387308 */ /* 0x000ee20000000800 */
[----:B-1----:R-:W-:Y:S01]  /*4c70*/  FADD.FTZ R54, R67, R54 ;  /* 0x0000003643367221 */ /* 0x002fe20000010000 */
[C---:B------:R-:W-:Y:S01]  /*4c80*/  FADD.FTZ R53, R51.reuse, R22 ;  /* 0x0000001633357221 */ /* 0x040fe20000010000 */
[----:B------:R-:W-:Y:S02]  /*4c90*/  F2FP.F16.F32.PACK_AB R22, R51, R28 ;  /* 0x0000001c3316723e */ /* 0x000fe400000000ff */
[----:B------:R-:W-:Y:S01]  /*4ca0*/  F2FP.F16.F32.PACK_AB R21, R67, R50 ;  /* 0x000000324315723e */ /* 0x000fe200000000ff */
[----:B------:R-:W-:Y:S02]  /*4cb0*/  FADD.FTZ R50, R32, R53 ;  /* 0x0000003520327221 */ /* 0x000fe40000010000 */
[----:B------:R-:W1:Y:S01]  /*4cc0*/  MUFU.EX2 R25, R25 ;  /* 0x0000001900197308 */ /* 0x000e620000000800 */
[----:B--2---:R-:W-:Y:S01]  /*4cd0*/  FADD.FTZ R23, R29, R54 ;  /* 0x000000361d177221 */ /* 0x004fe20000010000 */
[----:B------:R-:W-:-:S04]  /*4ce0*/  FADD.FTZ R51, R43, R50 ;  /* 0x000000322b337221 */ /* 0x000fc80000010000 */
[----:B------:R-:W-:Y:S02]  /*4cf0*/  FADD.FTZ R50, R34, R51 ;  /* 0x0000003322327221 */ /* 0x000fe40000010000 */
[----:B------:R-:W2:Y:S01]  /*4d00*/  MUFU.EX2 R58, R58 ;  /* 0x0000003a003a7308 */ /* 0x000ea20000000800 */
[C---:B---3--:R-:W-:Y:S01]  /*4d10*/  FADD.FTZ R28, R56.reuse, R23 ;  /* 0x00000017381c7221 */ /* 0x048fe20000010000 */
[----:B------:R-:W-:-:S05]  /*4d20*/  F2FP.F16.F32.PACK_AB R23, R56, R29 ;  /* 0x0000001d3817723e */ /* 0x000fca00000000ff */
[----:B------:R3:W-:Y:S01]  /*4d30*/  STSM.16.M88.4 [R2+0x28b00], R20 ;  /* 0x028b001402007844 */ /* 0x0007e20000000200 */
[----:B------:R-:W4:Y:S01]  /*4d40*/  MUFU.EX2 R4, R127 ;  /* 0x0000007f00047308 */ /* 0x000f220000000800 */
[----:B-1----:R-:W-:-:S07]  /*4d50*/  FADD.FTZ R29, R25, R28 ;  /* 0x0000001c191d7221 */ /* 0x002fce0000010000 */
[----:B------:R-:W1:Y:S01]  /*4d60*/  MUFU.EX2 R71, R71 ;  /* 0x0000004700477308 */ /* 0x000e620000000800 */
[C---:B--2---:R-:W-:Y:S01]  /*4d70*/  FADD.FTZ R29, R58.reuse, R29 ;  /* 0x0000001d3a1d7221 */ /* 0x044fe20000010000 */
[----:B------:R-:W-:Y:S02]  /*4d80*/  F2FP.F16.F32.PACK_AB R9, R58, R25 ;  /* 0x000000193a09723e */ /* 0x000fe400000000ff */
[----:B------:R-:W-:-:S04]  /*4d90*/  CS2R R58, SRZ ;  /* 0x00000000003a7805 */ /* 0x000fc8000001ff00 */
[----:B------:R-:W2:Y:S01]  /*4da0*/  MUFU.EX2 R64, R64 ;  /* 0x0000004000407308 */ /* 0x000ea20000000800 */
[----:B----4-:R-:W-:Y:S01]  /*4db0*/  FADD.FTZ R52, R4, R29 ;  /* 0x0000001d04347221 */ /* 0x010fe20000010000 */
[----:B------:R-:W-:Y:S01]  /*4dc0*/  FADD.FTZ R29, R35, R50 ;  /* 0x00000032231d7221 */ /* 0x000fe20000010000 */
[----:B------:R-:W-:Y:S01]  /*4dd0*/  CS2R R50, SRZ ;  /* 0x0000000000327805 */ /* 0x000fe2000001ff00 */
[----:B------:R-:W4:Y:S02]  /*4de0*/  @P5 LDC R35, c[0x0][0x450] ;  /* 0x00011400ff235b82 */ /* 0x000f240000000800 */
[----:B0-----:R-:W-:Y:S02]  /*4df0*/  FADD.FTZ R12, R26, R29 ;  /* 0x0000001d1a0c7221 */ /* 0x001fe40000010000 */
[----:B------:R-:W0:Y:S01]  /*4e00*/  MUFU.EX2 R66, R66 ;  /* 0x0000004200427308 */ /* 0x000e220000000800 */
[----:B-1----:R-:W-:Y:S01]  /*4e10*/  FADD.FTZ R11, R71, R52 ;  /* 0x00000034470b7221 */ /* 0x002fe20000010000 */
[----:B------:R-:W-:-:S02]  /*4e20*/  CS2R R52, SRZ ;  /* 0x0000000000347805 */ /* 0x000fc4000001ff00 */
[----:B------:R-:W1:Y:S04]  /*4e30*/  @P5 LDC R29, c[0x0][0x44c] ;  /* 0x00011300ff1d5b82 */ /* 0x000e680000000800 */
[----:B------:R-:W5:Y:S01]  /*4e40*/  MUFU.EX2 R49, R69 ;  /* 0x0000004500317308 */ /* 0x000f620000000800 */
[----:B--2---:R-:W-:Y:S01]  /*4e50*/  FADD.FTZ R14, R64, R11 ;  /* 0x0000000b400e7221 */ /* 0x004fe20000010000 */
[----:B------:R-:W-:Y:S01]  /*4e60*/  F2FP.F16.F32.PACK_AB R11, R71, R4 ;  /* 0x00000004470b723e */ /* 0x000fe200000000ff */
[C---:B------:R-:W-:Y:S01]  /*4e70*/  FADD.FTZ R4, R39.reuse, R12 ;  /* 0x0000000c27047221 */ /* 0x040fe20000010000 */
[----:B------:R-:W-:Y:S01]  /*4e80*/  F2FP.F16.F32.PACK_AB R12, R39, R26 ;  /* 0x0000001a270c723e */ /* 0x000fe200000000ff */
[C---:B------:R-:W-:Y:S01]  /*4e90*/  FADD.FTZ R14, R55.reuse, R14 ;  /* 0x0000000e370e7221 */ /* 0x040fe20000010000 */
[----:B------:R-:W-:Y:S01]  /*4ea0*/  F2FP.F16.F32.PACK_AB R13, R55, R64 ;  /* 0x00000040370d723e */ /* 0x000fe200000000ff */
[----:B------:R-:W-:Y:S01]  /*4eb0*/  FADD.FTZ R15, R27, R4 ;  /* 0x000000041b0f7221 */ /* 0x000fe20000010000 */
[----:B------:R-:W2:Y:S01]  /*4ec0*/  MUFU.EX2 R6, R99 ;  /* 0x0000006300067308 */ /* 0x000ea20000000800 */
[----:B---3--:R-:W-:Y:S01]  /*4ed0*/  FADD.FTZ R21, R47, R14 ;  /* 0x0000000e2f157221 */ /* 0x008fe20000010000 */
[C---:B------:R-:W-:Y:S01]  /*4ee0*/  F2FP.F16.F32.PACK_AB R14, R40.reuse, R27 ;  /* 0x0000001b280e723e */ /* 0x040fe200000000ff */
[----:B------:R-:W-:Y:S01]  /*4ef0*/  FADD.FTZ R23, R40, R15 ;  /* 0x0000000f28177221 */ /* 0x000fe20000010000 */
[----:B------:R1:W-:Y:S01]  /*4f00*/  STSM.16.M88.4 [R2+0x2a300], R8 ;  /* 0x02a3000802007844 */ /* 0x0003e20000000200 */
[C---:B0-----:R-:W-:Y:S01]  /*4f10*/  FADD.FTZ R20, R66.reuse, R21 ;  /* 0x0000001542147221 */ /* 0x041fe20000010000 */
[----:B------:R-:W-:Y:S01]  /*4f20*/  F2FP.F16.F32.PACK_AB R15, R66, R47 ;  /* 0x0000002f420f723e */ /* 0x000fe200000000ff */
[----:B------:R-:W-:Y:S01]  /*4f30*/  FADD.FTZ R22, R30, R23 ;  /* 0x000000171e167221 */ /* 0x000fe20000010000 */
[----:B------:R-:W0:Y:S01]  /*4f40*/  MUFU.EX2 R101, R101 ;  /* 0x0000006500657308 */ /* 0x000e220000000800 */
[----:B-----5:R-:W-:Y:S01]  /*4f50*/  FADD.FTZ R21, R49, R20 ;  /* 0x0000001431157221 */ /* 0x020fe20000010000 */
[C---:B------:R-:W-:Y:S01]  /*4f60*/  F2FP.F16.F32.PACK_AB R20, R41.reuse, R30 ;  /* 0x0000001e2914723e */ /* 0x040fe200000000ff */
[----:B------:R-:W-:Y:S01]  /*4f70*/  FADD.FTZ R22, R41, R22 ;  /* 0x0000001629167221 */ /* 0x000fe20000010000 */
[----:B------:R3:W-:Y:S01]  /*4f80*/  STSM.16.M88.4 [R2+0x2bb00], R12 ;  /* 0x02bb000c02007844 */ /* 0x0007e20000000200 */
[----:B------:R-:W-:-:S02]  /*4f90*/  CS2R R70, SRZ ;  /* 0x0000000000467805 */ /* 0x000fc4000001ff00 */
[----:B------:R-:W-:Y:S01]  /*4fa0*/  CS2R R68, SRZ ;  /* 0x0000000000447805 */ /* 0x000fe2000001ff00 */
[----:B------:R-:W-:Y:S01]  /*4fb0*/  FADD.FTZ R23, R31, R22 ;  /* 0x000000161f177221 */ /* 0x000fe20000010000 */
[----:B------:R5:W4:Y:S01]  /*4fc0*/  MUFU.EX2 R24, R63 ;  /* 0x0000003f00187308 */ /* 0x000b220000000800 */
[C---:B--2---:R-:W-:Y:S01]  /*4fd0*/  FADD.FTZ R32, R6.reuse, R21 ;  /* 0x0000001506207221 */ /* 0x044fe20000010000 */
[----:B------:R-:W-:Y:S01]  /*4fe0*/  F2FP.F16.F32.PACK_AB R21, R6, R49 ;  /* 0x000000310615723e */ /* 0x000fe200000000ff */
[----:B------:R-:W-:Y:S01]  /*4ff0*/  FADD.FTZ R27, R42, R23 ;  /* 0x000000172a1b7221 */ /* 0x000fe20000010000 */
[----:B-1----:R-:W-:Y:S01]  /*5000*/  @P5 IMAD.HI.U32 R10, R144, R29, RZ ;  /* 0x0000001d900a5227 */ /* 0x002fe200078e00ff */
[----:B------:R-:W-:Y:S02]  /*5010*/  F2FP.F16.F32.PACK_AB R22, R42, R31 ;  /* 0x0000001f2a16723e */ /* 0x000fe400000000ff */
[----:B------:R-:W-:Y:S01]  /*5020*/  CS2R R66, SRZ ;  /* 0x0000000000427805 */ /* 0x000fe2000001ff00 */
[----:B------:R-:W-:Y:S01]  /*5030*/  FADD.FTZ R8, R36, R27 ;  /* 0x0000001b24087221 */ /* 0x000fe20000010000 */
[----:B------:R-:W1:Y:S01]  /*5040*/  MUFU.EX2 R57, R57 ;  /* 0x0000003900397308 */ /* 0x000e620000000800 */
[----:B0-----:R-:W-:Y:S01]  /*5050*/  FADD.FTZ R25, R101, R32 ;  /* 0x0000002065197221 */ /* 0x001fe20000010000 */
[----:B------:R-:W-:-:S02]  /*5060*/  CS2R R64, SRZ ;  /* 0x0000000000407805 */ /* 0x000fc4000001ff00 */
[----:B-----5:R-:W-:Y:S01]  /*5070*/  CS2R R62, SRZ ;  /* 0x00000000003e7805 */ /* 0x020fe2000001ff00 */
[----:B---3--:R-:W-:Y:S01]  /*5080*/  IMAD.MOV.U32 R14, RZ, RZ, R144 ;  /* 0x000000ffff0e7224 */ /* 0x008fe200078e0090 */
[----:B----4-:R-:W-:Y:S02]  /*5090*/  @P5 SHF.R.U32.HI R14, RZ, R35, R10 ;  /* 0x00000023ff0e5219 */ /* 0x010fe4000001160a */
[----:B------:R-:W-:Y:S02]  /*50a0*/  CS2R R54, SRZ ;  /* 0x0000000000367805 */ /* 0x000fe4000001ff00 */
[----:B------:R-:W-:Y:S01]  /*50b0*/  CS2R R42, SRZ ;  /* 0x00000000002a7805 */ /* 0x000fe2000001ff00 */
[----:B------:R-:W0:Y:S01]  /*50c0*/  MUFU.EX2 R45, R45 ;  /* 0x0000002d002d7308 */ /* 0x000e220000000800 */
[C---:B------:R-:W-:Y:S01]  /*50d0*/  FADD.FTZ R6, R24.reuse, R25 ;  /* 0x0000001918067221 */ /* 0x040fe20000010000 */
[----:B------:R-:W-:Y:S02]  /*50e0*/  F2FP.F16.F32.PACK_AB R23, R24, R101 ;  /* 0x000000651817723e */ /* 0x000fe400000000ff */
[----:B------:R-:W-:-:S02]  /*50f0*/  CS2R R40, SRZ ;  /* 0x0000000000287805 */ /* 0x000fc4000001ff00 */
[----:B------:R-:W-:Y:S02]  /*5100*/  IADD3 R14, R14, R17, -R18 ;  /* 0x000000110e0e7210 */ /* 0x000fe40007ffe812 */
[----:B------:R-:W-:Y:S02]  /*5110*/  CS2R R34, SRZ ;  /* 0x0000000000227805 */ /* 0x000fe4000001ff00 */
[----:B------:R-:W-:Y:S01]  /*5120*/  CS2R R30, SRZ ;  /* 0x00000000001e7805 */ /* 0x000fe2000001ff00 */
[----:B------:R2:W-:Y:S01]  /*5130*/  STSM.16.M88.4 [R2+0x2d300], R20 ;  /* 0x02d3001402007844 */ /* 0x0005e20000000200 */
[----:B------:R-:W3:Y:S01]  /*5140*/  MUFU.EX2 R28, R103 ;  /* 0x00000067001c7308 */ /* 0x000ee20000000800 */
[----:B-1----:R-:W-:Y:S01]  /*5150*/  FADD.FTZ R9, R57, R6 ;  /* 0x0000000639097221 */ /* 0x002fe20000010000 */
[----:B------:R-:W-:-:S06]  /*5160*/  CS2R R24, SRZ ;  /* 0x0000000000187805 */ /* 0x000fcc000001ff00 */
[----:B------:R-:W1:Y:S01]  /*5170*/  MUFU.EX2 R33, R33 ;  /* 0x0000002100217308 */ /* 0x000e620000000800 */
[----:B0-----:R-:W-:Y:S01]  /*5180*/  FADD.FTZ R8, R45, R8 ;  /* 0x000000082d087221 */ /* 0x001fe20000010000 */
[----:B--2---:R-:W-:-:S06]  /*5190*/  IMAD.HI R20, R14, 0x38e38e39, RZ ;  /* 0x38e38e390e147827 */ /* 0x004fcc00078e02ff */
[----:B------:R-:W0:Y:S01]  /*51a0*/  MUFU.EX2 R133, R133 ;  /* 0x0000008500857308 */ /* 0x000e220000000800 */
[----:B---3--:R-:W-:Y:S01]  /*51b0*/  FADD.FTZ R6, R28, R9 ;  /* 0x000000091c067221 */ /* 0x008fe20000010000 */
[----:B------:R-:W-:-:S06]  /*51c0*/  SHF.R.U32.HI R21, RZ, 0x1f, R20 ;  /* 0x0000001fff157819 */ /* 0x000fcc0000011614 */
[----:B------:R-:W2:Y:S01]  /*51d0*/  MUFU.EX2 R44, R44 ;  /* 0x0000002c002c7308 */ /* 0x000ea20000000800 */
[----:B-1----:R-:W-:Y:S01]  /*51e0*/  FADD.FTZ R9, R33, R8 ;  /* 0x0000000821097221 */ /* 0x002fe20000010000 */
[----:B------:R-:W-:Y:S02]  /*51f0*/  F2FP.F16.F32.PACK_AB R8, R45, R36 ;  /* 0x000000242d08723e */ /* 0x000fe400000000ff */
[----:B------:R-:W-:-:S04]  /*5200*/  LEA.HI.SX32 R20, R20, R21, 0x1b ;  /* 0x0000001514147211 */ /* 0x000fc800078fdaff */
[----:B------:R1:W3:Y:S01]  /*5210*/  MUFU.EX2 R4, R61 ;  /* 0x0000003d00047308 */ /* 0x0002e20000000800 */
[----:B0-----:R-:W-:-:S07]  /*5220*/  FADD.FTZ R11, R133, R6 ;  /* 0x00000006850b7221 */ /* 0x001fce0000010000 */
[----:B------:R-:W0:Y:S01]  /*5230*/  MUFU.EX2 R37, R37 ;  /* 0x0000002500257308 */ /* 0x000e220000000800 */
[----:B--2---:R-:W-:Y:S01]  /*5240*/  FADD.FTZ R6, R44, R9 ;  /* 0x000000092c067221 */ /* 0x004fe20000010000 */
[----:B------:R-:W-:Y:S02]  /*5250*/  F2FP.F16.F32.PACK_AB R9, R28, R57 ;  /* 0x000000391c09723e */ /* 0x000fe400000000ff */
[----:B-1----:R-:W-:Y:S02]  /*5260*/  CS2R R60, SRZ ;  /* 0x00000000003c7805 */ /* 0x002fe4000001ff00 */
[----:B------:R-:W-:Y:S02]  /*5270*/  F2FP.F16.F32.PACK_AB R10, R44, R33 ;  /* 0x000000212c0a723e */ /* 0x000fe400000000ff */
[----:B------:R-:W-:Y:S02]  /*5280*/  CS2R R56, SRZ ;  /* 0x0000000000387805 */ /* 0x000fe4000001ff00 */
[----:B------:R-:W-:-:S02]  /*5290*/  CS2R R44, SRZ ;  /* 0x00000000002c7805 */ /* 0x000fc4000001ff00 */
[----:B------:R-:W-:Y:S01]  /*52a0*/  CS2R R32, SRZ ;  /* 0x0000000000207805 */ /* 0x000fe2000001ff00 */
[----:B------:R-:W1:Y:S01]  /*52b0*/  MUFU.EX2 R135, R135 ;  /* 0x0000008700877308 */ /* 0x000e620000000800 */
[C---:B---3--:R-:W-:Y:S01]  /*52c0*/  FADD.FTZ R12, R4.reuse, R11 ;  /* 0x0000000b040c7221 */ /* 0x048fe20000010000 */
[----:B------:R-:W-:Y:S02]  /*52d0*/  F2FP.F16.F32.PACK_AB R11, R4, R133 ;  /* 0x00000085040b723e */ /* 0x000fe400000000ff */
[----:B------:R-:W-:-:S03]  /*52e0*/  CS2R R28, SRZ ;  /* 0x00000000001c7805 */ /* 0x000fc6000001ff00 */
[----:B------:R2:W-:Y:S01]  /*52f0*/  STSM.16.M88.4 [R2+0x2eb00], R8 ;  /* 0x02eb000802007844 */ /* 0x0005e20000000200 */
[----:B------:R-:W3:Y:S01]  /*5300*/  MUFU.EX2 R46, R46 ;  /* 0x0000002e002e7308 */ /* 0x000ee20000000800 */
[----:B0-----:R-:W-:-:S07]  /*5310*/  FADD.FTZ R13, R37, R6 ;  /* 0x00000006250d7221 */ /* 0x001fce0000010000 */
[----:B------:R-:W0:Y:S01]  /*5320*/  MUFU.EX2 R26, R105 ;  /* 0x00000069001a7308 */ /* 0x000e220000000800 */
[----:B-1----:R-:W-:Y:S01]  /*5330*/  FADD.FTZ R15, R135, R12 ;  /* 0x0000000c870f7221 */ /* 0x002fe20000010000 */
[----:B--2---:R-:W-:-:S06]  /*5340*/  VIMNMX R9, R147, R20, !PT ;  /* 0x0000001493097248 */ /* 0x004fcc0007fe0100 */
[----:B------:R-:W-:Y:S01]  /*5350*/  MUFU.EX2 R7, R7 ;  /* 0x0000000700077308 */ /* 0x000fe20000000800 */
[C---:B---3--:R-:W-:Y:S01]  /*5360*/  FADD.FTZ R4, R46.reuse, R13 ;  /* 0x0000000d2e047221 */ /* 0x048fe20000010000 */
[----:B------:R-:W-:Y:S02]  /*5370*/  F2FP.F16.F32.PACK_AB R12, R46, R37 ;  /* 0x000000252e0c723e */ /* 0x000fe400000000ff */
[----:B------:R-:W-:Y:S02]  /*5380*/  CS2R R46, SRZ ;  /* 0x00000000002e7805 */ /* 0x000fe4000001ff00 */
[----:B------:R-:W-:Y:S02]  /*5390*/  CS2R R36, SRZ ;  /* 0x0000000000247805 */ /* 0x000fe4000001ff00 */
[----:B------:R-:W1:Y:S01]  /*53a0*/  MUFU.EX2 R38, R38 ;  /* 0x0000002600267308 */ /* 0x000e620000000800 */
[C---:B0-----:R-:W-:Y:S01]  /*53b0*/  FADD.FTZ R6, R26.reuse, R15 ;  /* 0x0000000f1a067221 */ /* 0x041fe20000010000 */
[----:B------:R-:W-:-:S02]  /*53c0*/  F2FP.F16.F32.PACK_AB R13, R26, R135 ;  /* 0x000000871a0d723e */ /* 0x000fc400000000ff */
[----:B------:R-:W-:-:S04]  /*53d0*/  CS2R R26, SRZ ;  /* 0x00000000001a7805 */ /* 0x000fc8000001ff00 */
[----:B------:R-:W-:Y:S08]  /*53e0*/  MUFU.EX2 R137, R137 ;  /* 0x0000008900897308 */ /* 0x000ff00000000800 */
[----:B------:R-:W0:Y:S01]  /*53f0*/  MUFU.EX2 R48, R48 ;  /* 0x0000003000307308 */ /* 0x000e220000000800 */
[----:B-1----:R-:W-:Y:S01]  /*5400*/  F2FP.F16.F32.PACK_AB R14, R38, R7 ;  /* 0x00000007260e723e */ /* 0x002fe200000000ff */
[----:B------:R-:W-:Y:S01]  /*5410*/  FADD.FTZ R7, R7, R4 ;  /* 0x0000000407077221 */ /* 0x000fe20000010000 */
[----:B------:R-:W-:-:S05]  /*5420*/  VIADD R4, R96, 0xfffffffe ;  /* 0xfffffffe60047836 */ /* 0x000fca0000000000 */
[----:B------:R-:W-:Y:S02]  /*5430*/  ISETP.GE.AND P2, PT, R4, R9, PT ;  /* 0x000000090400720c */ /* 0x000fe40003f46270 */
[----:B0-----:R-:W-:Y:S01]  /*5440*/  F2FP.F16.F32.PACK_AB R15, R48, R137 ;  /* 0x00000089300f723e */ /* 0x001fe200000000ff */
[----:B------:R-:W-:Y:S01]  /*5450*/  FADD.FTZ R137, R137, R6 ;  /* 0x0000000689897221 */ /* 0x000fe20000010000 */
[----:B------:R-:W-:Y:S01]  /*5460*/  FADD.FTZ R6, R38, R7 ;  /* 0x0000000726067221 */ /* 0x000fe20000010000 */
[----:B------:R-:W-:Y:S02]  /*5470*/  CS2R R38, SRZ ;  /* 0x0000000000267805 */ /* 0x000fe4000001ff00 */
[----:B------:R0:W-:Y:S01]  /*5480*/  STSM.16.M88.4 [R2+0x30300], R12 ;  /* 0x0303000c02007844 */ /* 0x0001e20000000200 */
[----:B------:R-:W-:Y:S01]  /*5490*/  FADD.FTZ R7, R48, R137 ;  /* 0x0000008930077221 */ /* 0x000fe20000010000 */
[----:B------:R-:W-:Y:S01]  /*54a0*/  CS2R R48, SRZ ;  /* 0x0000000000307805 */ /* 0x000fe2000001ff00 */
[----:B------:R1:W-:Y:S06]  /*54b0*/  MEMBAR.ALL.CTA ;  /* 0x0000000000007992 */ /* 0x0003ec0000008000 */
[----:B-1----:R-:W1:Y:S02]  /*54c0*/  FENCE.VIEW.ASYNC.S ;  /* 0x00000000000073c6 */ /* 0x002e640000000000 */
[----:B-1----:R-:W-:Y:S01]  /*54d0*/  NOP ;  /* 0x0000000000007918 */ /* 0x002fe20000000000 */
[----:B------:R-:W-:Y:S05]  /*54e0*/  @!P2 BRA `(.L_x_2091) ;  /* 0x0000004000f8a947 */ /* 0x000fea0003800000 */
        /* <DEDUP_REMOVED lines=23> */
[----:B------:R-:W-:-:S07]  /*5660*/  CS2R R24, SRZ ;  /* 0x0000000000187805 */ /* 0x000fce000001ff00 */
.L_x_2100:
[----:B------:R-:W-:Y:S01]  /*5670*/  UIADD3 UR57, UR39, 0x1, URZ ;  /* 0x0000000127397890 */ /* 0x000fe2000fffe03f */
[----:B------:R-:W-:-:S03]  /*5680*/  ISETP.NE.AND P3, PT, RZ, UR38, PT ;  /* 0x00000026ff007c0c */ /* 0x000fc6000bf65270 */
[----:B------:R-:W-:-:S04]  /*5690*/  UISETP.NE.AND UP0, UPT, UR57, 0x2, UPT ;  /* 0x000000023900788c */ /* 0x000fc8000bf05270 */
[----:B------:R-:W-:Y:S02]  /*56a0*/  USEL UR6, URZ, 0x1, UP0 ;  /* 0x000000013f067887 */ /* 0x000fe40008000000 */
[----:B------:R-:W-:-:S04]  /*56b0*/  USEL UR57, UR57, URZ, UP0 ;  /* 0x0000003f39397287 */ /* 0x000fc80008000000 */
[----:B------:R-:W-:Y:S01]  /*56c0*/  LOP3.LUT R8, R16, UR6, RZ, 0x3c, !PT ;  /* 0x0000000610087c12 */ /* 0x000fe2000f8e3cff */
[----:B--2---:R-:W-:Y:S07]  /*56d0*/  @P3 BRA `(.L_x_2092) ;  /* 0x0000000000283947 */ /* 0x004fee0003800000 */
[----:B------:R-:W-:Y:S05]  /*56e0*/  @!P0 BRA `(.L_x_2093) ;  /* 0x0000000000048947 */ /* 0x000fea0003800000 */
[----:B------:R-:W-:Y:S01]  /*56f0*/  BPT.TRAP 0x1 ;  /* 0x000000040000795c */ /* 0x000fe20000300000 */
.L_x_2093:
[----:B------:R-:W-:Y:S01]  /*5700*/  ULEA UR6, UR57, UR36, 0x3 ;  /* 0x0000002439067291 */ /* 0x000fe2000f8e183f */
[----:B------:R-:W-:-:S08]  /*5710*/  SHF.L.U32 R0, R8, 0x1f, RZ ;  /* 0x0000001f08007819 */ /* 0x000fd000000006ff */
[----:B------:R1:W2:Y:S01]  /*5720*/  SYNCS.PHASECHK.TRANS64.TRYWAIT P2, [UR6+0x31c30], R0 ;  /* 0x031c3000ff0075a7 */ /* 0x0002a20008040146 */
[----:B------:R-:W-:Y:S05]  /*5730*/  @!P0 BRA `(.L_x_2094) ;  /* 0x0000000000048947 */ /* 0x000fea0003800000 */
[----:B------:R-:W-:Y:S01]  /*5740*/  BPT.TRAP 0x1 ;  /* 0x000000040000795c */ /* 0x000fe20000300000 */
.L_x_2094:
[----:B--2---:R-:W-:Y:S05]  /*5750*/  @P2 BRA `(.L_x_2092) ;  /* 0x0000000000082947 */ /* 0x004fea0003800000 */
[----:B------:R-:W2:Y:S02]  /*5760*/  SYNCS.PHASECHK.TRANS64.TRYWAIT P2, [UR6+0x31c30], R0 ;  /* 0x031c3000ff0075a7 */ /* 0x000ea40008040146 */
[----:B--2---:R-:W-:Y:S05]  /*5770*/  @!P2 BRA `(.L_x_2095) ;  /* 0x0000011800eca947 */ /* 0x004fea0003800000 */
.L_x_2092:
[----:B------:R-:W3:Y:S01]  /*5780*/  S2R R10, SR_TID.X ;  /* 0x00000000000a7919 */ /* 0x000ee20000002100 */
        /* <DEDUP_REMOVED lines=24> */
[----:B---3--:R-:W-:Y:S01]  /*5910*/  SHF.R.U32.HI R10, RZ, 0x7, R10 ;  /* 0x00000007ff0a7819 */ /* 0x008fe2000001160a */
[----:B------:R-:W-:Y:S01]  /*5920*/  UMOV UR52, UR24 ;  /* 0x0000001800347c82 */ /* 0x000fe20008000000 */
[----:B------:R-:W-:Y:S01]  /*5930*/  UMOV UR53, UR25 ;  /* 0x0000001900357c82 */ /* 0x000fe20008000000 */
[----:B------:R-:W-:Y:S01]  /*5940*/  UMOV UR55, 0x80000020 ;  /* 0x8000002000377882 */ /* 0x000fe20000000000 */
[----:B------:R-:W-:Y:S01]  /*5950*/  UIADD3 UR6, UR60, 0x2, URZ ;  /* 0x000000023c067890 */ /* 0x000fe2000fffe03f */
[----:B-12---:R-:W-:Y:S01]  /*5960*/  VIADD R0, R10, 0x8 ;  /* 0x000000080a007836 */ /* 0x006fe20000000000 */
        /* <DEDUP_REMOVED lines=323> */
[----:B-1----:R-:W-:Y:S05]  /*6da0*/  @P3 BRA `(.L_x_2096) ;  /* 0x0000000000283947 */ /* 0x002fea0003800000 */
[----:B------:R-:W-:Y:S05]  /*6db0*/  @!P0 BRA `(.L_x_2097) ;  /* 0x0000000000048947 */ /* 0x000fea0003800000 */
[----:B------:R-:W-:Y:S01]  /*6dc0*/  BPT.TRAP 0x1 ;  /* 0x000000040000795c */ /* 0x000fe20000300000 */
.L_x_2097:
[----:B------:R-:W-:Y:S01]  /*6dd0*/  ULEA UR6, UR39, UR36, 0x3 ;  /* 0x0000002427067291 */ /* 0x000fe2000f8e183f */
[----:B------:R-:W-:-:S08]  /*6de0*/  SHF.L.U32 R0, R16, 0x1f, RZ ;  /* 0x0000001f10007819 */ /* 0x000fd000000006ff */
[----:B------:R1:W2:Y:S01]  /*6df0*/  SYNCS.PHASECHK.TRANS64.TRYWAIT P2, [UR6+0x31c50], R0 ;  /* 0x031c5000ff0075a7 */ /* 0x0002a20008040146 */
[----:B------:R-:W-:Y:S05]  /*6e00*/  @!P0 BRA `(.L_x_2098) ;  /* 0x0000000000048947 */ /* 0x000fea0003800000 */
[----:B------:R-:W-:Y:S01]  /*6e10*/  BPT.TRAP 0x1 ;  /* 0x000000040000795c */ /* 0x000fe20000300000 */
.L_x_2098:
[----:B--2---:R-:W-:Y:S05]  /*6e20*/  @P2 BRA `(.L_x_2096) ;  /* 0x0000000000082947 */ /* 0x004fea0003800000 */
[----:B------:R-:W2:Y:S02]  /*6e30*/  SYNCS.PHASECHK.TRANS64.TRYWAIT P2, [UR6+0x31c50], R0 ;  /* 0x031c5000ff0075a7 */ /* 0x000ea40008040146 */
[----:B--2---:R-:W-:Y:S05]  /*6e40*/  @!P2 BRA `(.L_x_2099) ;  /* 0x000001040050a947 */ /* 0x004fea0003800000 */
.L_x_2096:
[----:B------:R-:W-:Y:S01]  /*6e50*/  UIADD3 UR6, UR36, 0x200, URZ ;  /* 0x0000020024067890 */ /* 0x000fe2000fffe03f */
[----:B------:R-:W-:Y:S01]  /*6e60*/  WARPGROUP.ARRIVE ;  /* 0x00000000000079c5 */ /* 0x000fe20000000000 */
[----:B------:R-:W-:Y:S01]  /*6e70*/  ULOP3.LUT UR7, UR37, 0x10000, URZ, 0xfc, !UPT ;  /* 0x0001000025077892 */ /* 0x000fe2000f8efc3f */
[----:B--2---:R-:W2:Y:S01]  /*6e80*/  LDC R10, c[0x0][0x448] ;  /* 0x00011200ff0a7b82 */ /* 0x004ea20000000800 */
[----:B------:R-:W-:Y:S01]  /*6e90*/  USHF.R.U32.HI UR6, URZ, 0x4, UR6 ;  /* 0x000000043f067899 */ /* 0x000fe20008011606 */
[----:B0-----:R-:W-:Y:S01]  /*6ea0*/  IMAD.IADD R12, R148, 0x1, R144 ;  /* 0x00000001940c7824 */ /* 0x001fe200078e0290 */
[----:B------:R-:W-:Y:S01]  /*6eb0*/  UMOV UR29, 0xc0000010 ;  /* 0xc0000010001d7882 */ /* 0x000fe20000000000 */
[----:B------:R-:W-:Y:S01]  /*6ec0*/  UMOV UR31, 0x80000020 ;  /* 0x80000020001f7882 */ /* 0x000fe20000000000 */
[----:B------:R-:W-:Y:S01]  /*6ed0*/  ULOP3.LUT UR6, UR6, 0x3fff, URZ, 0xc0, !UPT ;  /* 0x00003fff06067892 */ /* 0x000fe2000f8ec03f */
[----:B------:R-:W-:Y:S01]  /*6ee0*/  LOP3.LUT R19, R19, 0xbfffffff, RZ, 0xc0, !PT ;  /* 0xbfffffff13137812 */ /* 0x000fe200078ec0ff */
[----:B------:R-:W-:Y:S01]  /*6ef0*/  UMOV UR28, UR7 ;  /* 0x00000007001c7c82 */ /* 0x000fe20008000000 */
[----:B-1----:R-:W-:Y:S01]  /*6f00*/  LOP3.LUT R0, R0, 0xfffffffe, RZ, 0xc0, !PT ;  /* 0xfffffffe00007812 */ /* 0x002fe200078ec0ff */
[----:B------:R-:W-:Y:S01]  /*6f10*/  ULOP3.LUT UR6, UR6, 0x2400000, URZ, 0xfc, !UPT ;  /* 0x0240000006067892 */ /* 0x000fe2000f8efc3f */
[----:B------:R-:W-:Y:S01]  /*6f20*/  @P1 LOP3.LUT R19, R19, 0x40000000, RZ, 0xfc, !PT ;  /* 0x4000000013131812 */ /* 0x000fe200078efcff */
[----:B------:R-:W0:Y:S02]  /*6f30*/  S2R R20, SR_TID.X ;  /* 0x0000000000147919 */ /* 0x000e240000002100 */
[----:B------:R-:W-:Y:S01]  /*6f40*/  UIMAD UR6, UR39, 0x6c0, UR6 ;  /* 0x000006c0270678a4 */ /* 0x000fe2000f8e0206 */
[----:B------:R-:W-:-:S04]  /*6f50*/  LOP3.LUT R19, R19, 0xdfffffff, RZ, 0xc0, !PT ;  /* 0xdfffffff13137812 */ /* 0x000fc800078ec0ff */
[----:B------:R-:W-:Y:S02]  /*6f60*/  @P0 LOP3.LUT R19, R19, 0x20000000, RZ, 0xfc, !PT ;  /* 0x2000000013130812 */ /* 0x000fe400078efcff */
[----:B------:R-:W-:Y:S02]  /*6f70*/  UMOV UR30, UR6 ;  /* 0x00000006001e7c82 */ /* 0x000fe40008000000 */
[----:B------:R-:W-:Y:S01]  /*6f80*/  HGMMA.64x96x16.F32 R24, gdesc[UR28].tnspB, R24, gsb0 ;  /* 0x416000001c1879f0 */ /* 0x000fe20008000818 */
[----:B------:R-:W-:Y:S01]  /*6f90*/  UIADD3 UR28, UR7, 0x180, URZ ;  /* 0x00000180071c7890 */ /* 0x000fe2000fffe03f */
[----:B--2---:R-:W-:Y:S01]  /*6fa0*/  ISETP.NE.AND P2, PT, R10, 0x1, PT ;  /* 0x000000010a00780c */ /* 0x004fe20003f45270 */
[----:B------:R-:W-:Y:S01]  /*6fb0*/  UIADD3 UR30, UR6, 0x40, URZ ;  /* 0x00000040061e7890 */ /* 0x000fe2000fffe03f */
[----:B------:R-:W-:Y:S01]  /*6fc0*/  LOP3.LUT R19, R19, 0x7fffffff, RZ, 0xc0, !PT ;  /* 0x7fffffff13137812 */ /* 0x000fe200078ec0ff */
[----:B------:R-:W-:Y:S01]  /*6fd0*/  UMOV UR29, 0xc0000010 ;  /* 0xc0000010001d7882 */ /* 0x000fe20000000000 */
[----:B------:R-:W-:-:S09]  /*6fe0*/  UMOV UR31, 0x80000020 ;  /* 0x80000020001f7882 */ /* 0x000fd20000000000 */
[----:B------:R-:W1:Y:S01]  /*6ff0*/  @P2 LDC R11, c[0x0][0x44c] ;  /* 0x00011300ff0b2b82 */ /* 0x000e620000000800 */
[----:B0-----:R-:W-:-:S07]  /*7000*/  SHF.R.U32.HI R14, RZ, 0x7, R20 ;  /* 0x00000007ff0e7819 */ /* 0x001fce0000011614 */
[----:B------:R-:W0:Y:S01]  /*7010*/  @P2 LDC R10, c[0x0][0x450] ;  /* 0x00011400ff0a2b82 */ /* 0x000e220000000800 */
[----:B------:R-:W-:Y:S02]  /*7020*/  VIADD R14, R14, 0x9 ;  /* 0x000000090e0e7836 */ /* 0x000fe40000000000 */
[----:B-1----:R-:W-:-:S05]  /*7030*/  @P2 IMAD.HI.U32 R11, R12, R11, RZ ;  /* 0x0000000b0c0b2227 */ /* 0x002fca00078e00ff */
[----:B0-----:R-:W-:Y:S01]  /*7040*/  @P2 SHF.R.U32.HI R12, RZ, R10, R11 ;  /* 0x0000000aff0c2219 */ /* 0x001fe2000001160b */
[----:B------:R-:W-:-:S04]  /*7050*/  IMAD R11, R4, -0x90, RZ ;  /* 0xffffff70040b7824 */ /* 0x000fc800078e02ff */
[----:B------:R-:W0:Y:S01]  /*7060*/  SHFL.IDX PT, R10, R12, RZ, 0x1c1f ;  /* 0x001c1fff0c0a7589 */ /* 0x000e2200000e0000 */
[----:B------:R-:W-:-:S03]  /*7070*/  IADD3 R11, -R146, 0x1, R11 ;  /* 0x00000001920b7810 */ /* 0x000fc60007ffe10b */
[----:B------:R-:W1:Y:S01]  /*7080*/  SHFL.IDX PT, R12, R12, 0x1, 0x1c1f ;  /* 0x003c1f000c0c7f89 */ /* 0x000e6200000e0000 */
[----:B------:R-:W-:-:S05]  /*7090*/  IADD3 R11, -R18, R11, R17 ;  /* 0x0000000b120b7210 */ /* 0x000fca0007ffe111 */
[C---:B0-----:R-:W-:Y:S02]  /*70a0*/  IMAD.IADD R10, R11.reuse, 0x1, R10 ;  /* 0x000000010b0a7824 */ /* 0x041fe400078e020a */
[----:B-1----:R-:W-:-:S03]  /*70b0*/  IMAD.IADD R11, R11, 0x1, R12 ;  /* 0x000000010b0b7824 */ /* 0x002fc600078e020c */
[C---:B------:R-:W-:Y:S02]  /*70c0*/  ISETP.GT.AND P0, PT, R10.reuse, 0x78, PT ;  /* 0x000000780a00780c */ /* 0x040fe40003f04270 */
[----:B------:R-:W-:Y:S02]  /*70d0*/  ISETP.GT.AND P5, PT, R10, RZ, PT ;  /* 0x000000ff0a00720c */ /* 0x000fe40003fa4270 */
[C---:B------:R-:W-:Y:S02]  /*70e0*/  ISETP.GT.AND P6, PT, R11.reuse, RZ, PT ;  /* 0x000000ff0b00720c */ /* 0x040fe40003fc4270 */
[----:B------:R-:W-:Y:S02]  /*70f0*/  FSEL R136, R136, -INF , P5 ;  /* 0xff80000088887808 */ /* 0x000fe40002800000 */
[----:B------:R-:W-:Y:S02]  /*7100*/  FSEL R138, R138, -INF , P6 ;  /* 0xff8000008a8a7808 */ /* 0x000fe40003000000 */
[----:B------:R-:W-:-:S02]  /*7110*/  ISETP.GT.AND P6, PT, R11, 0x1, PT ;  /* 0x000000010b00780c */ /* 0x000fc40003fc4270 */
[----:B------:R-:W-:Y:S02]  /*7120*/  ISETP.GT.AND P5, PT, R10, 0x80, PT ;  /* 0x000000800a00780c */ /* 0x000fe40003fa4270 */
[----:B------:R-:W-:Y:S02]  /*7130*/  FSEL R139, R139, -INF , P6 ;  /* 0xff8000008b8b7808 */ /* 0x000fe40003000000 */
[C---:B------:R-:W-:Y:S02]  /*7140*/  ISETP.GT.AND P6, PT, R11.reuse, 0x8, PT ;  /* 0x000000080b00780c */ /* 0x040fe40003fc4270 */
[----:B------:R-:W-:Y:S02]  /*7150*/  @P0 LOP3.LUT R0, R0, 0x1, RZ, 0xfc, !PT ;  /* 0x0000000100000812 */ /* 0x000fe400078efcff */
[----:B------:R-:W-:Y:S01]  /*7160*/  FSEL R142, R142, -INF , P6 ;  /* 0xff8000008e8e7808 */ /* 0x000fe20003000000 */
[----:B------:R-:W-:Y:S02]  /*7170*/  WARPGROUP.DEPBAR.LE gsb0, 0x0 ;  /* 0x00008000000079c5 */ /* 0x000fe40000010000 */
[----:B------:R-:W-:Y:S01]  /*7180*/  WARPGROUP.ARRIVE ;  /* 0x00000000000079c5 */ /* 0x000fe20000000000 */
[----:B------:R-:W-:-:S02]  /*7190*/  ISETP.GT.AND P6, PT, R11, 0x9, PT ;  /* 0x000000090b00780c */ /* 0x000fc40003fc4270 */
[----:B------:R-:W-:Y:S02]  /*71a0*/  LOP3.LUT R0, R0, 0xfffffffd, RZ, 0xc0, !PT ;  /* 0xfffffffd00007812 */ /* 0x000fe400078ec0ff */
[----:B------:R-:W-:Y:S01]  /*71b0*/  FSEL R143, R143, -INF , P6 ;  /* 0xff8000008f8f7808 */ /* 0x000fe20003000000 */
[----:B------:R-:W-:Y:S01]  /*71c0*/  HGMMA.64x96x16.F32 R24, gdesc[UR28].tnspB, R24, gsb0 ;  /* 0x416000001c1879f0 */ /* 0x000fe20008000818 */
[----:B------:R-:W-:Y:S01]  /*71d0*/  UIADD3 UR28, UR7, 0x300, URZ ;  /* 0x00000300071c7890 */ /* 0x000fe2000fffe03f */
[----:B------:R-:W-:Y:S01]  /*71e0*/  ISETP.GT.AND P6, PT, R10, 0x10, PT ;  /* 0x000000100a00780c */ /* 0x000fe20003fc4270 */
[----:B------:R-:W-:Y:S01]  /*71f0*/  UIADD3 UR30, UR6, 0x80, URZ ;  /* 0x00000080061e7890 */ /* 0x000fe2000fffe03f */
[----:B------:R-:W-:Y:S01]  /*7200*/  @P5 LOP3.LUT R0, R0, 0x2, RZ, 0xfc, !PT ;  /* 0x0000000200005812 */ /* 0x000fe200078efcff */
[----:B------:R-:W-:Y:S01]  /*7210*/  UMOV UR29, 0xc0000010 ;  /* 0xc0000010001d7882 */ /* 0x000fe20000000000 */
[----:B------:R-:W-:Y:S01]  /*7220*/  UMOV UR31, 0x80000020 ;  /* 0x80000020001f7882 */ /* 0x000fe20000000000 */
[----:B------:R-:W-:-:S02]  /*7230*/  FSEL R128, R128, -INF , P6 ;  /* 0xff80000080807808 */ /* 0x000fc40003000000 */
[C---:B------:R-:W-:Y:S02]  /*7240*/  ISETP.GT.AND P6, PT, R11.reuse, 0x10, PT ;  /* 0x000000100b00780c */ /* 0x040fe40003fc4270 */
[----:B------:R-:W-:Y:S02]  /*7250*/  ISETP.GT.AND P5, PT, R10, 0x11, PT ;  /* 0x000000110a00780c */ /* 0x000fe40003fa4270 */
[----:B------:R-:W-:Y:S02]  /*7260*/  FSEL R130, R130, -INF , P6 ;  /* 0xff80000082827808 */ /* 0x000fe40003000000 */
[----:B------:R-:W-:Y:S02]  /*7270*/  ISETP.GT.AND P6, PT, R11, 0x11, PT ;  /* 0x000000110b00780c */ /* 0x000fe40003fc4270 */
[----:B------:R-:W-:Y:S02]  /*7280*/  ISETP.GT.AND P0, PT, R10, 0x18, PT ;  /* 0x000000180a00780c */ /* 0x000fe40003f04270 */
[----:B------:R-:W-:-:S02]  /*7290*/  FSEL R131, R131, -INF , P6 ;  /* 0xff80000083837808 */ /* 0x000fc40003000000 */
[----:B------:R-:W-:Y:S02]  /*72a0*/  ISETP.GT.AND P6, PT, R11, 0x18, PT ;  /* 0x000000180b00780c */ /* 0x000fe40003fc4270 */
[----:B------:R-:W-:Y:S02]  /*72b0*/  FSEL R129, R129, -INF , P5 ;  /* 0xff80000081817808 */ /* 0x000fe40002800000 */
[----:B------:R-:W-:Y:S02]  /*72c0*/  FSEL R134, R134, -INF , P6 ;  /* 0xff80000086867808 */ /* 0x000fe40003000000 */
[----:B------:R-:W-:Y:S02]  /*72d0*/  ISETP.GT.AND P6, PT, R11, 0x19, PT ;  /* 0x000000190b00780c */ /* 0x000fe40003fc4270 */
[----:B------:R-:W-:Y:S02]  /*72e0*/  FSEL R132, R132, -INF , P0 ;  /* 0xff80000084847808 */ /* 0x000fe40000000000 */
[----:B------:R-:W-:-:S02]  /*72f0*/  FSEL R135, R135, -INF , P6 ;  /* 0xff80000087877808 */ /* 0x000fc40003000000 */
[C---:B------:R-:W-:Y:S02]  /*7300*/  ISETP.GT.AND P6, PT, R10.reuse, 0x20, PT ;  /* 0x000000200a00780c */ /* 0x040fe40003fc4270 */
[C---:B------:R-:W-:Y:S02]  /*7310*/  ISETP.GT.AND P5, PT, R10.reuse, 0x21, PT ;  /* 0x000000210a00780c */ /* 0x040fe40003fa4270 */
[----:B------:R-:W-:Y:S02]  /*7320*/  ISETP.GT.AND P0, PT, R10, 0x28, PT ;  /* 0x000000280a00780c */ /* 0x000fe40003f04270 */
[----:B------:R-:W-:Y:S02]  /*7330*/  FSEL R120, R120, -INF , P6 ;  /* 0xff80000078787808 */ /* 0x000fe40003000000 */
[----:B------:R-:W-:Y:S02]  /*7340*/  ISETP.GT.AND P6, PT, R11, 0x20, PT ;  /* 0x000000200b00780c */ /* 0x000fe40003fc4270 */
[----:B------:R-:W-:-:S02]  /*7350*/  FSEL R121, R121, -INF , P5 ;  /* 0xff80000079797808 */ /* 0x000fc40002800000 */
[----:B------:R-:W-:Y:S02]  /*7360*/  FSEL R124, R124, -INF , P0 ;  /* 0xff8000007c7c7808 */ /* 0x000fe40000000000 */
        /* <DEDUP_REMOVED lines=19> */
[C---:B------:R-:W-:Y:S02]  /*74a0*/  ISETP.GT.AND P0, PT, R10.reuse, 0x61, PT ;  /* 0x000000610a00780c */ /* 0x040fe40003f04270 */
[----:B------:R-:W-:Y:S02]  /*74b0*/  FSEL R127, R127, -INF , P6 ;  /* 0xff8000007f7f7808 */ /* 0x000fe40003000000 */
[----:B------:R-:W-:Y:S02]  /*74c0*/  ISETP.GT.AND P6, PT, R10, 0x30, PT ;  /* 0x000000300a00780c */ /* 0x000fe40003fc4270 */
[----:B------:R-:W-:-:S02]  /*74d0*/  FSEL R88, R88, -INF , P5 ;  /* 0xff80000058587808 */ /* 0x000fc40002800000 */
[----:B------:R-:W-:Y:S02]  /*74e0*/  FSEL R89, R89, -INF , P0 ;  /* 0xff80000059597808 */ /* 0x000fe40000000000 */
[C---:B------:R-:W-:Y:S02]  /*74f0*/  LOP3.LUT P5, RZ, R0.reuse, 0x2, RZ, 0xc0, !PT ;  /* 0x0000000200ff7812 */ /* 0x040fe400078ac0ff */
[----:B------:R-:W-:Y:S02]  /*7500*/  LOP3.LUT P0, RZ, R0, 0x1, RZ, 0xc0, !PT ;  /* 0x0000000100ff7812 */ /* 0x000fe4000780c0ff */
[----:B------:R-:W-:Y:S02]  /*7510*/  FMNMX.FTZ R0, R138, R3, !PT ;  /* 0x000000038a007209 */ /* 0x000fe40007810000 */
[----:B------:R-:W-:Y:S01]  /*7520*/  FSEL R112, R112, -INF , P6 ;  /* 0xff80000070707808 */ /* 0x000fe20003000000 */
[----:B------:R-:W-:Y:S02]  /*7530*/  WARPGROUP.DEPBAR.LE gsb0, 0x0 ;  /* 0x00008000000079c5 */ /* 0x000fe40000010000 */
[----:B------:R-:W-:Y:S01]  /*7540*/  WARPGROUP.ARRIVE ;  /* 0x00000000000079c5 */ /* 0x000fe20000000000 */
[----:B------:R-:W-:-:S02]  /*7550*/  ISETP.GT.AND P6, PT, R11, 0x30, PT ;  /* 0x000000300b00780c */ /* 0x000fc40003fc4270 */
[----:B------:R-:W-:Y:S02]  /*7560*/  FMNMX.FTZ R0, R139, R0, !PT ;  /* 0x000000008b007209 */ /* 0x000fe40007810000 */
[----:B------:R-:W-:Y:S01]  /*7570*/  FSEL R114, R114, -INF , P6 ;  /* 0xff80000072727808 */ /* 0x000fe20003000000 */
[----:B------:R-:W-:Y:S01]  /*7580*/  HGMMA.64x96x16.F32 R24, gdesc[UR28].tnspB, R24, gsb0 ;  /* 0x416000001c1879f0 */ /* 0x000fe20008000818 */
[----:B------:R-:W-:Y:S01]  /*7590*/  UIADD3 UR28, UR7, 0x480, URZ ;  /* 0x00000480071c7890 */ /* 0x000fe2000fffe03f */
[----:B------:R-:W-:Y:S01]  /*75a0*/  ISETP.GT.AND P6, PT, R11, 0x31, PT ;  /* 0x000000310b00780c */ /* 0x000fe20003fc4270 */
[----:B------:R-:W-:Y:S01]  /*75b0*/  UIADD3 UR30, UR6, 0xc0, URZ ;  /* 0x000000c0061e7890 */ /* 0x000fe2000fffe03f */
[----:B------:R-:W-:Y:S01]  /*75c0*/  FMNMX.FTZ R0, R142, R0, !PT ;  /* 0x000000008e007209 */ /* 0x000fe20007810000 */
[----:B------:R-:W-:Y:S01]  /*75d0*/  UMOV UR29, 0xc0000010 ;  /* 0xc0000010001d7882 */ /* 0x000fe20000000000 */
[----:B------:R-:W-:Y:S01]  /*75e0*/  UMOV UR31, 0x80000020 ;  /* 0x80000020001f7882 */ /* 0x000fe20000000000 */
[----:B------:R-:W-:-:S02]  /*75f0*/  FSEL R115, R115, -INF , P6 ;  /* 0xff80000073737808 */ /* 0x000fc40003000000 */
[----:B------:R-:W-:Y:S02]  /*7600*/  ISETP.GT.AND P6, PT, R11, 0x38, PT ;  /* 0x000000380b00780c */ /* 0x000fe40003fc4270 */
[----:B------:R-:W-:Y:S02]  /*7610*/  FMNMX.FTZ R0, R143, R0, !PT ;  /* 0x000000008f007209 */ /* 0x000fe40007810000 */
[----:B------:R-:W-:Y:S02]  /*7620*/  FSEL R118, R118, -INF , P6 ;  /* 0xff80000076767808 */ /* 0x000fe40003000000 */
[----:B------:R-:W-:Y:S02]  /*7630*/  FMNMX.FTZ R0, R130, R0, !PT ;  /* 0x0000000082007209 */ /* 0x000fe40007810000 */
[----:B------:R-:W-:Y:S02]  /*7640*/  ISETP.GT.AND P6, PT, R11, 0x39, PT ;  /* 0x000000390b00780c */ /* 0x000fe40003fc4270 */
[----:B------:R-:W-:-:S02]  /*7650*/  FMNMX.FTZ R0, R131, R0, !PT ;  /* 0x0000000083007209 */ /* 0x000fc40007810000 */
        /* <DEDUP_REMOVED lines=8> */
[----:B------:R-:W-:Y:S02]  /*76e0*/  FMNMX.FTZ R0, R122, R0, !PT ;  /* 0x000000007a007209 */ /* 0x000fe40007810000 */
[----:B------:R-:W-:Y:S02]  /*76f0*/  FSEL R107, R107, -INF , P6 ;  /* 0xff8000006b6b7808 */ /* 0x000fe40003000000 */
[----:B------:R-:W-:Y:S02]  /*7700*/  FMNMX.FTZ R0, R123, R0, !PT ;  /* 0x000000007b007209 */ /* 0x000fe40007810000 */
[----:B------:R-:W-:-:S02]  /*7710*/  ISETP.GT.AND P6, PT, R11, 0x48, PT ;  /* 0x000000480b00780c */ /* 0x000fc40003fc4270 */
[----:B------:R-:W-:Y:S02]  /*7720*/  FMNMX.FTZ R0, R126, R0, !PT ;  /* 0x000000007e007209 */ /* 0x000fe40007810000 */
[----:B------:R-:W-:Y:S02]  /*7730*/  FSEL R110, R110, -INF , P6 ;  /* 0xff8000006e6e7808 */ /* 0x000fe40003000000 */
[----:B------:R-:W-:Y:S02]  /*7740*/  ISETP.GT.AND P6, PT, R11, 0x49, PT ;  /* 0x000000490b00780c */ /* 0x000fe40003fc4270 */
[----:B------:R-:W-:Y:S02]  /*7750*/  FMNMX.FTZ R0, R127, R0, !PT ;  /* 0x000000007f007209 */ /* 0x000fe40007810000 */
[----:B------:R-:W-:Y:S02]  /*7760*/  FSEL R111, R111, -INF , P6 ;  /* 0xff8000006f6f7808 */ /* 0x000fe40003000000 */
[----:B------:R-:W-:-:S02]  /*7770*/  ISETP.GT.AND P6, PT, R10, 0x50, PT ;  /* 0x000000500a00780c */ /* 0x000fc40003fc4270 */
[----:B------:R-:W-:Y:S02]  /*7780*/  FMNMX.FTZ R0, R114, R0, !PT ;  /* 0x0000000072007209 */ /* 0x000fe40007810000 */
[----:B------:R-:W-:Y:S02]  /*7790*/  FSEL R96, R96, -INF , P6 ;  /* 0xff80000060607808 */ /* 0x000fe40003000000 */
[----:B------:R-:W-:Y:S02]  /*77a0*/  ISETP.GT.AND P6, PT, R11, 0x50, PT ;  /* 0x000000500b00780c */ /* 0x000fe40003fc4270 */
[----:B------:R-:W-:Y:S02]  /*77b0*/  FMNMX.FTZ R0, R115, R0, !PT ;  /* 0x0000000073007209 */ /* 0x000fe40007810000 */
[----:B------:R-:W-:Y:S02]  /*77c0*/  FSEL R98, R98, -INF , P6 ;  /* 0xff80000062627808 */ /* 0x000fe40003000000 */
[----:B------:R-:W-:-:S02]  /*77d0*/  FMNMX.FTZ R0, R118, R0, !PT ;  /* 0x0000000076007209 */ /* 0x000fc40007810000 */
[----:B------:R-:W-:Y:S02]  /*77e0*/  ISETP.GT.AND P6, PT, R11, 0x51, PT ;  /* 0x000000510b00780c */ /* 0x000fe40003fc4270 */
[----:B------:R-:W-:Y:S02]  /*77f0*/  FMNMX.FTZ R0, R119, R0, !PT ;  /* 0x0000000077007209 */ /* 0x000fe40007810000 */
[----:B------:R-:W-:Y:S02]  /*7800*/  FSEL R99, R99, -INF , P6 ;  /* 0xff80000063637808 */ /* 0x000fe40003000000 */
[----:B------:R-:W-:Y:S02]  /*7810*/  ISETP.GT.AND P6, PT, R11, 0x58, PT ;  /* 0x000000580b00780c */ /* 0x000fe40003fc4270 */
[----:B------:R-:W-:Y:S02]  /*7820*/  FMNMX.FTZ R0, R106, R0, !PT ;  /* 0x000000006a007209 */ /* 0x000fe40007810000 */
[----:B------:R-:W-:-:S02]  /*7830*/  FSEL R102, R102, -INF , P6 ;  /* 0xff80000066667808 */ /* 0x000fc40003000000 */
[----:B------:R-:W-:Y:S02]  /*7840*/  ISETP.GT.AND P6, PT, R11, 0x59, PT ;  /* 0x000000590b00780c */ /* 0x000fe40003fc4270 */
[----:B------:R-:W-:Y:S02]  /*7850*/  FMNMX.FTZ R0, R107, R0, !PT ;  /* 0x000000006b007209 */ /* 0x000fe40007810000 */
[----:B------:R-:W-:Y:S02]  /*7860*/  FSEL R103, R103, -INF , P6 ;  /* 0xff80000067677808 */ /* 0x000fe40003000000 */
[----:B------:R-:W-:Y:S02]  /*7870*/  ISETP.GT.AND P6, PT, R10, 0x68, PT ;  /* 0x000000680a00780c */ /* 0x000fe40003fc4270 */
[----:B------:R-:W-:Y:S02]  /*7880*/  FMNMX.FTZ R0, R110, R0, !PT ;  /* 0x000000006e007209 */ /* 0x000fe40007810000 */
[----:B------:R-:W-:-:S02]  /*7890*/  FSEL R92, R92, -INF , P6 ;  /* 0xff8000005c5c7808 */ /* 0x000fc40003000000 */
[----:B------:R-:W-:Y:S02]  /*78a0*/  FMNMX.FTZ R0, R111, R0, !PT ;  /* 0x000000006f007209 */ /* 0x000fe40007810000 */
[C---:B------:R-:W-:Y:S02]  /*78b0*/  ISETP.GT.AND P6, PT, R11.reuse, 0x60, PT ;  /* 0x000000600b00780c */ /* 0x040fe40003fc4270 */
[----:B------:R-:W-:Y:S02]  /*78c0*/  FMNMX.FTZ R0, R98, R0, !PT ;  /* 0x0000000062007209 */ /* 0x000fe40007810000 */
[----:B------:R-:W-:Y:S02]  /*78d0*/  FSEL R90, R90, -INF , P6 ;  /* 0xff8000005a5a7808 */ /* 0x000fe40003000000 */
[----:B------:R-:W-:Y:S01]  /*78e0*/  ISETP.GT.AND P6, PT, R11, 0x61, PT ;  /* 0x000000610b00780c */ /* 0x000fe20003fc4270 */
[----:B------:R-:W-:Y:S02]  /*78f0*/  WARPGROUP.DEPBAR.LE gsb0, 0x0 ;  /* 0x00008000000079c5 */ /* 0x000fe40000010000 */
[----:B------:R-:W-:Y:S01]  /*7900*/  WARPGROUP.ARRIVE ;  /* 0x00000000000079c5 */ /* 0x000fe20000000000 */
[----:B------:R-:W-:-:S02]  /*7910*/  FMNMX.FTZ R0, R99, R0, !PT ;  /* 0x0000000063007209 */ /* 0x000fc40007810000 */
[----:B------:R-:W-:Y:S02]  /*7920*/  FSEL R91, R91, -INF , P6 ;  /* 0xff8000005b5b7808 */ /* 0x000fe40003000000 */
[C---:B------:R-:W-:Y:S01]  /*7930*/  ISETP.GT.AND P6, PT, R11.reuse, 0x68, PT ;  /* 0x000000680b00780c */ /* 0x040fe20003fc4270 */
[----:B------:R-:W-:Y:S01]  /*7940*/  HGMMA.64x96x16.F32 R24, gdesc[UR28].tnspB, R24, gsb0 ;  /* 0x416000001c1879f0 */ /* 0x000fe20008000818 */
[----:B------:R-:W-:Y:S01]  /*7950*/  UIADD3 UR28, UR7, 0x600, URZ ;  /* 0x00000600071c7890 */ /* 0x000fe2000fffe03f */
[----:B------:R-:W-:Y:S01]  /*7960*/  FMNMX.FTZ R0, R102, R0, !PT ;  /* 0x0000000066007209 */ /* 0x000fe20007810000 */
[----:B------:R-:W-:Y:S01]  /*7970*/  UIADD3 UR30, UR6, 0x100, URZ ;  /* 0x00000100061e7890 */ /* 0x000fe2000fffe03f */
[----:B------:R-:W-:Y:S01]  /*7980*/  FSEL R94, R94, -INF , P6 ;  /* 0xff8000005e5e7808 */ /* 0x000fe20003000000 */
[----:B------:R-:W-:Y:S01]  /*7990*/  UMOV UR29, 0xc0000010 ;  /* 0xc0000010001d7882 */ /* 0x000fe20000000000 */
[----:B------:R-:W-:Y:S01]  /*79a0*/  UMOV UR31, 0x80000020 ;  /* 0x80000020001f7882 */ /* 0x000fe20000000000 */
[----:B------:R-:W-:-:S02]  /*79b0*/  ISETP.GT.AND P6, PT, R11, 0x69, PT ;  /* 0x000000690b00780c */ /* 0x000fc40003fc4270 */
[----:B------:R-:W-:Y:S02]  /*79c0*/  FMNMX.FTZ R0, R103, R0, !PT ;  /* 0x0000000067007209 */ /* 0x000fe40007810000 */
[----:B------:R-:W-:Y:S02]  /*79d0*/  FSEL R95, R95, -INF , P6 ;  /* 0xff8000005f5f7808 */ /* 0x000fe40003000000 */
[----:B------:R-:W-:Y:S02]  /*79e0*/  FMNMX.FTZ R0, R90, R0, !PT ;  /* 0x000000005a007209 */ /* 0x000fe40007810000 */
        /* <DEDUP_REMOVED lines=28> */
[C---:B------:R-:W-:Y:S02]  /*7bb0*/  ISETP.GT.AND P4, PT, R10.reuse, 0x1, PT ;  /* 0x000000010a00780c */ /* 0x040fe40003f84270 */
[C---:B------:R-:W-:Y:S01]  /*7bc0*/  ISETP.GT.AND P3, PT, R10.reuse, 0x8, PT ;  /* 0x000000080a00780c */ /* 0x040fe20003f64270 */
[----:B------:R-:W0:Y:S01]  /*7bd0*/  SHFL.BFLY PT, R11, R0, 0x2, 0x1f ;  /* 0x0c401f00000b7f89 */ /* 0x000e2200000e0000 */
[----:B------:R-:W-:Y:S02]  /*7be0*/  ISETP.GT.AND P2, PT, R10, 0x9, PT ;  /* 0x000000090a00780c */ /* 0x000fe40003f44270 */
[----:B------:R-:W-:Y:S02]  /*7bf0*/  FSEL R137, R137, -INF , P4 ;  /* 0xff80000089897808 */ /* 0x000fe40002000000 */
[----:B------:R-:W-:-:S02]  /*7c00*/  FSEL R140, R140, -INF , P3 ;  /* 0xff8000008c8c7808 */ /* 0x000fc40001800000 */
[----:B------:R-:W-:Y:S02]  /*7c10*/  @P1 LOP3.LUT R19, R19, 0x80000000, RZ, 0xfc, !PT ;  /* 0x8000000013131812 */ /* 0x000fe400078efcff */
[C---:B------:R-:W-:Y:S02]  /*7c20*/  ISETP.GT.AND P1, PT, R10.reuse, 0x19, PT ;  /* 0x000000190a00780c */ /* 0x040fe40003f24270 */
[----:B------:R-:W-:Y:S02]  /*7c30*/  FSEL R141, R141, -INF , P2 ;  /* 0xff8000008d8d7808 */ /* 0x000fe40001000000 */
[----:B------:R-:W-:Y:S02]  /*7c40*/  FSEL R133, R133, -INF , P1 ;  /* 0xff80000085857808 */ /* 0x000fe40000800000 */
[C---:B------:R-:W-:Y:S02]  /*7c50*/  ISETP.GT.AND P1, PT, R10.reuse, 0x29, PT ;  /* 0x000000290a00780c */ /* 0x040fe40003f24270 */
[----:B------:R-:W-:-:S02]  /*7c60*/  ISETP.GT.AND P4, PT, R10, 0x81, PT ;  /* 0x000000810a00780c */ /* 0x000fc40003f84270 */
[----:B------:R-:W-:Y:S02]  /*7c70*/  FSEL R125, R125, -INF , P1 ;  /* 0xff8000007d7d7808 */ /* 0x000fe40000800000 */
[C---:B------:R-:W-:Y:S02]  /*7c80*/  ISETP.GT.AND P1, PT, R10.reuse, 0x39, PT ;  /* 0x000000390a00780c */ /* 0x040fe40003f24270 */
[----:B------:R-:W-:Y:S02]  /*7c90*/  ISETP.GT.AND P3, PT, R10, 0x88, PT ;  /* 0x000000880a00780c */ /* 0x000fe40003f64270 */
[----:B0-----:R-:W-:Y:S02]  /*7ca0*/  FMNMX.FTZ R11, R0, R11, !PT ;  /* 0x0000000b000b7209 */ /* 0x001fe40007810000 */
[----:B------:R-:W-:Y:S01]  /*7cb0*/  FSEL R117, R117, -INF , P1 ;  /* 0xff80000075757808 */ /* 0x000fe20000800000 */
[----:B------:R-:W-:Y:S02]  /*7cc0*/  WARPGROUP.DEPBAR.LE gsb0, 0x0 ;  /* 0x00008000000079c5 */ /* 0x000fe40000010000 */
[----:B------:R-:W-:Y:S01]  /*7cd0*/  WARPGROUP.ARRIVE ;  /* 0x00000000000079c5 */ /* 0x000fe20000000000 */
[----:B------:R-:W0:Y:S01]  /*7ce0*/  SHFL.BFLY PT, R0, R11, 0x1, 0x1f ;  /* 0x0c201f000b007f89 */ /* 0x000e2200000e0000 */
[----:B------:R-:W-:-:S02]  /*7cf0*/  ISETP.GT.AND P1, PT, R10, 0x49, PT ;  /* 0x000000490a00780c */ /* 0x000fc40003f24270 */
[C---:B------:R-:W-:Y:S02]  /*7d00*/  ISETP.GT.AND P2, PT, R10.reuse, 0x89, PT ;  /* 0x000000890a00780c */ /* 0x040fe40003f44270 */
[----:B------:R-:W-:Y:S01]  /*7d10*/  HGMMA.64x96x16.F32 R24, gdesc[UR28].tnspB, R24, gsb0 ;  /* 0x416000001c1879f0 */ /* 0x000fe20008000818 */
[----:B------:R-:W-:Y:S01]  /*7d20*/  UIADD3 UR28, UR7, 0x780, URZ ;  /* 0x00000780071c7890 */ /* 0x000fe2000fffe03f */
[----:B------:R-:W-:Y:S01]  /*7d30*/  FSEL R109, R109, -INF , P1 ;  /* 0xff8000006d6d7808 */ /* 0x000fe20000800000 */
[----:B------:R-:W-:Y:S01]  /*7d40*/  UIADD3 UR30, UR6, 0x140, URZ ;  /* 0x00000140061e7890 */ /* 0x000fe2000fffe03f */
[----:B------:R-:W-:Y:S01]  /*7d50*/  ISETP.GT.AND P1, PT, R10, 0x59, PT ;  /* 0x000000590a00780c */ /* 0x000fe20003f24270 */
[----:B------:R-:W-:Y:S01]  /*7d60*/  UMOV UR29, 0xc0000010 ;  /* 0xc0000010001d7882 */ /* 0x000fe20000000000 */
[----:B------:R-:W-:Y:S01]  /*7d70*/  UMOV UR31, 0x80000020 ;  /* 0x80000020001f7882 */ /* 0x000fe20000000000 */
[----:B------:R-:W-:Y:S02]  /*7d80*/  FSEL R84, R84, -INF , P0 ;  /* 0xff80000054547808 */ /* 0x000fe40000000000 */
[----:B------:R-:W-:-:S02]  /*7d90*/  FSEL R101, R101, -INF , P1 ;  /* 0xff80000065657808 */ /* 0x000fc40000800000 */
[----:B------:R-:W-:Y:S02]  /*7da0*/  ISETP.GT.AND P1, PT, R10, 0x69, PT ;  /* 0x000000690a00780c */ /* 0x000fe40003f24270 */
[----:B------:R-:W-:Y:S02]  /*7db0*/  FSEL R72, R72, -INF , P5 ;  /* 0xff80000048487808 */ /* 0x000fe40002800000 */
[----:B------:R-:W-:Y:S02]  /*7dc0*/  FSEL R93, R93, -INF , P1 ;  /* 0xff8000005d5d7808 */ /* 0x000fe40000800000 */
[----:B------:R-:W-:Y:S02]  /*7dd0*/  ISETP.GT.AND P1, PT, R10, 0x70, PT ;  /* 0x000000700a00780c */ /* 0x000fe40003f24270 */
[----:B0-----:R-:W-:Y:S02]  /*7de0*/  FMNMX.FTZ R11, R11, R0, !PT ;  /* 0x000000000b0b7209 */ /* 0x001fe40007810000 */
[----:B------:R-:W0:Y:S01]  /*7df0*/  LDC R0, c[0x0][0x988] ;  /* 0x00026200ff007b82 */ /* 0x000e220000000800 */
[----:B------:R-:W-:-:S02]  /*7e00*/  FSEL R80, R80, -INF , P1 ;  /* 0xff80000050507808 */ /* 0x000fc40000800000 */
[----:B------:R-:W-:Y:S02]  /*7e10*/  FSETP.NEU.FTZ.AND P6, PT, R11, -INF , PT ;  /* 0xff8000000b00780b */ /* 0x000fe40003fdd000 */
[----:B------:R-:W-:Y:S02]  /*7e20*/  LOP3.LUT P1, RZ, R19, 0x80000000, RZ, 0xc0, !PT ;  /* 0x8000000013ff7812 */ /* 0x000fe4000782c0ff */
[----:B------:R-:W-:Y:S02]  /*7e30*/  FSEL R12, R11, RZ, P6 ;  /* 0x000000ff0b0c7208 */ /* 0x000fe40003000000 */
[----:B------:R-:W-:Y:S02]  /*7e40*/  FSEL R81, R81, -INF , P1 ;  /* 0xff80000051517808 */ /* 0x000fe40000800000 */
[----:B------:R-:W-:Y:S01]  /*7e50*/  FSEL R73, R73, -INF , P4 ;  /* 0xff80000049497808 */ /* 0x000fe20002000000 */
[----:B------:R-:W-:Y:S01]  /*7e60*/  FADD.FTZ R12, -R12, R3 ;  /* 0x000000030c0c7221 */ /* 0x000fe20000010100 */
[----:B------:R-:W-:-:S02]  /*7e70*/  FSEL R76, R76, -INF , P3 ;  /* 0xff8000004c4c7808 */ /* 0x000fc40001800000 */
[----:B------:R-:W-:Y:S02]  /*7e80*/  FSEL R77, R77, -INF , P2 ;  /* 0xff8000004d4d7808 */ /* 0x000fe40001000000 */
[C---:B------:R-:W-:Y:S02]  /*7e90*/  LOP3.LUT P1, RZ, R19.reuse, 0x40000000, RZ, 0xc0, !PT ;  /* 0x4000000013ff7812 */ /* 0x040fe4000782c0ff */
[----:B------:R-:W-:Y:S01]  /*7ea0*/  LOP3.LUT P0, RZ, R19, 0x20000000, RZ, 0xc0, !PT ;  /* 0x2000000013ff7812 */ /* 0x000fe2000780c0ff */
[-C--:B0-----:R-:W-:Y:S01]  /*7eb0*/  FMUL.FTZ R3, R11, R0.reuse ;  /* 0x000000000b037220 */ /* 0x081fe20000410000 */
[----:B------:R-:W-:-:S04]  /*7ec0*/  FMUL.FTZ R12, R12, R0 ;  /* 0x000000000c0c7220 */ /* 0x000fc80000410000 */
[----:B------:R-:W-:Y:S01]  /*7ed0*/  FSEL R3, R3, RZ, P6 ;  /* 0x000000ff03037208 */ /* 0x000fe20003000000 */
[----:B------:R-:W-:Y:S01]  /*7ee0*/  MUFU.EX2 R16, R12 ;  /* 0x0000000c00107308 */ /* 0x000fe20000000800 */
[----:B------:R-:W-:Y:S02]  /*7ef0*/  ISETP.GT.AND P6, PT, R10, 0x79, PT ;  /* 0x000000790a00780c */ /* 0x000fe40003fc4270 */
[----:B------:R-:W-:Y:S01]  /*7f00*/  FMNMX.FTZ R10, R136, R5, !PT ;  /* 0x00000005880a7209 */ /* 0x000fe20007810000 */
[-CC-:B------:R-:W-:Y:S01]  /*7f10*/  FFMA.FTZ R138, R138, R0.reuse, -R3.reuse ;  /* 0x000000008a8a7223 */ /* 0x180fe20000010803 */
[----:B------:R-:W-:Y:S01]  /*7f20*/  FSEL R85, R85, -INF , P6 ;  /* 0xff80000055557808 */ /* 0x000fe20003000000 */
[--C-:B------:R-:W-:Y:S01]  /*7f30*/  FFMA.FTZ R139, R139, R0, -R3.reuse ;  /* 0x000000008b8b7223 */ /* 0x100fe20000010803 */
[----:B------:R-:W-:Y:S01]  /*7f40*/  FMNMX.FTZ R10, R137, R10, !PT ;  /* 0x0000000a890a7209 */ /* 0x000fe20007810000 */
[----:B------:R-:W0:Y:S01]  /*7f50*/  MUFU.EX2 R13, R138 ;  /* 0x0000008a000d7308 */ /* 0x000e220000000800 */
[-CC-:B------:R-:W-:Y:S01]  /*7f60*/  FFMA.FTZ R143, R143, R0.reuse, -R3.reuse ;  /* 0x000000008f8f7223 */ /* 0x180fe20000010803 */
[--C-:B------:R-:W-:Y:S01]  /*7f70*/  FFMA.FTZ R142, R142, R0, -R3.reuse ;  /* 0x000000008e8e7223 */ /* 0x100fe20000010803 */
[----:B------:R-:W-:Y:S01]  /*7f80*/  FMNMX.FTZ R10, R140, R10, !PT ;  /* 0x0000000a8c0a7209 */ /* 0x000fe20007810000 */
[-CC-:B------:R-:W-:Y:S01]  /*7f90*/  FFMA.FTZ R130, R130, R0.reuse, -R3.reuse ;  /* 0x0000000082827223 */ /* 0x180fe20000010803 */
[-CC-:B------:R-:W-:Y:S01]  /*7fa0*/  FFMA.FTZ R131, R131, R0.reuse, -R3.reuse ;  /* 0x0000000083837223 */ /* 0x180fe20000010803 */
[--C-:B------:R-:W-:Y:S01]  /*7fb0*/  FFMA.FTZ R135, R135, R0, -R3.reuse ;  /* 0x0000000087877223 */ /* 0x100fe20000010803 */
[----:B------:R-:W-:Y:S01]  /*7fc0*/  FMNMX.FTZ R10, R141, R10, !PT ;  /* 0x0000000a8d0a7209 */ /* 0x000fe20007810000 */
[----:B------:R-:W1:Y:S01]  /*7fd0*/  MUFU.EX2 R139, R139 ;  /* 0x0000008b008b7308 */ /* 0x000e620000000800 */
[-CC-:B------:R-:W-:Y:S01]  /*7fe0*/  FFMA.FTZ R134, R134, R0.reuse, -R3.reuse ;  /* 0x0000000086867223 */ /* 0x180fe20000010803 */
[--C-:B------:R-:W-:Y:S01]  /*7ff0*/  FFMA.FTZ R122, R122, R0, -R3.reuse ;  /* 0x000000007a7a7223 */ /* 0x100fe20000010803 */
[----:B------:R-:W-:Y:S01]  /*8000*/  FMNMX.FTZ R10, R128, R10, !PT ;  /* 0x0000000a800a7209 */ /* 0x000fe20007810000 */
[-CC-:B------:R-:W-:Y:S01]  /*8010*/  FFMA.FTZ R123, R123, R0.reuse, -R3.reuse ;  /* 0x000000007b7b7223 */ /* 0x180fe20000010803 */
[-CC-:B------:R-:W-:Y:S01]  /*8020*/  FFMA.FTZ R126, R126, R0.reuse, -R3.reuse ;  /* 0x000000007e7e7223 */ /* 0x180fe20000010803 */
[----:B------:R-:W-:Y:S01]  /*8030*/  FFMA.FTZ R127, R127, R0, -R3 ;  /* 0x000000007f7f7223 */ /* 0x000fe20000010803 */
[----:B------:R-:W-:Y:S01]  /*8040*/  FMNMX.FTZ R10, R129, R10, !PT ;  /* 0x0000000a810a7209 */ /* 0x000fe20007810000 */
[----:B------:R-:W2:Y:S01]  /*8050*/  MUFU.EX2 R15, R142 ;  /* 0x0000008e000f7308 */ /* 0x000ea20000000800 */
[----:B0-----:R-:W-:Y:S01]  /*8060*/  FFMA.FTZ R7, R16, R7, R13 ;  /* 0x0000000710077223 */ /* 0x001fe2000001000d */
[--C-:B------:R-:W-:Y:S01]  /*8070*/  FFMA.FTZ R114, R114, R0, -R3.reuse ;  /* 0x0000000072727223 */ /* 0x100fe20000010803 */
[----:B------:R-:W-:Y:S01]  /*8080*/  FMNMX.FTZ R10, R132, R10, !PT ;  /* 0x0000000a840a7209 */ /* 0x000fe20007810000 */
[-CC-:B------:R-:W-:Y:S01]  /*8090*/  FFMA.FTZ R115, R115, R0.reuse, -R3.reuse ;  /* 0x0000000073737223 */ /* 0x180fe20000010803 */
[-CC-:B------:R-:W-:Y:S01]  /*80a0*/  FFMA.FTZ R74, R74, R0.reuse, -R3.reuse ;  /* 0x000000004a4a7223 */ /* 0x180fe20000010803 */
[----:B------:R-:W-:Y:S01]  /*80b0*/  FFMA.FTZ R118, R118, R0, -R3 ;  /* 0x0000000076767223 */ /* 0x000fe20000010803 */
[----:B------:R-:W-:Y:S01]  /*80c0*/  FMNMX.FTZ R10, R133, R10, !PT ;  /* 0x0000000a850a7209 */ /* 0x000fe20007810000 */
[----:B------:R-:W0:Y:S01]  /*80d0*/  MUFU.EX2 R143, R143 ;  /* 0x0000008f008f7308 */ /* 0x000e220000000800 */
[C---:B-1----:R-:W-:Y:S01]  /*80e0*/  FADD.FTZ R7, R139.reuse, R7 ;  /* 0x000000078b077221 */ /* 0x042fe20000010000 */
[----:B------:R-:W-:Y:S01]  /*80f0*/  F2FP.F16.F32.PACK_AB R13, R139, R13 ;  /* 0x0000000d8b0d723e */ /* 0x000fe200000000ff */
[--C-:B------:R-:W-:Y:S01]  /*8100*/  FFMA.FTZ R119, R119, R0, -R3.reuse ;  /* 0x0000000077777223 */ /* 0x100fe20000010803 */
[----:B------:R-:W-:Y:S01]  /*8110*/  FMNMX.FTZ R10, R120, R10, !PT ;  /* 0x0000000a780a7209 */ /* 0x000fe20007810000 */
[-CC-:B------:R-:W-:Y:S01]  /*8120*/  FFMA.FTZ R106, R106, R0.reuse, -R3.reuse ;  /* 0x000000006a6a7223 */ /* 0x180fe20000010803 */
[-CC-:B------:R-:W-:Y:S01]  /*8130*/  FFMA.FTZ R107, R107, R0.reuse, -R3.reuse ;  /* 0x000000006b6b7223 */ /* 0x180fe20000010803 */
[----:B------:R-:W-:Y:S01]  /*8140*/  FFMA.FTZ R110, R110, R0, -R3 ;  /* 0x000000006e6e7223 */ /* 0x000fe20000010803 */
[----:B------:R-:W-:Y:S01]  /*8150*/  FMNMX.FTZ R10, R121, R10, !PT ;  /* 0x0000000a790a7209 */ /* 0x000fe20007810000 */
[----:B------:R-:W1:Y:S01]  /*8160*/  MUFU.EX2 R21, R130 ;  /* 0x0000008200157308 */ /* 0x000e620000000800 */
[----:B--2---:R-:W-:Y:S01]  /*8170*/  FADD.FTZ R7, R15, R7 ;  /* 0x000000070f077221 */ /* 0x004fe20000010000 */
[--C-:B------:R-:W-:Y:S01]  /*8180*/  FFMA.FTZ R111, R111, R0, -R3.reuse ;  /* 0x000000006f6f7223 */ /* 0x100fe20000010803 */
[----:B------:R-:W-:Y:S01]  /*8190*/  FMNMX.FTZ R10, R124, R10, !PT ;  /* 0x0000000a7c0a7209 */ /* 0x000fe20007810000 */
[-CC-:B------:R-:W-:Y:S01]  /*81a0*/  FFMA.FTZ R98, R98, R0.reuse, -R3.reuse ;  /* 0x0000000062627223 */ /* 0x180fe20000010803 */
[-CC-:B------:R-:W-:Y:S01]  /*81b0*/  FFMA.FTZ R99, R99, R0.reuse, -R3.reuse ;  /* 0x0000000063637223 */ /* 0x180fe20000010803 */
[----:B------:R-:W-:Y:S01]  /*81c0*/  FFMA.FTZ R102, R102, R0, -R3 ;  /* 0x0000000066667223 */ /* 0x000fe20000010803 */
[----:B------:R-:W-:Y:S01]  /*81d0*/  FMNMX.FTZ R10, R125, R10, !PT ;  /* 0x0000000a7d0a7209 */ /* 0x000fe20007810000 */
[----:B------:R-:W2:Y:S01]  /*81e0*/  MUFU.EX2 R131, R131 ;  /* 0x0000008300837308 */ /* 0x000ea20000000800 */
[----:B0-----:R-:W-:Y:S01]  /*81f0*/  F2FP.F16.F32.PACK_AB R15, R143, R15 ;  /* 0x0000000f8f0f723e */ /* 0x001fe200000000ff */
[----:B------:R-:W-:-:S02]  /*8200*/  WARPGROUP.DEPBAR.LE gsb0, 0x0 ;  /* 0x00008000000079c5 */ /* 0x000fc40000010000 */
[----:B------:R-:W-:Y:S01]  /*8210*/  WARPGROUP.ARRIVE ;  /* 0x00000000000079c5 */ /* 0x000fe20000000000 */
[----:B------:R-:W-:Y:S01]  /*8220*/  FMNMX.FTZ R10, R112, R10, !PT ;  /* 0x0000000a700a7209 */ /* 0x000fe20007810000 */
[----:B------:R-:W-:Y:S01]  /*8230*/  FADD.FTZ R7, R143, R7 ;  /* 0x000000078f077221 */ /* 0x000fe20000010000 */
[----:B------:R-:W-:Y:S01]  /*8240*/  FFMA.FTZ R103, R103, R0, -R3 ;  /* 0x0000000067677223 */ /* 0x000fe20000010803 */
[----:B------:R-:W-:Y:S01]  /*8250*/  MUFU.EX2 R135, R135 ;  /* 0x0000008700877308 */ /* 0x000fe20000000800 */
[----:B------:R-:W-:Y:S01]  /*8260*/  FMNMX.FTZ R10, R113, R10, !PT ;  /* 0x0000000a710a7209 */ /* 0x000fe20007810000 */
[----:B------:R-:W-:Y:S01]  /*8270*/  HGMMA.64x96x16.F32 R24, gdesc[UR28].tnspB, R24, gsb0 ;  /* 0x416000001c1879f0 */ /* 0x000fe20008000818 */
[----:B------:R-:W-:Y:S01]  /*8280*/  UIADD3 UR28, UR7, 0x900, URZ ;  /* 0x00000900071c7890 */ /* 0x000fe2000fffe03f */
[----:B-1----:R-:W-:Y:S01]  /*8290*/  FADD.FTZ R7, R21, R7 ;  /* 0x0000000715077221 */ /* 0x002fe20000010000 */
[----:B------:R-:W-:Y:S01]  /*82a0*/  UIADD3 UR30, UR6, 0x180, URZ ;  /* 0x00000180061e7890 */ /* 0x000fe2000fffe03f */
[----:B------:R-:W-:Y:S01]  /*82b0*/  FMNMX.FTZ R10, R116, R10, !PT ;  /* 0x0000000a740a7209 */ /* 0x000fe20007810000 */
[----:B------:R-:W-:Y:S01]  /*82c0*/  UMOV UR29, 0xc0000010 ;  /* 0xc0000010001d7882 */ /* 0x000fe20000000000 */
[----:B------:R-:W-:Y:S01]  /*82d0*/  UMOV UR31, 0x80000020 ;  /* 0x80000020001f7882 */ /* 0x000fe20000000000 */
[----:B------:R-:W-:Y:S01]  /*82e0*/  MUFU.EX2 R123, R123 ;  /* 0x0000007b007b7308 */ /* 0x000fe20000000800 */
[----:B------:R-:W-:Y:S01]  /*82f0*/  FMNMX.FTZ R10, R117, R10, !PT ;  /* 0x0000000a750a7209 */ /* 0x000fe20007810000 */
[C---:B--2---:R-:W-:Y:S01]  /*8300*/  FADD.FTZ R7, R131.reuse, R7 ;  /* 0x0000000783077221 */ /* 0x044fe20000010000 */
[----:B------:R-:W-:Y:S01]  /*8310*/  F2FP.F16.F32.PACK_AB R21, R131, R21 ;  /* 0x000000158315723e */ /* 0x000fe200000000ff */
[--C-:B------:R-:W-:Y:S01]  /*8320*/  FFMA.FTZ R90, R90, R0, -R3.reuse ;  /* 0x000000005a5a7223 */ /* 0x100fe20000010803 */
[----:B------:R-:W-:Y:S01]  /*8330*/  FMNMX.FTZ R10, R104, R10, !PT ;  /* 0x0000000a680a7209 */ /* 0x000fe20007810000 */
[-CC-:B------:R-:W-:Y:S01]  /*8340*/  FFMA.FTZ R91, R91, R0.reuse, -R3.reuse ;  /* 0x000000005b5b7223 */ /* 0x180fe20000010803 */
[--C-:B------:R-:W-:Y:S01]  /*8350*/  FFMA.FTZ R94, R94, R0, -R3.reuse ;  /* 0x000000005e5e7223 */ /* 0x100fe20000010803 */
[----:B------:R-:W-:Y:S01]  /*8360*/  MUFU.EX2 R127, R127 ;  /* 0x0000007f007f7308 */ /* 0x000fe20000000800 */
[----:B------:R-:W-:Y:S01]  /*8370*/  FMNMX.FTZ R10, R105, R10, !PT ;  /* 0x0000000a690a7209 */ /* 0x000fe20007810000 */
[-CC-:B------:R-:W-:Y:S01]  /*8380*/  FFMA.FTZ R95, R95, R0.reuse, -R3.reuse ;  /* 0x000000005f5f7223 */ /* 0x180fe20000010803 */
[-CC-:B------:R-:W-:Y:S01]  /*8390*/  FFMA.FTZ R82, R82, R0.reuse, -R3.reuse ;  /* 0x0000000052527223 */ /* 0x180fe20000010803 */
        /* <DEDUP_REMOVED lines=8> */
[----:B------:R-:W-:Y:S01]  /*8420*/  FFMA.FTZ R3, R79, R0, -R3 ;  /* 0x000000004f037223 */ /* 0x000fe20000010803 */
        /* <DEDUP_REMOVED lines=25> */
[----:B------:R-:W-:Y:S01]  /*85c0*/  MUFU.EX2 R91, R91 ;  /* 0x0000005b005b7308 */ /* 0x000fe20000000800 */
[----:B------:R-:W-:Y:S02]  /*85d0*/  WARPGROUP.DEPBAR.LE gsb0, 0x0 ;  /* 0x00008000000079c5 */ /* 0x000fe40000010000 */
[----:B------:R-:W-:-:S05]  /*85e0*/  WARPGROUP.ARRIVE ;  /* 0x00000000000079c5 */ /* 0x000fca0000000000 */
[----:B------:R-:W-:Y:S01]  /*85f0*/  MUFU.EX2 R94, R94 ;  /* 0x0000005e005e7308 */ /* 0x000fe20000000800 */
[----:B------:R-:W-:Y:S01]  /*8600*/  HGMMA.64x96x16.F32 R24, gdesc[UR28].tnspB, R24, gsb0 ;  /* 0x416000001c1879f0 */ /* 0x000fe20008000818 */
[----:B------:R-:W-:Y:S02]  /*8610*/  UIADD3 UR28, UR7, 0xa80, URZ ;  /* 0x00000a80071c7890 */ /* 0x000fe4000fffe03f */
[----:B------:R-:W-:-:S04]  /*8620*/  UIADD3 UR30, UR6, 0x1c0, URZ ;  /* 0x000001c0061e7890 */ /* 0x000fc8000fffe03f */
[----:B------:R-:W-:Y:S01]  /*8630*/  MUFU.EX2 R95, R95 ;  /* 0x0000005f005f7308 */ /* 0x000fe20000000800 */
[----:B------:R-:W-:Y:S01]  /*8640*/  UMOV UR29, 0xc0000010 ;  /* 0xc0000010001d7882 */ /* 0x000fe20000000000 */
[----:B------:R-:W-:Y:S01]  /*8650*/  UMOV UR31, 0x80000020 ;  /* 0x80000020001f7882 */ /* 0x000fe20000000000 */
[----:B0-----:R-:W-:-:S05]  /*8660*/  FMNMX.FTZ R10, R10, R12, !PT ;  /* 0x0000000c0a0a7209 */ /* 0x001fca0007810000 */
[----:B------:R-:W0:Y:S01]  /*8670*/  SHFL.BFLY PT, R12, R10, 0x1, 0x1f ;  /* 0x0c201f000a0c7f89 */ /* 0x000e2200000e0000 */
[----:B------:R-:W-:Y:S08]  /*8680*/  MUFU.EX2 R86, R86 ;  /* 0x0000005600567308 */ /* 0x000ff00000000800 */
[----:B------:R-:W-:Y:S08]  /*8690*/  MUFU.EX2 R87, R87 ;  /* 0x0000005700577308 */ /* 0x000ff00000000800 */
[----:B------:R-:W-:Y:S01]  /*86a0*/  MUFU.EX2 R78, R78 ;  /* 0x0000004e004e7308 */ /* 0x000fe20000000800 */
[----:B0-----:R-:W-:-:S07]  /*86b0*/  FMNMX.FTZ R10, R10, R12, !PT ;  /* 0x0000000c0a0a7209 */ /* 0x001fce0007810000 */
[----:B------:R-:W-:Y:S01]  /*86c0*/  MUFU.EX2 R3, R3 ;  /* 0x0000000300037308 */ /* 0x000fe20000000800 */
[C---:B------:R-:W-:Y:S01]  /*86d0*/  FSETP.NEU.FTZ.AND P2, PT, R10.reuse, -INF , PT ;  /* 0xff8000000a00780b */ /* 0x040fe20003f5d000 */
[----:B------:R-:W-:-:S03]  /*86e0*/  FMUL.FTZ R23, R10, R0 ;  /* 0x000000000a177220 */ /* 0x000fc60000410000 */
[----:B------:R-:W-:Y:S02]  /*86f0*/  FSEL R12, R10, RZ, P2 ;  /* 0x000000ff0a0c7208 */ /* 0x000fe40001000000 */
[----:B------:R-:W-:Y:S02]  /*8700*/  FSEL R23, R23, RZ, P2 ;  /* 0x000000ff17177208 */ /* 0x000fe40001000000 */
[----:B------:R-:W-:Y:S01]  /*8710*/  ISETP.GE.U32.AND P2, PT, R20, 0x180, PT ;  /* 0x000001801400780c */ /* 0x000fe20003f46070 */
[----:B------:R-:W-:Y:S02]  /*8720*/  FADD.FTZ R5, -R12, R5 ;  /* 0x000000050c057221 */ /* 0x000fe40000010100 */
[-CC-:B------:R-:W-:Y:S01]  /*8730*/  FFMA.FTZ R136, R136, R0.reuse, -R23.reuse ;  /* 0x0000000088887223 */ /* 0x180fe20000010817 */
[----:B------:R-:W-:Y:S01]  /*8740*/  SEL R14, R14, 0x9, !P2 ;  /* 0x000000090e0e7807 */ /* 0x000fe20005000000 */
[-C--:B------:R-:W-:Y:S01]  /*8750*/  FMUL.FTZ R5, R5, R0.reuse ;  /* 0x0000000005057220 */ /* 0x080fe20000410000 */
        /* <DEDUP_REMOVED lines=11> */
[----:B------:R-:W0:Y:S01]  /*8810*/  MUFU.EX2 R5, R5 ;  /* 0x0000000500057308 */ /* 0x000e220000000800 */
[-CC-:B------:R-:W-:Y:S01]  /*8820*/  FFMA.FTZ R125, R125, R0.reuse, -R23.reuse ;  /* 0x000000007d7d7223 */ /* 0x180fe20000010817 */
        /* <DEDUP_REMOVED lines=13> */
[-CC-:B------:R-:W-:Y:S01]  /*8900*/  FFMA.FTZ R88, R88, R0.reuse, -R23.reuse ;  /* 0x0000000058587223 */ /* 0x180fe20000010817 */
[----:B------:R-:W2:Y:S01]  /*8910*/  MUFU.EX2 R140, R140 ;  /* 0x0000008c008c7308 */ /* 0x000ea20000000800 */
        /* <DEDUP_REMOVED lines=11> */
[----:B------:R-:W-:Y:S01]  /*89d0*/  FFMA.FTZ R77, R77, R0, -R23 ;  /* 0x000000004d4d7223 */ /* 0x000fe20000010817 */
[----:B0-----:R-:W-:Y:S01]  /*89e0*/  FFMA.FTZ R6, R5, R6, R12 ;  /* 0x0000000605067223 */ /* 0x001fe2000001000c */
[----:B-1----:R-:W-:-:S02]  /*89f0*/  F2FP.F16.F32.PACK_AB R12, R137, R12 ;  /* 0x0000000c890c723e */ /* 0x002fc400000000ff */
[----:B------:R-:W0:Y:S01]  /*8a00*/  MUFU.EX2 R128, R128 ;  /* 0x0000008000807308 */ /* 0x000e220000000800 */
[----:B------:R-:W-:Y:S01]  /*8a10*/  FADD.FTZ R6, R137, R6 ;  /* 0x0000000689067221 */ /* 0x000fe20000010000 */
[C---:B------:R-:W-:Y:S01]  /*8a20*/  ISETP.GT.AND P2, PT, R4.reuse, R9, PT ;  /* 0x000000090400720c */ /* 0x040fe20003f44270 */
[----:B------:R-:W-:Y:S01]  /*8a30*/  VIADD R4, R4, 0xffffffff ;  /* 0xffffffff04047836 */ /* 0x000fe20000000000 */
[----:B------:R-:W-:Y:S02]  /*8a40*/  WARPGROUP.DEPBAR.LE gsb0, 0x0 ;  /* 0x00008000000079c5 */ /* 0x000fe40000010000 */
[----:B------:R-:W-:Y:S02]  /*8a50*/  WARPGROUP.ARRIVE ;  /* 0x00000000000079c5 */ /* 0x000fe40000000000 */
[----:B------:R-:W1:Y:S01]  /*8a60*/  MUFU.EX2 R23, R134 ;  /* 0x0000008600177308 */ /* 0x000e620000000800 */
[----:B--2---:R-:W-:-:S03]  /*8a70*/  FADD.FTZ R6, R140, R6 ;  /* 0x000000068c067221 */ /* 0x004fc60000010000 */
[----:B------:R-:W-:Y:S01]  /*8a80*/  HGMMA.64x96x16.F32 R24, gdesc[UR28].tnspB, R24, gsb0 ;  /* 0x416000001c1879f0 */ /* 0x000fe20008000818 */
[----:B------:R-:W-:Y:S01]  /*8a90*/  UIADD3 UR28, UR7, 0xc00, URZ ;  /* 0x00000c00071c7890 */ /* 0x000fe2000fffe03f */
[----:B---3--:R-:W-:Y:S01]  /*8aa0*/  FADD.FTZ R6, R141, R6 ;  /* 0x000000068d067221 */ /* 0x008fe20000010000 */
[----:B------:R-:W-:Y:S01]  /*8ab0*/  UIADD3 UR30, UR6, 0x200, URZ ;  /* 0x00000200061e7890 */ /* 0x000fe2000fffe03f */
[----:B------:R-:W2:Y:S01]  /*8ac0*/  MUFU.EX2 R129, R129 ;  /* 0x0000008100817308 */ /* 0x000ea20000000800 */
[----:B------:R-:W-:Y:S01]  /*8ad0*/  UMOV UR29, 0xc0000010 ;  /* 0xc0000010001d7882 */ /* 0x000fe20000000000 */
[----:B------:R-:W-:Y:S01]  /*8ae0*/  UMOV UR31, 0x80000020 ;  /* 0x80000020001f7882 */ /* 0x000fe20000000000 */
[----:B0-----:R-:W-:-:S05]  /*8af0*/  FADD.FTZ R6, R128, R6 ;  /* 0x0000000680067221 */ /* 0x001fca0000010000 */
[----:B------:R-:W0:Y:S01]  /*8b00*/  MUFU.EX2 R132, R132 ;  /* 0x0000008400847308 */ /* 0x000e220000000800 */
[----:B-1----:R-:W-:Y:S01]  /*8b10*/  FADD.FTZ R7, R23, R7 ;  /* 0x0000000717077221 */ /* 0x002fe20000010000 */
[----:B------:R-:W-:-:S03]  /*8b20*/  F2FP.F16.F32.PACK_AB R23, R135, R23 ;  /* 0x000000178717723e */ /* 0x000fc600000000ff */
[----:B------:R-:W-:-:S03]  /*8b30*/  FADD.FTZ R7, R135, R7 ;  /* 0x0000000787077221 */ /* 0x000fc60000010000 */
[----:B------:R-:W1:Y:S01]  /*8b40*/  MUFU.EX2 R133, R133 ;  /* 0x0000008500857308 */ /* 0x000e620000000800 */
[C---:B--2---:R-:W-:Y:S01]  /*8b50*/  F2FP.F16.F32.PACK_AB R20, R129.reuse, R128 ;  /* 0x000000808114723e */ /* 0x044fe200000000ff */
[----:B------:R-:W-:-:S06]  /*8b60*/  FADD.FTZ R6, R129, R6 ;  /* 0x0000000681067221 */ /* 0x000fcc0000010000 */
[----:B------:R-:W-:Y:S01]  /*8b70*/  MUFU.EX2 R121, R121 ;  /* 0x0000007900797308 */ /* 0x000fe20000000800 */
[----:B0-----:R-:W-:-:S07]  /*8b80*/  FADD.FTZ R6, R132, R6 ;  /* 0x0000000684067221 */ /* 0x001fce0000010000 */
[----:B------:R-:W-:Y:S01]  /*8b90*/  MUFU.EX2 R125, R125 ;  /* 0x0000007d007d7308 */ /* 0x000fe20000000800 */
[C---:B-1----:R-:W-:Y:S01]  /*8ba0*/  F2FP.F16.F32.PACK_AB R22, R133.reuse, R132 ;  /* 0x000000848516723e */ /* 0x042fe200000000ff */
[----:B------:R-:W-:-:S06]  /*8bb0*/  FADD.FTZ R6, R133, R6 ;  /* 0x0000000685067221 */ /* 0x000fcc0000010000 */
        /* <DEDUP_REMOVED lines=14> */
[----:B------:R-:W-:Y:S08]  /*8ca0*/  MUFU.EX2 R92, R92 ;  /* 0x0000005c005c7308 */ /* 0x000ff00000000800 */
[----:B------:R-:W-:Y:S08]  /*8cb0*/  MUFU.EX2 R93, R93 ;  /* 0x0000005d005d7308 */ /* 0x000ff00000000800 */
[----:B------:R-:W-:Y:S01]  /*8cc0*/  MUFU.EX2 R85, R85 ;  /* 0x0000005500557308 */ /* 0x000fe20000000800 */
[----:B------:R-:W-:-:S02]  /*8cd0*/  WARPGROUP.DEPBAR.LE gsb0, 0x0 ;  /* 0x00008000000079c5 */ /* 0x000fc40000010000 */
[----:B------:R0:W-:Y:S06]  /*8ce0*/  BAR.ARV R14, 0x100 ;  /* 0x0004000e0000751d */ /* 0x0001ec0000002000 */
[-C--:B------:R-:W-:Y:S01]  /*8cf0*/  FMUL.FTZ R24, R24, R5.reuse ;  /* 0x0000000518187220 */ /* 0x080fe20000410000 */
[-C--:B------:R-:W-:Y:S01]  /*8d00*/  FMUL.FTZ R25, R25, R5.reuse ;  /* 0x0000000519197220 */ /* 0x080fe20000410000 */
[----:B0-----:R-:W-:Y:S02]  /*8d10*/  IMAD.U32 R14, RZ, RZ, UR57 ;  /* 0x00000039ff0e7e24 */ /* 0x001fe4000f8e00ff */
        /* <DEDUP_REMOVED lines=26> */
[----:B0-----:R-:W-:Y:S01]  /*8ec0*/  IMAD.U32 R14, RZ, RZ, UR39 ;  /* 0x00000027ff0e7e24 */ /* 0x001fe2000f8e00ff */
[----:B------:R-:W-:Y:S01]  /*8ed0*/  UMOV UR39, UR57 ;  /* 0x0000003900277c82 */ /* 0x000fe20008000000 */
        /* <DEDUP_REMOVED lines=25> */
[----:B0-----:R-:W-:Y:S01]  /*9070*/  F2FP.F16.F32.PACK_AB R14, R141, R140 ;  /* 0x0000008c8d0e723e */ /* 0x001fe200000000ff */
[-C--:B------:R-:W-:Y:S01]  /*9080*/  FMUL.FTZ R67, R67, R16.reuse ;  /* 0x0000001043437220 */ /* 0x080fe20000410000 */
[-C--:B------:R-:W-:Y:S01]  /*9090*/  FMUL.FTZ R70, R70, R16.reuse ;  /* 0x0000001046467220 */ /* 0x080fe20000410000 */
[----:B------:R-:W-:Y:S01]  /*90a0*/  FMUL.FTZ R71, R71, R16 ;  /* 0x0000001047477220 */ /* 0x000fe20000410000 */
[----:B------:R-:W-:Y:S01]  /*90b0*/  IMAD.MOV.U32 R16, RZ, RZ, R8 ;  /* 0x000000ffff107224 */ /* 0x000fe200078e0008 */
[----:B------:R0:W-:Y:S01]  /*90c0*/  STSM.16.M88.4 [R2+0x24300], R12 ;  /* 0x0243000c02007844 */ /* 0x0001e20000000200 */
[----:B------:R-:W-:-:S03]  /*90d0*/  IMAD.MOV.U32 R5, RZ, RZ, R10 ;  /* 0x000000ffff057224 */ /* 0x000fc600078e000a */
[----:B------:R1:W-:Y:S01]  /*90e0*/  STSM.16.M88.4 [R2+0x25b00], R20 ;  /* 0x025b001402007844 */ /* 0x0003e20000000200 */
[----:B0-----:R-:W0:Y:S08]  /*90f0*/  MUFU.EX2 R13, R122 ;  /* 0x0000007a000d7308 */ /* 0x001e300000000800 */
[----:B------:R-:W2:Y:S08]  /*9100*/  MUFU.EX2 R12, R120 ;  /* 0x00000078000c7308 */ /* 0x000eb00000000800 */
[----:B------:R-:W3:Y:S01]  /*9110*/  MUFU.EX2 R15, R126 ;  /* 0x0000007e000f7308 */ /* 0x000ee20000000800 */
[----:B0-----:R-:W-:Y:S01]  /*9120*/  FADD.FTZ R7, R13, R7 ;  /* 0x000000070d077221 */ /* 0x001fe20000010000 */
[----:B------:R-:W-:-:S03]  /*9130*/  F2FP.F16.F32.PACK_AB R13, R123, R13 ;  /* 0x0000000d7b0d723e */ /* 0x000fc600000000ff */
[----:B------:R-:W-:-:S03]  /*9140*/  FADD.FTZ R7, R123, R7 ;  /* 0x000000077b077221 */ /* 0x000fc60000010000 */
[----:B------:R-:W0:Y:S01]  /*9150*/  MUFU.EX2 R14, R124 ;  /* 0x0000007c000e7308 */ /* 0x000e220000000800 */
[----:B--2---:R-:W-:Y:S01]  /*9160*/  FADD.FTZ R74, R12, R6 ;  /* 0x000000060c4a7221 */ /* 0x004fe20000010000 */
[----:B------:R-:W-:-:S06]  /*9170*/  F2FP.F16.F32.PACK_AB R12, R121, R12 ;  /* 0x0000000c790c723e */ /* 0x000fcc00000000ff */
[----:B-1----:R-:W1:Y:S01]  /*9180*/  MUFU.EX2 R21, R114 ;  /* 0x0000007200157308 */ /* 0x002e620000000800 */
[----:B---3--:R-:W-:Y:S01]  /*9190*/  FADD.FTZ R6, R15, R7 ;  /* 0x000000070f067221 */ /* 0x008fe20000010000 */
[----:B------:R-:W-:Y:S01]  /*91a0*/  FADD.FTZ R7, R121, R74 ;  /* 0x0000004a79077221 */ /* 0x000fe20000010000 */
[C---:B------:R-:W-:Y:S02]  /*91b0*/  F2FP.F16.F32.PACK_AB R15, R127.reuse, R15 ;  /* 0x0000000f7f0f723e */ /* 0x040fe400000000ff */
[----:B------:R-:W-:-:S03]  /*91c0*/  FADD.FTZ R6, R127, R6 ;  /* 0x000000067f067221 */ /* 0x000fc60000010000 */
[----:B------:R-:W2:Y:S01]  /*91d0*/  MUFU.EX2 R20, R112 ;  /* 0x0000007000147308 */ /* 0x000ea20000000800 */
[----:B0-----:R-:W-:Y:S01]  /*91e0*/  FADD.FTZ R7, R14, R7 ;  /* 0x000000070e077221 */ /* 0x001fe20000010000 */
[----:B------:R-:W-:-:S03]  /*91f0*/  F2FP.F16.F32.PACK_AB R14, R125, R14 ;  /* 0x0000000e7d0e723e */ /* 0x000fc600000000ff */
[----:B------:R-:W-:Y:S02]  /*9200*/  FADD.FTZ R7, R125, R7 ;  /* 0x000000077d077221 */ /* 0x000fe40000010000 */
[----:B------:R0:W-:Y:S01]  /*9210*/  STSM.16.M88.4 [R2+0x27300], R12 ;  /* 0x0273000c02007844 */ /* 0x0001e20000000200 */
[----:B------:R-:W3:Y:S01]  /*9220*/  MUFU.EX2 R23, R118 ;  /* 0x0000007600177308 */ /* 0x000ee20000000800 */
[----:B-1----:R-:W-:Y:S01]  /*9230*/  FADD.FTZ R6, R21, R6 ;  /* 0x0000000615067221 */ /* 0x002fe20000010000 */
[----:B------:R-:W-:-:S03]  /*9240*/  F2FP.F16.F32.PACK_AB R21, R115, R21 ;  /* 0x000000157315723e */ /* 0x000fc600000000ff */
[----:B------:R-:W-:-:S03]  /*9250*/  FADD.FTZ R6, R115, R6 ;  /* 0x0000000673067221 */ /* 0x000fc60000010000 */
[----:B------:R-:W1:Y:S01]  /*9260*/  MUFU.EX2 R22, R116 ;  /* 0x0000007400167308 */ /* 0x000e620000000800 */
[----:B--2---:R-:W-:Y:S01]  /*9270*/  FADD.FTZ R7, R20, R7 ;  /* 0x0000000714077221 */ /* 0x004fe20000010000 */
[----:B------:R-:W-:-:S03]  /*9280*/  F2FP.F16.F32.PACK_AB R20, R113, R20 ;  /* 0x000000147114723e */ /* 0x000fc600000000ff */
[----:B------:R-:W-:Y:S01]  /*9290*/  FADD.FTZ R7, R113, R7 ;  /* 0x0000000771077221 */ /* 0x000fe20000010000 */
[----:B0-----:R-:W-:Y:S02]  /*92a0*/  F2FP.F16.F32.PACK_AB R12, R97, R96 ;  /* 0x00000060610c723e */ /* 0x001fe400000000ff */
[----:B------:R-:W0:Y:S01]  /*92b0*/  MUFU.EX2 R114, R106 ;  /* 0x0000006a00727308 */ /* 0x000e220000000800 */
[----:B---3--:R-:W-:Y:S01]  /*92c0*/  FADD.FTZ R6, R23, R6 ;  /* 0x0000000617067221 */ /* 0x008fe20000010000 */
[----:B------:R-:W-:Y:S02]  /*92d0*/  F2FP.F16.F32.PACK_AB R23, R119, R23 ;  /* 0x000000177717723e */ /* 0x000fe400000000ff */
[----:B------:R-:W-:Y:S01]  /*92e0*/  F2FP.F16.F32.PACK_AB R14, R101, R100 ;  /* 0x00000064650e723e */ /* 0x000fe200000000ff */
[----:B------:R-:W-:-:S03]  /*92f0*/  FADD.FTZ R6, R119, R6 ;  /* 0x0000000677067221 */ /* 0x000fc60000010000 */
[----:B------:R-:W2:Y:S01]  /*9300*/  MUFU.EX2 R106, R98 ;  /* 0x00000062006a7308 */ /* 0x000ea20000000800 */
[----:B-1----:R-:W-:Y:S01]  /*9310*/  FADD.FTZ R74, R22, R7 ;  /* 0x00000007164a7221 */ /* 0x002fe20000010000 */
[----:B------:R-:W-:-:S03]  /*9320*/  F2FP.F16.F32.PACK_AB R22, R117, R22 ;  /* 0x000000167516723e */ /* 0x000fc600000000ff */
[----:B------:R-:W-:Y:S02]  /*9330*/  FADD.FTZ R74, R117, R74 ;  /* 0x0000004a754a7221 */ /* 0x000fe40000010000 */
[----:B------:R1:W-:Y:S01]  /*9340*/  STSM.16.M88.4 [R2+0x28b00], R20 ;  /* 0x028b001402007844 */ /* 0x0003e20000000200 */
[----:B------:R-:W3:Y:S01]  /*9350*/  MUFU.EX2 R98, R90 ;  /* 0x0000005a00627308 */ /* 0x000ee20000000800 */
[----:B0-----:R-:W-:Y:S01]  /*9360*/  FADD.FTZ R7, R114, R6 ;  /* 0x0000000672077221 */ /* 0x001fe20000010000 */
[----:B------:R-:W-:-:S03]  /*9370*/  FADD.FTZ R74, R104, R74 ;  /* 0x0000004a684a7221 */ /* 0x000fc60000010000 */
[----:B------:R-:W-:Y:S01]  /*9380*/  FADD.FTZ R7, R107, R7 ;  /* 0x000000076b077221 */ /* 0x000fe20000010000 */
[----:B------:R-:W-:Y:S02]  /*9390*/  FADD.FTZ R74, R105, R74 ;  /* 0x0000004a694a7221 */ /* 0x000fe40000010000 */
[----:B------:R-:W-:Y:S01]  /*93a0*/  MUFU.EX2 R90, R82 ;  /* 0x00000052005a7308 */ /* 0x000fe20000000800 */
[----:B--2---:R-:W-:Y:S02]  /*93b0*/  F2FP.F16.F32.PACK_AB R13, R99, R106 ;  /* 0x0000006a630d723e */ /* 0x004fe400000000ff */
[----:B-1----:R-:W-:-:S05]  /*93c0*/  F2FP.F16.F32.PACK_AB R20, R89, R88 ;  /* 0x000000585914723e */ /* 0x002fca00000000ff */
[----:B------:R-:W0:Y:S01]  /*93d0*/  MUFU.EX2 R82, R108 ;  /* 0x0000006c00527308 */ /* 0x000e220000000800 */
[----:B---3--:R-:W-:-:S07]  /*93e0*/  F2FP.F16.F32.PACK_AB R21, R91, R98 ;  /* 0x000000625b15723e */ /* 0x008fce00000000ff */
[----:B------:R1:W-:Y:S08]  /*93f0*/  MUFU.EX2 R122, R75 ;  /* 0x0000004b007a7308 */ /* 0x0003f00000000800 */
[----:B------:R2:W-:Y:S01]  /*9400*/  MUFU.EX2 R6, R80 ;  /* 0x0000005000067308 */ /* 0x0005e20000000800 */
[----:B-1----:R-:W-:Y:S01]  /*9410*/  FADD.FTZ R75, R110, R7 ;  /* 0x000000076e4b7221 */ /* 0x002fe20000010000 */
[----:B0-----:R-:W-:Y:S01]  /*9420*/  FADD.FTZ R74, R82, R74 ;  /* 0x0000004a524a7221 */ /* 0x001fe20000010000 */
[----:B------:R-:W-:-:S02]  /*9430*/  F2FP.F16.F32.PACK_AB R82, R109, R82 ;  /* 0x000000526d52723e */ /* 0x000fc400000000ff */
[----:B------:R-:W-:-:S03]  /*9440*/  FADD.FTZ R75, R111, R75 ;  /* 0x0000004b6f4b7221 */ /* 0x000fc60000010000 */
[----:B------:R0:W1:Y:S01]  /*9450*/  MUFU.EX2 R118, R83 ;  /* 0x0000005300767308 */ /* 0x0000620000000800 */
[----:B------:R-:W-:Y:S01]  /*9460*/  FADD.FTZ R75, R106, R75 ;  /* 0x0000004b6a4b7221 */ /* 0x000fe20000010000 */
[----:B--2---:R-:W-:-:S03]  /*9470*/  FADD.FTZ R80, R109, R74 ;  /* 0x0000004a6d507221 */ /* 0x004fc60000010000 */
[----:B------:R-:W-:Y:S01]  /*9480*/  FADD.FTZ R75, R99, R75 ;  /* 0x0000004b634b7221 */ /* 0x000fe20000010000 */
[----:B------:R-:W-:Y:S02]  /*9490*/  FADD.FTZ R80, R96, R80 ;  /* 0x0000005060507221 */ /* 0x000fe40000010000 */
[----:B------:R2:W3:Y:S01]  /*94a0*/  MUFU.EX2 R7, R81 ;  /* 0x0000005100077308 */ /* 0x0004e20000000800 */
[----:B------:R-:W-:Y:S01]  /*94b0*/  FADD.FTZ R108, R102, R75 ;  /* 0x0000004b666c7221 */ /* 0x000fe20000010000 */
[----:B------:R-:W-:Y:S01]  /*94c0*/  FADD.FTZ R75, R97, R80 ;  /* 0x00000050614b7221 */ /* 0x000fe20000010000 */
[----:B------:R-:W-:Y:S02]  /*94d0*/  F2FP.F16.F32.PACK_AB R80, R105, R104 ;  /* 0x000000686950723e */ /* 0x000fe400000000ff */
[----:B0-----:R-:W-:Y:S01]  /*94e0*/  FADD.FTZ R83, R103, R108 ;  /* 0x0000006c67537221 */ /* 0x001fe20000010000 */
[----:B------:R-:W-:Y:S02]  /*94f0*/  FADD.FTZ R104, R100, R75 ;  /* 0x0000004b64687221 */ /* 0x000fe40000010000 */
[----:B------:R-:W0:Y:S01]  /*9500*/  MUFU.EX2 R74, R84 ;  /* 0x00000054004a7308 */ /* 0x000e220000000800 */
[----:B------:R-:W-:Y:S01]  /*9510*/  FADD.FTZ R108, R98, R83 ;  /* 0x00000053626c7221 */ /* 0x000fe20000010000 */
[----:B------:R-:W-:Y:S01]  /*9520*/  FADD.FTZ R75, R101, R104 ;  /* 0x00000068654b7221 */ /* 0x000fe20000010000 */
[----:B--2---:R-:W-:-:S02]  /*9530*/  F2FP.F16.F32.PACK_AB R81, R107, R114 ;  /* 0x000000726b51723e */ /* 0x004fc400000000ff */
[----:B------:R-:W-:Y:S01]  /*9540*/  FADD.FTZ R105, R91, R108 ;  /* 0x0000006c5b697221 */ /* 0x000fe20000010000 */
[----:B------:R-:W-:Y:S01]  /*9550*/  FADD.FTZ R104, R88, R75 ;  /* 0x0000004b58687221 */ /* 0x000fe20000010000 */
[----:B------:R-:W-:Y:S01]  /*9560*/  F2FP.F16.F32.PACK_AB R83, R111, R110 ;  /* 0x0000006e6f53723e */ /* 0x000fe200000000ff */
[----:B------:R2:W4:Y:S01]  /*9570*/  MUFU.EX2 R84, R72 ;  /* 0x0000004800547308 */ /* 0x0005220000000800 */
[----:B------:R-:W-:Y:S01]  /*9580*/  FADD.FTZ R108, R94, R105 ;  /* 0x000000695e6c7221 */ /* 0x000fe20000010000 */
[----:B------:R-:W-:Y:S02]  /*9590*/  FADD.FTZ R75, R89, R104 ;  /* 0x00000068594b7221 */ /* 0x000fe40000010000 */
[----:B------:R5:W-:Y:S01]  /*95a0*/  STSM.16.M88.4 [R2+0x2a300], R80 ;  /* 0x02a3005002007844 */ /* 0x000be20000000200 */
[----:B------:R-:W-:Y:S01]  /*95b0*/  FADD.FTZ R107, R95, R108 ;  /* 0x0000006c5f6b7221 */ /* 0x000fe20000010000 */
[----:B------:R-:W-:Y:S02]  /*95c0*/  FADD.FTZ R104, R92, R75 ;  /* 0x0000004b5c687221 */ /* 0x000fe40000010000 */
[----:B------:R4:W4:Y:S01]  /*95d0*/  MUFU.EX2 R105, R73 ;  /* 0x0000004900697308 */ /* 0x0009220000000800 */
[----:B------:R-:W-:Y:S01]  /*95e0*/  FADD.FTZ R107, R90, R107 ;  /* 0x0000006b5a6b7221 */ /* 0x000fe20000010000 */
[----:B------:R-:W-:-:S03]  /*95f0*/  FADD.FTZ R15, R93, R104 ;  /* 0x000000685d0f7221 */ /* 0x000fc60000010000 */
[----:B-1----:R-:W-:Y:S01]  /*9600*/  FADD.FTZ R107, R118, R107 ;  /* 0x0000006b766b7221 */ /* 0x002fe20000010000 */
[----:B------:R-:W-:Y:S01]  /*9610*/  FADD.FTZ R22, R6, R15 ;  /* 0x0000000f06167221 */ /* 0x000fe20000010000 */
[----:B------:R-:W-:Y:S01]  /*9620*/  F2FP.F16.F32.PACK_AB R15, R103, R102 ;  /* 0x00000066670f723e */ /* 0x000fe200000000ff */
[----:B------:R-:W1:Y:S01]  /*9630*/  MUFU.EX2 R96, R76 ;  /* 0x0000004c00607308 */ /* 0x000e620000000800 */
[----:B--2---:R-:W-:Y:S01]  /*9640*/  FADD.FTZ R72, R86, R107 ;  /* 0x0000006b56487221 */ /* 0x004fe20000010000 */
[----:B---3--:R-:W-:Y:S01]  /*9650*/  FADD.FTZ R23, R7, R22 ;  /* 0x0000001607177221 */ /* 0x008fe20000010000 */
[----:B------:R-:W-:Y:S01]  /*9660*/  F2FP.F16.F32.PACK_AB R22, R93, R92 ;  /* 0x0000005c5d16723e */ /* 0x000fe200000000ff */
[----:B------:R2:W-:Y:S01]  /*9670*/  STSM.16.M88.4 [R2+0x2bb00], R12 ;  /* 0x02bb000c02007844 */ /* 0x0005e20000000200 */
[----:B-----5:R-:W-:Y:S01]  /*9680*/  FADD.FTZ R80, R87, R72 ;  /* 0x0000004857507221 */ /* 0x020fe20000010000 */
[----:B0-----:R-:W-:Y:S01]  /*9690*/  FADD.FTZ R72, R74, R23 ;  /* 0x000000174a487221 */ /* 0x001fe20000010000 */
[----:B------:R-:W-:Y:S01]  /*96a0*/  F2FP.F16.F32.PACK_AB R23, R95, R94 ;  /* 0x0000005e5f17723e */ /* 0x000fe200000000ff */
[----:B------:R0:W3:Y:S01]  /*96b0*/  MUFU.EX2 R82, R77 ;  /* 0x0000004d00527308 */ /* 0x0000e20000000800 */
[----:B------:R-:W-:Y:S01]  /*96c0*/  FADD.FTZ R81, R79, R80 ;  /* 0x000000504f517221 */ /* 0x000fe20000010000 */
[----:B------:R-:W-:Y:S01]  /*96d0*/  FADD.FTZ R75, R85, R72 ;  /* 0x00000048554b7221 */ /* 0x000fe20000010000 */
[----:B------:R-:W-:Y:S01]  /*96e0*/  F2FP.F16.F32.PACK_AB R72, R7, R6 ;  /* 0x000000060748723e */ /* 0x000fe200000000ff */
[----:B------:R2:W-:Y:S01]  /*96f0*/  STSM.16.M88.4 [R2+0x2d300], R20 ;  /* 0x02d3001402007844 */ /* 0x0005e20000000200 */
[----:B------:R-:W-:Y:S01]  /*9700*/  FADD.FTZ R81, R122, R81 ;  /* 0x000000517a517221 */ /* 0x000fe20000010000 */
[----:B----4-:R-:W-:Y:S01]  /*9710*/  FADD.FTZ R6, R84, R75 ;  /* 0x0000004b54067221 */ /* 0x010fe20000010000 */
[----:B------:R-:W-:-:S02]  /*9720*/  F2FP.F16.F32.PACK_AB R73, R118, R90 ;  /* 0x0000005a7649723e */ /* 0x000fc400000000ff */
[----:B0-----:R-:W-:Y:S01]  /*9730*/  F2FP.F16.F32.PACK_AB R77, R122, R79 ;  /* 0x0000004f7a4d723e */ /* 0x001fe200000000ff */
[----:B------:R-:W-:Y:S01]  /*9740*/  FADD.FTZ R80, R78, R81 ;  /* 0x000000514e507221 */ /* 0x000fe20000010000 */
[----:B------:R-:W-:Y:S01]  /*9750*/  F2FP.F16.F32.PACK_AB R74, R85, R74 ;  /* 0x0000004a554a723e */ /* 0x000fe200000000ff */
[----:B------:R-:W-:Y:S01]  /*9760*/  FADD.FTZ R81, R105, R6 ;  /* 0x0000000669517221 */ /* 0x000fe20000010000 */
[----:B------:R-:W-:Y:S01]  /*9770*/  F2FP.F16.F32.PACK_AB R75, R87, R86 ;  /* 0x00000056574b723e */ /* 0x000fe200000000ff */
[C---:B------:R-:W-:Y:S01]  /*9780*/  FADD.FTZ R7, R3.reuse, R80 ;  /* 0x0000005003077221 */ /* 0x040fe20000010000 */
[----:B------:R-:W-:Y:S01]  /*9790*/  F2FP.F16.F32.PACK_AB R79, R3, R78 ;  /* 0x0000004e034f723e */ /* 0x000fe200000000ff */
[----:B-1----:R-:W-:Y:S01]  /*97a0*/  FADD.FTZ R81, R96, R81 ;  /* 0x0000005160517221 */ /* 0x002fe20000010000 */
[----:B------:R-:W-:Y:S01]  /*97b0*/  F2FP.F16.F32.PACK_AB R76, R105, R84 ;  /* 0x00000054694c723e */ /* 0x000fe200000000ff */
[----:B------:R2:W-:Y:S01]  /*97c0*/  STSM.16.M88.4 [R2+0x2eb00], R72 ;  /* 0x02eb004802007844 */ /* 0x0005e20000000200 */
[C---:B---3--:R-:W-:Y:S01]  /*97d0*/  F2FP.F16.F32.PACK_AB R78, R82.reuse, R96 ;  /* 0x00000060524e723e */ /* 0x048fe200000000ff */
[----:B------:R-:W-:Y:S01]  /*97e0*/  FADD.FTZ R6, R82, R81 ;  /* 0x0000005152067221 */ /* 0x000fe20000010000 */
[----:B------:R-:W-:-:S03]  /*97f0*/  IMAD.MOV.U32 R3, RZ, RZ, R11 ;  /* 0x000000ffff037224 */ /* 0x000fc600078e000b */
[----:B------:R2:W-:Y:S01]  /*9800*/  STSM.16.M88.4 [R2+0x30300], R76 ;  /* 0x0303004c02007844 */ /* 0x0005e20000000200 */
        /* <DEDUP_REMOVED lines=8> */
[----:B------:R-:W-:Y:S01]  /*9890*/  IMAD.MOV.U32 R3, RZ, RZ, R11 ;  /* 0x000000ffff037224 */ /* 0x000fe200078e000b */
[----:B------:R-:W-:Y:S01]  /*98a0*/  UMOV UR39, UR57 ;  /* 0x0000003900277c82 */ /* 0x000fe20008000000 */
[----:B------:R-:W-:Y:S02]  /*98b0*/  IMAD.MOV.U32 R5, RZ, RZ, R10 ;  /* 0x000000ffff057224 */ /* 0x000fe400078e000a */
[----:B------:R-:W-:-:S07]  /*98c0*/  IMAD.MOV.U32 R16, RZ, RZ, R8 ;  /* 0x000000ffff107224 */ /* 0x000fce00078e0008 */
.L_x_2091:
[----:B------:R-:W-:-:S13]  /*98d0*/  ISETP.GE.AND P2, PT, R4, R147, PT ;  /* 0x000000930400720c */ /* 0x000fda0003f46270 */
[----:B------:R-:W-:Y:S05]  /*98e0*/  @!P2 BRA `(.L_x_2101) ;  /* 0x0000003400cca947 */ /* 0x000fea0003800000 */
[----:B------:R-:W-:Y:S01]  /*98f0*/  IMAD.MOV.U32 R9, RZ, RZ, R3 ;  /* 0x000000ffff097224 */ /* 0x000fe200078e0003 */
[----:B------:R-:W-:Y:S01]  /*9900*/  UMOV UR57, UR39 ;  /* 0x0000002700397c82 */ /* 0x000fe20008000000 */
[----:B------:R-:W-:Y:S02]  /*9910*/  IMAD.MOV.U32 R8, RZ, RZ, R5 ;  /* 0x000000ffff087224 */ /* 0x000fe400078e0005 */
[----:B------:R-:W-:-:S07]  /*9920*/  IMAD.MOV.U32 R10, RZ, RZ, R16 ;  /* 0x000000ffff0a7224 */ /* 0x000fce00078e0010 */
.L_x_2110:
[----:B------:R-:W-:Y:S01]  /*9930*/  UIADD3 UR39, UR57, 0x1, URZ ;  /* 0x0000000139277890 */ /* 0x000fe2000fffe03f */
[----:B------:R-:W-:-:S03]  /*9940*/  ISETP.NE.AND P3, PT, RZ, UR38, PT ;  /* 0x00000026ff007c0c */ /* 0x000fc6000bf65270 */
[----:B------:R-:W-:-:S04]  /*9950*/  UISETP.NE.AND UP0, UPT, UR39, 0x2, UPT ;  /* 0x000000022700788c */ /* 0x000fc8000bf05270 */
[----:B------:R-:W-:Y:S02]  /*9960*/  USEL UR6, URZ, 0x1, UP0 ;  /* 0x000000013f067887 */ /* 0x000fe40008000000 */
[----:B------:R-:W-:-:S04]  /*9970*/  USEL UR39, UR39, URZ, UP0 ;  /* 0x0000003f27277287 */ /* 0x000fc80008000000 */
[----:B------:R-:W-:Y:S01]  /*9980*/  LOP3.LUT R16, R10, UR6, RZ, 0x3c, !PT ;  /* 0x000000060a107c12 */ /* 0x000fe2000f8e3cff */
[----:B-1----:R-:W-:Y:S07]  /*9990*/  @P3 BRA `(.L_x_2102) ;  /* 0x0000000000283947 */ /* 0x002fee0003800000 */
[----:B------:R-:W-:Y:S05]  /*99a0*/  @!P0 BRA `(.L_x_2103) ;  /* 0x0000000000048947 */ /* 0x000fea0003800000 */
[----:B------:R-:W-:Y:S01]  /*99b0*/  BPT.TRAP 0x1 ;  /* 0x000000040000795c */ /* 0x000fe20000300000 */
.L_x_2103:
[----:B------:R-:W-:Y:S01]  /*99c0*/  ULEA UR6, UR39, UR36, 0x3 ;  /* 0x0000002427067291 */ /* 0x000fe2000f8e183f */
[----:B------:R-:W-:-:S08]  /*99d0*/  SHF.L.U32 R0, R16, 0x1f, RZ ;  /* 0x0000001f10007819 */ /* 0x000fd000000006ff */
[----:B------:R1:W3:Y:S01]  /*99e0*/  SYNCS.PHASECHK.TRANS64.TRYWAIT P2, [UR6+0x31c30], R0 ;  /* 0x031c3000ff0075a7 */ /* 0x0002e20008040146 */
[----:B------:R-:W-:Y:S05]  /*99f0*/  @!P0 BRA `(.L_x_2104) ;  /* 0x0000000000048947 */ /* 0x000fea0003800000 */
[----:B------:R-:W-:Y:S01]  /*9a00*/  BPT.TRAP 0x1 ;  /* 0x000000040000795c */ /* 0x000fe20000300000 */
.L_x_2104:
[----:B---3--:R-:W-:Y:S05]  /*9a10*/  @P2 BRA `(.L_x_2102) ;  /* 0x0000000000082947 */ /* 0x008fea0003800000 */
[----:B------:R-:W3:Y:S02]  /*9a20*/  SYNCS.PHASECHK.TRANS64.TRYWAIT P2, [UR6+0x31c30], R0 ;  /* 0x031c3000ff0075a7 */ /* 0x000ee40008040146 */
[----:B---3--:R-:W-:Y:S05]  /*9a30*/  @!P2 BRA `(.L_x_2105) ;  /* 0x000000d8006ca947 */ /* 0x008fea0003800000 */
.L_x_2102:
[----:B---3--:R-:W3:Y:S01]  /*9a40*/  S2R R3, SR_TID.X ;  /* 0x0000000000037919 */ /* 0x008ee20000002100 */
        /* <DEDUP_REMOVED lines=29> */
[----:B-1----:R-:W-:Y:S01]  /*9c20*/  VIADD R0, R3, 0x8 ;  /* 0x0000000803007836 */ /* 0x002fe20000000000 */
        /* <DEDUP_REMOVED lines=60> */
[----:B--2---:R-:W-:-:S06]  /*9ff0*/  WARPGROUP.ARRIVE ;  /* 0x00000000000079c5 */ /* 0x004fcc0000000000 */
        /* <DEDUP_REMOVED lines=265> */
.L_x_2107:
[----:B------:R-:W-:Y:S01]  /*b090*/  ULEA UR6, UR57, UR36, 0x3 ;  /* 0x0000002439067291 */ /* 0x000fe2000f8e183f */
[----:B------:R-:W-:-:S08]  /*b0a0*/  SHF.L.U32 R0, R10, 0x1f, RZ ;  /* 0x0000001f0a007819 */ /* 0x000fd000000006ff */
[----:B------:R1:W2:Y:S01]  /*b0b0*/  SYNCS.PHASECHK.TRANS64.TRYWAIT P2, [UR6+0x31c50], R0 ;  /* 0x031c5000ff0075a7 */ /* 0x0002a20008040146 */
[----:B------:R-:W-:Y:S05]  /*b0c0*/  @!P0 BRA `(.L_x_2108) ;  /* 0x0000000000048947 */ /* 0x000fea0003800000 */
[----:B------:R-:W-:Y:S01]  /*b0d0*/  BPT.TRAP 0x1 ;  /* 0x000000040000795c */ /* 0x000fe20000300000 */
.L_x_2108:
[----:B--2---:R-:W-:Y:S05]  /*b0e0*/  @P2 BRA `(.L_x_2106) ;  /* 0x0000000000082947 */ /* 0x004fea0003800000 */
[----:B------:R-:W2:Y:S02]  /*b0f0*/  SYNCS.PHASECHK.TRANS64.TRYWAIT P2, [UR6+0x31c50], R0 ;  /* 0x031c5000ff0075a7 */ /* 0x000ea40008040146 */
[----:B--2---:R-:W-:Y:S05]  /*b100*/  @!P2 BRA `(.L_x_2109) ;  /* 0x000000c000d0a947 */ /* 0x004fea0003800000 */
.L_x_2106:
[----:B------:R-:W-:Y:S01]  /*b110*/  UIADD3 UR6, UR36, 0x200, URZ ;  /* 0x0000020024067890 */ /* 0x000fe2000fffe03f */
[----:B------:R-:W-:Y:S01]  /*b120*/  WARPGROUP.ARRIVE ;  /* 0x00000000000079c5 */ /* 0x000fe20000000000 */
[----:B------:R-:W-:Y:S01]  /*b130*/  ULOP3.LUT UR7, UR37, 0x10000, URZ, 0xfc, !UPT ;  /* 0x0001000025077892 */ /* 0x000fe2000f8efc3f */
[----:B-12---:R-:W-:Y:S01]  /*b140*/  FMNMX.FTZ R0, R136, R8, !PT ;  /* 0x0000000888007209 */ /* 0x006fe20007810000 */
[----:B------:R-:W-:-:S03]  /*b150*/  USHF.R.U32.HI UR6, URZ, 0x4, UR6 ;  /* 0x000000043f067899 */ /* 0x000fc60008011606 */
[----:B0-----:R-:W0:Y:S01]  /*b160*/  S2R R15, SR_TID.X ;  /* 0x00000000000f7919 */ /* 0x001e220000002100 */
[----:B------:R-:W-:Y:S01]  /*b170*/  UMOV UR29, 0xc0000010 ;  /* 0xc0000010001d7882 */ /* 0x000fe20000000000 */
[----:B------:R-:W-:Y:S01]  /*b180*/  UMOV UR31, 0x80000020 ;  /* 0x80000020001f7882 */ /* 0x000fe20000000000 */
[----:B------:R-:W-:Y:S01]  /*b190*/  ULOP3.LUT UR6, UR6, 0x3fff, URZ, 0xc0, !UPT ;  /* 0x00003fff06067892 */ /* 0x000fe2000f8ec03f */
[----:B------:R-:W-:Y:S01]  /*b1a0*/  FMNMX.FTZ R0, R137, R0, !PT ;  /* 0x0000000089007209 */ /* 0x000fe20007810000 */
[----:B------:R-:W-:Y:S02]  /*b1b0*/  UMOV UR28, UR7 ;  /* 0x00000007001c7c82 */ /* 0x000fe40008000000 */
        /* <DEDUP_REMOVED lines=52> */
[----:B0-----:R-:W-:Y:S02]  /*b500*/  FMNMX.FTZ R3, R0, R3, !PT ;  /* 0x0000000300037209 */ /* 0x001fe40007810000 */
[----:B------:R-:W0:Y:S03]  /*b510*/  LDC R0, c[0x0][0x988] ;  /* 0x00026200ff007b82 */ /* 0x000e260000000800 */
[----:B------:R-:W1:Y:S02]  /*b520*/  SHFL.BFLY PT, R5, R3, 0x1, 0x1f ;  /* 0x0c201f0003057f89 */ /* 0x000e6400000e0000 */
[----:B-1----:R-:W-:-:S05]  /*b530*/  FMNMX.FTZ R5, R3, R5, !PT ;  /* 0x0000000503057209 */ /* 0x002fca0007810000 */
[C---:B------:R-:W-:Y:S01]  /*b540*/  FADD.FTZ R8, -R5.reuse, R8 ;  /* 0x0000000805087221 */ /* 0x040fe20000010100 */
[----:B0-----:R-:W-:-:S03]  /*b550*/  FMUL.FTZ R3, R5, R0 ;  /* 0x0000000005037220 */ /* 0x001fc60000410000 */
        /* <DEDUP_REMOVED lines=18> */
[----:B------:R-:W-:Y:S01]  /*b680*/  FFMA.FTZ R117, R117, R0, -R3 ;  /* 0x0000000075757223 */ /* 0x000fe20000010803 */
[----:B------:R-:W-:-:S02]  /*b690*/  WARPGROUP.DEPBAR.LE gsb0, 0x0 ;  /* 0x00008000000079c5 */ /* 0x000fc40000010000 */
[----:B------:R-:W-:Y:S01]  /*b6a0*/  WARPGROUP.ARRIVE ;  /* 0x00000000000079c5 */ /* 0x000fe20000000000 */
[----:B------:R-:W1:Y:S01]  /*b6b0*/  MUFU.EX2 R137, R137 ;  /* 0x0000008900897308 */ /* 0x000e620000000800 */
[-CC-:B------:R-:W-:Y:S01]  /*b6c0*/  FFMA.FTZ R104, R104, R0.reuse, -R3.reuse ;  /* 0x0000000068687223 */ /* 0x180fe20000010803 */
[-CC-:B------:R-:W-:Y:S01]  /*b6d0*/  FFMA.FTZ R105, R105, R0.reuse, -R3.reuse ;  /* 0x0000000069697223 */ /* 0x180fe20000010803 */
[-CC-:B------:R-:W-:Y:S01]  /*b6e0*/  FFMA.FTZ R108, R108, R0.reuse, -R3.reuse ;  /* 0x000000006c6c7223 */ /* 0x180fe20000010803 */
[-CC-:B------:R-:W-:Y:S01]  /*b6f0*/  FFMA.FTZ R109, R109, R0.reuse, -R3.reuse ;  /* 0x000000006d6d7223 */ /* 0x180fe20000010803 */
[----:B------:R-:W-:Y:S01]  /*b700*/  HGMMA.64x96x16.F32 R24, gdesc[UR28].tnspB, R24, gsb0 ;  /* 0x416000001c1879f0 */ /* 0x000fe20008000818 */
[----:B------:R-:W-:Y:S01]  /*b710*/  UIADD3 UR28, UR7, 0x480, URZ ;  /* 0x00000480071c7890 */ /* 0x000fe2000fffe03f */
[-CC-:B------:R-:W-:Y:S01]  /*b720*/  FFMA.FTZ R96, R96, R0.reuse, -R3.reuse ;  /* 0x0000000060607223 */ /* 0x180fe20000010803 */
[----:B------:R-:W-:Y:S01]  /*b730*/  UIADD3 UR30, UR6, 0xc0, URZ ;  /* 0x000000c0061e7890 */ /* 0x000fe2000fffe03f */
[----:B------:R-:W2:Y:S01]  /*b740*/  MUFU.EX2 R10, R140 ;  /* 0x0000008c000a7308 */ /* 0x000ea20000000800 */
[----:B------:R-:W-:Y:S01]  /*b750*/  UMOV UR29, 0xc0000010 ;  /* 0xc0000010001d7882 */ /* 0x000fe20000000000 */
[----:B------:R-:W-:Y:S01]  /*b760*/  UMOV UR31, 0x80000020 ;  /* 0x80000020001f7882 */ /* 0x000fe20000000000 */
        /* <DEDUP_REMOVED lines=16> */
[----:B------:R-:W4:Y:S01]  /*b870*/  MUFU.EX2 R12, R128 ;  /* 0x00000080000c7308 */ /* 0x000f220000000800 */
[----:B0-----:R-:W-:Y:S01]  /*b880*/  FFMA.FTZ R3, R13, R6, R8 ;  /* 0x000000060d037223 */ /* 0x001fe20000010008 */
[----:B-1----:R-:W-:-:S03]  /*b890*/  F2FP.F16.F32.PACK_AB R8, R137, R8 ;  /* 0x000000088908723e */ /* 0x002fc600000000ff */
[----:B------:R-:W-:-:S03]  /*b8a0*/  FADD.FTZ R3, R137, R3 ;  /* 0x0000000389037221 */ /* 0x000fc60000010000 */
[----:B------:R-:W0:Y:S01]  /*b8b0*/  MUFU.EX2 R129, R129 ;  /* 0x0000008100817308 */ /* 0x000e220000000800 */
[----:B--2---:R-:W-:Y:S01]  /*b8c0*/  FADD.FTZ R3, R10, R3 ;  /* 0x000000030a037221 */ /* 0x004fe20000010000 */
[----:B---3--:R-:W-:-:S03]  /*b8d0*/  F2FP.F16.F32.PACK_AB R10, R141, R10 ;  /* 0x0000000a8d0a723e */ /* 0x008fc600000000ff */
[----:B------:R-:W-:-:S03]  /*b8e0*/  FADD.FTZ R3, R141, R3 ;  /* 0x000000038d037221 */ /* 0x000fc60000010000 */
[----:B------:R-:W-:Y:S01]  /*b8f0*/  MUFU.EX2 R132, R132 ;  /* 0x0000008400847308 */ /* 0x000fe20000000800 */
[----:B----4-:R-:W-:-:S07]  /*b900*/  FADD.FTZ R3, R12, R3 ;  /* 0x000000030c037221 */ /* 0x010fce0000010000 */
[----:B------:R-:W-:Y:S01]  /*b910*/  MUFU.EX2 R120, R120 ;  /* 0x0000007800787308 */ /* 0x000fe20000000800 */
[C---:B0-----:R-:W-:Y:S01]  /*b920*/  FADD.FTZ R6, R129.reuse, R3 ;  /* 0x0000000381067221 */ /* 0x041fe20000010000 */
[----:B------:R-:W-:Y:S02]  /*b930*/  FMNMX.FTZ R3, R138, R9, !PT ;  /* 0x000000098a037209 */ /* 0x000fe40007810000 */
[----:B------:R-:W-:Y:S02]  /*b940*/  F2FP.F16.F32.PACK_AB R12, R129, R12 ;  /* 0x0000000c810c723e */ /* 0x000fe400000000ff */
[----:B------:R-:W-:Y:S02]  /*b950*/  FMNMX.FTZ R3, R139, R3, !PT ;  /* 0x000000038b037209 */ /* 0x000fe40007810000 */
[----:B------:R-:W-:Y:S02]  /*b960*/  MUFU.EX2 R124, R124 ;  /* 0x0000007c007c7308 */ /* 0x000fe40000000800 */
[----:B------:R-:W-:-:S04]  /*b970*/  FMNMX.FTZ R3, R142, R3, !PT ;  /* 0x000000038e037209 */ /* 0x000fc80007810000 */
        /* <DEDUP_REMOVED lines=58> */
[----:B------:R-:W-:Y:S01]  /*bd20*/  MUFU.EX2 R81, R81 ;  /* 0x0000005100517308 */ /* 0x000fe20000000800 */
[----:B------:R-:W-:-:S02]  /*bd30*/  WARPGROUP.DEPBAR.LE gsb0, 0x0 ;  /* 0x00008000000079c5 */ /* 0x000fc40000010000 */
[----:B------:R-:W-:-:S05]  /*bd40*/  WARPGROUP.ARRIVE ;  /* 0x00000000000079c5 */ /* 0x000fca0000000000 */
[----:B------:R-:W-:Y:S01]  /*bd50*/  MUFU.EX2 R84, R84 ;  /* 0x0000005400547308 */ /* 0x000fe20000000800 */
[----:B0-----:R-:W-:Y:S01]  /*bd60*/  FMNMX.FTZ R3, R3, R11, !PT ;  /* 0x0000000b03037209 */ /* 0x001fe20007810000 */
[----:B------:R-:W-:Y:S01]  /*bd70*/  HGMMA.64x96x16.F32 R24, gdesc[UR28].tnspB, R24, gsb0 ;  /* 0x416000001c1879f0 */ /* 0x000fe20008000818 */
[----:B------:R-:W-:Y:S02]  /*bd80*/  UIADD3 UR28, UR7, 0x780, URZ ;  /* 0x00000780071c7890 */ /* 0x000fe4000fffe03f */
[----:B------:R-:W-:Y:S01]  /*bd90*/  UIADD3 UR30, UR6, 0x140, URZ ;  /* 0x00000140061e7890 */ /* 0x000fe2000fffe03f */
[----:B------:R-:W0:Y:S01]  /*bda0*/  SHFL.BFLY PT, R11, R3, 0x1, 0x1f ;  /* 0x0c201f00030b7f89 */ /* 0x000e2200000e0000 */
[----:B------:R-:W-:Y:S01]  /*bdb0*/  UMOV UR29, 0xc0000010 ;  /* 0xc0000010001d7882 */ /* 0x000fe20000000000 */
[----:B------:R-:W-:Y:S01]  /*bdc0*/  UMOV UR31, 0x80000020 ;  /* 0x80000020001f7882 */ /* 0x000fe20000000000 */
[----:B------:R-:W-:Y:S08]  /*bdd0*/  MUFU.EX2 R85, R85 ;  /* 0x0000005500557308 */ /* 0x000ff00000000800 */
[----:B------:R-:W-:Y:S08]  /*bde0*/  MUFU.EX2 R72, R72 ;  /* 0x0000004800487308 */ /* 0x000ff00000000800 */
[----:B------:R-:W-:Y:S01]  /*bdf0*/  MUFU.EX2 R73, R73 ;  /* 0x0000004900497308 */ /* 0x000fe20000000800 */
[----:B0-----:R-:W-:-:S07]  /*be00*/  FMNMX.FTZ R3, R3, R11, !PT ;  /* 0x0000000b03037209 */ /* 0x001fce0007810000 */
[----:B------:R-:W-:Y:S01]  /*be10*/  MUFU.EX2 R76, R76 ;  /* 0x0000004c004c7308 */ /* 0x000fe20000000800 */
        /* <DEDUP_REMOVED lines=38> */
[----:B------:R-:W-:-:S02]  /*c080*/  VIADD R11, R14, 0x9 ;  /* 0x000000090e0b7836 */ /* 0x000fc40000000000 */
[----:B------:R-:W-:Y:S01]  /*c090*/  FMUL.FTZ R9, R9, R0 ;  /* 0x0000000009097220 */ /* 0x000fe20000410000 */
[----:B------:R-:W-:Y:S02]  /*c0a0*/  MUFU.EX2 R139, R139 ;  /* 0x0000008b008b7308 */ /* 0x000fe40000000800 */
[----:B------:R-:W-:Y:S02]  /*c0b0*/  SEL R11, R11, 0x9, !P2 ;  /* 0x000000090b0b7807 */ /* 0x000fe40005000000 */
[C---:B------:R-:W-:Y:S01]  /*c0c0*/  ISETP.GT.AND P2, PT, R4.reuse, R147, PT ;  /* 0x000000930400720c */ /* 0x040fe20003f44270 */
[----:B------:R-:W-:-:S03]  /*c0d0*/  VIADD R4, R4, 0xffffffff ;  /* 0xffffffff04047836 */ /* 0x000fc60000000000 */
[----:B------:R-:W-:Y:S08]  /*c0e0*/  MUFU.EX2 R17, R9 ;  /* 0x0000000900117308 */ /* 0x000ff00000000800 */
[----:B------:R-:W0:Y:S08]  /*c0f0*/  MUFU.EX2 R9, R138 ;  /* 0x0000008a00097308 */ /* 0x000e300000000800 */
[----:B------:R-:W1:Y:S01]  /*c100*/  MUFU.EX2 R142, R142 ;  /* 0x0000008e008e7308 */ /* 0x000e620000000800 */
[----:B------:R-:W-:-:S02]  /*c110*/  WARPGROUP.DEPBAR.LE gsb0, 0x0 ;  /* 0x00008000000079c5 */ /* 0x000fc40000010000 */
[----:B------:R-:W-:-:S05]  /*c120*/  WARPGROUP.ARRIVE ;  /* 0x00000000000079c5 */ /* 0x000fca0000000000 */
[----:B------:R-:W-:Y:S01]  /*c130*/  MUFU.EX2 R143, R143 ;  /* 0x0000008f008f7308 */ /* 0x000fe20000000800 */
[----:B0-----:R-:W-:Y:S01]  /*c140*/  FFMA.FTZ R7, R17, R7, R9 ;  /* 0x0000000711077223 */ /* 0x001fe20000010009 */
[C---:B------:R-:W-:Y:S01]  /*c150*/  F2FP.F16.F32.PACK_AB R9, R139.reuse, R9 ;  /* 0x000000098b09723e */ /* 0x040fe200000000ff */
[----:B------:R-:W-:Y:S01]  /*c160*/  HGMMA.64x96x16.F32 R24, gdesc[UR28].tnspB, R24, gsb0 ;  /* 0x416000001c1879f0 */ /* 0x000fe20008000818 */
[----:B------:R-:W-:Y:S01]  /*c170*/  UIADD3 UR28, UR7, 0x900, URZ ;  /* 0x00000900071c7890 */ /* 0x000fe2000fffe03f */
[----:B------:R-:W-:Y:S01]  /*c180*/  FADD.FTZ R7, R139, R7 ;  /* 0x000000078b077221 */ /* 0x000fe20000010000 */
[----:B------:R-:W-:Y:S01]  /*c190*/  UIADD3 UR30, UR6, 0x180, URZ ;  /* 0x00000180061e7890 */ /* 0x000fe2000fffe03f */
[----:B------:R-:W-:Y:S01]  /*c1a0*/  UMOV UR29, 0xc0000010 ;  /* 0xc0000010001d7882 */ /* 0x000fe20000000000 */
[----:B------:R-:W-:Y:S01]  /*c1b0*/  UMOV UR31, 0x80000020 ;  /* 0x80000020001f7882 */ /* 0x000fe20000000000 */
[----:B------:R-:W-:Y:S01]  /*c1c0*/  MUFU.EX2 R14, R133 ;  /* 0x00000085000e7308 */ /* 0x000fe20000000800 */
[----:B-1----:R-:W-:-:S07]  /*c1d0*/  FADD.FTZ R7, R142, R7 ;  /* 0x000000078e077221 */ /* 0x002fce0000010000 */
[----:B------:R-:W-:Y:S08]  /*c1e0*/  MUFU.EX2 R130, R130 ;  /* 0x0000008200827308 */ /* 0x000ff00000000800 */
[----:B------:R-:W0:Y:S08]  /*c1f0*/  MUFU.EX2 R131, R131 ;  /* 0x0000008300837308 */ /* 0x000e300000000800 */
[----:B------:R-:W1:Y:S08]  /*c200*/  MUFU.EX2 R15, R134 ;  /* 0x00000086000f7308 */ /* 0x000e700000000800 */
        /* <DEDUP_REMOVED lines=38> */
[----:B------:R-:W-:Y:S01]  /*c470*/  MUFU.EX2 R79, R79 ;  /* 0x0000004f004f7308 */ /* 0x000fe20000000800 */
[----:B------:R-:W-:-:S02]  /*c480*/  WARPGROUP.DEPBAR.LE gsb0, 0x0 ;  /* 0x00008000000079c5 */ /* 0x000fc40000010000 */
[----:B------:R-:W-:-:S06]  /*c490*/  WARPGROUP.ARRIVE ;  /* 0x00000000000079c5 */ /* 0x000fcc0000000000 */
[----:B------:R-:W-:Y:S03]  /*c4a0*/  HGMMA.64x96x16.F32 R24, gdesc[UR28].tnspB, R24, gsb0 ;  /* 0x416000001c1879f0 */ /* 0x000fe60008000818 */
[----:B------:R-:W-:Y:S02]  /*c4b0*/  WARPGROUP.DEPBAR.LE gsb0, 0x0 ;  /* 0x00008000000079c5 */ /* 0x000fe40000010000 */
[----:B------:R3:W-:Y:S06]  /*c4c0*/  BAR.ARV R11, 0x100 ;  /* 0x0004000b0000751d */ /* 0x0007ec0000002000 */
[-C--:B------:R-:W-:Y:S01]  /*c4d0*/  FMUL.FTZ R24, R24, R13.reuse ;  /* 0x0000000d18187220 */ /* 0x080fe20000410000 */
[----:B------:R-:W-:Y:S01]  /*c4e0*/  FMUL.FTZ R25, R25, R13 ;  /* 0x0000000d19197220 */ /* 0x000fe20000410000 */
[----:B---3--:R-:W-:-:S02]  /*c4f0*/  IMAD.U32 R11, RZ, RZ, UR39 ;  /* 0x00000027ff0b7e24 */ /* 0x008fc4000f8e00ff */
        /* <DEDUP_REMOVED lines=26> */
[----:B---3--:R-:W-:Y:S01]  /*c6a0*/  IMAD.U32 R11, RZ, RZ, UR57 ;  /* 0x00000039ff0b7e24 */ /* 0x008fe2000f8e00ff */
[----:B0-----:R-:W-:Y:S01]  /*c6b0*/  F2FP.F16.F32.PACK_AB R13, R131, R130 ;  /* 0x00000082830d723e */ /* 0x001fe200000000ff */
[----:B------:R-:W-:Y:S01]  /*c6c0*/  UMOV UR57, UR39 ;  /* 0x0000002700397c82 */ /* 0x000fe20008000000 */
        /* <DEDUP_REMOVED lines=24> */
[C---:B0-----:R-:W-:Y:S01]  /*c850*/  F2FP.F16.F32.PACK_AB R11, R143.reuse, R142 ;  /* 0x0000008e8f0b723e */ /* 0x041fe200000000ff */
[----:B------:R-:W-:Y:S01]  /*c860*/  FADD.FTZ R143, R143, R7 ;  /* 0x000000078f8f7221 */ /* 0x000fe20000010000 */
[----:B------:R-:W-:Y:S01]  /*c870*/  FADD.FTZ R7, R132, R6 ;  /* 0x0000000684077221 */ /* 0x000fe20000010000 */
[-C--:B------:R-:W-:Y:S01]  /*c880*/  FMUL.FTZ R66, R66, R17.reuse ;  /* 0x0000001142427220 */ /* 0x080fe20000410000 */
[-C--:B------:R-:W-:Y:S01]  /*c890*/  FMUL.FTZ R67, R67, R17.reuse ;  /* 0x0000001143437220 */ /* 0x080fe20000410000 */
[----:B------:R0:W-:Y:S01]  /*c8a0*/  STSM.16.M88.4 [R2+0x24300], R8 ;  /* 0x0243000802007844 */ /* 0x0001e20000000200 */
[----:B------:R-:W-:Y:S01]  /*c8b0*/  FADD.FTZ R7, R14, R7 ;  /* 0x000000070e077221 */ /* 0x000fe20000010000 */
[----:B------:R-:W-:Y:S01]  /*c8c0*/  FADD.FTZ R143, R130, R143 ;  /* 0x0000008f828f7221 */ /* 0x000fe20000010000 */
[----:B------:R-:W-:Y:S01]  /*c8d0*/  F2FP.F16.F32.PACK_AB R14, R14, R132 ;  /* 0x000000840e0e723e */ /* 0x000fe200000000ff */
[-C--:B------:R-:W-:Y:S01]  /*c8e0*/  FMUL.FTZ R70, R70, R17.reuse ;  /* 0x0000001146467220 */ /* 0x080fe20000410000 */
[----:B------:R-:W-:Y:S01]  /*c8f0*/  FADD.FTZ R7, R120, R7 ;  /* 0x0000000778077221 */ /* 0x000fe20000010000 */
[----:B------:R-:W-:Y:S01]  /*c900*/  FADD.FTZ R6, R131, R143 ;  /* 0x0000008f83067221 */ /* 0x000fe20000010000 */
[----:B------:R-:W-:-:S03]  /*c910*/  FMUL.FTZ R71, R71, R17 ;  /* 0x0000001147477220 */ /* 0x000fc60000410000 */
[----:B-1----:R-:W-:Y:S01]  /*c920*/  FADD.FTZ R6, R15, R6 ;  /* 0x000000060f067221 */ /* 0x002fe20000010000 */
[----:B--2---:R-:W-:-:S03]  /*c930*/  F2FP.F16.F32.PACK_AB R15, R135, R15 ;  /* 0x0000000f870f723e */ /* 0x004fc600000000ff */
[----:B------:R-:W-:Y:S01]  /*c940*/  FADD.FTZ R6, R135, R6 ;  /* 0x0000000687067221 */ /* 0x000fe20000010000 */
[----:B0-----:R-:W0:Y:S01]  /*c950*/  MUFU.EX2 R8, R121 ;  /* 0x0000007900087308 */ /* 0x001e220000000800 */
[----:B------:R-:W-:Y:S07]  /*c960*/  STSM.16.M88.4 [R2+0x25b00], R12 ;  /* 0x025b000c02007844 */ /* 0x000fee0000000200 */
[----:B------:R-:W1:Y:S08]  /*c970*/  MUFU.EX2 R10, R125 ;  /* 0x0000007d000a7308 */ /* 0x000e700000000800 */
[----:B------:R-:W2:Y:S01]  /*c980*/  MUFU.EX2 R9, R122 ;  /* 0x0000007a00097308 */ /* 0x000ea20000000800 */
[C---:B0-----:R-:W-:Y:S01]  /*c990*/  FADD.FTZ R7, R8.reuse, R7 ;  /* 0x0000000708077221 */ /* 0x041fe20000010000 */
[----:B------:R-:W-:-:S03]  /*c9a0*/  F2FP.F16.F32.PACK_AB R8, R8, R120 ;  /* 0x000000780808723e */ /* 0x000fc600000000ff */
[----:B------:R-:W-:-:S03]  /*c9b0*/  FADD.FTZ R7, R124, R7 ;  /* 0x000000077c077221 */ /* 0x000fc60000010000 */
[----:B------:R-:W0:Y:S01]  /*c9c0*/  MUFU.EX2 R11, R126 ;  /* 0x0000007e000b7308 */ /* 0x000e220000000800 */
[C---:B-1----:R-:W-:Y:S01]  /*c9d0*/  FADD.FTZ R7, R10.reuse, R7 ;  /* 0x000000070a077221 */ /* 0x042fe20000010000 */
[----:B------:R-:W-:-:S03]  /*c9e0*/  F2FP.F16.F32.PACK_AB R10, R10, R124 ;  /* 0x0000007c0a0a723e */ /* 0x000fc600000000ff */
[----:B------:R-:W-:Y:S01]  /*c9f0*/  FADD.FTZ R7, R112, R7 ;  /* 0x0000000770077221 */ /* 0x000fe20000010000 */
[----:B--2---:R-:W-:Y:S01]  /*ca00*/  FADD.FTZ R6, R9, R6 ;  /* 0x0000000609067221 */ /* 0x004fe20000010000 */
[----:B------:R-:W-:-:S03]  /*ca10*/  F2FP.F16.F32.PACK_AB R9, R123, R9 ;  /* 0x000000097b09723e */ /* 0x000fc600000000ff */
[----:B------:R-:W-:Y:S01]  /*ca20*/  FADD.FTZ R18, R123, R6 ;  /* 0x000000067b127221 */ /* 0x000fe20000010000 */
[C---:B------:R-:W-:Y:S01]  /*ca30*/  FADD.FTZ R6, R20.reuse, R7 ;  /* 0x0000000714067221 */ /* 0x040fe20000010000 */
[----:B------:R-:W-:Y:S02]  /*ca40*/  F2FP.F16.F32.PACK_AB R20, R20, R112 ;  /* 0x000000701414723e */ /* 0x000fe400000000ff */
[----:B0-----:R-:W-:Y:S01]  /*ca50*/  FADD.FTZ R7, R11, R18 ;  /* 0x000000120b077221 */ /* 0x001fe20000010000 */
[----:B------:R-:W-:Y:S01]  /*ca60*/  FADD.FTZ R6, R116, R6 ;  /* 0x0000000674067221 */ /* 0x000fe20000010000 */
[C---:B------:R-:W-:Y:S02]  /*ca70*/  F2FP.F16.F32.PACK_AB R11, R127.reuse, R11 ;  /* 0x0000000b7f0b723e */ /* 0x040fe400000000ff */
[----:B------:R-:W-:Y:S01]  /*ca80*/  FADD.FTZ R7, R127, R7 ;  /* 0x000000077f077221 */ /* 0x000fe20000010000 */
[C---:B------:R-:W-:Y:S01]  /*ca90*/  FADD.FTZ R6, R22.reuse, R6 ;  /* 0x0000000616067221 */ /* 0x040fe20000010000 */
[----:B------:R-:W-:Y:S01]  /*caa0*/  F2FP.F16.F32.PACK_AB R22, R22, R116 ;  /* 0x000000741616723e */ /* 0x000fe200000000ff */
[----:B------:R0:W-:Y:S01]  /*cab0*/  STSM.16.M88.4 [R2+0x27300], R8 ;  /* 0x0273000802007844 */ /* 0x0001e20000000200 */
[----:B------:R-:W-:Y:S01]  /*cac0*/  FADD.FTZ R7, R21, R7 ;  /* 0x0000000715077221 */ /* 0x000fe20000010000 */
[----:B------:R-:W-:Y:S01]  /*cad0*/  FADD.FTZ R6, R104, R6 ;  /* 0x0000000668067221 */ /* 0x000fe20000010000 */
[----:B------:R-:W-:-:S02]  /*cae0*/  F2FP.F16.F32.PACK_AB R21, R115, R21 ;  /* 0x000000157315723e */ /* 0x000fc400000000ff */
[----:B------:R-:W-:Y:S01]  /*caf0*/  FADD.FTZ R7, R115, R7 ;  /* 0x0000000773077221 */ /* 0x000fe20000010000 */
[----:B------:R-:W-:-:S03]  /*cb00*/  FADD.FTZ R6, R105, R6 ;  /* 0x0000000669067221 */ /* 0x000fc60000010000 */
[----:B------:R-:W-:Y:S01]  /*cb10*/  FADD.FTZ R7, R23, R7 ;  /* 0x0000000717077221 */ /* 0x000fe20000010000 */
[----:B------:R-:W-:Y:S01]  /*cb20*/  FADD.FTZ R6, R108, R6 ;  /* 0x000000066c067221 */ /* 0x000fe20000010000 */
[C---:B------:R-:W-:Y:S02]  /*cb30*/  F2FP.F16.F32.PACK_AB R23, R119.reuse, R23 ;  /* 0x000000177717723e */ /* 0x040fe400000000ff */
[----:B------:R-:W-:Y:S01]  /*cb40*/  FADD.FTZ R7, R119, R7 ;  /* 0x0000000777077221 */ /* 0x000fe20000010000 */
[----:B------:R-:W-:Y:S01]  /*cb50*/  FADD.FTZ R113, R109, R6 ;  /* 0x000000066d717221 */ /* 0x000fe20000010000 */
[----:B0-----:R-:W-:Y:S02]  /*cb60*/  F2FP.F16.F32.PACK_AB R8, R105, R104 ;  /* 0x000000686908723e */ /* 0x001fe400000000ff */
        /* <DEDUP_REMOVED lines=11> */
[----:B------:R-:W-:Y:S02]  /*cc20*/  FADD.FTZ R13, R101, R18 ;  /* 0x00000012650d7221 */ /* 0x000fe40000010000 */
[----:B------:R1:W-:Y:S01]  /*cc30*/  STSM.16.M88.4 [R2+0x2a300], R8 ;  /* 0x02a3000802007844 */ /* 0x0003e20000000200 */
[----:B------:R-:W-:Y:S01]  /*cc40*/  FADD.FTZ R6, R98, R7 ;  /* 0x0000000762067221 */ /* 0x000fe20000010000 */
[----:B------:R-:W-:Y:S01]  /*cc50*/  FADD.FTZ R12, R88, R13 ;  /* 0x0000000d580c7221 */ /* 0x000fe20000010000 */
[----:B------:R-:W-:Y:S01]  /*cc60*/  MUFU.EX2 R18, R75 ;  /* 0x0000004b00127308 */ /* 0x000fe20000000800 */
[----:B0-----:R-:W-:Y:S01]  /*cc70*/  F2FP.F16.F32.PACK_AB R20, R81, R80 ;  /* 0x000000505114723e */ /* 0x001fe200000000ff */
[----:B------:R-:W-:Y:S01]  /*cc80*/  FADD.FTZ R7, R99, R6 ;  /* 0x0000000663077221 */ /* 0x000fe20000010000 */
[----:B------:R-:W-:-:S03]  /*cc90*/  FADD.FTZ R13, R89, R12 ;  /* 0x0000000c590d7221 */ /* 0x000fc60000010000 */
[----:B------:R-:W-:Y:S01]  /*cca0*/  FADD.FTZ R6, R102, R7 ;  /* 0x0000000766067221 */ /* 0x000fe20000010000 */
[----:B------:R-:W-:Y:S01]  /*ccb0*/  FADD.FTZ R12, R92, R13 ;  /* 0x0000000d5c0c7221 */ /* 0x000fe20000010000 */
[----:B------:R0:W2:Y:S02]  /*ccc0*/  MUFU.EX2 R7, R74 ;  /* 0x0000004a00077308 */ /* 0x0000a40000000800 */
[----:B------:R-:W-:Y:S01]  /*ccd0*/  FADD.FTZ R13, R103, R6 ;  /* 0x00000006670d7221 */ /* 0x000fe20000010000 */
[----:B------:R-:W-:Y:S01]  /*cce0*/  FADD.FTZ R15, R93, R12 ;  /* 0x0000000c5d0f7221 */ /* 0x000fe20000010000 */
[----:B-1----:R-:W-:Y:S02]  /*ccf0*/  F2FP.F16.F32.PACK_AB R8, R97, R96 ;  /* 0x000000606108723e */ /* 0x002fe400000000ff */
[----:B------:R-:W-:Y:S01]  /*cd00*/  FADD.FTZ R6, R90, R13 ;  /* 0x0000000d5a067221 */ /* 0x000fe20000010000 */
[----:B------:R-:W-:Y:S01]  /*cd10*/  FADD.FTZ R12, R80, R15 ;  /* 0x0000000f500c7221 */ /* 0x000fe20000010000 */
[----:B------:R1:W3:Y:S01]  /*cd20*/  MUFU.EX2 R96, R78 ;  /* 0x0000004e00607308 */ /* 0x0002e20000000800 */
[----:B------:R-:W-:Y:S01]  /*cd30*/  F2FP.F16.F32.PACK_AB R9, R99, R98 ;  /* 0x000000626309723e */ /* 0x000fe200000000ff */
[----:B------:R-:W-:Y:S01]  /*cd40*/  FADD.FTZ R13, R91, R6 ;  /* 0x000000065b0d7221 */ /* 0x000fe20000010000 */
[----:B------:R-:W-:Y:S01]  /*cd50*/  FADD.FTZ R15, R81, R12 ;  /* 0x0000000c510f7221 */ /* 0x000fe20000010000 */
[----:B------:R-:W-:-:S02]  /*cd60*/  F2FP.F16.F32.PACK_AB R10, R101, R100 ;  /* 0x00000064650a723e */ /* 0x000fc400000000ff */
[----:B------:R-:W-:Y:S01]  /*cd70*/  FADD.FTZ R6, R94, R13 ;  /* 0x0000000d5e067221 */ /* 0x000fe20000010000 */
[----:B------:R-:W-:Y:S01]  /*cd80*/  FADD.FTZ R14, R84, R15 ;  /* 0x0000000f540e7221 */ /* 0x000fe20000010000 */
[----:B------:R-:W-:Y:S02]  /*cd90*/  F2FP.F16.F32.PACK_AB R11, R103, R102 ;  /* 0x00000066670b723e */ /* 0x000fe400000000ff */
[----:B------:R-:W-:Y:S01]  /*cda0*/  FADD.FTZ R15, R95, R6 ;  /* 0x000000065f0f7221 */ /* 0x000fe20000010000 */
[----:B------:R-:W-:Y:S01]  /*cdb0*/  FADD.FTZ R21, R85, R14 ;  /* 0x0000000e55157221 */ /* 0x000fe20000010000 */
[----:B------:R-:W-:Y:S01]  /*cdc0*/  F2FP.F16.F32.PACK_AB R12, R89, R88 ;  /* 0x00000058590c723e */ /* 0x000fe200000000ff */
[----:B------:R4:W-:Y:S01]  /*cdd0*/  STSM.16.M88.4 [R2+0x2bb00], R8 ;  /* 0x02bb000802007844 */ /* 0x0009e20000000200 */
[----:B------:R-:W-:Y:S01]  /*cde0*/  FADD.FTZ R6, R82, R15 ;  /* 0x0000000f52067221 */ /* 0x000fe20000010000 */
[----:B------:R-:W-:Y:S01]  /*cdf0*/  FADD.FTZ R22, R72, R21 ;  /* 0x0000001548167221 */ /* 0x000fe20000010000 */
[----:B------:R-:W-:-:S02]  /*ce00*/  F2FP.F16.F32.PACK_AB R13, R91, R90 ;  /* 0x0000005a5b0d723e */ /* 0x000fc400000000ff */
[----:B------:R-:W-:Y:S01]  /*ce10*/  FADD.FTZ R21, R83, R6 ;  /* 0x0000000653157221 */ /* 0x000fe20000010000 */
[----:B------:R-:W-:Y:S01]  /*ce20*/  FADD.FTZ R23, R73, R22 ;  /* 0x0000001649177221 */ /* 0x000fe20000010000 */
[----:B------:R-:W-:Y:S02]  /*ce30*/  F2FP.F16.F32.PACK_AB R14, R93, R92 ;  /* 0x0000005c5d0e723e */ /* 0x000fe400000000ff */
[----:B------:R-:W-:Y:S01]  /*ce40*/  FADD.FTZ R6, R86, R21 ;  /* 0x0000001556067221 */ /* 0x000fe20000010000 */
[----:B0-----:R-:W-:Y:S01]  /*ce50*/  FADD.FTZ R74, R76, R23 ;  /* 0x000000174c4a7221 */ /* 0x001fe20000010000 */
[----:B------:R-:W-:Y:S02]  /*ce60*/  F2FP.F16.F32.PACK_AB R15, R95, R94 ;  /* 0x0000005e5f0f723e */ /* 0x000fe400000000ff */
[----:B-1----:R-:W-:Y:S01]  /*ce70*/  FADD.FTZ R78, R87, R6 ;  /* 0x00000006574e7221 */ /* 0x002fe20000010000 */
[----:B------:R-:W-:Y:S01]  /*ce80*/  F2FP.F16.F32.PACK_AB R21, R83, R82 ;  /* 0x000000525315723e */ /* 0x000fe200000000ff */
[----:B------:R-:W-:Y:S01]  /*ce90*/  FADD.FTZ R6, R77, R74 ;  /* 0x0000004a4d067221 */ /* 0x000fe20000010000 */
[----:B------:R-:W-:Y:S01]  /*cea0*/  F2FP.F16.F32.PACK_AB R22, R85, R84 ;  /* 0x000000545516723e */ /* 0x000fe200000000ff */
[----:B------:R1:W-:Y:S01]  /*ceb0*/  STSM.16.M88.4 [R2+0x2d300], R12 ;  /* 0x02d3000c02007844 */ /* 0x0003e20000000200 */
[----:B------:R-:W-:Y:S01]  /*cec0*/  F2FP.F16.F32.PACK_AB R23, R87, R86 ;  /* 0x000000565717723e */ /* 0x000fe200000000ff */
[----:B----4-:R-:W-:Y:S01]  /*ced0*/  IMAD.MOV.U32 R10, RZ, RZ, R16 ;  /* 0x000000ffff0a7224 */ /* 0x010fe200078e0010 */
[----:B------:R-:W-:Y:S01]  /*cee0*/  F2FP.F16.F32.PACK_AB R72, R73, R72 ;  /* 0x000000484948723e */ /* 0x000fe200000000ff */
[----:B------:R-:W-:Y:S01]  /*cef0*/  IMAD.MOV.U32 R9, RZ, RZ, R3 ;  /* 0x000000ffff097224 */ /* 0x000fe200078e0003 */
[----:B------:R-:W-:Y:S01]  /*cf00*/  F2FP.F16.F32.PACK_AB R74, R77, R76 ;  /* 0x0000004c4d4a723e */ /* 0x000fe200000000ff */
[----:B------:R1:W-:Y:S01]  /*cf10*/  STSM.16.M88.4 [R2+0x2eb00], R20 ;  /* 0x02eb001402007844 */ /* 0x0003e20000000200 */
[----:B--2---:R-:W-:Y:S01]  /*cf20*/  F2FP.F16.F32.PACK_AB R73, R18, R7 ;  /* 0x000000071249723e */ /* 0x004fe200000000ff */
[----:B------:R-:W-:Y:S01]  /*cf30*/  FADD.FTZ R77, R7, R78 ;  /* 0x0000004e074d7221 */ /* 0x000fe20000010000 */
[----:B---3--:R-:W-:Y:S01]  /*cf40*/  F2FP.F16.F32.PACK_AB R75, R79, R96 ;  /* 0x000000604f4b723e */ /* 0x008fe200000000ff */
[----:B------:R-:W-:-:S02]  /*cf50*/  IMAD.MOV.U32 R8, RZ, RZ, R5 ;  /* 0x000000ffff087224 */ /* 0x000fc400078e0005 */
        /* <DEDUP_REMOVED lines=8> */
[----:B0-----:R-:W0:Y:S01]  /*cfe0*/  FENCE.VIEW.ASYNC.S ;  /* 0x00000000000073c6 */ /* 0x001e220000000000 */
[----:B------:R-:W-:Y:S01]  /*cff0*/  FADD.FTZ R7, R79, R18 ;  /* 0x000000124f077221 */ /* 0x000fe20000010000 */
[----:B0-----:R-:W-:Y:S01]  /*d000*/  NOP ;  /* 0x0000000000007918 */ /* 0x001fe20000000000 */
[----:B------:R-:W-:Y:S05]  /*d010*/  @P2 BRA `(.L_x_2110) ;  /* 0xffffffc800442947 */ /* 0x000fea000383ffff */
.L_x_2101:
[----:B------:R-:W-:Y:S06]  /*d020*/  BAR.ARV 0x8, 0x200 ;  /* 0x0208000000007b1d */ /* 0x000fec0000002000 */
[----:B------:R-:W-:Y:S05]  /*d030*/  @!P0 BRA `(.L_x_2111) ;  /* 0x0000000000048947 */ /* 0x000fea0003800000 */
[----:B------:R-:W-:Y:S01]  /*d040*/  BPT.TRAP 0x1 ;  /* 0x000000040000795c */ /* 0x000fe20000300000 */
.L_x_2111:
[----:B------:R-:W-:Y:S01]  /*d050*/  ULEA UR9, UR39, UR36, 0x3 ;  /* 0x0000002427097291 */ /* 0x000fe2000f8e183f */
[----:B------:R-:W-:-:S08]  /*d060*/  SHF.L.U32 R4, R16, 0x1f, RZ ;  /* 0x0000001f10047819 */ /* 0x000fd000000006ff */
[----:B------:R3:W4:Y:S01]  /*d070*/  SYNCS.PHASECHK.TRANS64.TRYWAIT P2, [UR9+0x31c50], R4 ;  /* 0x031c5004ff0075a7 */ /* 0x0007220008040149 */
[----:B------:R-:W-:Y:S05]  /*d080*/  @!P0 BRA `(.L_x_2112) ;  /* 0x0000000000048947 */ /* 0x000fea0003800000 */
[----:B------:R-:W-:Y:S01]  /*d090*/  BPT.TRAP 0x1 ;  /* 0x000000040000795c */ /* 0x000fe20000300000 */
.L_x_2112:
[----:B----4-:R-:W-:Y:S05]  /*d0a0*/  @P2 BRA `(.L_x_2113) ;  /* 0x0000000000082947 */ /* 0x010fea0003800000 */
[----:B------:R-:W4:Y:S02]  /*d0b0*/  SYNCS.PHASECHK.TRANS64.TRYWAIT P0, [UR9+0x31c50], R4 ;  /* 0x031c5004ff0075a7 */ /* 0x000f240008000149 */
[----:B----4-:R-:W-:Y:S05]  /*d0c0*/  @!P0 BRA `(.L_x_2114) ;  /* 0x000000a000f88947 */ /* 0x010fea0003800000 */
.L_x_2113:
[----:B------:R-:W-:Y:S01]  /*d0d0*/  UIADD3 UR36, UR36, 0x200, URZ ;  /* 0x0000020024247890 */ /* 0x000fe2000fffe03f */
[----:B012---:R-:W2:Y:S01]  /*d0e0*/  LDL.LU R14, [R1+0x24] ;  /* 0x00002400010e7983 */ /* 0x007ea20000300800 */
[----:B------:R-:W-:Y:S01]  /*d0f0*/  ULOP3.LUT UR37, UR37, 0x10000, URZ, 0xfc, !UPT ;  /* 0x0001000025257892 */ /* 0x000fe2000f8efc3f */
[----:B------:R-:W-:Y:S01]  /*d100*/  WARPGROUP.ARRIVE ;  /* 0x00000000000079c5 */ /* 0x000fe20000000000 */
[----:B------:R-:W-:Y:S01]  /*d110*/  USHF.R.U32.HI UR36, URZ, 0x4, UR36 ;  /* 0x000000043f247899 */ /* 0x000fe20008011624 */
[----:B----4-:R-:W0:Y:S01]  /*d120*/  SHFL.BFLY PT, R9, R6, 0x2, 0x1f ;  /* 0x0c401f0006097f89 */ /* 0x010e2200000e0000 */
[----:B------:R-:W-:Y:S01]  /*d130*/  UMOV UR5, 0xc0000010 ;  /* 0xc000001000057882 */ /* 0x000fe20000000000 */
[----:B------:R-:W-:Y:S01]  /*d140*/  UMOV UR7, 0x80000020 ;  /* 0x8000002000077882 */ /* 0x000fe20000000000 */
[----:B------:R-:W-:Y:S01]  /*d150*/  ULOP3.LUT UR36, UR36, 0x3fff, URZ, 0xc0, !UPT ;  /* 0x00003fff24247892 */ /* 0x000fe2000f8ec03f */
[----:B---3--:R-:W1:Y:S01]  /*d160*/  SHFL.BFLY PT, R4, R7, 0x2, 0x1f ;  /* 0x0c401f0007047f89 */ /* 0x008e6200000e0000 */
[----:B------:R-:W-:Y:S01]  /*d170*/  UMOV UR4, UR37 ;  /* 0x0000002500047c82 */ /* 0x000fe20008000000 */
[----:B------:R-:W-:Y:S01]  /*d180*/  IMAD.MOV.U32 R10, RZ, RZ, RZ ;  /* 0x000000ffff0a7224 */ /* 0x000fe200078e00ff */
[----:B------:R-:W-:Y:S01]  /*d190*/  ULOP3.LUT UR8, UR36, 0x2400000, URZ, 0xfc, !UPT ;  /* 0x0240000024087892 */ /* 0x000fe2000f8efc3f */
[----:B------:R-:W-:-:S02]  /*d1a0*/  IMAD.MOV.U32 R72, RZ, RZ, -0x800000 ;  /* 0xff800000ff487424 */ /* 0x000fc400078e00ff */
[----:B------:R-:W-:Y:S01]  /*d1b0*/  IMAD.MOV.U32 R73, RZ, RZ, -0x800000 ;  /* 0xff800000ff497424 */ /* 0x000fe200078e00ff */
[----:B------:R-:W-:Y:S02]  /*d1c0*/  UIMAD UR8, UR39, 0x6c0, UR8 ;  /* 0x000006c0270878a4 */ /* 0x000fe4000f8e0208 */
[----:B------:R-:W-:-:S04]  /*d1d0*/  UIADD3 UR39, UR39, 0x1, URZ ;  /* 0x0000000127277890 */ /* 0x000fc8000fffe03f */
[----:B------:R-:W-:Y:S01]  /*d1e0*/  UISETP.NE.AND UP0, UPT, UR39, 0x2, UPT ;  /* 0x000000022700788c */ /* 0x000fe2000bf05270 */
[----:B------:R-:W-:Y:S02]  /*d1f0*/  UMOV UR6, UR8 ;  /* 0x0000000800067c82 */ /* 0x000fe40008000000 */
[----:B------:R-:W-:Y:S01]  /*d200*/  HGMMA.64x96x16.F32 R24, gdesc[UR4].tnspB, R24, gsb0 ;  /* 0x41600000041879f0 */ /* 0x000fe20008000818 */
[----:B------:R-:W-:Y:S02]  /*d210*/  UIADD3 UR4, UR37, 0x180, URZ ;  /* 0x0000018025047890 */ /* 0x000fe4000fffe03f */
[----:B------:R-:W-:Y:S01]  /*d220*/  UIADD3 UR6, UR8, 0x40, URZ ;  /* 0x0000004008067890 */ /* 0x000fe2000fffe03f */
[----:B0-----:R-:W-:Y:S01]  /*d230*/  FADD.FTZ R9, R9, R6 ;  /* 0x0000000609097221 */ /* 0x001fe20000010000 */
[----:B------:R-:W-:Y:S01]  /*d240*/  UMOV UR5, 0xc0000010 ;  /* 0xc000001000057882 */ /* 0x000fe20000000000 */
[----:B------:R-:W-:Y:S01]  /*d250*/  UMOV UR7, 0x80000020 ;  /* 0x8000002000077882 */ /* 0x000fe20000000000 */
[----:B-1----:R-:W-:Y:S01]  /*d260*/  FADD.FTZ R8, R4, R7 ;  /* 0x0000000704087221 */ /* 0x002fe20000010000 */
[----:B------:R-:W-:Y:S01]  /*d270*/  IMAD.U32 R6, RZ, RZ, UR9 ;  /* 0x00000009ff067e24 */ /* 0x000fe2000f8e00ff */
[----:B------:R-:W0:Y:S01]  /*d280*/  SHFL.BFLY PT, R4, R9, 0x1, 0x1f ;  /* 0x0c201f0009047f89 */ /* 0x000e2200000e0000 */
[----:B------:R-:W-:-:S03]  /*d290*/  USEL UR39, UR39, URZ, UP0 ;  /* 0x0000003f27277287 */ /* 0x000fc60008000000 */
[----:B------:R-:W1:Y:S01]  /*d2a0*/  SHFL.BFLY PT, R11, R8, 0x1, 0x1f ;  /* 0x0c201f00080b7f89 */ /* 0x000e6200000e0000 */
[----:B0-----:R-:W-:Y:S01]  /*d2b0*/  FADD.FTZ R12, R9, R4 ;  /* 0x00000004090c7221 */ /* 0x001fe20000010000 */
[----:B------:R-:W-:Y:S02]  /*d2c0*/  IMAD.MOV.U32 R4, RZ, RZ, RZ ;  /* 0x000000ffff047224 */ /* 0x000fe400078e00ff */
[----:B-1----:R-:W-:Y:S02]  /*d2d0*/  FADD.FTZ R13, R8, R11 ;  /* 0x0000000b080d7221 */ /* 0x002fe40000010000 */
[----:B------:R-:W-:Y:S01]  /*d2e0*/  FSETP.NE.FTZ.AND P0, PT, R12, RZ, PT ;  /* 0x000000ff0c00720b */ /* 0x000fe20003f15000 */
[----:B------:R-:W-:Y:S02]  /*d2f0*/  @!P1 VIADD R8, R6, 0x31c60 ;  /* 0x00031c6006089836 */ /* 0x000fe40000000000 */
[----:B------:R-:W-:-:S03]  /*d300*/  FSETP.NE.FTZ.AND P2, PT, R13, RZ, PT ;  /* 0x000000ff0d00720b */ /* 0x000fc60003f55000 */
[----:B------:R-:W-:-:S07]  /*d310*/  @!P1 PRMT R8, RZ, 0x654, R8 ;  /* 0x00000654ff089816 */ /* 0x000fce0000000008 */
[----:B------:R-:W0:Y:S01]  /*d320*/  @P0 MUFU.LG2 R7, R12 ;  /* 0x0000000c00070308 */ /* 0x000e220000000c00 */
[C---:B------:R-:W-:Y:S02]  /*d330*/  @P0 FMUL.FTZ R6, R0.reuse, 0.69314718246459960938 ;  /* 0x3f31721800060820 */ /* 0x040fe40000410000 */
[----:B------:R-:W-:-:S05]  /*d340*/  @P2 FMUL.FTZ R9, R0, 0.69314718246459960938 ;  /* 0x3f31721800092820 */ /* 0x000fca0000410000 */
[----:B------:R-:W1:Y:S08]  /*d350*/  @P2 MUFU.LG2 R11, R13 ;  /* 0x0000000d000b2308 */ /* 0x000e700000000c00 */
[----:B------:R-:W3:Y:S01]  /*d360*/  @P0 MUFU.RCP R4, R12 ;  /* 0x0000000c00040308 */ /* 0x000ee20000001000 */
        /* <DEDUP_REMOVED lines=20> */
[----:B--2---:R-:W-:-:S05]  /*d4b0*/  VIADD R14, R14, 0x1 ;  /* 0x000000010e0e7836 */ /* 0x004fca0000000000 */
        /* <DEDUP_REMOVED lines=39> */
[----:B------:R-:W-:-:S06]  /*d730*/  USEL UR4, URZ, 0x1, UP0 ;  /* 0x000000013f047887 */ /* 0x000fcc0008000000 */
[----:B------:R-:W-:Y:S01]  /*d740*/  LOP3.LUT R16, R16, UR4, RZ, 0x3c, !PT ;  /* 0x0000000410107c12 */ /* 0x000fe2000f8e3cff */
        /* <DEDUP_REMOVED lines=50> */
.L_x_2084:
[----:B------:R-:W0:Y:S08]  /*da70*/  S2UR UR4, SR_CgaCtaId ;  /* 0x00000000000479c3 */ /* 0x000e300000008800 */
[----:B------:R-:W-:Y:S06]  /*da80*/  BAR.SYNC.DEFER_BLOCKING 0x5, 0x200 ;  /* 0x0148000000007b1d */ /* 0x000fec0000010000 */
[----:B------:R-:W-:Y:S01]  /*da90*/  UMOV UR36, 0x400 ;  /* 0x0000040000247882 */ /* 0x000fe20000000000 */
[----:B------:R-:W-:Y:S01]  /*daa0*/  BSSY B0, `(.L_x_2115) ;  /* 0x0000288000007945 */ /* 0x000fe20003800000 */
[----:B0-----:R-:W-:-:S09]  /*dab0*/  ULEA UR36, UR4, UR36, 0x18 ;  /* 0x0000002404247291 */ /* 0x001fd2000f8ec03f */
[----:B------:R-:W0:Y:S01]  /*dac0*/  LDS.128 R4, [UR36+0x31cd0] ;  /* 0x031cd024ff047984 */ /* 0x000e220008000c00 */
[----:B------:R-:W-:Y:S06]  /*dad0*/  BAR.ARV 0x4, 0x200 ;  /* 0x0108000000007b1d */ /* 0x000fec0000002000 */
[----:B------:R-:W-:Y:S05]  /*dae0*/  @P0 BRA `(.L_x_2116) ;  /* 0x0000001c00700947 */ /* 0x000fea0003800000 */
[----:B------:R-:W2:Y:S01]  /*daf0*/  LDL R0, [R1+0x44] ;  /* 0x0000440001007983 */ /* 0x000ea20000100800 */
[----:B------:R-:W1:Y:S03]  /*db00*/  S2UR UR6, SR_SWINHI ;  /* 0x00000000000679c3 */ /* 0x000e660000002f00 */
[----:B------:R-:W3:Y:S05]  /*db10*/  LDL R84, [R1+0x18] ;  /* 0x0000180001547983 */ /* 0x000eea0000100800 */
[----:B------:R-:W4:Y:S01]  /*db20*/  LDC.64 R80, c[0x0][0xc00] ;  /* 0x00030000ff507b82 */ /* 0x000f220000000a00 */
[----:B------:R-:W-:Y:S01]  /*db30*/  UMOV UR4, UR36 ;  /* 0x0000002400047c82 */ /* 0x000fe20008000000 */
[----:B-1----:R-:W-:Y:S01]  /*db40*/  UMOV UR5, UR6 ;  /* 0x0000000600057c82 */ /* 0x002fe20008000000 */
[----:B------:R-:W-:-:S02]  /*db50*/  IMAD.U32 R78, RZ, RZ, UR4 ;  /* 0x00000004ff4e7e24 */ /* 0x000fc4000f8e00ff */
[----:B------:R-:W-:Y:S01]  /*db60*/  IMAD.U32 R79, RZ, RZ, UR5 ;  /* 0x00000005ff4f7e24 */ /* 0x000fe2000f8e00ff */
[----:B------:R-:W-:Y:S01]  /*db70*/  F2FP.F16.F32.PACK_AB R26, R45, R44 ;  /* 0x0000002c2d1a723e */ /* 0x000fe200000000ff */
[C---:B------:R-:W-:Y:S01]  /*db80*/  IMAD.SHL.U32 R83, R149.reuse, 0x4, RZ ;  /* 0x0000000495537824 */ /* 0x040fe200078e00ff */
[----:B------:R-:W-:Y:S01]  /*db90*/  SHF.L.U64.HI R82, R149, 0x2, R154 ;  /* 0x0000000295527819 */ /* 0x000fe2000001029a */
[----:B------:R-:W-:Y:S01]  /*dba0*/  ULDC.64 UR4, c[0x0][0xc08] ;  /* 0x0003020000047ab9 */ /* 0x000fe20000000a00 */
[----:B------:R-:W-:Y:S01]  /*dbb0*/  BAR.SYNC.DEFER_BLOCKING 0x1, 0x180 ;  /* 0x0046000000007b1d */ /* 0x000fe20000010000 */
[----:B--2---:R-:W-:-:S03]  /*dbc0*/  IMAD.WIDE R8, R0, 0x2, R78 ;  /* 0x0000000200087825 */ /* 0x004fc600078e024e */
[C---:B------:R-:W-:Y:S02]  /*dbd0*/  IADD3 R11, P1, R8.reuse, 0x6000, RZ ;  /* 0x00006000080b7810 */ /* 0x040fe40007f3e0ff */
[C---:B------:R-:W-:Y:S02]  /*dbe0*/  LOP3.LUT R3, R8.reuse, 0x180, RZ, 0xc0, !PT ;  /* 0x0000018008037812 */ /* 0x040fe400078ec0ff */
[----:B------:R-:W-:Y:S02]  /*dbf0*/  IADD3 R10, P0, R8, 0x6020, RZ ;  /* 0x00006020080a7810 */ /* 0x000fe40007f1e0ff */
[----:B------:R-:W-:Y:S02]  /*dc00*/  LOP3.LUT R0, R11, 0x180, RZ, 0xc0, !PT ;  /* 0x000001800b007812 */ /* 0x000fe400078ec0ff */
[----:B------:R-:W-:Y:S02]  /*dc10*/  SHF.R.U64 R3, R3, 0x3, RZ ;  /* 0x0000000303037819 */ /* 0x000fe400000012ff */
[----:B0-----:R-:W-:-:S02]  /*dc20*/  LOP3.LUT R4, R10, 0x180, RZ, 0xc0, !PT ;  /* 0x000001800a047812 */ /* 0x001fc400078ec0ff */
[----:B------:R-:W-:Y:S02]  /*dc30*/  SHF.R.U64 R0, R0, 0x3, RZ ;  /* 0x0000000300007819 */ /* 0x000fe400000012ff */
[C---:B------:R-:W-:Y:S02]  /*dc40*/  IADD3 R27, P2, R8.reuse, 0x3020, RZ ;  /* 0x00003020081b7810 */ /* 0x040fe40007f5e0ff */
[C---:B------:R-:W-:Y:S02]  /*dc50*/  IADD3 R18, P3, R8.reuse, 0x3000, RZ ;  /* 0x0000300008127810 */ /* 0x040fe40007f7e0ff */
[----:B------:R-:W-:Y:S02]  /*dc60*/  IADD3 R17, P4, R8, 0x20, RZ ;  /* 0x0000002008117810 */ /* 0x000fe40007f9e0ff */
[----:B------:R-:W-:Y:S02]  /*dc70*/  LOP3.LUT R8, R3, R8, RZ, 0x3c, !PT ;  /* 0x0000000803087212 */ /* 0x000fe400078e3cff */
[----:B------:R-:W-:-:S02]  /*dc80*/  SHF.R.U64 R3, R4, 0x3, RZ ;  /* 0x0000000304037819 */ /* 0x000fc400000012ff */
[----:B------:R-:W-:Y:S02]  /*dc90*/  LOP3.LUT R12, R0, R11, RZ, 0x3c, !PT ;  /* 0x0000000b000c7212 */ /* 0x000fe400078e3cff */
[----:B------:R-:W-:Y:S02]  /*dca0*/  LOP3.LUT R0, R17, 0x180, RZ, 0xc0, !PT ;  /* 0x0000018011007812 */ /* 0x000fe400078ec0ff */
[----:B------:R-:W-:Y:S02]  /*dcb0*/  LOP3.LUT R22, R3, R10, RZ, 0x3c, !PT ;  /* 0x0000000a03167212 */ /* 0x000fe400078e3cff */
[----:B------:R-:W-:Y:S02]  /*dcc0*/  LOP3.LUT R3, R18, 0x180, RZ, 0xc0, !PT ;  /* 0x0000018012037812 */ /* 0x000fe400078ec0ff */
[----:B------:R-:W-:Y:S02]  /*dcd0*/  SHF.R.U64 R0, R0, 0x3, RZ ;  /* 0x0000000300007819 */ /* 0x000fe400000012ff */
[----:B------:R-:W-:Y:S01]  /*dce0*/  LOP3.LUT R14, R27, 0x180, RZ, 0xc0, !PT ;  /* 0x000001801b0e7812 */ /* 0x000fe200078ec0ff */
[--C-:B------:R-:W-:Y:S01]  /*dcf0*/  IMAD.X R23, RZ, RZ, R9.reuse, P0 ;  /* 0x000000ffff177224 */ /* 0x100fe200000e0609 */
[----:B------:R-:W-:Y:S01]  /*dd00*/  SHF.R.U64 R3, R3, 0x3, RZ ;  /* 0x0000000303037819 */ /* 0x000fe200000012ff */
[--C-:B------:R-:W-:Y:S01]  /*dd10*/  IMAD.X R21, RZ, RZ, R9.reuse, P4 ;  /* 0x000000ffff157224 */ /* 0x100fe200020e0609 */
[----:B------:R-:W-:Y:S01]  /*dd20*/  LOP3.LUT R20, R0, R17, RZ, 0x3c, !PT ;  /* 0x0000001100147212 */ /* 0x000fe200078e3cff */
[--C-:B------:R-:W-:Y:S01]  /*dd30*/  IMAD.X R13, RZ, RZ, R9.reuse, P1 ;  /* 0x000000ffff0d7224 */ /* 0x100fe200008e0609 */
[----:B------:R-:W-:Y:S01]  /*dd40*/  SHF.R.U64 R14, R14, 0x3, RZ ;  /* 0x000000030e0e7819 */ /* 0x000fe200000012ff */
[--C-:B------:R-:W-:Y:S01]  /*dd50*/  IMAD.X R15, RZ, RZ, R9.reuse, P2 ;  /* 0x000000ffff0f7224 */ /* 0x100fe200010e0609 */
[----:B------:R-:W-:Y:S01]  /*dd60*/  MOV R4, R8 ;  /* 0x0000000800047202 */ /* 0x000fe20000000f00 */
[----:B------:R-:W-:Y:S01]  /*dd70*/  IMAD.X R25, RZ, RZ, R9, P3 ;  /* 0x000000ffff197224 */ /* 0x000fe200018e0609 */
[----:B------:R-:W-:-:S02]  /*dd80*/  F2FP.F16.F32.PACK_AB R8, R75, R74 ;  /* 0x0000004a4b08723e */ /* 0x000fc400000000ff */
[----:B------:R-:W-:Y:S02]  /*dd90*/  F2FP.F16.F32.PACK_AB R9, R77, R76 ;  /* 0x0000004c4d09723e */ /* 0x000fe400000000ff */
[----:B------:R-:W-:Y:S02]  /*dda0*/  F2FP.F16.F32.PACK_AB R10, R29, R28 ;  /* 0x0000001c1d0a723e */ /* 0x000fe400000000ff */
[----:B------:R-:W-:Y:S02]  /*ddb0*/  F2FP.F16.F32.PACK_AB R11, R31, R30 ;  /* 0x0000001e1f0b723e */ /* 0x000fe400000000ff */
[----:B------:R-:W-:Y:S02]  /*ddc0*/  LOP3.LUT R24, R3, R18, RZ, 0x3c, !PT ;  /* 0x0000001203187212 */ /* 0x000fe400078e3cff */
[----:B------:R-:W-:Y:S02]  /*ddd0*/  MOV R0, R22 ;  /* 0x0000001600007202 */ /* 0x000fe40000000f00 */
[----:B------:R-:W-:-:S02]  /*dde0*/  MOV R18, R20 ;  /* 0x0000001400127202 */ /* 0x000fc40000000f00 */
[----:B------:R-:W-:Y:S02]  /*ddf0*/  LOP3.LUT R14, R14, R27, RZ, 0x3c, !PT ;  /* 0x0000001b0e0e7212 */ /* 0x000fe400078e3cff */
[----:B------:R-:W-:Y:S02]  /*de00*/  F2FP.F16.F32.PACK_AB R20, R33, R32 ;  /* 0x000000202114723e */ /* 0x000fe400000000ff */
[----:B------:R-:W-:Y:S02]  /*de10*/  F2FP.F16.F32.PACK_AB R21, R35, R34 ;  /* 0x000000222315723e */ /* 0x000fe400000000ff */
[----:B------:R-:W-:Y:S02]  /*de20*/  F2FP.F16.F32.PACK_AB R22, R37, R36 ;  /* 0x000000242516723e */ /* 0x000fe400000000ff */
[----:B------:R-:W-:Y:S01]  /*de30*/  F2FP.F16.F32.PACK_AB R23, R39, R38 ;  /* 0x000000262717723e */ /* 0x000fe200000000ff */
[----:B------:R0:W-:Y:S01]  /*de40*/  STSM.16.M88.4 [R4], R8 ;  /* 0x0000000804007844 */ /* 0x0001e20000000200 */
[----:B------:R-:W-:-:S02]  /*de50*/  MOV R3, R24 ;  /* 0x0000001800037202 */ /* 0x000fc40000000f00 */
[----:B------:R-:W-:Y:S02]  /*de60*/  F2FP.F16.F32.PACK_AB R24, R41, R40 ;  /* 0x000000282918723e */ /* 0x000fe400000000ff */
[----:B------:R-:W-:Y:S02]  /*de70*/  F2FP.F16.F32.PACK_AB R25, R43, R42 ;  /* 0x0000002a2b19723e */ /* 0x000fe400000000ff */
[----:B------:R-:W-:Y:S01]  /*de80*/  F2FP.F16.F32.PACK_AB R27, R47, R46 ;  /* 0x0000002e2f1b723e */ /* 0x000fe200000000ff */
[----:B------:R1:W-:Y:S01]  /*de90*/  STSM.16.M88.4 [R18], R20 ;  /* 0x0000001412007844 */ /* 0x0003e20000000200 */
[----:B------:R-:W-:Y:S02]  /*dea0*/  MOV R17, R14 ;  /* 0x0000000e00117202 */ /* 0x000fe40000000f00 */
[----:B------:R-:W-:Y:S02]  /*deb0*/  F2FP.F16.F32.PACK_AB R14, R61, R60 ;  /* 0x0000003c3d0e723e */ /* 0x000fe400000000ff */
[----:B------:R-:W-:-:S02]  /*dec0*/  F2FP.F16.F32.PACK_AB R15, R63, R62 ;  /* 0x0000003e3f0f723e */ /* 0x000fc400000000ff */
[----:B0-----:R-:W-:Y:S02]  /*ded0*/  MOV R4, R12 ;  /* 0x0000000c00047202 */ /* 0x001fe40000000f00 */
[----:B------:R-:W-:Y:S02]  /*dee0*/  F2FP.F16.F32.PACK_AB R8, R49, R48 ;  /* 0x000000303108723e */ /* 0x000fe400000000ff */
[----:B------:R-:W-:Y:S02]  /*def0*/  F2FP.F16.F32.PACK_AB R9, R51, R50 ;  /* 0x000000323309723e */ /* 0x000fe400000000ff */
[----:B------:R-:W-:Y:S02]  /*df00*/  F2FP.F16.F32.PACK_AB R10, R53, R52 ;  /* 0x00000034350a723e */ /* 0x000fe400000000ff */
[----:B------:R-:W-:Y:S02]  /*df10*/  F2FP.F16.F32.PACK_AB R11, R55, R54 ;  /* 0x00000036370b723e */ /* 0x000fe400000000ff */
[----:B------:R-:W-:-:S02]  /*df20*/  F2FP.F16.F32.PACK_AB R12, R57, R56 ;  /* 0x00000038390c723e */ /* 0x000fc400000000ff */
[----:B------:R-:W-:Y:S02]  /*df30*/  F2FP.F16.F32.PACK_AB R13, R59, R58 ;  /* 0x0000003a3b0d723e */ /* 0x000fe400000000ff */
[----:B-1----:R-:W-:Y:S02]  /*df40*/  F2FP.F16.F32.PACK_AB R20, R65, R64 ;  /* 0x000000404114723e */ /* 0x002fe400000000ff */
[----:B------:R-:W-:Y:S02]  /*df50*/  F2FP.F16.F32.PACK_AB R21, R67, R66 ;  /* 0x000000424315723e */ /* 0x000fe400000000ff */
[----:B------:R-:W-:Y:S02]  /*df60*/  F2FP.F16.F32.PACK_AB R22, R69, R68 ;  /* 0x000000444516723e */ /* 0x000fe400000000ff */
[----:B------:R-:W-:Y:S01]  /*df70*/  F2FP.F16.F32.PACK_AB R23, R71, R70 ;  /* 0x000000464717723e */ /* 0x000fe200000000ff */
[----:B------:R0:W-:Y:S04]  /*df80*/  STSM.16.M88.4 [R3], R24 ;  /* 0x0000001803007844 */ /* 0x0001e80000000200 */
[----:B------:R1:W-:Y:S04]  /*df90*/  STSM.16.M88.4 [R17], R8 ;  /* 0x0000000811007844 */ /* 0x0003e80000000200 */
[----:B------:R-:W-:Y:S04]  /*dfa0*/  STSM.16.M88.4 [R4], R12 ;  /* 0x0000000c04007844 */ /* 0x000fe80000000200 */
[----:B------:R2:W-:Y:S01]  /*dfb0*/  STSM.16.M88.4 [R0], R20 ;  /* 0x0000001400007844 */ /* 0x0005e20000000200 */
[----:B----4-:R-:W-:-:S04]  /*dfc0*/  ISETP.NE.U32.AND P0, PT, R80, RZ, PT ;  /* 0x000000ff5000720c */ /* 0x010fc80003f05070 */
[----:B------:R-:W-:Y:S01]  /*dfd0*/  ISETP.NE.AND.EX P0, PT, R81, RZ, PT, P0 ;  /* 0x000000ff5100720c */ /* 0x000fe20003f05300 */
[----:B------:R-:W-:Y:S01]  /*dfe0*/  BAR.SYNC.DEFER_BLOCKING 0x1, 0x180 ;  /* 0x0046000000007b1d */ /* 0x000fe20000010000 */
[----:B0-----:R-:W-:Y:S01]  /*dff0*/  IADD3 R24, P1, R83, R80, RZ ;  /* 0x0000005053187210 */ /* 0x001fe20007f3e0ff */
[----:B------:R-:W-:-:S04]  /*e000*/  IMAD.MOV.U32 R3, RZ, RZ, RZ ;  /* 0x000000ffff037224 */ /* 0x000fc800078e00ff */
[----:B------:R-:W-:Y:S02]  /*e010*/  IMAD.X R25, R82, 0x1, R81, P1 ;  /* 0x0000000152197824 */ /* 0x000fe400008e0651 */
[----:B-1----:R-:W0:Y:S08]  /*e020*/  LDC R9, c[0x0][0xad4] ;  /* 0x0002b500ff097b82 */ /* 0x002e300000000800 */
[----:B--2---:R-:W1:Y:S01]  /*e030*/  LDC R0, c[0x0][0xbe8] ;  /* 0x0002fa00ff007b82 */ /* 0x004e620000000800 */
[----:B------:R-:W-:-:S07]  /*e040*/  IMAD.MOV.U32 R18, RZ, RZ, 0x9b8 ;  /* 0x000009b8ff127424 */ /* 0x000fce00078e00ff */
[----:B------:R-:W2:Y:S01]  /*e050*/  LDC.64 R14, c[0x0][0xba8] ;  /* 0x0002ea00ff0e7b82 */ /* 0x000ea20000000a00 */
[----:B------:R-:W4:Y:S01]  /*e060*/  @P0 LDG.E R3, desc[UR58][R24.64] ;  /* 0x0000003a18030981 */ /* 0x000f22000c1e1900 */
[----:B------:R-:W-:-:S04]  /*e070*/  ISETP.NE.U32.AND P1, PT, RZ, UR4, PT ;  /* 0x00000004ff007c0c */ /* 0x000fc8000bf25070 */
[----:B------:R-:W-:-:S13]  /*e080*/  ISETP.NE.AND.EX P1, PT, RZ, UR5, PT, P1 ;  /* 0x00000005ff007c0c */ /* 0x000fda000bf25310 */
[----:B------:R-:W-:-:S04]  /*e090*/  @P1 IADD3 R26, P2, R83, UR4, RZ ;  /* 0x00000004531a1c10 */ /* 0x000fc8000ff5e0ff */
[----:B------:R-:W-:Y:S02]  /*e0a0*/  @P1 IADD3.X R27, R82, UR5, RZ, P2, !PT ;  /* 0x00000005521b1c10 */ /* 0x000fe400097fe4ff */
[----:B------:R-:W-:-:S04]  /*e0b0*/  ISETP.NE.AND P2, PT, R152, RZ, PT ;  /* 0x000000ff9800720c */ /* 0x000fc80003f45270 */
[----:B0-----:R-:W-:-:S04]  /*e0c0*/  SEL R9, R152, R9, P2 ;  /* 0x0000000998097207 */ /* 0x001fc80001000000 */
[----:B------:R-:W-:Y:S02]  /*e0d0*/  ISETP.GT.AND P3, PT, R9, 0x1, PT ;  /* 0x000000010900780c */ /* 0x000fe40003f64270 */
[----:B-1----:R-:W-:Y:S02]  /*e0e0*/  ISETP.NE.AND P4, PT, R0, 0x1, PT ;  /* 0x000000010000780c */ /* 0x002fe40003f85270 */
[----:B------:R-:W-:-:S04]  /*e0f0*/  SEL R18, R18, 0x978, P3 ;  /* 0x0000097812127807 */ /* 0x000fc80001800000 */
[----:B------:R-:W0:Y:S01]  /*e100*/  LDC.64 R8, c[0x0][R18+0x220] ;  /* 0x0000880012087b82 */ /* 0x000e220000000a00 */
[----:B------:R-:W-:-:S07]  /*e110*/  ISETP.NE.U32.AND P2, PT, R80, RZ, PT ;  /* 0x000000ff5000720c */ /* 0x000fce0003f45070 */
[----:B------:R-:W1:Y:S01]  /*e120*/  LDC.64 R12, c[0x0][R18+0x218] ;  /* 0x00008600120c7b82 */ /* 0x000e620000000a00 */
[----:B------:R-:W-:-:S07]  /*e130*/  ISETP.NE.AND.EX P2, PT, R81, RZ, PT, P2 ;  /* 0x000000ff5100720c */ /* 0x000fce0003f45320 */
[----:B------:R-:W4:Y:S01]  /*e140*/  @P4 LDC R22, c[0x0][0xbec] ;  /* 0x0002fb00ff164b82 */ /* 0x000f220000000800 */
[----:B------:R-:W-:-:S07]  /*e150*/  SEL R149, R149, RZ, !P2 ;  /* 0x000000ff95957207 */ /* 0x000fce0005000000 */
[----:B------:R-:W4:Y:S01]  /*e160*/  @P4 LDC R85, c[0x0][0xbf0] ;  /* 0x0002fc00ff554b82 */ /* 0x000f220000000800 */
[----:B------:R-:W-:Y:S01]  /*e170*/  SEL R21, R154, RZ, !P2 ;  /* 0x000000ff9a157207 */ /* 0x000fe20005000000 */
[----:B0-----:R-:W-:-:S06]  /*e180*/  IMAD R4, R9, R149, RZ ;  /* 0x0000009509047224 */ /* 0x001fcc00078e02ff */
[----:B------:R-:W0:Y:S01]  /*e190*/  LDC.64 R10, c[0x0][R18+0x228] ;  /* 0x00008a00120a7b82 */ /* 0x000e220000000a00 */
[----:B------:R-:W-:Y:S01]  /*e1a0*/  ULDC UR4, c[0x0][0xa88] ;  /* 0x0002a20000047ab9 */ /* 0x000fe20000000800 */
[----:B------:R-:W-:Y:S02]  /*e1b0*/  IMAD R83, R8, R21, R4 ;  /* 0x0000001508537224 */ /* 0x000fe400078e0204 */
[-C--:B-1----:R-:W-:Y:S02]  /*e1c0*/  IMAD R81, R13, R151.reuse, RZ ;  /* 0x000000970d517224 */ /* 0x082fe400078e02ff */
[----:B------:R-:W-:Y:S02]  /*e1d0*/  IMAD.WIDE.U32 R12, R12, R151, RZ ;  /* 0x000000970c0c7225 */ /* 0x000fe400078e00ff */
[----:B--2---:R-:W1:Y:S02]  /*e1e0*/  @!P3 LDC R14, c[0x0][0xb50] ;  /* 0x0002d400ff0ebb82 */ /* 0x004e640000000800 */
[----:B------:R-:W-:-:S04]  /*e1f0*/  IMAD.WIDE.U32 R20, R8, R149, RZ ;  /* 0x0000009508147225 */ /* 0x000fc800078e00ff */
[----:B------:R-:W-:Y:S02]  /*e200*/  IMAD.U32 R17, RZ, RZ, UR4 ;  /* 0x00000004ff117e24 */ /* 0x000fe4000f8e00ff */
[----:B------:R-:W-:Y:S01]  /*e210*/  IMAD.IADD R23, R148, 0x1, R144 ;  /* 0x0000000194177824 */ /* 0x000fe200078e0290 */
[----:B------:R2:W1:Y:S01]  /*e220*/  LDC.64 R8, c[0x0][R18+0x210] ;  /* 0x0000840012087b82 */ /* 0x0004620000000a00 */
[----:B------:R-:W-:Y:S02]  /*e230*/  IMAD.IADD R81, R13, 0x1, R81 ;  /* 0x000000010d517824 */ /* 0x000fe400078e0251 */
[----:B------:R3:W5:Y:S01]  /*e240*/  @P1 LDG.E R17, desc[UR58][R26.64] ;  /* 0x0000003a1a111981 */ /* 0x000762000c1e1900 */
[----:B------:R-:W-:Y:S02]  /*e250*/  IMAD.MOV.U32 R13, RZ, RZ, R23 ;  /* 0x000000ffff0d7224 */ /* 0x000fe400078e0017 */
[----:B------:R-:W-:Y:S02]  /*e260*/  IMAD.IADD R83, R21, 0x1, R83 ;  /* 0x0000000115537824 */ /* 0x000fe400078e0253 */
[----:B------:R-:W1:Y:S01]  /*e270*/  @!P3 LDC R15, c[0x0][0xb54] ;  /* 0x0002d500ff0fbb82 */ /* 0x000e620000000800 */
[----:B---3--:R-:W-:-:S05]  /*e280*/  SEL R27, R84, RZ, P3 ;  /* 0x000000ff541b7207 */ /* 0x008fca0001800000 */
[-C--:B0-----:R-:W-:Y:S02]  /*e290*/  IMAD R21, R11, R27.reuse, RZ ;  /* 0x0000001b0b157224 */ /* 0x081fe400078e02ff */
[----:B------:R-:W-:-:S04]  /*e2a0*/  IMAD.WIDE.U32 R10, R10, R27, RZ ;  /* 0x0000001b0a0a7225 */ /* 0x000fc800078e00ff */
[----:B------:R-:W-:Y:S01]  /*e2b0*/  IMAD.IADD R21, R11, 0x1, R21 ;  /* 0x000000010b157824 */ /* 0x000fe200078e0215 */
[--C-:B----4-:R-:W-:Y:S01]  /*e2c0*/  IADD3 R20, P2, P5, R20, R12, R3.reuse ;  /* 0x0000000c14147210 */ /* 0x110fe20007d5e003 */
[----:B------:R-:W-:Y:S01]  /*e2d0*/  @P4 IMAD.HI.U32 R12, R23, R22, RZ ;  /* 0x00000016170c4227 */ /* 0x000fe200078e00ff */
[----:B------:R-:W-:-:S04]  /*e2e0*/  SHF.R.S32.HI R4, RZ, 0x1f, R3 ;  /* 0x0000001fff047819 */ /* 0x000fc80000011403 */
[----:B------:R-:W-:Y:S02]  /*e2f0*/  @P4 SHF.R.U32.HI R13, RZ, R85, R12 ;  /* 0x00000055ff0d4219 */ /* 0x000fe4000001160c */
[----:B------:R-:W-:-:S03]  /*e300*/  IADD3.X R12, R83, R81, R4, P2, P5 ;  /* 0x00000051530c7210 */ /* 0x000fc600017ea404 */
[--C-:B--2---:R-:W-:Y:S01]  /*e310*/  IMAD.MOV R18, RZ, RZ, -R13.reuse ;  /* 0x000000ffff127224 */ /* 0x104fe200078e0a0d */
[----:B------:R-:W-:Y:S02]  /*e320*/  IADD3 R10, P2, P5, R13, R20, R10 ;  /* 0x000000140d0a7210 */ /* 0x000fe40007d5e00a */
[----:B------:R-:W-:Y:S01]  /*e330*/  SHF.R.S32.HI R11, RZ, 0x1f, R13 ;  /* 0x0000001fff0b7819 */ /* 0x000fe2000001140d */
[----:B------:R-:W-:-:S03]  /*e340*/  IMAD R13, R0, R18, R23 ;  /* 0x00000012000d7224 */ /* 0x000fc600078e0217 */
[----:B------:R-:W-:Y:S01]  /*e350*/  IADD3.X R11, R11, R12, R21, P2, P5 ;  /* 0x0000000c0b0b7210 */ /* 0x000fe200017ea415 */
[-C--:B-1----:R-:W-:Y:S01]  /*e360*/  IMAD R9, R9, R13.reuse, RZ ;  /* 0x0000000d09097224 */ /* 0x082fe200078e02ff */
[----:B------:R-:W-:Y:S01]  /*e370*/  SHF.R.S32.HI R21, RZ, 0x1f, R13 ;  /* 0x0000001fff157819 */ /* 0x000fe2000001140d */
[----:B------:R-:W-:-:S04]  /*e380*/  IMAD.WIDE.U32 R10, R8, R13, R10 ;  /* 0x0000000d080a7225 */ /* 0x000fc800078e000a */
[----:B------:R-:W-:Y:S01]  /*e390*/  IMAD R9, R8, R21, R9 ;  /* 0x0000001508097224 */ /* 0x000fe200078e0209 */
[----:B------:R-:W-:-:S03]  /*e3a0*/  LEA R14, P2, R10, R14, 0x2 ;  /* 0x0000000e0a0e7211 */ /* 0x000fc600078410ff */
[----:B------:R-:W-:-:S05]  /*e3b0*/  IMAD.IADD R8, R11, 0x1, R9 ;  /* 0x000000010b087824 */ /* 0x000fca00078e0209 */
[----:B------:R-:W-:Y:S01]  /*e3c0*/  LEA.HI.X R15, R10, R15, R8, 0x2, P2 ;  /* 0x0000000f0a0f7211 */ /* 0x000fe200010f1408 */
[----:B------:R-:W-:Y:S06]  /*e3d0*/  @P1 BRA `(.L_x_2117) ;  /* 0x0000000000101947 */ /* 0x000fec0003800000 */
[----:B------:R-:W-:Y:S05]  /*e3e0*/  @!P0 BRA `(.L_x_2117) ;  /* 0x00000000000c8947 */ /* 0x000fea0003800000 */
[----:B------:R-:W2:Y:S04]  /*e3f0*/  LDG.E R8, desc[UR58][R24.64] ;  /* 0x0000003a18087981 */ /* 0x000ea8000c1e1900 */
[----:B-----5:R-:W2:Y:S02]  /*e400*/  LDG.E R17, desc[UR58][R24.64+0x4] ;  /* 0x0000043a18117981 */ /* 0x020ea4000c1e1900 */
[----:B--2---:R-:W-:-:S07]  /*e410*/  IMAD.IADD R17, R17, 0x1, -R8 ;  /* 0x0000000111117824 */ /* 0x004fce00078e0a08 */
.L_x_2117:
[----:B------:R-:W2:Y:S01]  /*e420*/  LDL R13, [R1+0x40] ;  /* 0x00004000010d7983 */ /* 0x000ea20000100800 */
[----:B------:R-:W0:Y:S03]  /*e430*/  S2R R8, SR_TID.X ;  /* 0x0000000000087919 */ /* 0x000e260000002100 */
[----:B------:R-:W-:Y:S04]  /*e440*/  SHFL.IDX PT, R9, R15, RZ, 0x1c1f ;  /* 0x001c1fff0f097589 */ /* 0x000fe800000e0000 */
[----:B------:R-:W-:Y:S04]  /*e450*/  SHFL.IDX PT, R10, R14, 0x1, 0x1c1f ;  /* 0x003c1f000e0a7f89 */ /* 0x000fe800000e0000 */
[----:B------:R-:W-:Y:S01]  /*e460*/  SHFL.IDX PT, R11, R15, 0x1, 0x1c1f ;  /* 0x003c1f000f0b7f89 */ /* 0x000fe200000e0000 */
[----:B0-----:R-:W-:-:S05]  /*e470*/  VIADD R18, R8, 0xffffff80 ;  /* 0xffffff8008127836 */ /* 0x001fca0000000000 */
[----:B------:R-:W-:-:S04]  /*e480*/  SHF.R.S32.HI R12, RZ, 0x1f, R18 ;  /* 0x0000001fff0c7819 */ /* 0x000fc80000011412 */
[----:B------:R-:W-:-:S04]  /*e490*/  LEA.HI R12, R12, R18, RZ, 0x7 ;  /* 0x000000120c0c7211 */ /* 0x000fc800078f38ff */
[----:B------:R-:W-:Y:S01]  /*e4a0*/  LOP3.LUT R12, R12, 0xffffff80, RZ, 0xc0, !PT ;  /* 0xffffff800c0c7812 */ /* 0x000fe200078ec0ff */
[----:B------:R-:W0:Y:S04]  /*e4b0*/  SHFL.IDX PT, R8, R14, RZ, 0x1c1f ;  /* 0x001c1fff0e087589 */ /* 0x000e2800000e0000 */
[----:B------:R-:W-:Y:S02]  /*e4c0*/  IMAD.IADD R12, R18, 0x1, -R12 ;  /* 0x00000001120c7824 */ /* 0x000fe400078e0a0c */
[----:B-----5:R-:W-:-:S03]  /*e4d0*/  IMAD R17, R17, R0, RZ ;  /* 0x0000000011117224 */ /* 0x020fc600078e02ff */
[----:B------:R-:W-:Y:S01]  /*e4e0*/  LOP3.LUT P0, RZ, R12, 0x3, RZ, 0xc0, !PT ;  /* 0x000000030cff7812 */ /* 0x000fe2000780c0ff */
[----:B--2---:R-:W-:-:S04]  /*e4f0*/  IMAD.IADD R18, R13, 0x1, R144 ;  /* 0x000000010d127824 */ /* 0x004fc800078e0290 */
[C---:B------:R-:W-:Y:S01]  /*e500*/  VIADD R12, R18.reuse, 0x8 ;  /* 0x00000008120c7836 */ /* 0x040fe20000000000 */
[----:B------:R-:W-:-:S04]  /*e510*/  ISETP.GE.OR P1, PT, R18, R17, P0 ;  /* 0x000000111200720c */ /* 0x000fc80000726670 */
[----:B------:R-:W-:-:S09]  /*e520*/  ISETP.GE.OR P0, PT, R12, R17, P0 ;  /* 0x000000110c00720c */ /* 0x000fd20000706670 */
[----:B0-----:R0:W-:Y:S04]  /*e530*/  @!P1 ST.E desc[UR58][R8.64], R72 ;  /* 0x0000004808009985 */ /* 0x0011e8000c10193a */
[----:B------:R0:W-:Y:S01]  /*e540*/  @!P0 ST.E desc[UR58][R10.64], R73 ;  /* 0x000000490a008985 */ /* 0x0001e2000c10193a */
[----:B------:R-:W-:Y:S05]  /*e550*/  @P3 BRA `(.L_x_2118) ;  /* 0x0000000800103947 */ /* 0x000fea0003800000 */
[----:B------:R-:W1:Y:S01]  /*e560*/  S2R R13, SR_TID.X ;  /* 0x00000000000d7919 */ /* 0x000e620000002100 */
[----:B------:R-:W2:Y:S01]  /*e570*/  @P4 LDC R41, c[0x0][0xbec] ;  /* 0x0002fb00ff294b82 */ /* 0x000ea20000000800 */
[----:B------:R-:W-:Y:S01]  /*e580*/  ULDC.64 UR4, c[0x0][0xaa0] ;  /* 0x0002a80000047ab9 */ /* 0x000fe20000000a00 */
[----:B------:R-:W-:Y:S01]  /*e590*/  ULDC.64 UR6, c[0x0][0xa80] ;  /* 0x0002a00000067ab9 */ /* 0x000fe20000000a00 */
[----:B------:R-:W-:-:S05]  /*e5a0*/  IMAD R4, R4, UR4, RZ ;  /* 0x0000000404047c24 */ /* 0x000fca000f8e02ff */
[----:B------:R-:W3:Y:S01]  /*e5b0*/  @P4 LDC R43, c[0x0][0xbf0] ;  /* 0x0002fc00ff2b4b82 */ /* 0x000ee20000000800 */
[C---:B------:R-:W-:Y:S02]  /*e5c0*/  IMAD R39, R3.reuse, UR5, R4 ;  /* 0x0000000503277c24 */ /* 0x040fe4000f8e0204 */
[----:B------:R-:W-:Y:S01]  /*e5d0*/  IMAD.WIDE.U32 R36, R3, UR4, RZ ;  /* 0x0000000403247c25 */ /* 0x000fe2000f8e00ff */
[----:B------:R-:W-:-:S03]  /*e5e0*/  ULDC.64 UR4, c[0x0][0xae8] ;  /* 0x0002ba0000047ab9 */ /* 0x000fc60000000a00 */
[----:B-1----:R-:W-:-:S05]  /*e5f0*/  VIADD R81, R13, 0xffffff80 ;  /* 0xffffff800d517836 */ /* 0x002fca0000000000 */
[--C-:B------:R-:W-:Y:S02]  /*e600*/  SHF.R.S32.HI R18, RZ, 0x1f, R81.reuse ;  /* 0x0000001fff127819 */ /* 0x100fe40000011451 */
[----:B------:R-:W-:Y:S02]  /*e610*/  SHF.R.S32.HI R80, RZ, 0x1f, R81 ;  /* 0x0000001fff507819 */ /* 0x000fe40000011451 */
[-C--:B------:R-:W-:Y:S02]  /*e620*/  LEA.HI R18, R18, R81.reuse, RZ, 0x2 ;  /* 0x0000005112127211 */ /* 0x080fe400078f10ff */
[----:B------:R-:W-:Y:S02]  /*e630*/  LEA.HI R80, R80, R81, RZ, 0x2 ;  /* 0x0000005150507211 */ /* 0x000fe400078f10ff */
[----:B------:R-:W-:Y:S02]  /*e640*/  LOP3.LUT R18, R18, 0xfffffffc, RZ, 0xc0, !PT ;  /* 0xfffffffc12127812 */ /* 0x000fe400078ec0ff */
[----:B------:R-:W-:-:S03]  /*e650*/  SHF.R.S32.HI R80, RZ, 0x2, R80 ;  /* 0x00000002ff507819 */ /* 0x000fc60000011450 */
[----:B------:R-:W-:Y:S02]  /*e660*/  IMAD.IADD R18, R81, 0x1, -R18 ;  /* 0x0000000151127824 */ /* 0x000fe400078e0a12 */
[----:B0-----:R-:W-:Y:S02]  /*e670*/  IMAD R9, R80, 0x20, R150 ;  /* 0x0000002050097824 */ /* 0x001fe400078e0296 */
[----:B------:R-:W-:Y:S02]  /*e680*/  IMAD R3, R18, 0x60, R80 ;  /* 0x0000006012037824 */ /* 0x000fe400078e0250 */
[----:B------:R-:W-:Y:S02]  /*e690*/  IMAD.IADD R37, R37, 0x1, R39 ;  /* 0x0000000125257824 */ /* 0x000fe400078e0227 */
[----:B------:R-:W-:Y:S02]  /*e6a0*/  IMAD.IADD R38, R144, 0x1, R3 ;  /* 0x0000000190267824 */ /* 0x000fe400078e0203 */
[----:B------:R-:W-:Y:S01]  /*e6b0*/  IMAD.WIDE R78, R9, 0x2, R78 ;  /* 0x00000002094e7825 */ /* 0x000fe200078e024e */
[----:B------:R-:W-:-:S03]  /*e6c0*/  SHF.R.S32.HI R18, RZ, 0x1f, R149 ;  /* 0x0000001fff127819 */ /* 0x000fc60000011495 */
[C---:B------:R-:W-:Y:S01]  /*e6d0*/  IMAD.WIDE.U32 R36, R151.reuse, UR4, R36 ;  /* 0x0000000497247c25 */ /* 0x040fe2000f8e0024 */
[C---:B------:R-:W-:Y:S02]  /*e6e0*/  IADD3 R13, P0, R78.reuse, 0x1800, RZ ;  /* 0x000018004e0d7810 */ /* 0x040fe40007f1e0ff */
[----:B------:R-:W-:Y:S01]  /*e6f0*/  IADD3 R21, P1, R78, 0x3000, RZ ;  /* 0x000030004e157810 */ /* 0x000fe20007f3e0ff */
[----:B--2---:R-:W-:Y:S01]  /*e700*/  @P4 IMAD.HI.U32 R4, R38, R41, RZ ;  /* 0x0000002926044227 */ /* 0x004fe200078e00ff */
[C---:B------:R-:W-:Y:S02]  /*e710*/  IADD3 R25, P2, R78.reuse, 0x4800, RZ ;  /* 0x000048004e197810 */ /* 0x040fe40007f5e0ff */
[C---:B------:R-:W-:Y:S01]  /*e720*/  IADD3 R29, P3, R78.reuse, 0x6000, RZ ;  /* 0x000060004e1d7810 */ /* 0x040fe20007f7e0ff */
[----:B------:R-:W-:Y:S01]  /*e730*/  IMAD R37, R151, UR5, R37 ;  /* 0x0000000597257c24 */ /* 0x000fe2000f8e0225 */
[----:B------:R-:W-:Y:S01]  /*e740*/  IADD3 R9, P5, R78, 0x7800, RZ ;  /* 0x000078004e097810 */ /* 0x000fe20007fbe0ff */
[----:B------:R-:W-:Y:S01]  /*e750*/  ULDC.64 UR4, c[0x0][0xaf0] ;  /* 0x0002bc0000047ab9 */ /* 0x000fe20000000a00 */
[----:B------:R-:W-:Y:S01]  /*e760*/  IMAD.MOV.U32 R3, RZ, RZ, R38 ;  /* 0x000000ffff037224 */ /* 0x000fe200078e0026 */
[----:B---3--:R-:W-:Y:S01]  /*e770*/  @P4 SHF.R.U32.HI R3, RZ, R43, R4 ;  /* 0x0000002bff034219 */ /* 0x008fe20000011604 */
[----:B------:R-:W-:Y:S01]  /*e780*/  IMAD R18, R18, UR4, RZ ;  /* 0x0000000412127c24 */ /* 0x000fe2000f8e02ff */
[----:B------:R-:W-:Y:S01]  /*e790*/  LOP3.LUT R12, R13, 0x180, RZ, 0xc0, !PT ;  /* 0x000001800d0c7812 */ /* 0x000fe200078ec0ff */
[----:B------:R-:W-:Y:S01]  /*e7a0*/  IMAD.X R33, RZ, RZ, R79, P5 ;  /* 0x000000ffff217224 */ /* 0x000fe200028e064f */
[----:B------:R-:W-:-:S02]  /*e7b0*/  LOP3.LUT R20, R21, 0x180, RZ, 0xc0, !PT ;  /* 0x0000018015147812 */ /* 0x000fc400078ec0ff */
[----:B------:R-:W-:Y:S02]  /*e7c0*/  LOP3.LUT R24, R25, 0x180, RZ, 0xc0, !PT ;  /* 0x0000018019187812 */ /* 0x000fe400078ec0ff */
[----:B------:R-:W-:Y:S02]  /*e7d0*/  LOP3.LUT R28, R29, 0x180, RZ, 0xc0, !PT ;  /* 0x000001801d1c7812 */ /* 0x000fe400078ec0ff */
[----:B------:R-:W-:Y:S01]  /*e7e0*/  LOP3.LUT R8, R9, 0x180, RZ, 0xc0, !PT ;  /* 0x0000018009087812 */ /* 0x000fe200078ec0ff */
[C---:B------:R-:W-:Y:S01]  /*e7f0*/  IMAD R39, R149.reuse, UR5, R18 ;  /* 0x0000000595277c24 */ /* 0x040fe2000f8e0212 */
[----:B------:R-:W-:Y:S01]  /*e800*/  LOP3.LUT R11, R78, 0x180, RZ, 0xc0, !PT ;  /* 0x000001804e0b7812 */ /* 0x000fe200078ec0ff */
[----:B------:R-:W-:Y:S01]  /*e810*/  IMAD.WIDE.U32 R36, R149, UR4, R36 ;  /* 0x0000000495247c25 */ /* 0x000fe2000f8e0024 */
[----:B------:R-:W-:Y:S01]  /*e820*/  SHF.R.U64 R12, R12, 0x3, RZ ;  /* 0x000000030c0c7819 */ /* 0x000fe200000012ff */
[----:B------:R-:W-:Y:S01]  /*e830*/  ULDC.64 UR4, c[0x0][0xae0] ;  /* 0x0002b80000047ab9 */ /* 0x000fe20000000a00 */
[----:B------:R-:W-:Y:S01]  /*e840*/  SHF.R.U64 R20, R20, 0x3, RZ ;  /* 0x0000000314147819 */ /* 0x000fe200000012ff */
[----:B------:R-:W-:Y:S01]  /*e850*/  IMAD.MOV R41, RZ, RZ, -R3 ;  /* 0x000000ffff297224 */ /* 0x000fe200078e0a03 */
[----:B------:R-:W-:-:S02]  /*e860*/  SHF.R.U64 R24, R24, 0x3, RZ ;  /* 0x0000000318187819 */ /* 0x000fc400000012ff */
[----:B------:R-:W-:Y:S02]  /*e870*/  SHF.R.U64 R28, R28, 0x3, RZ ;  /* 0x000000031c1c7819 */ /* 0x000fe400000012ff */
[----:B------:R-:W-:Y:S01]  /*e880*/  SHF.R.U64 R8, R8, 0x3, RZ ;  /* 0x0000000308087819 */ /* 0x000fe200000012ff */
[----:B------:R-:W-:Y:S01]  /*e890*/  IMAD.IADD R37, R37, 0x1, R39 ;  /* 0x0000000125257824 */ /* 0x000fe200078e0227 */
[----:B------:R-:W-:Y:S02]  /*e8a0*/  SHF.R.U64 R11, R11, 0x3, RZ ;  /* 0x000000030b0b7819 */ /* 0x000fe400000012ff */
[----:B------:R-:W-:Y:S01]  /*e8b0*/  SHF.R.S32.HI R4, RZ, 0x1f, R3 ;  /* 0x0000001fff047819 */ /* 0x000fe20000011403 */
[----:B------:R-:W-:Y:S01]  /*e8c0*/  IMAD R39, R0, R41, R38 ;  /* 0x0000002900277224 */ /* 0x000fe200078e0226 */
        /* <DEDUP_REMOVED lines=9> */
[----:B------:R-:W-:Y:S01]  /*e960*/  IMAD R4, R4, UR4, RZ ;  /* 0x0000000404047c24 */ /* 0x000fe2000f8e02ff */
[----:B------:R-:W-:Y:S01]  /*e970*/  LOP3.LUT R78, R11, R78, RZ, 0x3c, !PT ;  /* 0x0000004e0b4e7212 */ /* 0x000fe200078e3cff */
[----:B------:R-:W5:Y:S01]  /*e980*/  LD.E.128 R12, desc[UR58][R12.64] ;  /* 0x0000003a0c0c7980 */ /* 0x000f62000c101d00 */
[----:B------:R-:W-:Y:S01]  /*e990*/  SHF.R.S32.HI R0, RZ, 0x1f, R39 ;  /* 0x0000001fff007819 */ /* 0x000fe20000011427 */
[----:B------:R-:W-:-:S02]  /*e9a0*/  IMAD R41, R3, UR5, R4 ;  /* 0x0000000503297c24 */ /* 0x000fc4000f8e0204 */
[----:B------:R0:W5:Y:S01]  /*e9b0*/  LD.E.128 R8, desc[UR58][R78.64] ;  /* 0x0000003a4e087980 */ /* 0x000162000c101d00 */
[----:B------:R-:W-:Y:S01]  /*e9c0*/  IMAD.WIDE.U32 R36, R3, UR4, R36 ;  /* 0x0000000403247c25 */ /* 0x000fe2000f8e0024 */
[----:B------:R-:W-:Y:S02]  /*e9d0*/  ULDC.64 UR4, c[0x0][0xad8] ;  /* 0x0002b60000047ab9 */ /* 0x000fe40000000a00 */
[----:B------:R-:W5:Y:S01]  /*e9e0*/  LD.E.128 R20, desc[UR58][R20.64] ;  /* 0x0000003a14147980 */ /* 0x000f62000c101d00 */
[----:B------:R-:W-:-:S03]  /*e9f0*/  IMAD R0, R0, UR4, RZ ;  /* 0x0000000400007c24 */ /* 0x000fc6000f8e02ff */
[----:B------:R-:W5:Y:S04]  /*ea00*/  LD.E.128 R24, desc[UR58][R24.64] ;  /* 0x0000003a18187980 */ /* 0x000f68000c101d00 */
[----:B------:R-:W5:Y:S04]  /*ea10*/  LD.E.128 R28, desc[UR58][R28.64] ;  /* 0x0000003a1c1c7980 */ /* 0x000f68000c101d00 */
[----:B------:R-:W5:Y:S01]  /*ea20*/  LD.E.128 R32, desc[UR58][R32.64] ;  /* 0x0000003a20207980 */ /* 0x000f62000c101d00 */
[----:B------:R-:W-:Y:S01]  /*ea30*/  @!PT LDS RZ, [RZ] ;  /* 0x00000000fffff984 */ /* 0x000fe20000000800 */
[----:B------:R-:W-:Y:S01]  /*ea40*/  @!PT LDS RZ, [RZ] ;  /* 0x00000000fffff984 */ /* 0x000fe20000000800 */
[----:B------:R-:W-:Y:S01]  /*ea50*/  @!PT LDS RZ, [RZ] ;  /* 0x00000000fffff984 */ /* 0x000fe20000000800 */
[----:B------:R-:W-:Y:S01]  /*ea60*/  @!PT LDS RZ, [RZ] ;  /* 0x00000000fffff984 */ /* 0x000fe20000000800 */
[----:B------:R1:W-:Y:S06]  /*ea70*/  MEMBAR.ALL.CTA ;  /* 0x0000000000007992 */ /* 0x0003ec0000008000 */
[----:B-1----:R-:W1:Y:S01]  /*ea80*/  FENCE.VIEW.ASYNC.S ;  /* 0x00000000000073c6 */ /* 0x002e620000000000 */
[----:B------:R-:W-:-:S02]  /*ea90*/  IMAD.IADD R37, R37, 0x1, R41 ;  /* 0x0000000125257824 */ /* 0x000fc400078e0229 */
[C---:B------:R-:W-:Y:S02]  /*eaa0*/  IMAD R3, R39.reuse, UR5, R0 ;  /* 0x0000000527037c24 */ /* 0x040fe4000f8e0200 */
[----:B------:R-:W-:Y:S02]  /*eab0*/  IMAD.IADD R0, R80, 0x1, R144 ;  /* 0x0000000150007824 */ /* 0x000fe400078e0290 */
[----:B------:R-:W-:Y:S01]  /*eac0*/  IMAD.WIDE.U32 R36, R39, UR4, R36 ;  /* 0x0000000427247c25 */ /* 0x000fe2000f8e0024 */
[----:B------:R-:W-:Y:S02]  /*ead0*/  UIADD3 UR4, UR36, 0x31c20, URZ ;  /* 0x00031c2024047890 */ /* 0x000fe4000fffe03f */
[----:B------:R-:W-:Y:S01]  /*eae0*/  ISETP.GE.AND P0, PT, R0, R17, PT ;  /* 0x000000110000720c */ /* 0x000fe20003f06270 */
[----:B------:R-:W-:Y:S01]  /*eaf0*/  IMAD.IADD R3, R37, 0x1, R3 ;  /* 0x0000000125037824 */ /* 0x000fe200078e0203 */
[----:B------:R-:W-:Y:S01]  /*eb00*/  UPRMT UR4, URZ, 0x654, UR4 ;  /* 0x000006543f047896 */ /* 0x000fe20008000004 */
[----:B------:R-:W-:-:S04]  /*eb10*/  LEA R4, P1, R36, UR6, 0x1 ;  /* 0x0000000624047c11 */ /* 0x000fc8000f8208ff */
[----:B------:R-:W-:Y:S01]  /*eb20*/  LEA.HI.X R3, R36, UR7, R3, 0x1, P1 ;  /* 0x0000000724037c11 */ /* 0x000fe200088f0c03 */
[----:B-1----:R0:W1:Y:S01]  /*eb30*/  SHFL.IDX PT, R38, R4, RZ, 0x1c1f ;  /* 0x001c1fff04267589 */ /* 0x00206200000e0000 */
        /* <DEDUP_REMOVED lines=10> */
[CC--:B-1----:R-:W-:Y:S02]  /*ebe0*/  @!P1 LEA R40, P3, R153.reuse, R38.reuse, 0x1 ;  /* 0x0000002699289211 */ /* 0x0c2fe400078608ff */
[----:B------:R-:W-:Y:S02]  /*ebf0*/  @!P2 LEA R42, P4, R156, R38, 0x1 ;  /* 0x000000269c2aa211 */ /* 0x000fe400078808ff */
[----:B--2---:R-:W-:Y:S01]  /*ec00*/  @!P0 IMAD.WIDE R36, R150, 0x2, R38 ;  /* 0x0000000296248825 */ /* 0x004fe200078e0226 */
[-C--:B------:R-:W-:Y:S02]  /*ec10*/  @!P1 LEA.HI.X R41, R153, R39.reuse, R45, 0x1, P3 ;  /* 0x0000002799299211 */ /* 0x080fe400018f0c2d */
[----:B------:R-:W-:Y:S02]  /*ec20*/  @!P2 LEA.HI.X R43, R156, R39, R44, 0x1, P4 ;  /* 0x000000279c2ba211 */ /* 0x000fe400020f0c2c */
[----:B-----5:R3:W-:Y:S04]  /*ec30*/  @!P0 ST.E.128 desc[UR58][R36.64], R8 ;  /* 0x0000000824008985 */ /* 0x0207e8000c101d3a */
[----:B------:R3:W-:Y:S04]  /*ec40*/  @!P1 ST.E.128 desc[UR58][R40.64], R20 ;  /* 0x0000001428009985 */ /* 0x0007e8000c101d3a */
[----:B------:R3:W-:Y:S02]  /*ec50*/  @!P2 ST.E.128 desc[UR58][R42.64], R28 ;  /* 0x0000001c2a00a985 */ /* 0x0007e4000c101d3a */
.L_x_2120:
[----:B------:R-:W-:Y:S05]  /*ec60*/  BSYNC B1 ;  /* 0x0000000000017941 */ /* 0x000fea0003800000 */
.L_x_2119:
[----:B------:R-:W-:Y:S01]  /*ec70*/  VIADD R0, R0, 0x60 ;  /* 0x0000006000007836 */ /* 0x000fe20000000000 */
[----:B---3-5:R3:W4:Y:S04]  /*ec80*/  SHFL.IDX PT, R11, R3, 0x1, 0x1c1f ;  /* 0x003c1f00030b7f89 */ /* 0x02872800000e0000 */
        /* <DEDUP_REMOVED lines=17> */
.L_x_2118:
[----:B0-----:R-:W0:Y:S01]  /*eda0*/  @P4 LDC R10, c[0x0][0xbec] ;  /* 0x0002fb00ff0a4b82 */ /* 0x001e220000000800 */
[----:B------:R-:W-:Y:S01]  /*edb0*/  ULDC.64 UR4, c[0x0][0xb08] ;  /* 0x0002c20000047ab9 */ /* 0x000fe20000000a00 */
[----:B------:R-:W-:Y:S01]  /*edc0*/  ULDC.64 UR6, c[0x0][0xb30] ;  /* 0x0002cc0000067ab9 */ /* 0x000fe20000000a00 */
[----:B------:R-:W-:Y:S01]  /*edd0*/  IMAD R4, R4, UR4, RZ ;  /* 0x0000000404047c24 */ /* 0x000fe2000f8e02ff */
[----:B------:R-:W-:Y:S01]  /*ede0*/  ISETP.GE.AND P0, PT, R18, R17, PT ;  /* 0x000000111200720c */ /* 0x000fe20003f06270 */
[C---:B------:R-:W-:Y:S01]  /*edf0*/  IMAD.WIDE.U32 R8, R3.reuse, UR4, RZ ;  /* 0x0000000403087c25 */ /* 0x040fe2000f8e00ff */
[----:B------:R-:W-:Y:S01]  /*ee00*/  BSSY B1, `(.L_x_2122) ;  /* 0x0000074000017945 */ /* 0x000fe20003800000 */
[----:B------:R-:W-:Y:S01]  /*ee10*/  SHF.R.S32.HI R72, RZ, 0x1f, R155 ;  /* 0x0000001fff487819 */ /* 0x000fe2000001149b */
[----:B------:R-:W1:Y:S01]  /*ee20*/  @P4 LDC R13, c[0x0][0xbf0] ;  /* 0x0002fc00ff0d4b82 */ /* 0x000e620000000800 */
[----:B------:R-:W-:Y:S01]  /*ee30*/  IMAD R3, R3, UR5, R4 ;  /* 0x0000000503037c24 */ /* 0x000fe2000f8e0204 */
[----:B------:R-:W-:Y:S01]  /*ee40*/  ULDC.64 UR4, c[0x0][0xb38] ;  /* 0x0002ce0000047ab9 */ /* 0x000fe20000000a00 */
[----:B------:R-:W-:Y:S01]  /*ee50*/  SHF.R.S32.HI R4, RZ, 0x1f, R149 ;  /* 0x0000001fff047819 */ /* 0x000fe20000011495 */
[----:B------:R-:W-:Y:S01]  /*ee60*/  VIADD R73, R146, 0x10 ;  /* 0x0000001092497836 */ /* 0x000fe20000000000 */
[----:B------:R-:W-:Y:S01]  /*ee70*/  SHF.R.S32.HI R78, RZ, 0x1f, R157 ;  /* 0x0000001fff4e7819 */ /* 0x000fe2000001149d */
[----:B------:R-:W-:-:S02]  /*ee80*/  IMAD.IADD R9, R9, 0x1, R3 ;  /* 0x0000000109097824 */ /* 0x000fc400078e0203 */
[----:B------:R-:W-:Y:S01]  /*ee90*/  IMAD.MOV.U32 R3, RZ, RZ, R23 ;  /* 0x000000ffff037224 */ /* 0x000fe200078e0017 */
[----:B------:R-:W-:Y:S01]  /*eea0*/  SHF.R.S32.HI R18, RZ, 0x1f, R73 ;  /* 0x0000001fff127819 */ /* 0x000fe20000011449 */
[----:B------:R-:W-:-:S04]  /*eeb0*/  IMAD.WIDE.U32 R8, R151, UR4, R8 ;  /* 0x0000000497087c25 */ /* 0x000fc8000f8e0008 */
[----:B------:R-:W-:Y:S01]  /*eec0*/  IMAD R9, R151, UR5, R9 ;  /* 0x0000000597097c24 */ /* 0x000fe2000f8e0209 */
[----:B------:R-:W-:Y:S01]  /*eed0*/  ULDC.64 UR4, c[0x0][0xb40] ;  /* 0x0002d00000047ab9 */ /* 0x000fe20000000a00 */
[----:B0-----:R-:W-:-:S04]  /*eee0*/  @P4 IMAD.HI.U32 R10, R23, R10, RZ ;  /* 0x0000000a170a4227 */ /* 0x001fc800078e00ff */
[----:B------:R-:W-:Y:S02]  /*eef0*/  IMAD R4, R4, UR4, RZ ;  /* 0x0000000404047c24 */ /* 0x000fe4000f8e02ff */
[----:B------:R-:W-:Y:S01]  /*ef00*/  IMAD.WIDE.U32 R8, R149, UR4, R8 ;  /* 0x0000000495087c25 */ /* 0x000fe2000f8e0008 */
[----:B-1----:R-:W-:-:S03]  /*ef10*/  @P4 SHF.R.U32.HI R3, RZ, R13, R10 ;  /* 0x0000000dff034219 */ /* 0x002fc6000001160a */
[----:B------:R-:W-:Y:S01]  /*ef20*/  IMAD R11, R149, UR5, R4 ;  /* 0x00000005950b7c24 */ /* 0x000fe2000f8e0204 */
[----:B------:R-:W-:Y:S01]  /*ef30*/  ULDC.64 UR4, c[0x0][0xb48] ;  /* 0x0002d20000047ab9 */ /* 0x000fe20000000a00 */
[----:B------:R-:W-:Y:S01]  /*ef40*/  SHF.R.S32.HI R4, RZ, 0x1f, R3 ;  /* 0x0000001fff047819 */ /* 0x000fe20000011403 */
[----:B------:R-:W-:Y:S02]  /*ef50*/  VIADD R80, R146, 0x50 ;  /* 0x0000005092507836 */ /* 0x000fe40000000000 */
[----:B------:R-:W-:Y:S02]  /*ef60*/  IMAD.IADD R9, R9, 0x1, R11 ;  /* 0x0000000109097824 */ /* 0x000fe400078e020b */
[----:B------:R-:W-:Y:S01]  /*ef70*/  IMAD.MOV R11, RZ, RZ, -R3 ;  /* 0x000000ffff0b7224 */ /* 0x000fe200078e0a03 */
[----:B------:R-:W-:Y:S01]  /*ef80*/  SHF.R.S32.HI R80, RZ, 0x1f, R80 ;  /* 0x0000001fff507819 */ /* 0x000fe20000011450 */
[----:B------:R-:W-:Y:S01]  /*ef90*/  IMAD.WIDE.U32 R8, R84, UR4, R8 ;  /* 0x0000000454087c25 */ /* 0x000fe2000f8e0008 */
[----:B------:R-:W-:-:S03]  /*efa0*/  UIADD3 UR4, UR36, 0x31c20, URZ ;  /* 0x00031c2024047890 */ /* 0x000fc6000fffe03f */
[----:B------:R-:W-:Y:S01]  /*efb0*/  IMAD R11, R0, R11, R23 ;  /* 0x0000000b000b7224 */ /* 0x000fe200078e0217 */
[----:B------:R-:W-:Y:S01]  /*efc0*/  UPRMT UR4, URZ, 0x654, UR4 ;  /* 0x000006543f047896 */ /* 0x000fe20008000004 */
[----:B------:R-:W-:Y:S02]  /*efd0*/  IMAD R4, R4, UR6, RZ ;  /* 0x0000000604047c24 */ /* 0x000fe4000f8e02ff */
[----:B------:R-:W-:Y:S01]  /*efe0*/  IMAD R9, R84, UR5, R9 ;  /* 0x0000000554097c24 */ /* 0x000fe2000f8e0209 */
[----:B------:R-:W-:Y:S01]  /*eff0*/  SHF.R.S32.HI R0, RZ, 0x1f, R11 ;  /* 0x0000001fff007819 */ /* 0x000fe2000001140b */
[C---:B------:R-:W-:Y:S02]  /*f000*/  IMAD R13, R3.reuse, UR7, R4 ;  /* 0x00000007030d7c24 */ /* 0x040fe4000f8e0204 */
[----:B------:R-:W-:Y:S01]  /*f010*/  IMAD.WIDE.U32 R8, R3, UR6, R8 ;  /* 0x0000000603087c25 */ /* 0x000fe2000f8e0008 */
[----:B------:R-:W-:Y:S01]  /*f020*/  ULDC.64 UR6, c[0x0][0xb28] ;  /* 0x0002ca0000067ab9 */ /* 0x000fe20000000a00 */
[----:B------:R-:W-:Y:S02]  /*f030*/  SYNCS.ARRIVE.TRANS64.RED.A1T0 RZ, [UR4], RZ ;  /* 0x000000ffffff79a7 */ /* 0x000fe40008100404 */
[----:B------:R-:W-:-:S02]  /*f040*/  IMAD R0, R0, UR6, RZ ;  /* 0x0000000600007c24 */ /* 0x000fc4000f8e02ff */
[----:B------:R-:W-:Y:S02]  /*f050*/  IMAD.IADD R9, R9, 0x1, R13 ;  /* 0x0000000109097824 */ /* 0x000fe400078e020d */
[C---:B------:R-:W-:Y:S02]  /*f060*/  IMAD R3, R11.reuse, UR7, R0 ;  /* 0x000000070b037c24 */ /* 0x040fe4000f8e0200 */
[----:B------:R-:W-:Y:S01]  /*f070*/  IMAD.WIDE.U32 R8, R11, UR6, R8 ;  /* 0x000000060b087c25 */ /* 0x000fe2000f8e0008 */
[----:B------:R-:W-:-:S03]  /*f080*/  ULDC.64 UR6, c[0x0][0xb00] ;  /* 0x0002c00000067ab9 */ /* 0x000fc60000000a00 */
[----:B------:R-:W-:Y:S01]  /*f090*/  IMAD.IADD R3, R9, 0x1, R3 ;  /* 0x0000000109037824 */ /* 0x000fe200078e0203 */
[----:B------:R-:W-:Y:S01]  /*f0a0*/  LEA R0, P1, R8, UR6, 0x2 ;  /* 0x0000000608007c11 */ /* 0x000fe2000f8210ff */
[C---:B------:R-:W-:Y:S02]  /*f0b0*/  VIADD R13, R146.reuse, 0x8 ;  /* 0x00000008920d7836 */ /* 0x040fe40000000000 */
[----:B------:R-:W-:Y:S01]  /*f0c0*/  VIADD R82, R146, 0x48 ;  /* 0x0000004892527836 */ /* 0x000fe20000000000 */
[----:B------:R-:W-:Y:S01]  /*f0d0*/  LEA.HI.X R3, R8, UR7, R3, 0x2, P1 ;  /* 0x0000000708037c11 */ /* 0x000fe200088f1403 */
[C---:B------:R-:W-:Y:S01]  /*f0e0*/  VIADD R84, R146.reuse, 0x40 ;  /* 0x0000004092547836 */ /* 0x040fe20000000000 */
[----:B------:R0:W1:Y:S01]  /*f0f0*/  SHFL.IDX PT, R8, R0, RZ, 0x1c1f ;  /* 0x001c1fff00087589 */ /* 0x00006200000e0000 */
[C---:B------:R-:W-:Y:S01]  /*f100*/  VIADD R86, R146.reuse, 0x38 ;  /* 0x0000003892567836 */ /* 0x040fe20000000000 */
[----:B------:R-:W-:Y:S01]  /*f110*/  SHF.R.S32.HI R4, RZ, 0x1f, R13 ;  /* 0x0000001fff047819 */ /* 0x000fe2000001140d */
[C---:B------:R-:W-:Y:S01]  /*f120*/  VIADD R88, R146.reuse, 0x30 ;  /* 0x0000003092587836 */ /* 0x040fe20000000000 */
[----:B------:R0:W2:Y:S01]  /*f130*/  SHFL.IDX PT, R9, R3, RZ, 0x1c1f ;  /* 0x001c1fff03097589 */ /* 0x0000a200000e0000 */
        /* <DEDUP_REMOVED lines=12> */
[----:B------:R-:W-:-:S02]  /*f200*/  VIADD R87, R146, 0x30 ;  /* 0x0000003092577836 */ /* 0x000fc40000000000 */
[C---:B------:R-:W-:Y:S02]  /*f210*/  VIADD R89, R146.reuse, 0x28 ;  /* 0x0000002892597836 */ /* 0x040fe40000000000 */
[----:B------:R-:W-:Y:S01]  /*f220*/  VIADD R91, R146, 0x20 ;  /* 0x00000020925b7836 */ /* 0x000fe20000000000 */
[----:B0-----:R-:W-:Y:S06]  /*f230*/  @P0 BRA `(.L_x_2123) ;  /* 0x0000000000c00947 */ /* 0x001fec0003800000 */
[----:B------:R-:W-:Y:S02]  /*f240*/  ULDC UR4, c[0x0][0xac8] ;  /* 0x0002b20000047ab9 */ /* 0x000fe40000000800 */
        /* <DEDUP_REMOVED lines=12> */
[-C--:B------:R-:W-:Y:S02]  /*f310*/  @!P3 LEA R24, P5, R91, R8.reuse, 0x2 ;  /* 0x000000085b18b211 */ /* 0x080fe400078a10ff */
        /* <DEDUP_REMOVED lines=13> */
[-C--:B0-----:R-:W-:Y:S01]  /*f3f0*/  @!P0 LEA R10, P5, R87, R8.reuse, 0x2 ;  /* 0x00000008570a8211 */ /* 0x081fe200078a10ff */
[----:B------:R0:W-:Y:S01]  /*f400*/  @!P4 ST.E.64 desc[UR58][R26.64], R44 ;  /* 0x0000002c1a00c985 */ /* 0x0001e2000c101b3a */
[----:B------:R-:W-:Y:S02]  /*f410*/  ISETP.GE.AND P4, PT, R83, UR4, PT ;  /* 0x0000000453007c0c */ /* 0x000fe4000bf86270 */
[-C--:B------:R-:W-:Y:S02]  /*f420*/  @!P0 LEA.HI.X R11, R87, R9.reuse, R88, 0x2, P5 ;  /* 0x00000009570b8211 */ /* 0x080fe400028f1458 */
[----:B------:R-:W-:Y:S02]  /*f430*/  ISETP.GE.AND P5, PT, R157, UR4, PT ;  /* 0x000000049d007c0c */ /* 0x000fe4000bfa6270 */
[C---:B-1----:R-:W-:Y:S01]  /*f440*/  @!P1 LEA R14, P6, R85.reuse, R8, 0x2 ;  /* 0x00000008550e9211 */ /* 0x042fe200078c10ff */
[----:B------:R0:W-:Y:S03]  /*f450*/  @!P0 ST.E.64 desc[UR58][R10.64], R48 ;  /* 0x000000300a008985 */ /* 0x0001e6000c101b3a */
[----:B------:R-:W-:-:S02]  /*f460*/  @!P1 LEA.HI.X R15, R85, R9, R86, 0x2, P6 ;  /* 0x00000009550f9211 */ /* 0x000fc400030f1456 */
[-C--:B--2---:R-:W-:Y:S02]  /*f470*/  @!P3 LEA R22, P6, R81, R8.reuse, 0x2 ;  /* 0x000000085116b211 */ /* 0x084fe400078c10ff */
[-C--:B------:R-:W-:Y:S01]  /*f480*/  @!P4 LEA R20, P0, R83, R8.reuse, 0x2 ;  /* 0x000000085314c211 */ /* 0x080fe200078010ff */
[----:B------:R0:W-:Y:S01]  /*f490*/  @!P1 ST.E.64 desc[UR58][R14.64], R52 ;  /* 0x000000340e009985 */ /* 0x0001e2000c101b3a */
[-C--:B---3--:R-:W-:Y:S02]  /*f4a0*/  @!P2 LEA R24, P1, R79, R8.reuse, 0x2 ;  /* 0x000000084f18a211 */ /* 0x088fe400078210ff */
        /* <DEDUP_REMOVED lines=9> */
.L_x_2123:
[----:B------:R-:W-:Y:S05]  /*f540*/  BSYNC B1 ;  /* 0x0000000000017941 */ /* 0x000fea0003800000 */
.L_x_2122:
[----:B------:R-:W-:Y:S01]  /*f550*/  ISETP.GE.AND P0, PT, R12, R17, PT ;  /* 0x000000110c00720c */ /* 0x000fe20003f06270 */
[----:B0-----:R0:W3:Y:S04]  /*f560*/  SHFL.IDX PT, R11, R3, 0x1, 0x1c1f ;  /* 0x003c1f00030b7f89 */ /* 0x0010e800000e0000 */
[----:B------:R0:W4:Y:S08]  /*f570*/  SHFL.IDX PT, R10, R0, 0x1, 0x1c1f ;  /* 0x003c1f00000a7f89 */ /* 0x00013000000e0000 */
[----:B0-----:R-:W-:Y:S05]  /*f580*/  @P0 BRA `(.L_x_2121) ;  /* 0x0000000c00640947 */ /* 0x001fea0003800000 */
[----:B------:R-:W-:Y:S02]  /*f590*/  ULDC UR4, c[0x0][0xac8] ;  /* 0x0002b20000047ab9 */ /* 0x000fe40000000800 */
[----:B------:R-:W-:Y:S02]  /*f5a0*/  ISETP.GE.AND P2, PT, R73, UR4, PT ;  /* 0x0000000449007c0c */ /* 0x000fe4000bf46270 */
[----:B------:R-:W-:Y:S02]  /*f5b0*/  ISETP.GE.AND P6, PT, R13, UR4, PT ;  /* 0x000000040d007c0c */ /* 0x000fe4000bfc6270 */
[----:B------:R-:W-:Y:S02]  /*f5c0*/  ISETP.GE.AND P5, PT, R146, UR4, PT ;  /* 0x0000000492007c0c */ /* 0x000fe4000bfa6270 */
[----:B------:R-:W-:Y:S02]  /*f5d0*/  ISETP.GE.AND P4, PT, R155, UR4, PT ;  /* 0x000000049b007c0c */ /* 0x000fe4000bf86270 */
[----:B------:R-:W-:-:S05]  /*f5e0*/  ISETP.GE.AND P3, PT, R91, UR4, PT ;  /* 0x000000045b007c0c */ /* 0x000fca000bf66270 */
[-C--:B----4-:R-:W-:Y:S02]  /*f5f0*/  @!P2 LEA R14, P1, R73, R10.reuse, 0x2 ;  /* 0x0000000a490ea211 */ /* 0x090fe400078210ff */
[-C--:B------:R-:W-:Y:S02]  /*f600*/  @!P6 LEA R12, P0, R13, R10.reuse, 0x2 ;  /* 0x0000000a0d0ce211 */ /* 0x080fe400078010ff */
[----:B-123--:R-:W-:Y:S01]  /*f610*/  @!P5 IMAD.WIDE R8, R146, 0x4, R10 ;  /* 0x000000049208d825 */ /* 0x00efe200078e020a */
[-C--:B------:R-:W-:Y:S02]  /*f620*/  @!P2 LEA.HI.X R15, R73, R11.reuse, R18, 0x2, P1 ;  /* 0x0000000b490fa211 */ /* 0x080fe400008f1412 */
[----:B------:R-:W-:Y:S02]  /*f630*/  @!P6 LEA.HI.X R13, R13, R11, R4, 0x2, P0 ;  /* 0x0000000b0d0de211 */ /* 0x000fe400000f1404 */
[----:B------:R-:W-:Y:S01]  /*f640*/  ISETP.GE.AND P1, PT, R89, UR4, PT ;  /* 0x0000000459007c0c */ /* 0x000fe2000bf26270 */
[----:B------:R0:W-:Y:S01]  /*f650*/  @!P5 ST.E.64 desc[UR58][R8.64], R76 ;  /* 0x0000004c0800d985 */ /* 0x0001e2000c101b3a */
[----:B------:R-:W-:-:S02]  /*f660*/  @!P4 LEA R20, P5, R155, R10, 0x2 ;  /* 0x0000000a9b14c211 */ /* 0x000fc400078a10ff */
[----:B------:R-:W-:Y:S01]  /*f670*/  ISETP.GE.AND P0, PT, R87, UR4, PT ;  /* 0x0000000457007c0c */ /* 0x000fe2000bf06270 */
[----:B------:R1:W-:Y:S01]  /*f680*/  @!P6 ST.E.64 desc[UR58][R12.64], R30 ;  /* 0x0000001e0c00e985 */ /* 0x0003e2000c101b3a */
[----:B------:R-:W-:Y:S02]  /*f690*/  @!P3 LEA R22, P6, R91, R10, 0x2 ;  /* 0x0000000a5b16b211 */ /* 0x000fe400078c10ff */
[-C--:B------:R-:W-:Y:S01]  /*f6a0*/  @!P4 LEA.HI.X R21, R155, R11.reuse, R72, 0x2, P5 ;  /* 0x0000000b9b15c211 */ /* 0x080fe200028f1448 */
[----:B------:R2:W-:Y:S01]  /*f6b0*/  @!P2 ST.E.64 desc[UR58][R14.64], R34 ;  /* 0x000000220e00a985 */ /* 0x0005e2000c101b3a */
[----:B------:R-:W-:Y:S02]  /*f6c0*/  @!P3 LEA.HI.X R23, R91, R11, R92, 0x2, P6 ;  /* 0x0000000b5b17b211 */ /* 0x000fe400030f145c */
[----:B------:R-:W-:Y:S01]  /*f6d0*/  ISETP.GE.AND P2, PT, R81, UR4, PT ;  /* 0x0000000451007c0c */ /* 0x000fe2000bf46270 */
[----:B------:R3:W-:Y:S01]  /*f6e0*/  @!P4 ST.E.64 desc[UR58][R20.64], R38 ;  /* 0x000000261400c985 */ /* 0x0007e2000c101b3a */
[----:B------:R-:W-:-:S02]  /*f6f0*/  ISETP.GE.AND P4, PT, R85, UR4, PT ;  /* 0x0000000455007c0c */ /* 0x000fc4000bf86270 */
[-C--:B0-----:R-:W-:Y:S01]  /*f700*/  @!P1 LEA R8, P5, R89, R10.reuse, 0x2 ;  /* 0x0000000a59089211 */ /* 0x081fe200078a10ff */
[----:B------:R0:W-:Y:S01]  /*f710*/  @!P3 ST.E.64 desc[UR58][R22.64], R42 ;  /* 0x0000002a1600b985 */ /* 0x0001e2000c101b3a */
[----:B------:R-:W-:Y:S02]  /*f720*/  ISETP.GE.AND P3, PT, R83, UR4, PT ;  /* 0x0000000453007c0c */ /* 0x000fe4000bf66270 */
[----:B------:R-:W-:Y:S02]  /*f730*/  @!P1 LEA.HI.X R9, R89, R11, R90, 0x2, P5 ;  /* 0x0000000b59099211 */ /* 0x000fe400028f145a */
[----:B------:R-:W-:Y:S02]  /*f740*/  ISETP.GE.AND P5, PT, R79, UR4, PT ;  /* 0x000000044f007c0c */ /* 0x000fe4000bfa6270 */
[-C--:B-1----:R-:W-:Y:S01]  /*f750*/  @!P0 LEA R12, P6, R87, R10.reuse, 0x2 ;  /* 0x0000000a570c8211 */ /* 0x082fe200078c10ff */
[----:B------:R1:W-:Y:S02]  /*f760*/  @!P1 ST.E.64 desc[UR58][R8.64], R46 ;  /* 0x0000002e08009985 */ /* 0x0003e4000c101b3a */
[----:B--2---:R-:W-:-:S02]  /*f770*/  @!P4 LEA R14, P1, R85, R10, 0x2 ;  /* 0x0000000a550ec211 */ /* 0x004fc400078210ff */
[-C--:B------:R-:W-:Y:S02]  /*f780*/  @!P0 LEA.HI.X R13, R87, R11.reuse, R88, 0x2, P6 ;  /* 0x0000000b570d8211 */ /* 0x080fe400030f1458 */
[-C--:B---3--:R-:W-:Y:S02]  /*f790*/  @!P3 LEA R20, P6, R83, R10.reuse, 0x2 ;  /* 0x0000000a5314b211 */ /* 0x088fe400078c10ff */
[-C--:B------:R-:W-:Y:S01]  /*f7a0*/  @!P4 LEA.HI.X R15, R85, R11.reuse, R86, 0x2, P1 ;  /* 0x0000000b550fc211 */ /* 0x080fe200008f1456 */
[----:B------:R1:W-:Y:S01]  /*f7b0*/  @!P0 ST.E.64 desc[UR58][R12.64], R50 ;  /* 0x000000320c008985 */ /* 0x0003e2000c101b3a */
[-C--:B0-----:R-:W-:Y:S02]  /*f7c0*/  @!P2 LEA R22, P0, R81, R10.reuse, 0x2 ;  /* 0x0000000a5116a211 */ /* 0x081fe400078010ff */
[----:B------:R-:W-:Y:S01]  /*f7d0*/  @!P5 LEA R24, P1, R79, R10, 0x2 ;  /* 0x0000000a4f18d211 */ /* 0x000fe200078210ff */
[----:B------:R1:W-:Y:S01]  /*f7e0*/  @!P4 ST.E.64 desc[UR58][R14.64], R54 ;  /* 0x000000360e00c985 */ /* 0x0003e2000c101b3a */
[----:B------:R-:W-:-:S02]  /*f7f0*/  @!P3 LEA.HI.X R21, R83, R11, R84, 0x2, P6 ;  /* 0x0000000b5315b211 */ /* 0x000fc400030f1454 */
[-C--:B------:R-:W-:Y:S02]  /*f800*/  @!P2 LEA.HI.X R23, R81, R11.reuse, R82, 0x2, P0 ;  /* 0x0000000b5117a211 */ /* 0x080fe400000f1452 */
[----:B------:R-:W-:Y:S01]  /*f810*/  @!P5 LEA.HI.X R25, R79, R11, R80, 0x2, P1 ;  /* 0x0000000b4f19d211 */ /* 0x000fe200008f1450 */
[----:B------:R1:W-:Y:S01]  /*f820*/  @!P3 ST.E.64 desc[UR58][R20.64], R58 ;  /* 0x0000003a1400b985 */ /* 0x0003e2000c101b3a */
[----:B------:R-:W-:-:S03]  /*f830*/  ISETP.GE.AND P0, PT, R157, UR4, PT ;  /* 0x000000049d007c0c */ /* 0x000fc6000bf06270 */
[----:B------:R1:W-:Y:S04]  /*f840*/  @!P2 ST.E.64 desc[UR58][R22.64], R62 ;  /* 0x0000003e1600a985 */ /* 0x0003e8000c101b3a */
[----:B------:R1:W-:Y:S06]  /*f850*/  @!P5 ST.E.64 desc[UR58][R24.64], R66 ;  /* 0x000000421800d985 */ /* 0x0003ec000c101b3a */
[----:B------:R-:W-:Y:S05]  /*f860*/  @P0 BRA `(.L_x_2121) ;  /* 0x0000000800ac0947 */ /* 0x000fea0003800000 */
[----:B-1----:R-:W-:-:S04]  /*f870*/  LEA R8, P0, R157, R10, 0x2 ;  /* 0x0000000a9d087211 */ /* 0x002fc800078010ff */
[----:B------:R-:W-:-:S05]  /*f880*/  LEA.HI.X R9, R157, R11, R78, 0x2, P0 ;  /* 0x0000000b9d097211 */ /* 0x000fca00000f144e */
[----:B------:R0:W-:Y:S01]  /*f890*/  ST.E.64 desc[UR58][R8.64], R70 ;  /* 0x0000004608007985 */ /* 0x0001e2000c101b3a */
[----:B------:R-:W-:Y:S05]  /*f8a0*/  BRA `(.L_x_2121) ;  /* 0x00000008009c7947 */ /* 0x000fea0003800000 */
.L_x_2116:
[----:B------:R-:W1:Y:S01]  /*f8b0*/  LDC.64 R10, c[0x0][0xc00] ;  /* 0x00030000ff0a7b82 */ /* 0x000e620000000a00 */
[----:B------:R-:W-:Y:S01]  /*f8c0*/  ULDC.64 UR4, c[0x0][0xc08] ;  /* 0x0003020000047ab9 */ /* 0x000fe20000000a00 */
[----:B------:R-:W-:Y:S01]  /*f8d0*/  IMAD.MOV.U32 R3, RZ, RZ, RZ ;  /* 0x000000ffff037224 */ /* 0x000fe200078e00ff */
[----:B------:R-:W-:-:S04]  /*f8e0*/  ISETP.NE.U32.AND P0, PT, RZ, UR4, PT ;  /* 0x00000004ff007c0c */ /* 0x000fc8000bf05070 */
[----:B------:R-:W-:Y:S01]  /*f8f0*/  ISETP.NE.AND.EX P1, PT, RZ, UR5, PT, P0 ;  /* 0x00000005ff007c0c */ /* 0x000fe2000bf25300 */
[----:B------:R-:W2:Y:S01]  /*f900*/  LDC.64 R8, c[0x0][0xc00] ;  /* 0x00030000ff087b82 */ /* 0x000ea20000000a00 */
[----:B-1----:R-:W-:-:S04]  /*f910*/  ISETP.NE.U32.AND P0, PT, R10, RZ, PT ;  /* 0x000000ff0a00720c */ /* 0x002fc80003f05070 */
[----:B------:R-:W-:-:S07]  /*f920*/  ISETP.NE.AND.EX P0, PT, R11, RZ, PT, P0 ;  /* 0x000000ff0b00720c */ /* 0x000fce0003f05300 */
[----:B------:R-:W1:Y:S01]  /*f930*/  @P1 LDC.64 R10, c[0x0][0xc08] ;  /* 0x00030200ff0a1b82 */ /* 0x000e620000000a00 */
[----:B------:R-:W-:Y:S01]  /*f940*/  ULDC UR4, c[0x0][0xa88] ;  /* 0x0002a20000047ab9 */ /* 0x000fe20000000800 */
[----:B--2---:R-:W-:-:S04]  /*f950*/  IMAD.WIDE R12, R149, 0x4, R8 ;  /* 0x00000004950c7825 */ /* 0x004fc800078e0208 */
[----:B------:R-:W-:Y:S01]  /*f960*/  IMAD.U32 R0, RZ, RZ, UR4 ;  /* 0x00000004ff007e24 */ /* 0x000fe2000f8e00ff */
[----:B------:R2:W5:Y:S01]  /*f970*/  @P0 LDG.E R3, desc[UR58][R12.64] ;  /* 0x0000003a0c030981 */ /* 0x000562000c1e1900 */
[----:B------:R-:W3:Y:S01]  /*f980*/  S2R R14, SR_TID.X ;  /* 0x00000000000e7919 */ /* 0x000ee20000002100 */
[----:B-1----:R-:W-:-:S05]  /*f990*/  @P1 IMAD.WIDE R8, R149, 0x4, R10 ;  /* 0x0000000495081825 */ /* 0x002fca00078e020a */
[----:B------:R2:W5:Y:S01]  /*f9a0*/  @P1 LDG.E R0, desc[UR58][R8.64] ;  /* 0x0000003a08001981 */ /* 0x000562000c1e1900 */
[----:B------:R-:W-:-:S13]  /*f9b0*/  ISETP.NE.AND P2, PT, R152, RZ, PT ;  /* 0x000000ff9800720c */ /* 0x000fda0003f45270 */
[----:B------:R-:W1:Y:S01]  /*f9c0*/  @!P2 LDC R152, c[0x0][0xad4] ;  /* 0x0002b500ff98ab82 */ /* 0x000e620000000800 */
[----:B---3--:R-:W-:-:S05]  /*f9d0*/  VIADD R26, R14, 0xffffff80 ;  /* 0xffffff800e1a7836 */ /* 0x008fca0000000000 */
[----:B------:R-:W-:Y:S02]  /*f9e0*/  ISETP.GT.AND P3, PT, R26, 0xbf, PT ;  /* 0x000000bf1a00780c */ /* 0x000fe40003f64270 */
[----:B-1----:R-:W-:Y:S01]  /*f9f0*/  ISETP.GT.AND P2, PT, R152, 0x1, PT ;  /* 0x000000019800780c */ /* 0x002fe20003f44270 */
[----:B--2---:R-:W-:-:S12]  /*fa00*/  @P1 BRA `(.L_x_2124) ;  /* 0x0000000000101947 */ /* 0x004fd80003800000 */
[----:B------:R-:W-:Y:S05]  /*fa10*/  @!P0 BRA `(.L_x_2124) ;  /* 0x00000000000c8947 */ /* 0x000fea0003800000 */
[----:B------:R-:W2:Y:S04]  /*fa20*/  LDG.E R9, desc[UR58][R12.64] ;  /* 0x0000003a0c097981 */ /* 0x000ea8000c1e1900 */
[----:B-----5:R-:W2:Y:S02]  /*fa30*/  LDG.E R0, desc[UR58][R12.64+0x4] ;  /* 0x0000043a0c007981 */ /* 0x020ea4000c1e1900 */
[----:B--2---:R-:W-:-:S07]  /*fa40*/  IMAD.IADD R0, R0, 0x1, -R9 ;  /* 0x0000000100007824 */ /* 0x004fce00078e0a09 */
.L_x_2124:
[----:B------:R-:W-:Y:S01]  /*fa50*/  BSSY B1, `(.L_x_2125) ;  /* 0x0000036000017945 */ /* 0x000fe20003800000 */
[----:B------:R-:W-:Y:S02]  /*fa60*/  SEL R149, R149, RZ, !P0 ;  /* 0x000000ff95957207 */ /* 0x000fe40004000000 */
[----:B------:R-:W-:Y:S02]  /*fa70*/  SEL R154, R154, RZ, !P0 ;  /* 0x000000ff9a9a7207 */ /* 0x000fe40004000000 */
[----:B-----5:R-:W-:Y:S01]  /*fa80*/  SHF.R.S32.HI R24, RZ, 0x1f, R3 ;  /* 0x0000001fff187819 */ /* 0x020fe20000011403 */
[----:B------:R-:W-:Y:S06]  /*fa90*/  @P3 BRA `(.L_x_2126) ;  /* 0x0000000000c43947 */ /* 0x000fec0003800000 */
[----:B------:R-:W0:Y:S01]  /*faa0*/  LDC R31, c[0x0][0xbe8] ;  /* 0x0002fa00ff1f7b82 */ /* 0x000e220000000800 */
[----:B------:R-:W-:Y:S01]  /*fab0*/  IADD3 R29, R144, -0x80, R14 ;  /* 0xffffff80901d7810 */ /* 0x000fe20007ffe00e */
[----:B0-----:R-:W-:-:S05]  /*fac0*/  IMAD R4, R0, R31, RZ ;  /* 0x0000001f00047224 */ /* 0x001fca00078e02ff */
[----:B------:R-:W-:-:S13]  /*fad0*/  ISETP.GE.AND P0, PT, R29, R4, PT ;  /* 0x000000041d00720c */ /* 0x000fda0003f06270 */
[----:B------:R-:W-:Y:S05]  /*fae0*/  @P0 BRA `(.L_x_2126) ;  /* 0x0000000000b00947 */ /* 0x000fea0003800000 */
[----:B------:R-:W2:Y:S01]  /*faf0*/  LDL.LU R28, [R1+0x18] ;  /* 0x00001800011c7983 */ /* 0x000ea20000300800 */
[----:B------:R-:W-:Y:S01]  /*fb00*/  ISETP.NE.AND P1, PT, R31, 0x1, PT ;  /* 0x000000011f00780c */ /* 0x000fe20003f25270 */
[----:B------:R-:W-:Y:S01]  /*fb10*/  IMAD.MOV.U32 R18, RZ, RZ, 0x9b8 ;  /* 0x000009b8ff127424 */ /* 0x000fe200078e00ff */
[----:B------:R-:W-:Y:S01]  /*fb20*/  ISETP.GT.AND P0, PT, R152, 0x1, PT ;  /* 0x000000019800780c */ /* 0x000fe20003f04270 */
[----:B------:R-:W0:Y:S01]  /*fb30*/  LDC.64 R8, c[0x0][0xba8] ;  /* 0x0002ea00ff087b82 */ /* 0x000e220000000a00 */
[----:B------:R-:W-:Y:S02]  /*fb40*/  IMAD.MOV.U32 R17, RZ, RZ, R29 ;  /* 0x000000ffff117224 */ /* 0x000fe400078e001d */
[----:B------:R-:W-:-:S05]  /*fb50*/  SEL R18, R18, 0x978, P0 ;  /* 0x0000097812127807 */ /* 0x000fca0000000000 */
[----:B------:R-:W1:Y:S08]  /*fb60*/  LDC.64 R14, c[0x0][R18+0x220] ;  /* 0x00008800120e7b82 */ /* 0x000e700000000a00 */
[----:B------:R-:W3:Y:S08]  /*fb70*/  @P1 LDC R4, c[0x0][0xbec] ;  /* 0x0002fb00ff041b82 */ /* 0x000ef00000000800 */
[----:B------:R-:W4:Y:S08]  /*fb80*/  LDC.64 R12, c[0x0][R18+0x218] ;  /* 0x00008600120c7b82 */ /* 0x000f300000000a00 */
[----:B------:R-:W5:Y:S01]  /*fb90*/  @P1 LDC R27, c[0x0][0xbf0] ;  /* 0x0002fc00ff1b1b82 */ /* 0x000f620000000800 */
[----:B-1----:R-:W-:-:S02]  /*fba0*/  IMAD R15, R15, R149, RZ ;  /* 0x000000950f0f7224 */ /* 0x002fc400078e02ff */
[----:B------:R-:W-:-:S05]  /*fbb0*/  IMAD.WIDE.U32 R22, R14, R149, RZ ;  /* 0x000000950e167225 */ /* 0x000fca00078e00ff */
[----:B------:R-:W1:Y:S01]  /*fbc0*/  LDC.64 R20, c[0x0][R18+0x228] ;  /* 0x00008a0012147b82 */ /* 0x000e620000000a00 */
[----:B---3--:R-:W-:-:S07]  /*fbd0*/  @P1 IMAD.HI.U32 R4, R29, R4, RZ ;  /* 0x000000041d041227 */ /* 0x008fce00078e00ff */
[----:B------:R-:W3:Y:S01]  /*fbe0*/  LDC.64 R10, c[0x0][R18+0x210] ;  /* 0x00008400120a7b82 */ /* 0x000ee20000000a00 */
[-C--:B----4-:R-:W-:Y:S02]  /*fbf0*/  IMAD R25, R13, R151.reuse, RZ ;  /* 0x000000970d197224 */ /* 0x090fe400078e02ff */
[----:B------:R-:W-:-:S04]  /*fc00*/  IMAD.WIDE.U32 R12, R12, R151, RZ ;  /* 0x000000970c0c7225 */ /* 0x000fc800078e00ff */
[----:B------:R-:W-:Y:S01]  /*fc10*/  IMAD.IADD R25, R13, 0x1, R25 ;  /* 0x000000010d197824 */ /* 0x000fe200078e0219 */
[----:B-----5:R-:W-:Y:S01]  /*fc20*/  @P1 SHF.R.U32.HI R17, RZ, R27, R4 ;  /* 0x0000001bff111219 */ /* 0x020fe20000011604 */
[----:B------:R-:W-:Y:S01]  /*fc30*/  IMAD R27, R14, R154, R15 ;  /* 0x0000009a0e1b7224 */ /* 0x000fe200078e020f */
[----:B0-----:R-:W0:Y:S01]  /*fc40*/  @!P0 LDC R8, c[0x0][0xb50] ;  /* 0x0002d400ff088b82 */ /* 0x001e220000000800 */
[----:B------:R-:W-:Y:S02]  /*fc50*/  IADD3 R4, P1, P3, R22, R12, R3 ;  /* 0x0000000c16047210 */ /* 0x000fe40007b3e003 */
[----:B------:R-:W-:Y:S02]  /*fc60*/  IMAD.MOV R14, RZ, RZ, -R17 ;  /* 0x000000ffff0e7224 */ /* 0x000fe400078e0a11 */
[----:B------:R-:W-:-:S03]  /*fc70*/  IMAD.IADD R27, R23, 0x1, R27 ;  /* 0x00000001171b7824 */ /* 0x000fc600078e021b */
[----:B------:R-:W4:Y:S01]  /*fc80*/  @!P0 LDC R9, c[0x0][0xb54] ;  /* 0x0002d500ff098b82 */ /* 0x000f220000000800 */
[----:B--2---:R-:W-:-:S05]  /*fc90*/  SEL R15, R28, RZ, P0 ;  /* 0x000000ff1c0f7207 */ /* 0x004fca0000000000 */
[----:B-1----:R-:W-:-:S04]  /*fca0*/  IMAD.WIDE.U32 R12, R20, R15, RZ ;  /* 0x0000000f140c7225 */ /* 0x002fc800078e00ff */
[----:B------:R-:W-:Y:S02]  /*fcb0*/  IMAD R21, R21, R15, RZ ;  /* 0x0000000f15157224 */ /* 0x000fe400078e02ff */
[----:B------:R-:W-:Y:S01]  /*fcc0*/  IMAD R15, R31, R14, R29 ;  /* 0x0000000e1f0f7224 */ /* 0x000fe200078e021d */
[----:B------:R-:W-:Y:S01]  /*fcd0*/  IADD3.X R14, R27, R25, R24, P1, P3 ;  /* 0x000000191b0e7210 */ /* 0x000fe20000fe6418 */
[----:B------:R-:W-:Y:S01]  /*fce0*/  IMAD.IADD R21, R13, 0x1, R21 ;  /* 0x000000010d157824 */ /* 0x000fe200078e0215 */
[----:B------:R-:W-:Y:S01]  /*fcf0*/  IADD3 R12, P0, P1, R17, R4, R12 ;  /* 0x00000004110c7210 */ /* 0x000fe2000791e00c */
[----:B---3--:R-:W-:Y:S01]  /*fd00*/  IMAD R4, R11, R15, RZ ;  /* 0x0000000f0b047224 */ /* 0x008fe200078e02ff */
        /* <DEDUP_REMOVED lines=10> */
.L_x_2126:
[----:B------:R-:W-:Y:S05]  /*fdb0*/  BSYNC B1 ;  /* 0x0000000000017941 */ /* 0x000fea0003800000 */
.L_x_2125:
[----:B------:R-:W-:Y:S05]  /*fdc0*/  @P2 BRA `(.L_x_2121) ;  /* 0x0000000400542947 */ /* 0x000fea0003800000 */
[----:B------:R-:W2:Y:S01]  /*fdd0*/  LDC R15, c[0x0][0xbe8] ;  /* 0x0002fa00ff0f7b82 */ /* 0x000ea20000000800 */
[--C-:B------:R-:W-:Y:S01]  /*fde0*/  SHF.R.S32.HI R10, RZ, 0x1f, R26.reuse ;  /* 0x0000001fff0a7819 */ /* 0x100fe2000001141a */
[----:B------:R-:W-:Y:S01]  /*fdf0*/  ULDC.64 UR4, c[0x0][0xaa0] ;  /* 0x0002a80000047ab9 */ /* 0x000fe20000000a00 */
[----:B------:R-:W-:Y:S01]  /*fe00*/  SHF.R.S32.HI R14, RZ, 0x1f, R26 ;  /* 0x0000001fff0e7819 */ /* 0x000fe2000001141a */
[----:B0-----:R-:W-:Y:S01]  /*fe10*/  IMAD R4, R24, UR4, RZ ;  /* 0x0000000418047c24 */ /* 0x001fe2000f8e02ff */
[-C--:B------:R-:W-:Y:S01]  /*fe20*/  LEA.HI R10, R10, R26.reuse, RZ, 0x2 ;  /* 0x0000001a0a0a7211 */ /* 0x080fe200078f10ff */
[C---:B-1----:R-:W-:Y:S01]  /*fe30*/  IMAD.WIDE.U32 R8, R3.reuse, UR4, RZ ;  /* 0x0000000403087c25 */ /* 0x042fe2000f8e00ff */
[----:B------:R-:W-:Y:S01]  /*fe40*/  LEA.HI R14, R14, R26, RZ, 0x2 ;  /* 0x0000001a0e0e7211 */ /* 0x000fe200078f10ff */
[----:B------:R-:W-:Y:S01]  /*fe50*/  ULDC.64 UR6, c[0x0][0xaf0] ;  /* 0x0002bc0000067ab9 */ /* 0x000fe20000000a00 */
[----:B------:R-:W-:Y:S01]  /*fe60*/  LOP3.LUT R10, R10, 0xfffffffc, RZ, 0xc0, !PT ;  /* 0xfffffffc0a0a7812 */ /* 0x000fe200078ec0ff */
[----:B------:R-:W-:Y:S01]  /*fe70*/  IMAD R11, R3, UR5, R4 ;  /* 0x00000005030b7c24 */ /* 0x000fe2000f8e0204 */
[----:B------:R-:W-:Y:S01]  /*fe80*/  SHF.R.S32.HI R14, RZ, 0x2, R14 ;  /* 0x00000002ff0e7819 */ /* 0x000fe2000001140e */
[----:B------:R-:W-:Y:S01]  /*fe90*/  ULDC.64 UR4, c[0x0][0xae8] ;  /* 0x0002ba0000047ab9 */ /* 0x000fe20000000a00 */
[----:B------:R-:W-:Y:S01]  /*fea0*/  BSSY B1, `(.L_x_2127) ;  /* 0x0000036000017945 */ /* 0x000fe20003800000 */
[----:B------:R-:W-:Y:S01]  /*feb0*/  IMAD.IADD R10, R26, 0x1, -R10 ;  /* 0x000000011a0a7824 */ /* 0x000fe200078e0a0a */
[----:B------:R-:W-:Y:S01]  /*fec0*/  SHF.R.S32.HI R18, RZ, 0x1f, R156 ;  /* 0x0000001fff127819 */ /* 0x000fe2000001149c */
[----:B------:R-:W-:Y:S01]  /*fed0*/  IMAD.IADD R9, R9, 0x1, R11 ;  /* 0x0000000109097824 */ /* 0x000fe200078e020b */
[----:B------:R-:W-:Y:S01]  /*fee0*/  SHF.R.S32.HI R22, RZ, 0x1f, R153 ;  /* 0x0000001fff167819 */ /* 0x000fe20000011499 */
[----:B------:R-:W-:-:S02]  /*fef0*/  IMAD R3, R10, 0x60, R14 ;  /* 0x000000600a037824 */ /* 0x000fc400078e020e */
[----:B------:R-:W-:Y:S01]  /*ff00*/  IMAD.WIDE.U32 R8, R151, UR4, R8 ;  /* 0x0000000497087c25 */ /* 0x000fe2000f8e0008 */
[----:B--2---:R-:W-:-:S03]  /*ff10*/  ISETP.NE.AND P0, PT, R15, 0x1, PT ;  /* 0x000000010f00780c */ /* 0x004fc60003f05270 */
[----:B------:R-:W-:Y:S02]  /*ff20*/  IMAD.IADD R12, R144, 0x1, R3 ;  /* 0x00000001900c7824 */ /* 0x000fe400078e0203 */
[----:B------:R-:W-:Y:S02]  /*ff30*/  IMAD R10, R154, UR6, RZ ;  /* 0x000000069a0a7c24 */ /* 0x000fe4000f8e02ff */
[----:B------:R-:W-:Y:S02]  /*ff40*/  IMAD.MOV.U32 R3, RZ, RZ, R12 ;  /* 0x000000ffff037224 */ /* 0x000fe400078e000c */
[----:B------:R-:W-:Y:S01]  /*ff50*/  IMAD R9, R151, UR5, R9 ;  /* 0x0000000597097c24 */ /* 0x000fe2000f8e0209 */
[----:B------:R-:W-:Y:S01]  /*ff60*/  ULDC.64 UR4, c[0x0][0xae0] ;  /* 0x0002b80000047ab9 */ /* 0x000fe20000000a00 */
[----:B------:R-:W-:Y:S02]  /*ff70*/  IMAD.WIDE.U32 R8, R149, UR6, R8 ;  /* 0x0000000695087c25 */ /* 0x000fe4000f8e0008 */
[----:B------:R-:W0:Y:S08]  /*ff80*/  @P0 LDC R13, c[0x0][0xbec] ;  /* 0x0002fb00ff0d0b82 */ /* 0x000e300000000800 */
[----:B------:R-:W1:Y:S01]  /*ff90*/  @P0 LDC R17, c[0x0][0xbf0] ;  /* 0x0002fc00ff110b82 */ /* 0x000e620000000800 */
[----:B0-----:R-:W-:-:S04]  /*ffa0*/  @P0 IMAD.HI.U32 R4, R12, R13, RZ ;  /* 0x0000000d0c040227 */ /* 0x001fc800078e00ff */
[----:B------:R-:W-:Y:S01]  /*ffb0*/  IMAD R13, R149, UR7, R10 ;  /* 0x00000007950d7c24 */ /* 0x000fe2000f8e020a */
[----:B-1----:R-:W-:-:S03]  /*ffc0*/  @P0 SHF.R.U32.HI R3, RZ, R17, R4 ;  /* 0x00000011ff030219 */ /* 0x002fc60000011604 */
[----:B------:R-:W-:Y:S01]  /*ffd0*/  IMAD.IADD R9, R9, 0x1, R13 ;  /* 0x0000000109097824 */ /* 0x000fe200078e020d */
[--C-:B------:R-:W-:Y:S01]  /*ffe0*/  SHF.R.S32.HI R4, RZ, 0x1f, R3.reuse ;  /* 0x0000001fff047819 */ /* 0x100fe20000011403 */
[----:B------:R-:W-:Y:S02]  /*fff0*/  IMAD.MOV R11, RZ, RZ, -R3 ;  /* 0x000000ffff0b7224 */ /* 0x000fe400078e0a03 */
[----:B------:R-:W-:-:S04]  /*10000*/  IMAD.WIDE.U32 R8, R3, UR4, R8 ;  /* 0x0000000403087c25 */ /* 0x000fc8000f8e0008 */
[----:B------:R-:W-:Y:S02]  /*10010*/  IMAD R11, R15, R11, R12 ;  /* 0x0000000b0f0b7224 */ /* 0x000fe400078e020c */
[----:B------:R-:W-:Y:S02]  /*10020*/  IMAD R4, R4, UR4, RZ ;  /* 0x0000000404047c24 */ /* 0x000fe4000f8e02ff */
[----:B------:R-:W-:Y:S02]  /*10030*/  IMAD R15, R0, R15, RZ ;  /* 0x0000000f000f7224 */ /* 0x000fe400078e02ff */
[----:B------:R-:W-:Y:S01]  /*10040*/  IMAD R13, R3, UR5, R4 ;  /* 0x00000005030d7c24 */ /* 0x000fe2000f8e0204 */
[----:B------:R-:W-:Y:S01]  /*10050*/  SHF.R.S32.HI R4, RZ, 0x1f, R11 ;  /* 0x0000001fff047819 */ /* 0x000fe2000001140b */
[----:B------:R-:W-:Y:S01]  /*10060*/  ULDC.64 UR4, c[0x0][0xad8] ;  /* 0x0002b60000047ab9 */ /* 0x000fe20000000a00 */
[----:B------:R-:W-:Y:S02]  /*10070*/  IMAD.IADD R0, R14, 0x1, R144 ;  /* 0x000000010e007824 */ /* 0x000fe400078e0290 */
[----:B------:R-:W-:-:S02]  /*10080*/  IMAD.IADD R9, R9, 0x1, R13 ;  /* 0x0000000109097824 */ /* 0x000fc400078e020d */
[----:B------:R-:W-:Y:S01]  /*10090*/  IMAD R4, R4, UR4, RZ ;  /* 0x0000000404047c24 */ /* 0x000fe2000f8e02ff */
[----:B------:R-:W-:Y:S01]  /*100a0*/  ISETP.GE.AND P0, PT, R0, R15, PT ;  /* 0x0000000f0000720c */ /* 0x000fe20003f06270 */
[----:B------:R-:W-:-:S04]  /*100b0*/  IMAD.WIDE.U32 R8, R11, UR4, R8 ;  /* 0x000000040b087c25 */ /* 0x000fc8000f8e0008 */
[----:B------:R-:W-:Y:S01]  /*100c0*/  IMAD R3, R11, UR5, R4 ;  /* 0x000000050b037c24 */ /* 0x000fe2000f8e0204 */
[----:B------:R-:W-:Y:S02]  /*100d0*/  ULDC.64 UR4, c[0x0][0xa80] ;  /* 0x0002a00000047ab9 */ /* 0x000fe40000000a00 */
[----:B------:R-:W-:Y:S01]  /*100e0*/  LEA R4, P1, R8, UR4, 0x1 ;  /* 0x0000000408047c11 */ /* 0x000fe2000f8208ff */
[----:B------:R-:W-:-:S05]  /*100f0*/  IMAD.IADD R3, R9, 0x1, R3 ;  /* 0x0000000109037824 */ /* 0x000fca00078e0203 */
        /* <DEDUP_REMOVED lines=13> */
[----:B------:R3:W-:Y:S04]  /*101d0*/  @!P2 ST.E.128 desc[UR58][R10.64], RZ ;  /* 0x000000ff0a00a985 */ /* 0x0007e8000c101d3a */
[----:B------:R3:W-:Y:S04]  /*101e0*/  @!P3 ST.E.128 desc[UR58][R12.64], RZ ;  /* 0x000000ff0c00b985 */ /* 0x0007e8000c101d3a */
[----:B------:R3:W-:Y:S02]  /*101f0*/  @!P4 ST.E.128 desc[UR58][R20.64], RZ ;  /* 0x000000ff1400c985 */ /* 0x0007e4000c101d3a */
.L_x_2128:
[----:B------:R-:W-:Y:S05]  /*10200*/  BSYNC B1 ;  /* 0x0000000000017941 */ /* 0x000fea0003800000 */
.L_x_2127:
        /* <DEDUP_REMOVED lines=9> */
[CC--:B-1-3--:R-:W-:Y:S02]  /*102a0*/  @!P3 LEA R12, P0, R153.reuse, R8.reuse, 0x1 ;  /* 0x00000008990cb211 */ /* 0x0cafe400078008ff */
[----:B------:R-:W-:Y:S02]  /*102b0*/  @!P4 LEA R14, P1, R156, R8, 0x1 ;  /* 0x000000089c0ec211 */ /* 0x000fe400078208ff */
[----:B----4-:R-:W-:Y:S01]  /*102c0*/  @!P2 IMAD.WIDE R10, R150, 0x2, R8 ;  /* 0x00000002960aa825 */ /* 0x010fe200078e0208 */
[-C--:B------:R-:W-:Y:S02]  /*102d0*/  @!P3 LEA.HI.X R13, R153, R9.reuse, R22, 0x1, P0 ;  /* 0x00000009990db211 */ /* 0x080fe400000f0c16 */
[----:B------:R-:W-:Y:S02]  /*102e0*/  @!P4 LEA.HI.X R15, R156, R9, R18, 0x1, P1 ;  /* 0x000000099c0fc211 */ /* 0x000fe400008f0c12 */
[----:B------:R2:W-:Y:S04]  /*102f0*/  @!P2 ST.E.128 desc[UR58][R10.64], RZ ;  /* 0x000000ff0a00a985 */ /* 0x0005e8000c101d3a */
[----:B------:R2:W-:Y:S04]  /*10300*/  @!P3 ST.E.128 desc[UR58][R12.64], RZ ;  /* 0x000000ff0c00b985 */ /* 0x0005e8000c101d3a */
[----:B------:R2:W-:Y:S02]  /*10310*/  @!P4 ST.E.128 desc[UR58][R14.64], RZ ;  /* 0x000000ff0e00c985 */ /* 0x0005e4000c101d3a */
.L_x_2121:
[----:B------:R-:W-:Y:S05]  /*10320*/  BSYNC B0 ;  /* 0x0000000000007941 */ /* 0x000fea0003800000 */
.L_x_2115:
[----:B------:R-:W-:Y:S02]  /*10330*/  ULDC UR4, c[0x0][0xc3c] ;  /* 0x00030f0000047ab9 */ /* 0x000fe40000000800 */
[----:B0-----:R-:W-:-:S13]  /*10340*/  ISETP.GE.AND P0, PT, R7, UR4, PT ;  /* 0x0000000407007c0c */ /* 0x001fda000bf06270 */
[----:B------:R-:W-:Y:S05]  /*10350*/  @!P0 BRA `(.L_x_2129) ;  /* 0xffffff0c003c8947 */ /* 0x000fea000383ffff */
[----:B------:R-:W-:Y:S05]  /*10360*/  EXIT ;  /* 0x000000000000794d */ /* 0x000fea0003800000 */
.L_x_2078:
[----:B------:R-:W-:-:S08]  /*10370*/  NOP ;  /* 0x0000000000007918 */ /* 0x000fd00000000000 */
[----:B--2---:R-:W0:-:S00]  /*10380*/  USETMAXREG.DEALLOC.CTAPOOL 0x20 ;  /* 0x00000020000079c8 */ /* 0x004e0000080e0500 */
        /* <DEDUP_REMOVED lines=14> */
.L_x_2130:
        /* <DEDUP_REMOVED lines=44> */
.L_x_2134:
        /* <DEDUP_REMOVED lines=37> */
.L_x_2132:
        /* <DEDUP_REMOVED lines=13> */
.L_x_2135:
        /* <DEDUP_REMOVED lines=17> */
[----:B------:R-:W-:Y:S02]  /*10b60*/  IMAD.MOV R11, RZ, RZ, -R10 ;  /* 0x000000ffff0b7224 */ /* 0x000fe400078e0a0a */
[----:B------:R-:W-:-:S04]  /*10b70*/  IMAD.HI.U32 R2, R3, R8, RZ ;  /* 0x0000000803027227 */ /* 0x000fc800078e00ff */
[----:B------:R-:W-:-:S05]  /*10b80*/  IMAD R8, R2, R11, R8 ;  /* 0x0000000b02087224 */ /* 0x000fca00078e0208 */
        /* <DEDUP_REMOVED lines=14> */
[----:B0-----:R-:W-:-:S04]  /*10c70*/  IMAD.MOV R8, RZ, RZ, -R3 ;  /* 0x000000ffff087224 */ /* 0x001fc800078e0a03 */
[----:B------:R-:W-:Y:S01]  /*10c80*/  IMAD.MOV.U32 R2, RZ, RZ, R8 ;  /* 0x000000ffff027224 */ /* 0x000fe200078e0008 */
[----:B------:R-:W-:-:S03]  /*10c90*/  IABS R8, R6 ;  /* 0x0000000600087213 */ /* 0x000fc60000000000 */
[----:B------:R-:W-:Y:S02]  /*10ca0*/  IMAD R9, R2, R5, RZ ;  /* 0x0000000502097224 */ /* 0x000fe400078e02ff */
[----:B------:R-:W-:Y:S02]  /*10cb0*/  IMAD.MOV.U32 R2, RZ, RZ, RZ ;  /* 0x000000ffff027224 */ /* 0x000fe400078e00ff */
[----:B------:R-:W-:Y:S02]  /*10cc0*/  IMAD.MOV R8, RZ, RZ, -R8 ;  /* 0x000000ffff087224 */ /* 0x000fe400078e0a08 */
[----:B------:R-:W-:Y:S01]  /*10cd0*/  IMAD.HI.U32 R2, R3, R9, R2 ;  /* 0x0000000903027227 */ /* 0x000fe200078e0002 */
[----:B------:R-:W-:-:S05]  /*10ce0*/  IABS R3, R7 ;  /* 0x0000000700037213 */ /* 0x000fca0000000000 */
[----:B------:R-:W-:-:S04]  /*10cf0*/  IMAD.HI.U32 R2, R2, R3, RZ ;  /* 0x0000000302027227 */ /* 0x000fc800078e00ff */
[----:B------:R-:W-:Y:S01]  /*10d00*/  IMAD R8, R2, R8, R3 ;  /* 0x0000000802087224 */ /* 0x000fe200078e0203 */
[----:B------:R-:W-:-:S04]  /*10d10*/  LOP3.LUT R3, R7, R6, RZ, 0x3c, !PT ;  /* 0x0000000607037212 */ /* 0x000fc800078e3cff */
[----:B------:R-:W-:Y:S02]  /*10d20*/  ISETP.GT.U32.AND P1, PT, R5, R8, PT ;  /* 0x000000080500720c */ /* 0x000fe40003f24070 */
[----:B------:R-:W-:Y:S01]  /*10d30*/  ISETP.GE.AND P2, PT, R3, RZ, PT ;  /* 0x000000ff0300720c */ /* 0x000fe20003f46270 */
[----:B------:R-:W-:-:S10]  /*10d40*/  IMAD.MOV R3, RZ, RZ, -R7 ;  /* 0x000000ffff037224 */ /* 0x000fd400078e0a07 */
        /* <DEDUP_REMOVED lines=13> */
.L_x_2136:
[----:B0-----:R-:W0:Y:S02]  /*10e20*/  LDC.64 R2, c[0x0][0xc90] ;  /* 0x00032400ff027b82 */ /* 0x001e240000000a00 */
[----:B0-----:R-:W-:-:S05]  /*10e30*/  IMAD.WIDE R2, R27, 0x4, R2 ;  /* 0x000000041b027825 */ /* 0x001fca00078e0202 */
[----:B------:R0:W2:Y:S02]  /*10e40*/  LDG.E R8, desc[UR58][R2.64] ;  /* 0x0000003a02087981 */ /* 0x0000a4000c1e1900 */
[----:B0-----:R-:W-:Y:S02]  /*10e50*/  IMAD.MOV.U32 R2, RZ, RZ, RZ ;  /* 0x000000ffff027224 */ /* 0x001fe400078e00ff */
[----:B--2---:R-:W-:-:S05]  /*10e60*/  IMAD R5, R25, R8, RZ ;  /* 0x0000000819057224 */ /* 0x004fca00078e02ff */
[----:B------:R-:W-:-:S04]  /*10e70*/  IABS R10, R5 ;  /* 0x00000005000a7213 */ /* 0x000fc80000000000 */
[----:B------:R-:W0:Y:S08]  /*10e80*/  I2F.RP R6, R10 ;  /* 0x0000000a00067306 */ /* 0x000e300000209400 */
[----:B0-----:R-:W0:Y:S02]  /*10e90*/  MUFU.RCP R6, R6 ;  /* 0x0000000600067308 */ /* 0x001e240000001000 */
[----:B0-----:R-:W-:-:S06]  /*10ea0*/  VIADD R7, R6, 0xffffffe ;  /* 0x0ffffffe06077836 */ /* 0x001fcc0000000000 */
[----:B------:R-:W0:Y:S02]  /*10eb0*/  F2I.FTZ.U32.TRUNC.NTZ R3, R7 ;  /* 0x0000000700037305 */ /* 0x000e24000021f000 */
[----:B0-----:R-:W-:-:S04]  /*10ec0*/  IMAD.MOV R9, RZ, RZ, -R3 ;  /* 0x000000ffff097224 */ /* 0x001fc800078e0a03 */
[----:B------:R-:W-:-:S04]  /*10ed0*/  IMAD R9, R9, R10, RZ ;  /* 0x0000000a09097224 */ /* 0x000fc800078e02ff */
        /* <DEDUP_REMOVED lines=21> */
[----:B------:R-:W-:-:S04]  /*11030*/  VIADDMNMX R7, R7, UR5, R8, PT ;  /* 0x0000000507077c46 */ /* 0x000fc8000b800108 */
[----:B------:R-:W-:Y:S01]  /*11040*/  IABS R8, R7 ;  /* 0x0000000700087213 */ /* 0x000fe20000000000 */
[----:B------:R-:W-:-:S03]  /*11050*/  IMAD.MOV R26, RZ, RZ, -R7 ;  /* 0x000000ffff1a7224 */ /* 0x000fc600078e0a07 */
[----:B------:R-:W0:Y:S08]  /*11060*/  I2F.RP R9, R8 ;  /* 0x0000000800097306 */ /* 0x000e300000209400 */
[----:B0-----:R-:W0:Y:S02]  /*11070*/  MUFU.RCP R9, R9 ;  /* 0x0000000900097308 */ /* 0x001e240000001000 */
[----:B0-----:R-:W-:Y:S01]  /*11080*/  VIADD R3, R9, 0xffffffe ;  /* 0x0ffffffe09037836 */ /* 0x001fe20000000000 */
[----:B------:R-:W-:-:S05]  /*11090*/  IABS R9, R7 ;  /* 0x0000000700097213 */ /* 0x000fca0000000000 */
[----:B------:R-:W0:Y:S02]  /*110a0*/  F2I.FTZ.U32.TRUNC.NTZ R3, R3 ;  /* 0x0000000300037305 */ /* 0x000e24000021f000 */
[----:B0-----:R-:W-:-:S04]  /*110b0*/  IMAD.MOV R11, RZ, RZ, -R3 ;  /* 0x000000ffff0b7224 */ /* 0x001fc800078e0a03 */
[----:B------:R-:W-:-:S04]  /*110c0*/  IMAD R5, R11, R8, RZ ;  /* 0x000000080b057224 */ /* 0x000fc800078e02ff */
        /* <DEDUP_REMOVED lines=11> */
[----:B------:R-:W-:Y:S02]  /*11180*/  ISETP.GE.AND P2, PT, R3, RZ, PT ;  /* 0x000000ff0300720c */ /* 0x000fe40003f46270 */
[----:B------:R-:W-:-:S05]  /*11190*/  IADD3 R3, R6, 0x1000000, R4 ;  /* 0x0100000006037810 */ /* 0x000fca0007ffe004 */
[----:B------:R-:W-:-:S06]  /*111a0*/  @P0 VIADD R2, R2, 0x1 ;  /* 0x0000000102020836 */ /* 0x000fcc0000000000 */
[----:B------:R-:W-:Y:S01]  /*111b0*/  @!P2 IMAD.MOV R2, RZ, RZ, -R2 ;  /* 0x000000ffff02a224 */ /* 0x000fe200078e0a02 */
[----:B------:R-:W-:-:S05]  /*111c0*/  @!P1 LOP3.LUT R2, RZ, R7, RZ, 0x33, !PT ;  /* 0x00000007ff029212 */ /* 0x000fca00078e33ff */
[----:B------:R-:W-:-:S07]  /*111d0*/  IMAD R26, R2, R26, R3 ;  /* 0x0000001a021a7224 */ /* 0x000fce00078e0203 */
.L_x_2137:
[----:B------:R-:W-:-:S05]  /*111e0*/  LOP3.LUT R2, RZ, R2, RZ, 0x33, !PT ;  /* 0x00000002ff027212 */ /* 0x000fca00078e33ff */
[----:B------:R-:W-:Y:S01]  /*111f0*/  IMAD.IADD R25, R25, 0x1, R2 ;  /* 0x0000000119197824 */ /* 0x000fe200078e0202 */
[----:B------:R-:W-:Y:S06]  /*11200*/  BRA `(.L_x_2138) ;  /* 0x00000000000c7947 */ /* 0x000fec0003800000 */
.L_x_2133:
[----:B------:R-:W-:Y:S02]  /*11210*/  IMAD.MOV.U32 R25, RZ, RZ, RZ ;  /* 0x000000ffff197224 */ /* 0x000fe400078e00ff */
[----:B------:R-:W-:Y:S02]  /*11220*/  IMAD.U32 R24, RZ, RZ, UR6 ;  /* 0x00000006ff187e24 */ /* 0x000fe4000f8e00ff */
[----:B------:R-:W-:-:S07]  /*11230*/  IMAD.MOV.U32 R26, RZ, RZ, RZ ;  /* 0x000000ffff1a7224 */ /* 0x000fce00078e00ff */
.L_x_2138:
[----:B------:R-:W-:-:S13]  /*11240*/  ISETP.NE.AND P0, PT, R0, RZ, PT ;  /* 0x000000ff0000720c */ /* 0x000fda0003f05270 */
[----:B------:R-:W0:Y:S01]  /*11250*/  @!P0 S2R R3, SR_CgaCtaId ;  /* 0x0000000000038919 */ /* 0x000e220000008800 */
[----:B------:R-:W-:-:S04]  /*11260*/  @!P0 MOV R0, 0x400 ;  /* 0x0000040000008802 */ /* 0x000fc80000000f00 */
[----:B0-----:R-:W-:-:S05]  /*11270*/  @!P0 LEA R0, R3, R0, 0x18 ;  /* 0x0000000003008211 */ /* 0x001fca00078ec0ff */
[----:B------:R1:W-:Y:S01]  /*11280*/  @!P0 STS.128 [R0+0x31cd0], R24 ;  /* 0x031cd01800008388 */ /* 0x0003e20000000c00 */
[----:B------:R-:W-:Y:S06]  /*11290*/  BAR.ARV 0x5, 0x200 ;  /* 0x0148000000007b1d */ /* 0x000fec0000002000 */
.L_x_2131:
        /* <DEDUP_REMOVED lines=33> */
.L_x_2245:
[----:B0--3--:R-:W0:Y:S02]  /*114b0*/  LDC.64 R2, c[0x0][0xc88] ;  /* 0x00032200ff027b82 */ /* 0x009e240000000a00 */
[----:B0-----:R-:W-:-:S05]  /*114c0*/  IMAD.WIDE R2, R27, 0x4, R2 ;  /* 0x000000041b027825 */ /* 0x001fca00078e0202 */
[----:B--2---:R-:W2:Y:S01]  /*114d0*/  LDG.E R9, desc[UR58][R2.64] ;  /* 0x0000003a02097981 */ /* 0x004ea2000c1e1900 */
[----:B------:R-:W-:Y:S05]  /*114e0*/  YIELD ;  /* 0x0000000000007946 */ /* 0x000fea0003800000 */
[----:B------:R-:W-:Y:S01]  /*114f0*/  ULDC.64 UR4, c[0x0][0xa28] ;  /* 0x00028a0000047ab9 */ /* 0x000fe20000000a00 */
[----:B------:R-:W-:Y:S01]  /*11500*/  IMAD.MOV.U32 R0, RZ, RZ, RZ ;  /* 0x000000ffff007224 */ /* 0x000fe200078e00ff */
[----:B------:R-:W-:Y:S01]  /*11510*/  ISETP.NE.U32.AND P0, PT, RZ, UR4, PT ;  /* 0x00000004ff007c0c */ /* 0x000fe2000bf05070 */
[----:B------:R-:W-:Y:S01]  /*11520*/  IMAD.MOV.U32 R6, RZ, RZ, RZ ;  /* 0x000000ffff067224 */ /* 0x000fe200078e00ff */
[----:B------:R-:W-:Y:S01]  /*11530*/  ULDC.64 UR6, c[0x0][0xa08] ;  /* 0x0002820000067ab9 */ /* 0x000fe20000000a00 */
[----:B------:R-:W-:Y:S01]  /*11540*/  ULDC.64 UR8, c[0x0][0xa18] ;  /* 0x0002860000087ab9 */ /* 0x000fe20000000a00 */
[----:B------:R-:W-:-:S02]  /*11550*/  ISETP.NE.AND.EX P0, PT, RZ, UR5, PT, P0 ;  /* 0x00000005ff007c0c */ /* 0x000fc4000bf05300 */
[----:B------:R-:W-:Y:S02]  /*11560*/  ISETP.NE.U32.AND P2, PT, RZ, UR6, PT ;  /* 0x00000006ff007c0c */ /* 0x000fe4000bf45070 */
        /* <DEDUP_REMOVED lines=9> */
[----:B-1----:R1:W5:Y:S01]  /*11600*/  @P0 LDG.E R0, desc[UR58][R2.64] ;  /* 0x0000003a02000981 */ /* 0x002362000c1e1900 */
        /* <DEDUP_REMOVED lines=12> */
[----:B------:R-:W5:Y:S01]  /*116d0*/  @P0 LDG.E R29, desc[UR58][R4.64] ;  /* 0x0000003a041d0981 */ /* 0x000f62000c1e1900 */
[----:B------:R-:W-:-:S03]  /*116e0*/  ULDC.64 UR4, c[0x0][0x418] ;  /* 0x0001060000047ab9 */ /* 0x000fc60000000a00 */
        /* <DEDUP_REMOVED lines=14> */
[----:B------:R-:W0:Y:S04]  /*117d0*/  LDG.E R6, desc[UR58][R2.64] ;  /* 0x0000003a02067981 */ /* 0x000e28000c1e1900 */
[----:B------:R-:W0:Y:S02]  /*117e0*/  LDG.E R2, desc[UR58][R2.64+0x4] ;  /* 0x0000043a02027981 */ /* 0x000e24000c1e1900 */
[----:B0-----:R-:W-:-:S05]  /*117f0*/  IMAD.IADD R8, R2, 0x1, -R6 ;  /* 0x0000000102087824 */ /* 0x001fca00078e0a06 */
[----:B------:R1:W-:Y:S02]  /*11800*/  STL [R1+0x14], R8 ;  /* 0x0000140801007387 */ /* 0x0003e40000100800 */
.L_x_2140:
[----:B------:R-:W-:Y:S01]  /*11810*/  ULDC.64 UR4, c[0x0][0xa20] ;  /* 0x0002880000047ab9 */ /* 0x000fe20000000a00 */
[C---:B------:R-:W-:Y:S01]  /*11820*/  LOP3.LUT R6, R26.reuse, 0xff000000, RZ, 0xc0, !PT ;  /* 0xff0000001a067812 */ /* 0x040fe200078ec0ff */
[----:B-----5:R-:W-:Y:S01]  /*11830*/  IMAD.IADD R29, R29, 0x1, R0 ;  /* 0x000000011d1d7824 */ /* 0x020fe200078e0200 */
[----:B------:R-:W-:Y:S02]  /*11840*/  ISETP.NE.U32.AND P1, PT, RZ, UR4, PT ;  /* 0x00000004ff007c0c */ /* 0x000fe4000bf25070 */
[----:B------:R-:W-:Y:S02]  /*11850*/  SHF.R.U32.HI R6, RZ, 0x8, R6 ;  /* 0x00000008ff067819 */ /* 0x000fe40000011606 */
[----:B------:R-:W-:Y:S02]  /*11860*/  ISETP.NE.AND.EX P1, PT, RZ, UR5, PT, P1 ;  /* 0x00000005ff007c0c */ /* 0x000fe4000bf25310 */
[C---:B------:R-:W-:Y:S02]  /*11870*/  LOP3.LUT R2, R26.reuse, 0xff0000, RZ, 0xc0, !PT ;  /* 0x00ff00001a027812 */ /* 0x040fe400078ec0ff */
[----:B------:R-:W-:Y:S01]  /*11880*/  LOP3.LUT R16, R26, 0xffff, RZ, 0xc0, !PT ;  /* 0x0000ffff1a107812 */ /* 0x000fe200078ec0ff */
[----:B------:R-:W-:Y:S01]  /*11890*/  IMAD.MOV.U32 R26, RZ, RZ, R9 ;  /* 0x000000ffff1a7224 */ /* 0x000fe200078e0009 */
[----:B------:R-:W-:-:S07]  /*118a0*/  LEA.HI R6, R2, R6, RZ, 0x10 ;  /* 0x0000000602067211 */ /* 0x000fce00078f80ff */
[----:B------:R-:W-:Y:S05]  /*118b0*/  @!P1 BRA `(.L_x_2141) ;  /* 0x0000000000109947 */ /* 0x000fea0003800000 */
[----:B------:R-:W-:-:S04]  /*118c0*/  IADD3 R2, P0, R22, UR4, RZ ;  /* 0x0000000416027c10 */ /* 0x000fc8000ff1e0ff */
[----:B------:R-:W-:-:S05]  /*118d0*/  IADD3.X R3, R23, UR5, RZ, P0, !PT ;  /* 0x0000000517037c10 */ /* 0x000fca00087fe4ff */
[----:B------:R2:W5:Y:S01]  /*118e0*/  LDG.E R7, desc[UR58][R2.64] ;  /* 0x0000003a02077981 */ /* 0x000562000c1e1900 */
[----:B------:R-:W-:Y:S05]  /*118f0*/  BRA `(.L_x_2142) ;  /* 0x0000000000107947 */ /* 0x000fea0003800000 */
.L_x_2141:
[----:B------:R-:W-:Y:S05]  /*11900*/  @!P0 BRA `(.L_x_2142) ;  /* 0x00000000000c8947 */ /* 0x000fea0003800000 */
[----:B------:R-:W2:Y:S04]  /*11910*/  LDG.E R7, desc[UR58][R4.64] ;  /* 0x0000003a04077981 */ /* 0x000ea8000c1e1900 */
[----:B------:R-:W2:Y:S02]  /*11920*/  LDG.E R4, desc[UR58][R4.64+0x4] ;  /* 0x0000043a04047981 */ /* 0x000ea4000c1e1900 */
[----:B--2---:R-:W-:-:S07]  /*11930*/  IMAD.IADD R7, R4, 0x1, -R7 ;  /* 0x0000000104077824 */ /* 0x004fce00078e0a07 */
.L_x_2142:
[----:B-----5:R-:W-:Y:S01]  /*11940*/  IMAD.IADD R7, R7, 0x1, -R0 ;  /* 0x0000000107077824 */ /* 0x020fe200078e0a00 */
[----:B------:R-:W-:Y:S01]  /*11950*/  LOP3.LUT R9, R6, 0xff, RZ, 0xc0, !PT ;  /* 0x000000ff06097812 */ /* 0x000fe200078ec0ff */
[----:B------:R-:W3:Y:S01]  /*11960*/  LDC R0, c[0x0][0x448] ;  /* 0x00011200ff007b82 */ /* 0x000ee20000000800 */
[----:B--2---:R-:W-:Y:S01]  /*11970*/  IMAD R2, R25, 0xc0, RZ ;  /* 0x000000c019027824 */ /* 0x004fe200078e02ff */
[----:B------:R-:W-:Y:S01]  /*11980*/  BSSY B0, `(.L_x_2143) ;  /* 0x0000036000007945 */ /* 0x000fe20003800000 */
[----:B------:R-:W-:Y:S02]  /*11990*/  IMAD.MOV.U32 R4, RZ, RZ, RZ ;  /* 0x000000ffff047224 */ /* 0x000fe400078e00ff */
[----:B------:R-:W-:Y:S01]  /*119a0*/  VIADD R2, R2, 0xbf ;  /* 0x000000bf02027836 */ /* 0x000fe20000000000 */
[----:B---3--:R-:W-:-:S13]  /*119b0*/  ISETP.NE.AND P0, PT, R0, 0x1, PT ;  /* 0x000000010000780c */ /* 0x008fda0003f05270 */
[----:B------:R-:W2:Y:S08]  /*119c0*/  @P0 LDC R3, c[0x0][0x44c] ;  /* 0x00011300ff030b82 */ /* 0x000eb00000000800 */
[----:B------:R-:W3:Y:S01]  /*119d0*/  @P0 LDC R0, c[0x0][0x450] ;  /* 0x00011400ff000b82 */ /* 0x000ee20000000800 */
[----:B--2---:R-:W-:-:S05]  /*119e0*/  @P0 IMAD.HI.U32 R3, R2, R3, RZ ;  /* 0x0000000302030227 */ /* 0x004fca00078e00ff */
[----:B---3--:R-:W-:Y:S01]  /*119f0*/  @P0 SHF.R.U32.HI R2, RZ, R0, R3 ;  /* 0x00000000ff020219 */ /* 0x008fe20000011603 */
[C---:B------:R-:W-:Y:S01]  /*11a00*/  VIADD R0, R7.reuse, 0x8f ;  /* 0x0000008f07007836 */ /* 0x040fe20000000000 */
[----:B------:R-:W-:-:S03]  /*11a10*/  IADD3 R7, R7, 0x90, -R8 ;  /* 0x0000009007077810 */ /* 0x000fc60007ffe808 */
[----:B------:R-:W-:-:S04]  /*11a20*/  IMAD.HI R0, R0, 0x38e38e39, RZ ;  /* 0x38e38e3900007827 */ /* 0x000fc800078e02ff */
[----:B------:R-:W-:Y:S01]  /*11a30*/  IMAD.IADD R2, R7, 0x1, R2 ;  /* 0x0000000107027824 */ /* 0x000fe200078e0202 */
[----:B------:R-:W-:Y:S01]  /*11a40*/  SHF.R.U32.HI R3, RZ, 0x1f, R0 ;  /* 0x0000001fff037819 */ /* 0x000fe20000011600 */
[----:B------:R-:W-:Y:S02]  /*11a50*/  IMAD.MOV.U32 R7, RZ, RZ, R4 ;  /* 0x000000ffff077224 */ /* 0x000fe400078e0004 */
[----:B------:R-:W-:Y:S01]  /*11a60*/  IMAD.HI R2, R2, 0x38e38e39, RZ ;  /* 0x38e38e3902027827 */ /* 0x000fe200078e02ff */
[----:B------:R-:W-:-:S04]  /*11a70*/  LEA.HI.SX32 R3, R0, R3, 0x1b ;  /* 0x0000000300037211 */ /* 0x000fc800078fdaff */
[----:B------:R-:W-:-:S04]  /*11a80*/  SHF.R.U32.HI R0, RZ, 0x1f, R2 ;  /* 0x0000001fff007819 */ /* 0x000fc80000011602 */
[----:B------:R-:W-:-:S04]  /*11a90*/  LEA.HI.SX32 R0, R2, R0, 0x1b ;  /* 0x0000000002007211 */ /* 0x000fc800078fdaff */
[----:B01----:R-:W-:Y:S02]  /*11aa0*/  VIMNMX R8, R3, R0, PT ;  /* 0x0000000003087248 */ /* 0x003fe40003fe0100 */
[----:B------:R-:W-:Y:S02]  /*11ab0*/  SHF.R.U32.HI R0, RZ, 0x10, R6 ;  /* 0x00000010ff007819 */ /* 0x000fe40000011606 */
[----:B------:R-:W-:Y:S01]  /*11ac0*/  ISETP.GE.AND P1, PT, R8, 0x1, PT ;  /* 0x000000010800780c */ /* 0x000fe20003f26270 */
[----:B------:R0:W-:Y:S01]  /*11ad0*/  STL [R1+0x18], R8 ;  /* 0x0000180801007387 */ /* 0x0001e20000100800 */
[----:B------:R-:W-:-:S03]  /*11ae0*/  ISETP.NE.AND P0, PT, R0, RZ, PT ;  /* 0x000000ff0000720c */ /* 0x000fc60003f05270 */
[----:B------:R0:W-:Y:S04]  /*11af0*/  STL [R1+0x1c], R4 ;  /* 0x00001c0401007387 */ /* 0x0001e80000100800 */
[----:B------:R0:W-:Y:S06]  /*11b00*/  STL [R1+0x38], R9 ;  /* 0x0000380901007387 */ /* 0x0001ec0000100800 */
[----:B------:R-:W1:Y:S01]  /*11b10*/  @!P0 LDC R0, c[0x0][0x9f0] ;  /* 0x00027c00ff008b82 */ /* 0x000e620000000800 */
[----:B------:R-:W-:Y:S05]  /*11b20*/  @!P1 BRA `(.L_x_2144) ;  /* 0x00000000006c9947 */ /* 0x000fea0003800000 */
[-C--:B01----:R-:W-:Y:S02]  /*11b30*/  IABS R4, R0.reuse ;  /* 0x0000000000047213 */ /* 0x083fe40000000000 */
        /* <DEDUP_REMOVED lines=26> */
.L_x_2144:
[----:B------:R-:W-:Y:S05]  /*11ce0*/  BSYNC B0 ;  /* 0x0000000000007941 */ /* 0x000fea0003800000 */
.L_x_2143:
[----:B-1----:R-:W-:Y:S01]  /*11cf0*/  IMAD.MOV.U32 R0, RZ, RZ, R7 ;  /* 0x000000ffff007224 */ /* 0x002fe200078e0007 */
[----:B------:R-:W-:Y:S03]  /*11d00*/  BSSY B7, `(.L_x_2145) ;  /* 0x0000419000077945 */ /* 0x000fe60003800000 */
[----:B------:R-:W-:-:S05]  /*11d10*/  IMAD R2, R9, R0, RZ ;  /* 0x0000000009027224 */ /* 0x000fca00078e02ff */
[----:B------:R-:W-:Y:S01]  /*11d20*/  VIADDMNMX R0, R2, R0, R8, PT ;  /* 0x0000000002007246 */ /* 0x000fe20003800108 */
[----:B------:R1:W-:Y:S03]  /*11d30*/  STL [R1+0x4], R2 ;  /* 0x0000040201007387 */ /* 0x0003e60000100800 */
[----:B------:R-:W-:Y:S01]  /*11d40*/  ISETP.GT.AND P0, PT, R0, R2, PT ;  /* 0x000000020000720c */ /* 0x000fe20003f04270 */
[----:B------:R1:W-:-:S12]  /*11d50*/  STL [R1+0x20], R0 ;  /* 0x0000200001007387 */ /* 0x0003d80000100800 */
[----:B------:R-:W-:Y:S05]  /*11d60*/  @P0 BRA `(.L_x_2146) ;  /* 0x0000000000440947 */ /* 0x000fea0003800000 */
[----:B-1----:R-:W1:Y:S02]  /*11d70*/  S2R R0, SR_TID.X ;  /* 0x0000000000007919 */ /* 0x002e640000002100 */
[----:B-1----:R-:W-:-:S04]  /*11d80*/  LOP3.LUT R0, R0, 0x7f, RZ, 0xc0, !PT ;  /* 0x0000007f00007812 */ /* 0x002fc800078ec0ff */
[----:B------:R-:W-:-:S13]  /*11d90*/  ISETP.NE.AND P0, PT, R0, RZ, PT ;  /* 0x000000ff0000720c */ /* 0x000fda0003f05270 */
[----:B------:R-:W-:Y:S05]  /*11da0*/  @P0 BRA `(.L_x_2147) ;  /* 0x0000004000380947 */ /* 0x000fea0003800000 */
[----:B------:R-:W1:Y:S01]  /*11db0*/  S2R R5, SR_LANEID ;  /* 0x0000000000057919 */ /* 0x000e620000000000 */
[----:B------:R-:W-:Y:S01]  /*11dc0*/  VOTEU.ANY UR4, UPT, PT ;  /* 0x0000000000047886 */ /* 0x000fe200038e0100 */
[----:B------:R-:W3:Y:S01]  /*11dd0*/  LDC.64 R2, c[0x0][0xc60] ;  /* 0x00031800ff027b82 */ /* 0x000ee20000000a00 */
[----:B------:R-:W1:Y:S02]  /*11de0*/  FLO.U32 R0, UR4 ;  /* 0x0000000400007d00 */ /* 0x000e6400080e0000 */
[----:B-1----:R-:W-:-:S06]  /*11df0*/  ISETP.EQ.U32.AND P0, PT, R0, R5, PT ;  /* 0x000000050000720c */ /* 0x002fcc0003f02070 */
[----:B------:R-:W3:Y:S07]  /*11e00*/  POPC R5, UR4 ;  /* 0x0000000400057d09 */ /* 0x000eee0008000000 */
[----:B---3--:R-:W3:Y:S01]  /*11e10*/  @P0 ATOMG.E.ADD.STRONG.GPU PT, R3, desc[UR58][R2.64], R5 ;  /* 0x00000005020309a8 */ /* 0x008ee200081ee1fa */
[----:B0-----:R-:W0:Y:S02]  /*11e20*/  S2R R4, SR_LTMASK ;  /* 0x0000000000047919 */ /* 0x001e240000003900 */
[----:B0-----:R-:W-:-:S04]  /*11e30*/  LOP3.LUT R4, R4, UR4, RZ, 0xc0, !PT ;  /* 0x0000000404047c12 */ /* 0x001fc8000f8ec0ff */
[----:B--2---:R-:W0:Y:S01]  /*11e40*/  POPC R7, R4 ;  /* 0x0000000400077309 */ /* 0x004e220000000000 */
[----:B---3--:R-:W0:Y:S02]  /*11e50*/  SHFL.IDX PT, R0, R3, R0, 0x1f ;  /* 0x00001f0003007589 */ /* 0x008e2400000e0000 */
[----:B0-----:R-:W-:Y:S01]  /*11e60*/  IADD3 R24, R0, UR36, R7 ;  /* 0x0000002400187c10 */ /* 0x001fe2000fffe007 */
[----:B------:R-:W-:Y:S06]  /*11e70*/  BRA `(.L_x_2147) ;  /* 0x0000004000047947 */ /* 0x000fec0003800000 */
.L_x_2146:
[----:B-1----:R-:W-:Y:S01]  /*11e80*/  VIADD R0, R17, 0x16a00 ;  /* 0x00016a0011007836 */ /* 0x002fe20000000000 */
[----:B------:R-:W-:Y:S04]  /*11e90*/  BSSY B6, `(.L_x_2148) ;  /* 0x0000013000067945 */ /* 0x000fe80003800000 */
[----:B------:R-:W-:-:S13]  /*11ea0*/  LOP3.LUT P0, RZ, R0, 0x1bf, RZ, 0xc0, !PT ;  /* 0x000001bf00ff7812 */ /* 0x000fda000780c0ff */
[----:B------:R-:W-:Y:S05]  /*11eb0*/  @!P0 BRA `(.L_x_2149) ;  /* 0x0000000000408947 */ /* 0x000fea0003800000 */
[----:B------:R-:W-:Y:S01]  /*11ec0*/  MOV R2, 0x0 ;  /* 0x0000000000027802 */ /* 0x000fe20000000f00 */
[----:B------:R-:W-:Y:S01]  /*11ed0*/  ULDC.64 UR6, c[0x4][0xa8] ;  /* 0x01002a0000067ab9 */ /* 0x000fe20000000a00 */
[----:B------:R-:W-:Y:S01]  /*11ee0*/  ULDC.64 UR8, c[0x4][0xb0] ;  /* 0x01002c0000087ab9 */ /* 0x000fe20000000a00 */
[----:B------:R-:W-:Y:S01]  /*11ef0*/  ULDC.64 UR4, c[0x4][0x8] ;  /* 0x0100020000047ab9 */ /* 0x000fe20000000a00 */
[----:B0-----:R-:W-:Y:S02]  /*11f00*/  IMAD.U32 R4, RZ, RZ, UR6 ;  /* 0x00000006ff047e24 */ /* 0x001fe4000f8e00ff */
[----:B------:R-:W0:Y:S01]  /*11f10*/  LDC.64 R2, c[0x4][R2] ;  /* 0x0100000002027b82 */ /* 0x000e220000000a00 */
[----:B------:R-:W-:Y:S02]  /*11f20*/  IMAD.U32 R5, RZ, RZ, UR7 ;  /* 0x00000007ff057e24 */ /* 0x000fe4000f8e00ff */
[----:B------:R-:W-:Y:S02]  /*11f30*/  IMAD.U32 R6, RZ, RZ, UR8 ;  /* 0x00000008ff067e24 */ /* 0x000fe4000f8e00ff */
[----:B--2---:R-:W-:-:S02]  /*11f40*/  IMAD.U32 R7, RZ, RZ, UR9 ;  /* 0x00000009ff077e24 */ /* 0x004fc4000f8e00ff */
[----:B------:R-:W-:Y:S02]  /*11f50*/  IMAD.U32 R10, RZ, RZ, UR4 ;  /* 0x00000004ff0a7e24 */ /* 0x000fe4000f8e00ff */
[----:B------:R-:W-:Y:S02]  /*11f60*/  IMAD.U32 R11, RZ, RZ, UR5 ;  /* 0x00000005ff0b7e24 */ /* 0x000fe4000f8e00ff */
[----:B------:R-:W-:Y:S02]  /*11f70*/  IMAD.MOV.U32 R8, RZ, RZ, 0x70 ;  /* 0x00000070ff087424 */ /* 0x000fe400078e00ff */
[----:B------:R-:W-:Y:S02]  /*11f80*/  IMAD.MOV.U32 R12, RZ, RZ, 0x1 ;  /* 0x00000001ff0c7424 */ /* 0x000fe400078e00ff */
[----:B------:R-:W-:-:S07]  /*11f90*/  IMAD.MOV.U32 R13, RZ, RZ, RZ ;  /* 0x000000ffff0d7224 */ /* 0x000fce00078e00ff */
[----:B------:R-:W-:-:S07]  /*11fa0*/  LEPC R20, `(.L_x_2149) ;  /* 0x000000001014794e */ /* 0x000fce0000000000 */
[----:B0-----:R-:W-:Y:S05]  /*11fb0*/  CALL.ABS.NOINC R2 ;  /* 0x0000000002007343 */ /* 0x001fea0003c00000 */
.L_x_2149:
[----:B------:R-:W-:Y:S05]  /*11fc0*/  BSYNC B6 ;  /* 0x0000000000067941 */ /* 0x000fea0003800000 */
.L_x_2148:
        /* <DEDUP_REMOVED lines=8> */
[----:B------:R1:W3:Y:S01]  /*12050*/  LDC.64 R2, c[0x4][R0] ;  /* 0x0100000000027b82 */ /* 0x0002e20000000a00 */
[----:B0-----:R-:W-:Y:S02]  /*12060*/  IMAD.U32 R4, RZ, RZ, UR6 ;  /* 0x00000006ff047e24 */ /* 0x001fe4000f8e00ff */
[----:B------:R-:W-:Y:S02]  /*12070*/  IMAD.U32 R5, RZ, RZ, UR7 ;  /* 0x00000007ff057e24 */ /* 0x000fe4000f8e00ff */
[----:B------:R-:W-:Y:S02]  /*12080*/  IMAD.U32 R6, RZ, RZ, UR8 ;  /* 0x00000008ff067e24 */ /* 0x000fe4000f8e00ff */
[----:B--2---:R-:W-:-:S02]  /*12090*/  IMAD.U32 R7, RZ, RZ, UR9 ;  /* 0x00000009ff077e24 */ /* 0x004fc4000f8e00ff */
[----:B------:R-:W-:Y:S02]  /*120a0*/  IMAD.U32 R10, RZ, RZ, UR4 ;  /* 0x00000004ff0a7e24 */ /* 0x000fe4000f8e00ff */
[----:B------:R-:W-:Y:S02]  /*120b0*/  IMAD.U32 R11, RZ, RZ, UR5 ;  /* 0x00000005ff0b7e24 */ /* 0x000fe4000f8e00ff */
[----:B------:R-:W-:Y:S02]  /*120c0*/  IMAD.MOV.U32 R8, RZ, RZ, 0x70 ;  /* 0x00000070ff087424 */ /* 0x000fe400078e00ff */
[----:B------:R-:W-:Y:S02]  /*120d0*/  IMAD.MOV.U32 R12, RZ, RZ, 0x1 ;  /* 0x00000001ff0c7424 */ /* 0x000fe400078e00ff */
[----:B-1----:R-:W-:-:S07]  /*120e0*/  IMAD.MOV.U32 R13, RZ, RZ, RZ ;  /* 0x000000ffff0d7224 */ /* 0x002fce00078e00ff */
[----:B------:R-:W-:-:S07]  /*120f0*/  LEPC R20, `(.L_x_2152) ;  /* 0x000000001014794e */ /* 0x000fce0000000000 */
[----:B---3--:R-:W-:Y:S05]  /*12100*/  CALL.ABS.NOINC R2 ;  /* 0x0000000002007343 */ /* 0x008fea0003c00000 */
.L_x_2152:
        /* <DEDUP_REMOVED lines=16> */
.L_x_2151:
[----:B------:R-:W-:Y:S05]  /*12210*/  BSYNC B6 ;  /* 0x0000000000067941 */ /* 0x000fea0003800000 */
.L_x_2150:
[----:B------:R-:W-:Y:S01]  /*12220*/  ULDC.64 UR4, c[0x0][0x9f8] ;  /* 0x00027e0000047ab9 */ /* 0x000fe20000000a00 */
[----:B------:R-:W3:Y:S01]  /*12230*/  LDL R20, [R1+0x20] ;  /* 0x0000200001147983 */ /* 0x000ee20000100800 */
[----:B------:R-:W-:Y:S01]  /*12240*/  ISETP.NE.U32.AND P0, PT, RZ, UR4, PT ;  /* 0x00000004ff007c0c */ /* 0x000fe2000bf05070 */
[----:B------:R-:W1:Y:S03]  /*12250*/  LDC.64 R2, c[0x0][0x418] ;  /* 0x00010600ff027b82 */ /* 0x000e660000000a00 */
[----:B------:R-:W-:-:S13]  /*12260*/  ISETP.NE.AND.EX P0, PT, RZ, UR5, PT, P0 ;  /* 0x00000005ff007c0c */ /* 0x000fda000bf05300 */
[----:B------:R-:W-:-:S04]  /*12270*/  @P0 IADD3 R22, P1, R22, UR4, RZ ;  /* 0x0000000416160c10 */ /* 0x000fc8000ff3e0ff */
[----:B------:R-:W-:Y:S01]  /*12280*/  @P0 IADD3.X R23, R23, UR5, RZ, P1, !PT ;  /* 0x0000000517170c10 */ /* 0x000fe20008ffe4ff */
[----:B------:R-:W-:-:S04]  /*12290*/  ULDC.64 UR4, c[0x0][0xa08] ;  /* 0x0002820000047ab9 */ /* 0x000fc80000000a00 */
[----:B------:R3:W2:Y:S01]  /*122a0*/  @P0 LDG.E R26, desc[UR58][R22.64] ;  /* 0x0000003a161a0981 */ /* 0x0006a2000c1e1900 */
        /* <DEDUP_REMOVED lines=12> */
.L_x_2261:
        /* <DEDUP_REMOVED lines=8> */
.L_x_2264:
        /* <DEDUP_REMOVED lines=8> */
[----:B0-----:R-:W0:Y:S02]  /*12470*/  @P0 LDC.64 R4, c[0x0][0x440] ;  /* 0x00011000ff040b82 */ /* 0x001e240000000a00 */
        /* <DEDUP_REMOVED lines=13> */
.L_x_2156:
[----:B--2---:R-:W-:Y:S01]  /*12550*/  IMAD R0, R18, 0x8, R17 ;  /* 0x0000000812007824 */ /* 0x004fe200078e0211 */
[----:B---3--:R-:W-:-:S04]  /*12560*/  SHF.L.U32 R2, R28, 0x1f, RZ ;  /* 0x0000001f1c027819 */ /* 0x008fc800000006ff */
[----:B------:R-:W2:Y:S02]  /*12570*/  SYNCS.PHASECHK.TRANS64.TRYWAIT P0, [R0+URZ+0x31c40], R2 ;  /* 0x031c4002000075a7 */ /* 0x000ea4000800017f */
[----:B--2---:R-:W-:Y:S05]  /*12580*/  @!P0 BRA `(.L_x_2157) ;  /* 0x0000005000348947 */ /* 0x004fea0003800000 */
.L_x_2265:
        /* <DEDUP_REMOVED lines=11> */
.L_x_2158:
        /* <DEDUP_REMOVED lines=31> */
.L_x_2154:
[----:B0-----:R-:W3:Y:S04]  /*12830*/  LDL.LU R4, [R1+0x10] ;  /* 0x0000100001047983 */ /* 0x001ee80000300800 */
        /* <DEDUP_REMOVED lines=31> */
[----:B-1----:R-:W-:-:S02]  /*12a30*/  IMAD.U32 R7, RZ, RZ, UR9 ;  /* 0x00000009ff077e24 */ /* 0x002fc4000f8e00ff */
[----:B------:R-:W-:Y:S02]  /*12a40*/  IMAD.U32 R10, RZ, RZ, UR4 ;  /* 0x00000004ff0a7e24 */ /* 0x000fe4000f8e00ff */
[----:B------:R-:W-:Y:S02]  /*12a50*/  IMAD.U32 R11, RZ, RZ, UR5 ;  /* 0x00000005ff0b7e24 */ /* 0x000fe4000f8e00ff */
[----:B------:R-:W-:Y:S02]  /*12a60*/  IMAD.MOV.U32 R8, RZ, RZ, 0x70 ;  /* 0x00000070ff087424 */ /* 0x000fe400078e00ff */
[----:B------:R-:W-:Y:S02]  /*12a70*/  IMAD.MOV.U32 R12, RZ, RZ, 0x1 ;  /* 0x00000001ff0c7424 */ /* 0x000fe400078e00ff */
[----:B------:R-:W-:-:S07]  /*12a80*/  IMAD.MOV.U32 R13, RZ, RZ, RZ ;  /* 0x000000ffff0d7224 */ /* 0x000fce00078e00ff */
[----:B------:R-:W-:-:S07]  /*12a90*/  LEPC R20, `(.L_x_2160) ;  /* 0x000000001014794e */ /* 0x000fce0000000000 */
[----:B0-----:R-:W-:Y:S05]  /*12aa0*/  CALL.ABS.NOINC R2 ;  /* 0x0000000002007343 */ /* 0x001fea0003c00000 */
.L_x_2160:
[----:B------:R-:W-:Y:S05]  /*12ab0*/  BSYNC B6 ;  /* 0x0000000000067941 */ /* 0x000fea0003800000 */
.L_x_2159:
[----:B------:R-:W2:Y:S01]  /*12ac0*/  LDL.LU R20, [R1+0x10] ;  /* 0x0000100001147983 */ /* 0x000ea20000300800 */
[----:B------:R-:W3:Y:S01]  /*12ad0*/  LDC R9, c[0x0][0x448] ;  /* 0x00011200ff097b82 */ /* 0x000ee20000000800 */
[----:B------:R-:W-:Y:S01]  /*12ae0*/  ULDC.64 UR4, c[0x0][0x2d8] ;  /* 0x0000b60000047ab9 */ /* 0x000fe20000000a00 */
[----:B------:R-:W-:Y:S01]  /*12af0*/  ULDC.64 UR6, c[0x0][0x2e0] ;  /* 0x0000b80000067ab9 */ /* 0x000fe20000000a00 */
[----:B0-----:R-:W2:Y:S01]  /*12b00*/  LDL.LU.64 R2, [R1+0x30] ;  /* 0x0000300001027983 */ /* 0x001ea20000300a00 */
[----:B------:R-:W-:-:S03]  /*12b10*/  ULDC.64 UR8, c[0x0][0x280] ;  /* 0x0000a00000087ab9 */ /* 0x000fc60000000a00 */
[----:B------:R-:W4:Y:S04]  /*12b20*/  LDL.LU R21, [R1+0x24] ;  /* 0x0000240001157983 */ /* 0x000f280000300800 */
[----:B------:R-:W4:Y:S01]  /*12b30*/  LDL.LU R4, [R1+0xc] ;  /* 0x00000c0001047983 */ /* 0x000f220000300800 */
[----:B------:R-:W0:Y:S01]  /*12b40*/  S2R R10, SR_TID.X ;  /* 0x00000000000a7919 */ /* 0x000e220000002100 */
[----:B------:R-:W1:Y:S01]  /*12b50*/  S2R R11, SR_TID.X ;  /* 0x00000000000b7919 */ /* 0x000e620000002100 */
[----:B---3--:R-:W-:-:S13]  /*12b60*/  ISETP.NE.AND P1, PT, R9, 0x1, PT ;  /* 0x000000010900780c */ /* 0x008fda0003f25270 */
[----:B------:R-:W3:Y:S08]  /*12b70*/  @P1 LDC R5, c[0x0][0x450] ;  /* 0x00011400ff051b82 */ /* 0x000ef00000000800 */
[----:B------:R-:W3:Y:S01]  /*12b80*/  @P1 LDC R8, c[0x0][0x450] ;  /* 0x00011400ff081b82 */ /* 0x000ee20000000800 */
[----:B--2---:R-:W-:Y:S02]  /*12b90*/  IMAD.MOV.U32 R3, RZ, RZ, R20 ;  /* 0x000000ffff037224 */ /* 0x004fe400078e0014 */
[----:B------:R-:W2:Y:S01]  /*12ba0*/  S2R R20, SR_TID.X ;  /* 0x0000000000147919 */ /* 0x000ea20000002100 */
[----:B------:R-:W-:-:S04]  /*12bb0*/  IMAD.WIDE.U32 R2, R16, UR4, R2 ;  /* 0x0000000410027c25 */ /* 0x000fc8000f8e0002 */
[----:B------:R-:W-:Y:S01]  /*12bc0*/  IMAD R3, R16, UR5, R3 ;  /* 0x0000000510037c24 */ /* 0x000fe2000f8e0203 */
[----:B------:R-:W-:Y:S01]  /*12bd0*/  ULDC.64 UR4, c[0x0][0x2d0] ;  /* 0x0000b40000047ab9 */ /* 0x000fe20000000a00 */
[----:B----4-:R-:W-:Y:S02]  /*12be0*/  IMAD R0, R21, UR6, RZ ;  /* 0x0000000615007c24 */ /* 0x010fe4000f8e02ff */
[----:B------:R-:W-:-:S04]  /*12bf0*/  IMAD.WIDE.U32 R2, R4, UR6, R2 ;  /* 0x0000000604027c25 */ /* 0x000fc8000f8e0002 */
[----:B------:R-:W-:Y:S01]  /*12c00*/  IMAD R0, R4, UR7, R0 ;  /* 0x0000000704007c24 */ /* 0x000fe2000f8e0200 */
[----:B------:R-:W-:Y:S01]  /*12c10*/  ULDC.64 UR6, c[0x0][0x2c8] ;  /* 0x0000b20000067ab9 */ /* 0x000fe20000000a00 */
[----:B------:R-:W4:Y:S02]  /*12c20*/  @P1 LDC R4, c[0x0][0x44c] ;  /* 0x00011300ff041b82 */ /* 0x000f240000000800 */
        /* <DEDUP_REMOVED lines=8> */
[----:B-1----:R-:W-:Y:S02]  /*12cb0*/  IMAD.SHL.U32 R20, R11, 0x8, RZ ;  /* 0x000000080b147824 */ /* 0x002fe400078e00ff */
[----:B----4-:R-:W-:Y:S01]  /*12cc0*/  @P1 IMAD.HI.U32 R0, R6, R4, RZ ;  /* 0x0000000406001227 */ /* 0x010fe200078e00ff */
[C---:B------:R-:W-:Y:S02]  /*12cd0*/  LOP3.LUT R10, R21.reuse, 0x40, RZ, 0xfc, !PT ;  /* 0x00000040150a7812 */ /* 0x040fe400078efcff */
[----:B------:R-:W-:Y:S01]  /*12ce0*/  LOP3.LUT R20, R20, 0x18, RZ, 0xc0, !PT ;  /* 0x0000001814147812 */ /* 0x000fe200078ec0ff */
[----:B------:R-:W-:Y:S01]  /*12cf0*/  IMAD.MOV.U32 R4, RZ, RZ, R6 ;  /* 0x000000ffff047224 */ /* 0x000fe200078e0006 */
[----:B---3--:R-:W-:Y:S02]  /*12d00*/  @P1 SHF.R.U32.HI R4, RZ, R5, R0 ;  /* 0x00000005ff041219 */ /* 0x008fe40000011600 */
        /* <DEDUP_REMOVED lines=44> */
[----:B------:R-:W-:-:S03]  /*12fd0*/  IMAD R25, R25, 0xc0, R21 ;  /* 0x000000c019197824 */ /* 0x000fc600078e0215 */
        /* <DEDUP_REMOVED lines=59> */
.L_x_2278:
        /* <DEDUP_REMOVED lines=13> */
.L_x_2162:
        /* <DEDUP_REMOVED lines=18> */
.L_x_2279:
[----:B------:R-:W-:Y:S05]  /*13580*/  BSYNC B0 ;  /* 0x0000000000007941 */ /* 0x000fea0003800000 */
.L_x_2163:
        /* <DEDUP_REMOVED lines=51> */
.L_x_2171:
[----:B------:R-:W-:Y:S01]  /*138c0*/  IMAD R3, R6, 0x8, R17 ;  /* 0x0000000806037824 */ /* 0x000fe200078e0211 */
[----:B------:R-:W-:Y:S01]  /*138d0*/  SHF.L.U32 R2, R10, 0x1f, RZ ;  /* 0x0000001f0a027819 */ /* 0x000fe200000006ff */
[----:B------:R-:W-:Y:S03]  /*138e0*/  BSSY B3, `(.L_x_2172) ;  /* 0x0000003000037945 */ /* 0x000fe60003800000 */
[----:B------:R-:W1:Y:S02]  /*138f0*/  SYNCS.PHASECHK.TRANS64.TRYWAIT P0, [R3+URZ+0x31c40], R2 ;  /* 0x031c4002030075a7 */ /* 0x000e64000800017f */
[----:B-1----:R-:W-:Y:S05]  /*13900*/  @!P0 BRA `(.L_x_2173) ;  /* 0x00000044008c8947 */ /* 0x002fea0003800000 */
.L_x_2280:
[----:B------:R-:W-:Y:S05]  /*13910*/  BSYNC B3 ;  /* 0x0000000000037941 */ /* 0x000fea0003800000 */
.L_x_2172:
        /* <DEDUP_REMOVED lines=12> */
.L_x_2175:
[----:B------:R-:W-:Y:S05]  /*139e0*/  BSYNC B3 ;  /* 0x0000000000037941 */ /* 0x000fea0003800000 */
.L_x_2174:
        /* <DEDUP_REMOVED lines=11> */
.L_x_2176:
        /* <DEDUP_REMOVED lines=16> */
.L_x_2177:
        /* <DEDUP_REMOVED lines=16> */
.L_x_2178:
        /* <DEDUP_REMOVED lines=15> */
.L_x_2281:
[----:B------:R-:W-:Y:S05]  /*13d90*/  BSYNC B3 ;  /* 0x0000000000037941 */ /* 0x000fea0003800000 */
.L_x_2179:
        /* <DEDUP_REMOVED lines=12> */
.L_x_2182:
[----:B------:R-:W-:Y:S05]  /*13e60*/  BSYNC B3 ;  /* 0x0000000000037941 */ /* 0x000fea0003800000 */
.L_x_2181:
        /* <DEDUP_REMOVED lines=11> */
.L_x_2183:
        /* <DEDUP_REMOVED lines=15> */
.L_x_2184:
        /* <DEDUP_REMOVED lines=15> */
.L_x_2185:
        /* <DEDUP_REMOVED lines=12> */
.L_x_2170:
[----:B------:R-:W-:Y:S05]  /*141c0*/  BSYNC B1 ;  /* 0x0000000000017941 */ /* 0x000fea0003800000 */
.L_x_2169:
[----:B------:R-:W2:Y:S01]  /*141d0*/  LDL.LU R0, [R1+0x20] ;  /* 0x0000200001007983 */ /* 0x000ea20000300800 */
[----:B------:R-:W-:Y:S02]  /*141e0*/  IMAD.MOV.U32 R28, RZ, RZ, R10 ;  /* 0x000000ffff1c7224 */ /* 0x000fe400078e000a */
[----:B------:R-:W-:Y:S02]  /*141f0*/  IMAD.MOV.U32 R18, RZ, RZ, R6 ;  /* 0x000000ffff127224 */ /* 0x000fe400078e0006 */
[----:B--2---:R-:W-:-:S07]  /*14200*/  VIADD R0, R0, 0xfffffffd ;  /* 0xfffffffd00007836 */ /* 0x004fce0000000000 */
.L_x_2168:
[----:B------:R-:W-:Y:S05]  /*14210*/  BSYNC B2 ;  /* 0x0000000000027941 */ /* 0x000fea0003800000 */
.L_x_2167:
[----:B------:R-:W-:Y:S01]  /*14220*/  VIADD R7, R7, 0xfffffffe ;  /* 0xfffffffe07077836 */ /* 0x000fe20000000000 */
[----:B------:R-:W-:-:S04]  /*14230*/  LOP3.LUT R2, RZ, R9, RZ, 0x33, !PT ;  /* 0x00000009ff027212 */ /* 0x000fc800078e33ff */
[----:B------:R-:W-:-:S13]  /*14240*/  ISETP.NE.AND P0, PT, R7, R2, PT ;  /* 0x000000020700720c */ /* 0x000fda0003f05270 */
[----:B------:R-:W-:Y:S05]  /*14250*/  @!P0 BRA `(.L_x_2166) ;  /* 0x0000001400908947 */ /* 0x000fea0003800000 */
[----:B------:R-:W-:-:S07]  /*14260*/  IMAD.MOV.U32 R4, RZ, RZ, R22 ;  /* 0x000000ffff047224 */ /* 0x000fce00078e0016 */
.L_x_2220:
        /* <DEDUP_REMOVED lines=32> */
.L_x_2188:
[----:B------:R-:W-:Y:S01]  /*14470*/  IMAD R3, R6, 0x8, R17 ;  /* 0x0000000806037824 */ /* 0x000fe200078e0211 */
[----:B------:R-:W-:Y:S01]  /*14480*/  SHF.L.U32 R2, R7, 0x1f, RZ ;  /* 0x0000001f07027819 */ /* 0x000fe200000006ff */
[----:B------:R-:W-:Y:S03]  /*14490*/  BSSY B2, `(.L_x_2189) ;  /* 0x0000003000027945 */ /* 0x000fe60003800000 */
[----:B------:R-:W1:Y:S02]  /*144a0*/  SYNCS.PHASECHK.TRANS64.TRYWAIT P0, [R3+URZ+0x31c40], R2 ;  /* 0x031c4002030075a7 */ /* 0x000e64000800017f */
[----:B-1----:R-:W-:Y:S05]  /*144b0*/  @!P0 BRA `(.L_x_2190) ;  /* 0x0000003800c88947 */ /* 0x002fea0003800000 */
.L_x_2282:
[----:B------:R-:W-:Y:S05]  /*144c0*/  BSYNC B2 ;  /* 0x0000000000027941 */ /* 0x000fea0003800000 */
.L_x_2189:
        /* <DEDUP_REMOVED lines=12> */
.L_x_2192:
[----:B------:R-:W-:Y:S05]  /*14590*/  BSYNC B2 ;  /* 0x0000000000027941 */ /* 0x000fea0003800000 */
.L_x_2191:
        /* <DEDUP_REMOVED lines=11> */
.L_x_2193:
        /* <DEDUP_REMOVED lines=16> */
.L_x_2194:
        /* <DEDUP_REMOVED lines=16> */
.L_x_2195:
        /* <DEDUP_REMOVED lines=15> */
.L_x_2283:
[----:B------:R-:W-:Y:S05]  /*14940*/  BSYNC B2 ;  /* 0x0000000000027941 */ /* 0x000fea0003800000 */
.L_x_2196:
        /* <DEDUP_REMOVED lines=11> */
.L_x_2199:
[----:B------:R-:W-:Y:S05]  /*14a00*/  BSYNC B2 ;  /* 0x0000000000027941 */ /* 0x000fea0003800000 */
.L_x_2198:
        /* <DEDUP_REMOVED lines=10> */
.L_x_2200:
        /* <DEDUP_REMOVED lines=15> */
.L_x_2201:
        /* <DEDUP_REMOVED lines=15> */
.L_x_2202:
        /* <DEDUP_REMOVED lines=12> */
.L_x_2187:
[----:B------:R-:W-:Y:S05]  /*14d50*/  BSYNC B1 ;  /* 0x0000000000017941 */ /* 0x000fea0003800000 */
.L_x_2186:
        /* <DEDUP_REMOVED lines=32> */
.L_x_2205:
[----:B------:R-:W-:Y:S01]  /*14f60*/  IMAD R2, R18, 0x8, R17 ;  /* 0x0000000812027824 */ /* 0x000fe200078e0211 */
[----:B------:R-:W-:Y:S01]  /*14f70*/  SHF.L.U32 R3, R28, 0x1f, RZ ;  /* 0x0000001f1c037819 */ /* 0x000fe200000006ff */
[----:B------:R-:W-:Y:S03]  /*14f80*/  BSSY B2, `(.L_x_2206) ;  /* 0x0000003000027945 */ /* 0x000fe60003800000 */
[----:B------:R-:W1:Y:S02]  /*14f90*/  SYNCS.PHASECHK.TRANS64.TRYWAIT P0, [R2+URZ+0x31c40], R3 ;  /* 0x031c4003020075a7 */ /* 0x000e64000800017f */
[----:B-1----:R-:W-:Y:S05]  /*14fa0*/  @!P0 BRA `(.L_x_2207) ;  /* 0x0000003000348947 */ /* 0x002fea0003800000 */
.L_x_2284:
[----:B------:R-:W-:Y:S05]  /*14fb0*/  BSYNC B2 ;  /* 0x0000000000027941 */ /* 0x000fea0003800000 */
.L_x_2206:
        /* <DEDUP_REMOVED lines=12> */
.L_x_2209:
[----:B------:R-:W-:Y:S05]  /*15080*/  BSYNC B2 ;  /* 0x0000000000027941 */ /* 0x000fea0003800000 */
.L_x_2208:
        /* <DEDUP_REMOVED lines=12> */
.L_x_2210:
        /* <DEDUP_REMOVED lines=16> */
.L_x_2211:
        /* <DEDUP_REMOVED lines=16> */
.L_x_2212:
        /* <DEDUP_REMOVED lines=15> */
.L_x_2285:
[----:B------:R-:W-:Y:S05]  /*15440*/  BSYNC B2 ;  /* 0x0000000000027941 */ /* 0x000fea0003800000 */
.L_x_2213:
        /* <DEDUP_REMOVED lines=11> */
.L_x_2216:
[----:B------:R-:W-:Y:S05]  /*15500*/  BSYNC B2 ;  /* 0x0000000000027941 */ /* 0x000fea0003800000 */
.L_x_2215:
        /* <DEDUP_REMOVED lines=10> */
.L_x_2217:
        /* <DEDUP_REMOVED lines=15> */
.L_x_2218:
        /* <DEDUP_REMOVED lines=15> */
.L_x_2219:
        /* <DEDUP_REMOVED lines=12> */
.L_x_2204:
[----:B------:R-:W-:Y:S05]  /*15850*/  BSYNC B1 ;  /* 0x0000000000017941 */ /* 0x000fea0003800000 */
.L_x_2203:
[----:B------:R-:W2:Y:S01]  /*15860*/  LDL R2, [R1+0x4] ;  /* 0x0000040001027983 */ /* 0x000ea20000100800 */
[----:B------:R-:W-:Y:S01]  /*15870*/  VIADD R0, R0, 0xfffffffe ;  /* 0xfffffffe00007836 */ /* 0x000fe20000000000 */
[----:B--2---:R-:W-:-:S13]  /*15880*/  ISETP.GT.AND P0, PT, R9, R2, PT ;  /* 0x000000020900720c */ /* 0x004fda0003f04270 */
[----:B------:R-:W-:Y:S05]  /*15890*/  @P0 BRA `(.L_x_2220) ;  /* 0xffffffe800740947 */ /* 0x000fea000383ffff */
.L_x_2166:
[----:B------:R-:W-:Y:S05]  /*158a0*/  BSYNC B0 ;  /* 0x0000000000007941 */ /* 0x000fea0003800000 */
.L_x_2165:
        /* <DEDUP_REMOVED lines=17> */
.L_x_2222:
[----:B------:R-:W-:Y:S05]  /*159c0*/  BSYNC B0 ;  /* 0x0000000000007941 */ /* 0x000fea0003800000 */
.L_x_2221:
        /* <DEDUP_REMOVED lines=9> */
.L_x_2286:
[----:B------:R-:W-:Y:S05]  /*15a60*/  BSYNC B1 ;  /* 0x0000000000017941 */ /* 0x000fea0003800000 */
.L_x_2225:
        /* <DEDUP_REMOVED lines=9> */
.L_x_2228:
[----:B------:R-:W-:Y:S05]  /*15b00*/  BSYNC B1 ;  /* 0x0000000000017941 */ /* 0x000fea0003800000 */
.L_x_2227:
        /* <DEDUP_REMOVED lines=10> */
.L_x_2229:
        /* <DEDUP_REMOVED lines=15> */
.L_x_2230:
        /* <DEDUP_REMOVED lines=15> */
.L_x_2231:
        /* <DEDUP_REMOVED lines=10> */
.L_x_2224:
[----:B------:R-:W-:Y:S05]  /*15e30*/  BSYNC B0 ;  /* 0x0000000000007941 */ /* 0x000fea0003800000 */
.L_x_2223:
[----:B------:R-:W-:-:S05]  /*15e40*/  VIADD R18, R18, 0x1 ;  /* 0x0000000112127836 */ /* 0x000fca0000000000 */
[----:B------:R-:W-:-:S04]  /*15e50*/  ISETP.NE.AND P0, PT, R18, 0x2, PT ;  /* 0x000000021200780c */ /* 0x000fc80003f05270 */
[----:B------:R-:W-:Y:S02]  /*15e60*/  SEL R3, RZ, 0x1, P0 ;  /* 0x00000001ff037807 */ /* 0x000fe40000000000 */
[----:B------:R-:W-:Y:S02]  /*15e70*/  SEL R18, R18, RZ, P0 ;  /* 0x000000ff12127207 */ /* 0x000fe40000000000 */
[----:B------:R-:W-:-:S07]  /*15e80*/  LOP3.LUT R28, R28, R3, RZ, 0x3c, !PT ;  /* 0x000000031c1c7212 */ /* 0x000fce00078e3cff */
.L_x_2147:
[----:B------:R-:W-:Y:S05]  /*15e90*/  BSYNC B7 ;  /* 0x0000000000077941 */ /* 0x000fea0003800000 */
.L_x_2145:
[----:B------:R-:W-:-:S13]  /*15ea0*/  LOP3.LUT P0, RZ, R19, 0x2, RZ, 0xc0, !PT ;  /* 0x0000000213ff7812 */ /* 0x000fda000780c0ff */
[----:B------:R-:W-:Y:S05]  /*15eb0*/  @!P0 BRA `(.L_x_2232) ;  /* 0x0000000000248947 */ /* 0x000fea0003800000 */
[----:B------:R-:W-:Y:S05]  /*15ec0*/  WARPSYNC.ALL ;  /* 0x0000000000007948 */ /* 0x000fea0003800000 */
[----:B------:R-:W1:Y:S08]  /*15ed0*/  S2UR UR5, SR_CgaCtaId ;  /* 0x00000000000579c3 */ /* 0x000e700000008800 */
[----:B------:R-:W-:Y:S06]  /*15ee0*/  BAR.SYNC.DEFER_BLOCKING 0x5, 0x200 ;  /* 0x0148000000007b1d */ /* 0x000fec0000010000 */
[----:B------:R-:W-:-:S02]  /*15ef0*/  UMOV UR4, 0x400 ;  /* 0x0000040000047882 */ /* 0x000fc40000000000 */
[----:B-1----:R-:W-:-:S06]  /*15f00*/  ULEA UR4, UR5, UR4, 0x18 ;  /* 0x0000000405047291 */ /* 0x002fcc000f8ec03f */
[----:B------:R-:W-:-:S05]  /*15f10*/  IMAD.U32 R17, RZ, RZ, UR4 ;  /* 0x00000004ff117e24 */ /* 0x000fca000f8e00ff */
[----:B------:R1:W3:Y:S01]  /*15f20*/  LDS.128 R24, [R17+0x31cd0] ;  /* 0x031cd00011187984 */ /* 0x0002e20000000c00 */
[----:B------:R-:W-:Y:S06]  /*15f30*/  BAR.ARV 0x4, 0x200 ;  /* 0x0108000000007b1d */ /* 0x000fec0000002000 */
[----:B------:R-:W-:Y:S05]  /*15f40*/  BRA `(.L_x_2233) ;  /* 0x0000000c00d47947 */ /* 0x000fea0003800000 */
.L_x_2232:
        /* <DEDUP_REMOVED lines=9> */
[----:B------:R-:W1:Y:S01]  /*15fe0*/  @!P1 LDC.64 R4, c[0x0][0xc78] ;  /* 0x00031e00ff049b82 */ /* 0x000e620000000a00 */
[----:B0-----:R-:W-:-:S05]  /*15ff0*/  @!P1 IMAD.WIDE R2, R9, 0x4, R2 ;  /* 0x0000000409029825 */ /* 0x001fca00078e0202 */
[----:B--2---:R1:W2:Y:S02]  /*16000*/  @!P1 LDG.E R7, desc[UR58][R2.64] ;  /* 0x0000003a02079981 */ /* 0x0042a4000c1e1900 */
        /* <DEDUP_REMOVED lines=31> */
.L_x_2296:
[----:B------:R-:W-:Y:S02]  /*16200*/  ULDC UR4, c[0x0][0xc38] ;  /* 0x00030e0000047ab9 */ /* 0x000fe40000000800 */
[----:B------:R-:W-:-:S04]  /*16210*/  IMAD.U32 R4, RZ, RZ, UR4 ;  /* 0x00000004ff047e24 */ /* 0x000fc8000f8e00ff */
[----:B-1----:R-:W-:-:S04]  /*16220*/  IMAD R3, R14, R4, RZ ;  /* 0x000000040e037224 */ /* 0x002fc800078e02ff */
[----:B------:R-:W-:-:S05]  /*16230*/  IMAD.IADD R6, R6, 0x1, R3 ;  /* 0x0000000106067824 */ /* 0x000fca00078e0203 */
[----:B------:R-:W-:-:S13]  /*16240*/  ISETP.GT.AND P6, PT, R6, R0, PT ;  /* 0x000000000600720c */ /* 0x000fda0003fc4270 */
[----:B------:R-:W-:Y:S05]  /*16250*/  @P6 BRA `(.L_x_2235) ;  /* 0x0000000000a46947 */ /* 0x000fea0003800000 */
.L_x_2238:
        /* <DEDUP_REMOVED lines=35> */
.L_x_2304:
[----:B------:R-:W-:Y:S02]  /*16490*/  ULDC UR4, c[0x0][0xc38] ;  /* 0x00030e0000047ab9 */ /* 0x000fe40000000800 */
[----:B------:R-:W-:-:S04]  /*164a0*/  IMAD.U32 R4, RZ, RZ, UR4 ;  /* 0x00000004ff047e24 */ /* 0x000fc8000f8e00ff */
[----:B-1----:R-:W-:-:S04]  /*164b0*/  IMAD R3, R14, R4, RZ ;  /* 0x000000040e037224 */ /* 0x002fc800078e02ff */
[----:B------:R-:W-:-:S05]  /*164c0*/  IMAD.IADD R6, R3, 0x1, R6 ;  /* 0x0000000103067824 */ /* 0x000fca00078e0206 */
[----:B------:R-:W-:-:S13]  /*164d0*/  ISETP.GT.AND P6, PT, R6, R0, PT ;  /* 0x000000000600720c */ /* 0x000fda0003fc4270 */
[----:B------:R-:W-:Y:S05]  /*164e0*/  @!P6 BRA `(.L_x_2238) ;  /* 0xfffffffc005ce947 */ /* 0x000fea000383ffff */
.L_x_2235:
        /* <DEDUP_REMOVED lines=10> */
.L_x_2309:
[----:B------:R-:W-:-:S13]  /*16590*/  ISETP.NE.AND P0, PT, R3, RZ, PT ;  /* 0x000000ff0300720c */ /* 0x000fda0003f05270 */
[----:B------:R-:W-:Y:S05]  /*165a0*/  @!P0 BRA `(.L_x_2240) ;  /* 0x0000000000108947 */ /* 0x000fea0003800000 */
[----:B------:R-:W-:Y:S01]  /*165b0*/  UMOV UR4, 0xffffffff ;  /* 0xffffffff00047882 */ /* 0x000fe20000000000 */
[----:B------:R-:W-:Y:S02]  /*165c0*/  VIADD R12, R7, 0xffffffff ;  /* 0xffffffff070c7836 */ /* 0x000fe40000000000 */
[----:B------:R-:W-:Y:S05]  /*165d0*/  BRA.DIV UR4, `(.L_x_2241) ;  /* 0x0000002604347947 */ /* 0x000fea000b800000 */
[----:B------:R4:W0:Y:S02]  /*165e0*/  SHFL.IDX PT, R24, R2, R12, 0x1f ;  /* 0x00001f0c02187589 */ /* 0x00082400000e0000 */
.L_x_2240:
        /* <DEDUP_REMOVED lines=48> */
[----:B------:R-:W-:Y:S01]  /*168f0*/  ISETP.GE.AND P2, PT, R3, RZ, PT ;  /* 0x000000ff0300720c */ /* 0x000fe20003f46270 */
[----:B------:R-:W-:-:S04]  /*16900*/  IMAD.MOV R3, RZ, RZ, -R7 ;  /* 0x000000ffff037224 */ /* 0x000fc800078e0a07 */
[----:B------:R-:W-:Y:S02]  /*16910*/  IMAD R3, R25, R3, R0 ;  /* 0x0000000319037224 */ /* 0x000fe400078e0200 */
        /* <DEDUP_REMOVED lines=8> */
.L_x_2242:
[----:B----4-:R-:W0:Y:S02]  /*169a0*/  LDC.64 R2, c[0x0][0xc90] ;  /* 0x00032400ff027b82 */ /* 0x010e240000000a00 */
[----:B0-----:R-:W-:-:S05]  /*169b0*/  IMAD.WIDE R2, R27, 0x4, R2 ;  /* 0x000000041b027825 */ /* 0x001fca00078e0202 */
[----:B------:R0:W2:Y:S02]  /*169c0*/  LDG.E R6, desc[UR58][R2.64] ;  /* 0x0000003a02067981 */ /* 0x0000a4000c1e1900 */
[----:B0-----:R-:W-:Y:S02]  /*169d0*/  IMAD.MOV.U32 R2, RZ, RZ, RZ ;  /* 0x000000ffff027224 */ /* 0x001fe400078e00ff */
[----:B--2---:R-:W-:-:S05]  /*169e0*/  IMAD R5, R25, R6, RZ ;  /* 0x0000000619057224 */ /* 0x004fca00078e02ff */
        /* <DEDUP_REMOVED lines=55> */
.L_x_2243:
[----:B------:R-:W-:-:S05]  /*16d60*/  LOP3.LUT R0, RZ, R3, RZ, 0x33, !PT ;  /* 0x00000003ff007212 */ /* 0x000fca00078e33ff */
[----:B------:R-:W-:Y:S01]  /*16d70*/  IMAD.IADD R25, R25, 0x1, R0 ;  /* 0x0000000119197824 */ /* 0x000fe200078e0200 */
[----:B------:R-:W-:Y:S06]  /*16d80*/  BRA `(.L_x_2244) ;  /* 0x00000000001c7947 */ /* 0x000fec0003800000 */
.L_x_2236:
[----:B------:R-:W-:Y:S01]  /*16d90*/  UMOV UR4, URZ ;  /* 0x0000003f00047c82 */ /* 0x000fe20008000000 */
[----:B------:R-:W-:Y:S01]  /*16da0*/  UMOV UR5, URZ ;  /* 0x0000003f00057c82 */ /* 0x000fe20008000000 */
[----:B------:R-:W-:Y:S01]  /*16db0*/  ULDC UR6, c[0x0][0xc3c] ;  /* 0x00030f0000067ab9 */ /* 0x000fe20000000800 */
[----:B------:R-:W-:Y:S02]  /*16dc0*/  IMAD.MOV.U32 R24, RZ, RZ, R0 ;  /* 0x000000ffff187224 */ /* 0x000fe400078e0000 */
[----:B------:R-:W-:Y:S02]  /*16dd0*/  IMAD.U32 R25, RZ, RZ, UR4 ;  /* 0x00000004ff197e24 */ /* 0x000fe4000f8e00ff */
[----:B------:R-:W-:Y:S02]  /*16de0*/  IMAD.U32 R26, RZ, RZ, UR5 ;  /* 0x00000005ff1a7e24 */ /* 0x000fe4000f8e00ff */
[----:B------:R-:W-:-:S07]  /*16df0*/  IMAD.U32 R27, RZ, RZ, UR6 ;  /* 0x00000006ff1b7e24 */ /* 0x000fce000f8e00ff */
.L_x_2244:
        /* <DEDUP_REMOVED lines=10> */
.L_x_2233:
[----:B------:R-:W-:Y:S02]  /*16ea0*/  ULDC UR4, c[0x0][0xc3c] ;  /* 0x00030f0000047ab9 */ /* 0x000fe40000000800 */
[----:B---3--:R-:W-:-:S13]  /*16eb0*/  ISETP.GE.AND P0, PT, R27, UR4, PT ;  /* 0x000000041b007c0c */ /* 0x008fda000bf06270 */
[----:B------:R-:W-:Y:S05]  /*16ec0*/  @!P0 BRA `(.L_x_2245) ;  /* 0xffffffa400788947 */ /* 0x000fea000383ffff */
[----:B------:R-:W-:Y:S05]  /*16ed0*/  BSYNC B8 ;  /* 0x0000000000087941 */ /* 0x000fea0003800000 */
.L_x_2139:
[----:B-1----:R-:W3:Y:S01]  /*16ee0*/  LDL.LU R0, [R1+0x28] ;  /* 0x0000280001007983 */ /* 0x002ee20000300800 */
[----:B------:R-:W-:Y:S01]  /*16ef0*/  BSSY B0, `(.L_x_2246) ;  /* 0x000000b000007945 */ /* 0x000fe20003800000 */
[----:B------:R-:W0:Y:S01]  /*16f00*/  S2R R5, SR_CgaCtaId ;  /* 0x0000000000057919 */ /* 0x000e220000008800 */
[----:B---3--:R-:W-:-:S05]  /*16f10*/  VIADD R0, R0, 0x1 ;  /* 0x0000000100007836 */ /* 0x008fca0000000000 */
        /* <DEDUP_REMOVED lines=8> */
.L_x_2312:
[----:B------:R-:W-:Y:S05]  /*16fa0*/  BSYNC B0 ;  /* 0x0000000000007941 */ /* 0x000fea0003800000 */
.L_x_2246:
[----:B------:R-:W-:-:S03]  /*16fb0*/  UMOV UR4, 0xffffffff ;  /* 0xffffffff00047882 */ /* 0x000fc60000000000 */
[----:B------:R-:W-:Y:S05]  /*16fc0*/  BRA.DIV UR4, `(.L_x_2248) ;  /* 0x0000001a04f47947 */ /* 0x000fea000b800000 */
[----:B0-----:R-:W0:Y:S02]  /*16fd0*/  S2R R0, SR_TID.X ;  /* 0x0000000000007919 */ /* 0x001e240000002100 */
[----:B0-----:R-:W-:-:S04]  /*16fe0*/  SHF.R.U32.HI R0, RZ, 0x5, R0 ;  /* 0x00000005ff007819 */ /* 0x001fc80000011600 */
[----:B------:R-:W-:-:S05]  /*16ff0*/  LOP3.LUT R0, R0, 0x3, RZ, 0xc0, !PT ;  /* 0x0000000300007812 */ /* 0x000fca00078ec0ff */
[----:B------:R0:W1:Y:S02]  /*17000*/  SHFL.IDX PT, R14, R0, RZ, 0x1f ;  /* 0x00001fff000e7589 */ /* 0x00006400000e0000 */
.L_x_2315:
[----:B-1----:R-:W-:Y:S01]  /*17010*/  ISETP.NE.AND P0, PT, R14, RZ, PT ;  /* 0x000000ff0e00720c */ /* 0x002fe20003f05270 */
[----:B------:R-:W-:-:S12]  /*17020*/  BSSY B0, `(.L_x_2249) ;  /* 0x0000024000007945 */ /* 0x000fd80003800000 */
[----:B------:R-:W-:Y:S05]  /*17030*/  @P0 BRA `(.L_x_2250) ;  /* 0x0000000000880947 */ /* 0x000fea0003800000 */
[----:B------:R-:W-:-:S03]  /*17040*/  UMOV UR4, 0xffffffff ;  /* 0xffffffff00047882 */ /* 0x000fc60000000000 */
[----:B------:R-:W-:Y:S05]  /*17050*/  BRA.DIV UR4, `(.L_x_2251) ;  /* 0x0000001e04047947 */ /* 0x000fea000b800000 */
[----:B------:R-:W-:-:S13]  /*17060*/  ELECT P6, URZ, PT ;  /* 0x00000000003f782f */ /* 0x000fda00038c0000 */
.L_x_2318:
[----:B------:R-:W-:Y:S05]  /*17070*/  @!P6 BRA `(.L_x_2250) ;  /* 0x000000000078e947 */ /* 0x000fea0003800000 */
[----:B0-----:R-:W3:Y:S02]  /*17080*/  LDL.LU R0, [R1+0x3c] ;  /* 0x00003c0001007983 */ /* 0x001ee40000300800 */
[----:B---3--:R-:W-:-:S04]  /*17090*/  LOP3.LUT R0, R0, 0x2, RZ, 0xfc, !PT ;  /* 0x0000000200007812 */ /* 0x008fc800078efcff */
[----:B------:R-:W-:-:S13]  /*170a0*/  ISETP.NE.AND P2, PT, R0, 0x3, PT ;  /* 0x000000030000780c */ /* 0x000fda0003f45270 */
[----:B------:R-:W-:Y:S05]  /*170b0*/  @!P2 BRA `(.L_x_2252) ;  /* 0x000000000004a947 */ /* 0x000fea0003800000 */
[----:B------:R-:W-:Y:S01]  /*170c0*/  BPT.TRAP 0x1 ;  /* 0x000000040000795c */ /* 0x000fe20000300000 */
.L_x_2252:
[----:B------:R-:W-:Y:S01]  /*170d0*/  VIADD R3, R9, 0x31c40 ;  /* 0x00031c4009037836 */ /* 0x000fe20000000000 */
[----:B------:R-:W-:Y:S01]  /*170e0*/  SHF.L.U32 R2, R28, 0x1f, RZ ;  /* 0x0000001f1c027819 */ /* 0x000fe200000006ff */
[C---:B------:R-:W-:Y:S02]  /*170f0*/  VIADD R0, R18.reuse, 0x1 ;  /* 0x0000000112007836 */ /* 0x040fe40000000000 */
[----:B--2---:R-:W-:-:S03]  /*17100*/  IMAD R7, R18, 0x8, R3 ;  /* 0x0000000812077824 */ /* 0x004fc600078e0203 */
        /* <DEDUP_REMOVED lines=8> */
.L_x_2319:
[----:B------:R-:W1:Y:S02]  /*17190*/  SYNCS.PHASECHK.TRANS64.TRYWAIT P0, [R3+URZ], R0 ;  /* 0x00000000030075a7 */ /* 0x000e64000800017f */
[----:B-1----:R-:W-:Y:S05]  /*171a0*/  @!P0 BRA `(.L_x_2254) ;  /* 0x0000001800e48947 */ /* 0x002fea0003800000 */
.L_x_2320:
[----:B------:R-:W-:Y:S05]  /*171b0*/  @!P2 BRA `(.L_x_2255) ;  /* 0x000000000004a947 */ /* 0x000fea0003800000 */
[----:B------:R-:W-:Y:S01]  /*171c0*/  BPT.TRAP 0x1 ;  /* 0x000000040000795c */ /* 0x000fe20000300000 */
.L_x_2255:
[----:B-1----:R-:W-:-:S04]  /*171d0*/  VIADD R3, R9, 0x31c60 ;  /* 0x00031c6009037836 */ /* 0x002fc80000000000 */
[----:B------:R-:W-:-:S04]  /*171e0*/  IMAD R5, R18, 0x8, R3 ;  /* 0x0000000812057824 */ /* 0x000fc800078e0203 */
[----:B------:R-:W1:Y:S02]  /*171f0*/  SYNCS.PHASECHK.TRANS64.TRYWAIT P0, [R5+URZ], R2 ;  /* 0x00000002050075a7 */ /* 0x000e64000800017f */
[----:B-1----:R-:W-:Y:S05]  /*17200*/  @!P0 BRA `(.L_x_2256) ;  /* 0x0000001800e08947 */ /* 0x002fea0003800000 */
.L_x_2321:
[----:B------:R-:W-:-:S07]  /*17210*/  IMAD R3, R4, 0x8, R3 ;  /* 0x0000000804037824 */ /* 0x000fce00078e0203 */
.L_x_2257:
[----:B--2---:R2:W3:Y:S02]  /*17220*/  SYNCS.PHASECHK.TRANS64.TRYWAIT P0, [R3+URZ], R0 ;  /* 0x00000000030075a7 */ /* 0x0044e4000800017f */
[----:B---3--:R-:W-:Y:S05]  /*17230*/  @!P0 NANOSLEEP.SYNCS 0x989680 ;  /* 0x009896800000895d */ /* 0x008fea0003900000 */
[----:B------:R-:W3:Y:S02]  /*17240*/  @!P0 SYNCS.PHASECHK.TRANS64 P0, [R3+URZ], R0 ;  /* 0x00000000030085a7 */ /* 0x000ee4000800007f */
[----:B---3--:R-:W-:Y:S05]  /*17250*/  @!P0 BRA `(.L_x_2257) ;  /* 0xfffffffc00f08947 */ /* 0x008fea000383ffff */
.L_x_2250:
[----:B------:R-:W-:Y:S05]  /*17260*/  BSYNC B0 ;  /* 0x0000000000007941 */ /* 0x000fea0003800000 */
.L_x_2249:
[----:B------:R-:W-:Y:S05]  /*17270*/  EXIT ;  /* 0x000000000000794d */ /* 0x000fea0003800000 */
.L_x_2086:
[----:B0-----:R-:W-:-:S04]  /*17280*/  IMAD.U32 R3, RZ, RZ, UR36 ;  /* 0x00000024ff037e24 */ /* 0x001fc8000f8e00ff */
[----:B------:R0:W1:Y:S03]  /*17290*/  SYNCS.PHASECHK.TRANS64.TRYWAIT P1, [R3+URZ+0x31c00], R0 ;  /* 0x031c0000030075a7 */ /* 0x000066000802017f */
[----:B-1----:R-:W-:Y:S05]  /*172a0*/  @!P1 NANOSLEEP.SYNCS 0x989680 ;  /* 0x009896800000995d */ /* 0x002fea0003900000 */
[----:B------:R-:W1:Y:S02]  /*172b0*/  @!P1 SYNCS.PHASECHK.TRANS64 P1, [R3+URZ+0x31c00], R0 ;  /* 0x031c0000030095a7 */ /* 0x000e64000802007f */
[----:B-1----:R-:W-:Y:S05]  /*172c0*/  @!P1 BRA `(.L_x_2086) ;  /* 0xfffffffc00ec9947 */ /* 0x002fea000383ffff */
[----:B------:R-:W-:Y:S05]  /*172d0*/  BRA `(.L_x_2258) ;  /* 0xfffffea800447947 */ /* 0x000fea000383ffff */
.L_x_2090:
[----:B-1----:R1:W2:Y:S02]  /*172e0*/  SYNCS.PHASECHK.TRANS64.TRYWAIT P2, [R4+URZ+0x31c30], R3 ;  /* 0x031c3003040075a7 */ /* 0x0022a4000804017f */
[----:B--2---:R-:W-:Y:S05]  /*172f0*/  @!P2 NANOSLEEP.SYNCS 0x989680 ;  /* 0x009896800000a95d */ /* 0x004fea0003900000 */
[----:B------:R-:W2:Y:S02]  /*17300*/  @!P2 SYNCS.PHASECHK.TRANS64 P2, [R4+URZ+0x31c30], R3 ;  /* 0x031c30030400a5a7 */ /* 0x000ea4000804007f */
[----:B--2---:R-:W-:Y:S05]  /*17310*/  @!P2 BRA `(.L_x_2090) ;  /* 0xfffffffc00f0a947 */ /* 0x004fea000383ffff */
[----:B------:R-:W-:Y:S05]  /*17320*/  BRA `(.L_x_2089) ;  /* 0xfffffea800647947 */ /* 0x000fea000383ffff */
.L_x_2095:
[----:B--2---:R-:W-:-:S04]  /*17330*/  IMAD.U32 R11, RZ, RZ, UR6 ;  /* 0x00000006ff0b7e24 */ /* 0x004fc8000f8e00ff */
[----:B------:R2:W3:Y:S03]  /*17340*/  SYNCS.PHASECHK.TRANS64.TRYWAIT P2, [R11+URZ+0x31c30], R0 ;  /* 0x031c30000b0075a7 */ /* 0x0004e6000804017f */
[----:B---3--:R-:W-:Y:S05]  /*17350*/  @!P2 NANOSLEEP.SYNCS 0x989680 ;  /* 0x009896800000a95d */ /* 0x008fea0003900000 */
[----:B------:R-:W3:Y:S02]  /*17360*/  @!P2 SYNCS.PHASECHK.TRANS64 P2, [R11+URZ+0x31c30], R0 ;  /* 0x031c30000b00a5a7 */ /* 0x000ee4000804007f */
[----:B---3--:R-:W-:Y:S05]  /*17370*/  @!P2 BRA `(.L_x_2095) ;  /* 0xfffffffc00eca947 */ /* 0x008fea000383ffff */
[----:B------:R-:W-:Y:S05]  /*17380*/  BRA `(.L_x_2092) ;  /* 0xfffffee000fc7947 */ /* 0x000fea000383ffff */
.L_x_2099:
[----:B--2---:R-:W-:-:S04]  /*17390*/  IMAD.U32 R10, RZ, RZ, UR6 ;  /* 0x00000006ff0a7e24 */ /* 0x004fc8000f8e00ff */
[----:B------:R2:W3:Y:S03]  /*173a0*/  SYNCS.PHASECHK.TRANS64.TRYWAIT P2, [R10+URZ+0x31c50], R0 ;  /* 0x031c50000a0075a7 */ /* 0x0004e6000804017f */
[----:B---3--:R-:W-:Y:S05]  /*173b0*/  @!P2 NANOSLEEP.SYNCS 0x989680 ;  /* 0x009896800000a95d */ /* 0x008fea0003900000 */
[----:B------:R-:W3:Y:S02]  /*173c0*/  @!P2 SYNCS.PHASECHK.TRANS64 P2, [R10+URZ+0x31c50], R0 ;  /* 0x031c50000a00a5a7 */ /* 0x000ee4000804007f */
[----:B---3--:R-:W-:Y:S05]  /*173d0*/  @!P2 BRA `(.L_x_2099) ;  /* 0xfffffffc00eca947 */ /* 0x008fea000383ffff */
[----:B------:R-:W-:Y:S05]  /*173e0*/  BRA `(.L_x_2096) ;  /* 0xfffffef800987947 */ /* 0x000fea000383ffff */
.L_x_2105:
[----:B---3--:R-:W-:-:S04]  /*173f0*/  IMAD.U32 R3, RZ, RZ, UR6 ;  /* 0x00000006ff037e24 */ /* 0x008fc8000f8e00ff */
[----:B------:R3:W4:Y:S03]  /*17400*/  SYNCS.PHASECHK.TRANS64.TRYWAIT P2, [R3+URZ+0x31c30], R0 ;  /* 0x031c3000030075a7 */ /* 0x000726000804017f */
[----:B----4-:R-:W-:Y:S05]  /*17410*/  @!P2 NANOSLEEP.SYNCS 0x989680 ;  /* 0x009896800000a95d */ /* 0x010fea0003900000 */
[----:B------:R-:W4:Y:S02]  /*17420*/  @!P2 SYNCS.PHASECHK.TRANS64 P2, [R3+URZ+0x31c30], R0 ;  /* 0x031c30000300a5a7 */ /* 0x000f24000804007f */
[----:B----4-:R-:W-:Y:S05]  /*17430*/  @!P2 BRA `(.L_x_2105) ;  /* 0xfffffffc00eca947 */ /* 0x010fea000383ffff */
[----:B------:R-:W-:Y:S05]  /*17440*/  BRA `(.L_x_2102) ;  /* 0xffffff24007c7947 */ /* 0x000fea000383ffff */
.L_x_2109:
[----:B--2---:R-:W-:-:S04]  /*17450*/  IMAD.U32 R3, RZ, RZ, UR6 ;  /* 0x00000006ff037e24 */ /* 0x004fc8000f8e00ff */
[----:B------:R2:W3:Y:S03]  /*17460*/  SYNCS.PHASECHK.TRANS64.TRYWAIT P2, [R3+URZ+0x31c50], R0 ;  /* 0x031c5000030075a7 */ /* 0x0004e6000804017f */
[----:B---3--:R-:W-:Y:S05]  /*17470*/  @!P2 NANOSLEEP.SYNCS 0x989680 ;  /* 0x009896800000a95d */ /* 0x008fea0003900000 */
[----:B------:R-:W3:Y:S02]  /*17480*/  @!P2 SYNCS.PHASECHK.TRANS64 P2, [R3+URZ+0x31c50], R0 ;  /* 0x031c50000300a5a7 */ /* 0x000ee4000804007f */
[----:B---3--:R-:W-:Y:S05]  /*17490*/  @!P2 BRA `(.L_x_2109) ;  /* 0xfffffffc00eca947 */ /* 0x008fea000383ffff */
[----:B------:R-:W-:Y:S05]  /*174a0*/  BRA `(.L_x_2106) ;  /* 0xffffff3c00187947 */ /* 0x000fea000383ffff */
.L_x_2114:
[----:B----4-:R-:W-:-:S04]  /*174b0*/  IMAD.U32 R9, RZ, RZ, UR9 ;  /* 0x00000009ff097e24 */ /* 0x010fc8000f8e00ff */
[----:B------:R4:W0:Y:S03]  /*174c0*/  SYNCS.PHASECHK.TRANS64.TRYWAIT P0, [R9+URZ+0x31c50], R4 ;  /* 0x031c5004090075a7 */ /* 0x000826000800017f */
[----:B0-----:R-:W-:Y:S05]  /*174d0*/  @!P0 NANOSLEEP.SYNCS 0x989680 ;  /* 0x009896800000895d */ /* 0x001fea0003900000 */
[----:B------:R-:W0:Y:S02]  /*174e0*/  @!P0 SYNCS.PHASECHK.TRANS64 P0, [R9+URZ+0x31c50], R4 ;  /* 0x031c5004090085a7 */ /* 0x000e24000800007f */
[----:B0-----:R-:W-:Y:S05]  /*174f0*/  @!P0 BRA `(.L_x_2114) ;  /* 0xfffffffc00ec8947 */ /* 0x001fea000383ffff */
[----:B------:R-:W-:Y:S05]  /*17500*/  BRA `(.L_x_2113) ;  /* 0xffffff5800f07947 */ /* 0x000fea000383ffff */
.L_x_2153:
        /* <DEDUP_REMOVED lines=11> */
.L_x_2260:
[----:B------:R-:W-:Y:S05]  /*175c0*/  BSYNC B0 ;  /* 0x0000000000007941 */ /* 0x000fea0003800000 */
.L_x_2259:
[----:B------:R-:W-:Y:S05]  /*175d0*/  BRA `(.L_x_2261) ;  /* 0xffffffac00647947 */ /* 0x000fea000383ffff */
.L_x_2155:
[----:B------:R-:W-:Y:S01]  /*175e0*/  BSSY B0, `(.L_x_2262) ;  /* 0x0000006000007945 */ /* 0x000fe20003800000 */
[----:B------:R-:W-:-:S07]  /*175f0*/  IMAD.MOV.U32 R15, RZ, RZ, -0x1 ;  /* 0xffffffffff0f7424 */ /* 0x000fce00078e00ff */
[----:B012---:R-:W-:Y:S05]  /*17600*/  WARPSYNC.COLLECTIVE R15, `(.L_x_2263) ;  /* 0x000000000f0c7348 */ /* 0x007fea0003c00000 */
[----:B------:R-:W-:Y:S02]  /*17610*/  ELECT P6, UR62, PT ;  /* 0x00000000003e782f */ /* 0x000fe400038c0000 */
[----:B------:R-:W-:Y:S01]  /*17620*/  MOV R14, UR62 ;  /* 0x0000003e000e7c02 */ /* 0x000fe20008000f00 */
[----:B012---:R-:W-:Y:S10]  /*17630*/  ENDCOLLECTIVE ;  /* 0x000000000000791b */ /* 0x007ff40003800000 */
.L_x_2263:
[----:B------:R-:W-:Y:S05]  /*17640*/  BSYNC B0 ;  /* 0x0000000000007941 */ /* 0x000fea0003800000 */
.L_x_2262:
[----:B------:R-:W-:Y:S05]  /*17650*/  BRA `(.L_x_2264) ;  /* 0xffffffac00647947 */ /* 0x000fea000383ffff */
.L_x_2157:
[----:B--2---:R2:W3:Y:S02]  /*17660*/  SYNCS.PHASECHK.TRANS64.TRYWAIT P0, [R0+URZ+0x31c40], R2 ;  /* 0x031c4002000075a7 */ /* 0x0044e4000800017f */
[----:B---3--:R-:W-:Y:S05]  /*17670*/  @!P0 NANOSLEEP.SYNCS 0x989680 ;  /* 0x009896800000895d */ /* 0x008fea0003900000 */
[----:B------:R-:W3:Y:S02]  /*17680*/  @!P0 SYNCS.PHASECHK.TRANS64 P0, [R0+URZ+0x31c40], R2 ;  /* 0x031c4002000085a7 */ /* 0x000ee4000800007f */
[----:B---3--:R-:W-:Y:S05]  /*17690*/  @!P0 BRA `(.L_x_2157) ;  /* 0xfffffffc00f08947 */ /* 0x008fea000383ffff */
[----:B------:R-:W-:Y:S05]  /*176a0*/  BRA `(.L_x_2265) ;  /* 0xffffffac00b87947 */ /* 0x000fea000383ffff */
.L_x_2161:
        /* <DEDUP_REMOVED lines=12> */
.L_x_2266:
[----:B------:R-:W-:Y:S02]  /*17770*/  IMAD.MOV.U32 R13, RZ, RZ, R0 ;  /* 0x000000ffff0d7224 */ /* 0x000fe400078e0000 */
[----:B------:R-:W-:-:S07]  /*17780*/  IMAD.MOV.U32 R2, RZ, RZ, R14 ;  /* 0x000000ffff027224 */ /* 0x000fce00078e000e */
[----:B------:R-:W-:Y:S05]  /*17790*/  WARPSYNC.COLLECTIVE R15, `(.L_x_2267) ;  /* 0x000000000f087348 */ /* 0x000fea0003c00000 */
[----:B------:R0:W1:Y:S02]  /*177a0*/  SHFL.IDX P6, R14, R13, R12, R11 ;  /* 0x0000000c0d0e7389 */ /* 0x00006400000c000b */
[----:B01----:R-:W-:Y:S01]  /*177b0*/  ENDCOLLECTIVE ;  /* 0x000000000000791b */ /* 0x003fe20003800000 */
.L_x_2267:
[----:B------:R-:W-:Y:S02]  /*177c0*/  IMAD.MOV.U32 R13, RZ, RZ, R4 ;  /* 0x000000ffff0d7224 */ /* 0x000fe400078e0004 */
[----:B------:R-:W-:Y:S02]  /*177d0*/  IMAD.MOV.U32 R12, RZ, RZ, 0x1 ;  /* 0x00000001ff0c7424 */ /* 0x000fe400078e00ff */
[----:B------:R-:W-:-:S07]  /*177e0*/  IMAD.MOV.U32 R3, RZ, RZ, R14 ;  /* 0x000000ffff037224 */ /* 0x000fce00078e000e */
[----:B------:R-:W-:Y:S05]  /*177f0*/  WARPSYNC.COLLECTIVE R15, `(.L_x_2268) ;  /* 0x000000000f087348 */ /* 0x000fea0003c00000 */
[----:B------:R0:W1:Y:S02]  /*17800*/  SHFL.IDX P6, R14, R13, R12, R11 ;  /* 0x0000000c0d0e7389 */ /* 0x00006400000c000b */
[----:B01----:R-:W-:Y:S01]  /*17810*/  ENDCOLLECTIVE ;  /* 0x000000000000791b */ /* 0x003fe20003800000 */
.L_x_2268:
        /* <DEDUP_REMOVED lines=17> */
.L_x_2269:
[----:B------:R-:W-:Y:S02]  /*17930*/  IMAD.MOV.U32 R13, RZ, RZ, R4 ;  /* 0x000000ffff0d7224 */ /* 0x000fe400078e0004 */
[----:B------:R-:W-:Y:S02]  /*17940*/  IMAD.MOV.U32 R12, RZ, RZ, 0x2 ;  /* 0x00000002ff0c7424 */ /* 0x000fe400078e00ff */
[----:B------:R-:W-:-:S07]  /*17950*/  IMAD.MOV.U32 R3, RZ, RZ, R14 ;  /* 0x000000ffff037224 */ /* 0x000fce00078e000e */
[----:B------:R-:W-:Y:S05]  /*17960*/  WARPSYNC.COLLECTIVE R15, `(.L_x_2270) ;  /* 0x000000000f087348 */ /* 0x000fea0003c00000 */
[----:B------:R0:W1:Y:S02]  /*17970*/  SHFL.IDX P6, R14, R13, R12, R11 ;  /* 0x0000000c0d0e7389 */ /* 0x00006400000c000b */
[----:B01----:R-:W-:Y:S01]  /*17980*/  ENDCOLLECTIVE ;  /* 0x000000000000791b */ /* 0x003fe20003800000 */
.L_x_2270:
        /* <DEDUP_REMOVED lines=18> */
.L_x_2271:
[----:B------:R-:W-:Y:S02]  /*17ab0*/  IMAD.MOV.U32 R13, RZ, RZ, R4 ;  /* 0x000000ffff0d7224 */ /* 0x000fe400078e0004 */
[----:B------:R-:W-:Y:S02]  /*17ac0*/  IMAD.MOV.U32 R12, RZ, RZ, 0x3 ;  /* 0x00000003ff0c7424 */ /* 0x000fe400078e00ff */
[----:B------:R-:W-:-:S07]  /*17ad0*/  IMAD.MOV.U32 R3, RZ, RZ, R14 ;  /* 0x000000ffff037224 */ /* 0x000fce00078e000e */
[----:B------:R-:W-:Y:S05]  /*17ae0*/  WARPSYNC.COLLECTIVE R15, `(.L_x_2272) ;  /* 0x000000000f087348 */ /* 0x000fea0003c00000 */
[----:B------:R0:W1:Y:S02]  /*17af0*/  SHFL.IDX P6, R14, R13, R12, R11 ;  /* 0x0000000c0d0e7389 */ /* 0x00006400000c000b */
[----:B01----:R-:W-:Y:S01]  /*17b00*/  ENDCOLLECTIVE ;  /* 0x000000000000791b */ /* 0x003fe20003800000 */
.L_x_2272:
[----:B------:R-:W-:-:S05]  /*17b10*/  @!P3 LEA R3, P4, R20, R3, 0x1 ;  /* 0x000000031403b211 */ /* 0x000fca00078808ff */
[----:B------:R-:W-:-:S05]  /*17b20*/  @!P3 IMAD.X R2, RZ, RZ, R2, P4 ;  /* 0x000000ffff02b224 */ /* 0x000fca00020e0602 */
[-C--:B------:R-:W-:Y:S01]  /*17b30*/  @!P3 LOP3.LUT R3, R3, R2.reuse, RZ, 0x3c, !PT ;  /* 0x000000020303b212 */ /* 0x080fe200078e3cff */
[----:B------:R-:W-:Y:S02]  /*17b40*/  IMAD.MOV.U32 R13, RZ, RZ, R0 ;  /* 0x000000ffff0d7224 */ /* 0x000fe400078e0000 */
[----:B------:R-:W-:Y:S01]  /*17b50*/  VIADD R0, R25, 0x60 ;  /* 0x0000006019007836 */ /* 0x000fe20000000000 */
[----:B------:R-:W-:-:S04]  /*17b60*/  @!P3 LOP3.LUT R2, R3, R2, RZ, 0x3c, !PT ;  /* 0x000000020302b212 */ /* 0x000fc800078e3cff */
[----:B------:R-:W-:Y:S01]  /*17b70*/  @!P3 LOP3.LUT R3, R3, R2, RZ, 0x3c, !PT ;  /* 0x000000020303b212 */ /* 0x000fe200078e3cff */
[----:B------:R-:W-:-:S07]  /*17b80*/  IMAD.MOV.U32 R4, RZ, RZ, R14 ;  /* 0x000000ffff047224 */ /* 0x000fce00078e000e */
[----:B------:R-:W-:Y:S05]  /*17b90*/  WARPSYNC.COLLECTIVE R15, `(.L_x_2273) ;  /* 0x000000000f087348 */ /* 0x000fea0003c00000 */
[----:B------:R0:W1:Y:S02]  /*17ba0*/  SHFL.IDX P6, R14, R13, R12, R11 ;  /* 0x0000000c0d0e7389 */ /* 0x00006400000c000b */
[----:B01----:R-:W-:Y:S01]  /*17bb0*/  ENDCOLLECTIVE ;  /* 0x000000000000791b */ /* 0x003fe20003800000 */
.L_x_2273:
[----:B------:R-:W-:Y:S01]  /*17bc0*/  @!PT LDS RZ, [RZ] ;  /* 0x00000000fffff984 */ /* 0x000fe20000000800 */
[----:B------:R-:W-:Y:S01]  /*17bd0*/  @!PT LDS RZ, [RZ] ;  /* 0x00000000fffff984 */ /* 0x000fe20000000800 */
[----:B------:R-:W-:Y:S01]  /*17be0*/  @!PT LDS RZ, [RZ] ;  /* 0x00000000fffff984 */ /* 0x000fe20000000800 */
[----:B------:R-:W-:Y:S04]  /*17bf0*/  @!P3 LDGSTS.E.BYPASS.LTC128B.128 [R10+0xea00], desc[UR58][R2.64], !P2 ;  /* 0x0ea00000020abfae */ /* 0x000fe8000d101d7a */
[----:B------:R-:W-:Y:S04]  /*17c00*/  @!P3 LDGSTS.E.BYPASS.LTC128B.128 [R10+0x11a00], desc[UR58][R2.64+0x40], !P1 ;  /* 0x11a00040020abfae */ /* 0x000fe8000c901d7a */
[----:B------:R0:W-:Y:S01]  /*17c10*/  @!P3 LDGSTS.E.BYPASS.LTC128B.128 [R10+0x14a00], desc[UR58][R2.64+0x80], !P0 ;  /* 0x14a00080020abfae */ /* 0x0001e2000c101d7a */
[----:B------:R-:W-:Y:S01]  /*17c20*/  ISETP.GE.AND P3, PT, R0, R5, PT ;  /* 0x000000050000720c */ /* 0x000fe20003f66270 */
[----:B------:R-:W-:-:S02]  /*17c30*/  IMAD.MOV.U32 R13, RZ, RZ, R6 ;  /* 0x000000ffff0d7224 */ /* 0x000fc400078e0006 */
[----:B------:R-:W-:Y:S02]  /*17c40*/  IMAD.MOV.U32 R12, RZ, RZ, RZ ;  /* 0x000000ffff0c7224 */ /* 0x000fe400078e00ff */
[----:B0-----:R-:W-:-:S08]  /*17c50*/  IMAD.MOV.U32 R2, RZ, RZ, R14 ;  /* 0x000000ffff027224 */ /* 0x001fd000078e000e */
[----:B------:R-:W-:Y:S05]  /*17c60*/  WARPSYNC.COLLECTIVE R15, `(.L_x_2274) ;  /* 0x000000000f087348 */ /* 0x000fea0003c00000 */
[----:B------:R0:W1:Y:S02]  /*17c70*/  SHFL.IDX P6, R14, R13, R12, R11 ;  /* 0x0000000c0d0e7389 */ /* 0x00006400000c000b */
[----:B01----:R-:W-:Y:S01]  /*17c80*/  ENDCOLLECTIVE ;  /* 0x000000000000791b */ /* 0x003fe20003800000 */
.L_x_2274:
[----:B------:R-:W-:-:S05]  /*17c90*/  @!P3 LEA R2, P5, R20, R2, 0x1 ;  /* 0x000000021402b211 */ /* 0x000fca00078a08ff */
[----:B------:R-:W-:-:S05]  /*17ca0*/  @!P3 IMAD.X R3, RZ, RZ, R4, P5 ;  /* 0x000000ffff03b224 */ /* 0x000fca00028e0604 */
        /* <DEDUP_REMOVED lines=11> */
.L_x_2275:
        /* <DEDUP_REMOVED lines=8> */
.L_x_2276:
        /* <DEDUP_REMOVED lines=15> */
.L_x_2277:
[----:B------:R-:W-:Y:S01]  /*17ed0*/  IMAD.MOV.U32 R2, RZ, RZ, R14 ;  /* 0x000000ffff027224 */ /* 0x000fe200078e000e */
[----:B------:R-:W-:Y:S06]  /*17ee0*/  BRA `(.L_x_2278) ;  /* 0xffffffb400287947 */ /* 0x000fec000383ffff */
.L_x_2164:
[----:B-1----:R1:W2:Y:S02]  /*17ef0*/  SYNCS.PHASECHK.TRANS64.TRYWAIT P0, [R17+URZ+0x31c20], R0 ;  /* 0x031c2000110075a7 */ /* 0x0022a4000800017f */
[----:B--2---:R-:W-:Y:S05]  /*17f00*/  @!P0 NANOSLEEP.SYNCS 0x989680 ;  /* 0x009896800000895d */ /* 0x004fea0003900000 */
[----:B------:R-:W2:Y:S02]  /*17f10*/  @!P0 SYNCS.PHASECHK.TRANS64 P0, [R17+URZ+0x31c20], R0 ;  /* 0x031c2000110085a7 */ /* 0x000ea4000800007f */
[----:B--2---:R-:W-:Y:S05]  /*17f20*/  @!P0 BRA `(.L_x_2164) ;  /* 0xfffffffc00f08947 */ /* 0x004fea000383ffff */
[----:B------:R-:W-:Y:S05]  /*17f30*/  BRA `(.L_x_2279) ;  /* 0xffffffb400907947 */ /* 0x000fea000383ffff */
.L_x_2173:
[----:B-1----:R1:W2:Y:S02]  /*17f40*/  SYNCS.PHASECHK.TRANS64.TRYWAIT P0, [R3+URZ+0x31c40], R2 ;  /* 0x031c4002030075a7 */ /* 0x0022a4000800017f */
[----:B--2---:R-:W-:Y:S05]  /*17f50*/  @!P0 NANOSLEEP.SYNCS 0x989680 ;  /* 0x009896800000895d */ /* 0x004fea0003900000 */
[----:B------:R-:W2:Y:S02]  /*17f60*/  @!P0 SYNCS.PHASECHK.TRANS64 P0, [R3+URZ+0x31c40], R2 ;  /* 0x031c4002030085a7 */ /* 0x000ea4000800007f */
[----:B--2---:R-:W-:Y:S05]  /*17f70*/  @!P0 BRA `(.L_x_2173) ;  /* 0xfffffffc00f08947 */ /* 0x004fea000383ffff */
[----:B------:R-:W-:Y:S05]  /*17f80*/  BRA `(.L_x_2280) ;  /* 0xffffffb800607947 */ /* 0x000fea000383ffff */
.L_x_2180:
[----:B0-----:R0:W1:Y:S02]  /*17f90*/  SYNCS.PHASECHK.TRANS64.TRYWAIT P0, [R3+URZ+0x60], R2 ;  /* 0x00006002030075a7 */ /* 0x001064000800017f */
[----:B-1----:R-:W-:Y:S05]  /*17fa0*/  @!P0 NANOSLEEP.SYNCS 0x989680 ;  /* 0x009896800000895d */ /* 0x002fea0003900000 */
[----:B------:R-:W1:Y:S02]  /*17fb0*/  @!P0 SYNCS.PHASECHK.TRANS64 P0, [R3+URZ+0x60], R2 ;  /* 0x00006002030085a7 */ /* 0x000e64000800007f */
[----:B-1----:R-:W-:Y:S05]  /*17fc0*/  @!P0 BRA `(.L_x_2180) ;  /* 0xfffffffc00f08947 */ /* 0x002fea000383ffff */
[----:B------:R-:W-:Y:S05]  /*17fd0*/  BRA `(.L_x_2281) ;  /* 0xffffffbc006c7947 */ /* 0x000fea000383ffff */
.L_x_2190:
[----:B-1----:R1:W2:Y:S02]  /*17fe0*/  SYNCS.PHASECHK.TRANS64.TRYWAIT P0, [R3+URZ+0x31c40], R2 ;  /* 0x031c4002030075a7 */ /* 0x0022a4000800017f */
[----:B--2---:R-:W-:Y:S05]  /*17ff0*/  @!P0 NANOSLEEP.SYNCS 0x989680 ;  /* 0x009896800000895d */ /* 0x004fea0003900000 */
[----:B------:R-:W2:Y:S02]  /*18000*/  @!P0 SYNCS.PHASECHK.TRANS64 P0, [R3+URZ+0x31c40], R2 ;  /* 0x031c4002030085a7 */ /* 0x000ea4000800007f */
[----:B--2---:R-:W-:Y:S05]  /*18010*/  @!P0 BRA `(.L_x_2190) ;  /* 0xfffffffc00f08947 */ /* 0x004fea000383ffff */
[----:B------:R-:W-:Y:S05]  /*18020*/  BRA `(.L_x_2282) ;  /* 0xffffffc400247947 */ /* 0x000fea000383ffff */
.L_x_2197:
[----:B0-----:R0:W1:Y:S02]  /*18030*/  SYNCS.PHASECHK.TRANS64.TRYWAIT P0, [R12+URZ+0x60], R28 ;  /* 0x0000601c0c0075a7 */ /* 0x001064000800017f */
[----:B-1----:R-:W-:Y:S05]  /*18040*/  @!P0 NANOSLEEP.SYNCS 0x989680 ;  /* 0x009896800000895d */ /* 0x002fea0003900000 */
[----:B------:R-:W1:Y:S02]  /*18050*/  @!P0 SYNCS.PHASECHK.TRANS64 P0, [R12+URZ+0x60], R28 ;  /* 0x0000601c0c0085a7 */ /* 0x000e64000800007f */
[----:B-1----:R-:W-:Y:S05]  /*18060*/  @!P0 BRA `(.L_x_2197) ;  /* 0xfffffffc00f08947 */ /* 0x002fea000383ffff */
[----:B------:R-:W-:Y:S05]  /*18070*/  BRA `(.L_x_2283) ;  /* 0xffffffc800307947 */ /* 0x000fea000383ffff */
.L_x_2207:
[----:B-1----:R1:W2:Y:S02]  /*18080*/  SYNCS.PHASECHK.TRANS64.TRYWAIT P0, [R2+URZ+0x31c40], R3 ;  /* 0x031c4003020075a7 */ /* 0x0022a4000800017f */
[----:B--2---:R-:W-:Y:S05]  /*18090*/  @!P0 NANOSLEEP.SYNCS 0x989680 ;  /* 0x009896800000895d */ /* 0x004fea0003900000 */
[----:B------:R-:W2:Y:S02]  /*180a0*/  @!P0 SYNCS.PHASECHK.TRANS64 P0, [R2+URZ+0x31c40], R3 ;  /* 0x031c4003020085a7 */ /* 0x000ea4000800007f */
[----:B--2---:R-:W-:Y:S05]  /*180b0*/  @!P0 BRA `(.L_x_2207) ;  /* 0xfffffffc00f08947 */ /* 0x004fea000383ffff */
[----:B------:R-:W-:Y:S05]  /*180c0*/  BRA `(.L_x_2284) ;  /* 0xffffffcc00b87947 */ /* 0x000fea000383ffff */
.L_x_2214:
[----:B0-----:R0:W1:Y:S02]  /*180d0*/  SYNCS.PHASECHK.TRANS64.TRYWAIT P0, [R7+URZ+0x60], R2 ;  /* 0x00006002070075a7 */ /* 0x001064000800017f */
[----:B-1----:R-:W-:Y:S05]  /*180e0*/  @!P0 NANOSLEEP.SYNCS 0x989680 ;  /* 0x009896800000895d */ /* 0x002fea0003900000 */
[----:B------:R-:W1:Y:S02]  /*180f0*/  @!P0 SYNCS.PHASECHK.TRANS64 P0, [R7+URZ+0x60], R2 ;  /* 0x00006002070085a7 */ /* 0x000e64000800007f */
[----:B-1----:R-:W-:Y:S05]  /*18100*/  @!P0 BRA `(.L_x_2214) ;  /* 0xfffffffc00f08947 */ /* 0x002fea000383ffff */
[----:B------:R-:W-:Y:S05]  /*18110*/  BRA `(.L_x_2285) ;  /* 0xffffffd000c87947 */ /* 0x000fea000383ffff */
.L_x_2226:
[----:B-1----:R1:W2:Y:S02]  /*18120*/  SYNCS.PHASECHK.TRANS64.TRYWAIT P0, [R3+URZ+0x31c60], R0 ;  /* 0x031c6000030075a7 */ /* 0x0022a4000800017f */
[----:B--2---:R-:W-:Y:S05]  /*18130*/  @!P0 NANOSLEEP.SYNCS 0x989680 ;  /* 0x009896800000895d */ /* 0x004fea0003900000 */
[----:B------:R-:W2:Y:S02]  /*18140*/  @!P0 SYNCS.PHASECHK.TRANS64 P0, [R3+URZ+0x31c60], R0 ;  /* 0x031c6000030085a7 */ /* 0x000ea4000800007f */
[----:B--2---:R-:W-:Y:S05]  /*18150*/  @!P0 BRA `(.L_x_2226) ;  /* 0xfffffffc00f08947 */ /* 0x004fea000383ffff */
[----:B------:R-:W-:Y:S05]  /*18160*/  BRA `(.L_x_2286) ;  /* 0xffffffd8003c7947 */ /* 0x000fea000383ffff */
.L_x_2234:
[----:B------:R-:W-:Y:S01]  /*18170*/  BSSY B0, `(.L_x_2287) ;  /* 0x0000008000007945 */ /* 0x000fe20003800000 */
[----:B------:R-:W-:Y:S02]  /*18180*/  IMAD.MOV.U32 R13, RZ, RZ, R24 ;  /* 0x000000ffff0d7224 */ /* 0x000fe400078e0018 */
[----:B------:R-:W-:Y:S02]  /*18190*/  IMAD.MOV.U32 R12, RZ, RZ, RZ ;  /* 0x000000ffff0c7224 */ /* 0x000fe400078e00ff */
[----:B------:R-:W-:Y:S02]  /*181a0*/  IMAD.MOV.U32 R11, RZ, RZ, 0x1f ;  /* 0x0000001fff0b7424 */ /* 0x000fe400078e00ff */
[----:B------:R-:W-:-:S07]  /*181b0*/  IMAD.MOV.U32 R15, RZ, RZ, -0x1 ;  /* 0xffffffffff0f7424 */ /* 0x000fce00078e00ff */
[----:B--2---:R-:W-:Y:S05]  /*181c0*/  WARPSYNC.COLLECTIVE R15, `(.L_x_2288) ;  /* 0x000000000f087348 */ /* 0x004fea0003c00000 */
[----:B------:R0:W1:Y:S02]  /*181d0*/  SHFL.IDX P6, R14, R13, R12, R11 ;  /* 0x0000000c0d0e7389 */ /* 0x00006400000c000b */
[----:B012---:R-:W-:Y:S01]  /*181e0*/  ENDCOLLECTIVE ;  /* 0x000000000000791b */ /* 0x007fe20003800000 */
.L_x_2288:
[----:B------:R-:W-:Y:S05]  /*181f0*/  BSYNC B0 ;  /* 0x0000000000007941 */ /* 0x000fea0003800000 */
.L_x_2287:
        /* <DEDUP_REMOVED lines=9> */
.L_x_2289:
        /* <DEDUP_REMOVED lines=23> */
.L_x_2290:
[----:B------:R-:W-:Y:S01]  /*18400*/  IMAD.MOV.U32 R12, RZ, RZ, 0x2 ;  /* 0x00000002ff0c7424 */ /* 0x000fe200078e00ff */
[----:B------:R-:W-:-:S05]  /*18410*/  SEL R4, R14, RZ, P1 ;  /* 0x000000ff0e047207 */ /* 0x000fca0000800000 */
[----:B------:R-:W-:-:S04]  /*18420*/  IMAD.IADD R4, R13, 0x1, R4 ;  /* 0x000000010d047824 */ /* 0x000fc800078e0204 */
[----:B------:R-:W-:-:S07]  /*18430*/  IMAD.MOV.U32 R13, RZ, RZ, R4 ;  /* 0x000000ffff0d7224 */ /* 0x000fce00078e0004 */
[----:B------:R-:W-:Y:S05]  /*18440*/  WARPSYNC.COLLECTIVE R15, `(.L_x_2291) ;  /* 0x000000000f087348 */ /* 0x000fea0003c00000 */
[----:B------:R0:W1:Y:S02]  /*18450*/  SHFL.UP P6, R14, R13, R12, R11 ;  /* 0x0400000c0d0e7389 */ /* 0x00006400000c000b */
[----:B01----:R-:W-:Y:S01]  /*18460*/  ENDCOLLECTIVE ;  /* 0x000000000000791b */ /* 0x003fe20003800000 */
.L_x_2291:
[----:B------:R-:W-:Y:S01]  /*18470*/  IMAD.MOV.U32 R12, RZ, RZ, 0x4 ;  /* 0x00000004ff0c7424 */ /* 0x000fe200078e00ff */
[----:B------:R-:W-:-:S05]  /*18480*/  SEL R3, R14, RZ, P2 ;  /* 0x000000ff0e037207 */ /* 0x000fca0001000000 */
[----:B------:R-:W-:-:S04]  /*18490*/  IMAD.IADD R2, R4, 0x1, R3 ;  /* 0x0000000104027824 */ /* 0x000fc800078e0203 */
[----:B------:R-:W-:-:S07]  /*184a0*/  IMAD.MOV.U32 R13, RZ, RZ, R2 ;  /* 0x000000ffff0d7224 */ /* 0x000fce00078e0002 */
[----:B------:R-:W-:Y:S05]  /*184b0*/  WARPSYNC.COLLECTIVE R15, `(.L_x_2292) ;  /* 0x000000000f087348 */ /* 0x000fea0003c00000 */
[----:B------:R0:W1:Y:S02]  /*184c0*/  SHFL.UP P6, R14, R13, R12, R11 ;  /* 0x0400000c0d0e7389 */ /* 0x00006400000c000b */
[----:B01----:R-:W-:Y:S01]  /*184d0*/  ENDCOLLECTIVE ;  /* 0x000000000000791b */ /* 0x003fe20003800000 */
.L_x_2292:
[----:B------:R-:W-:Y:S01]  /*184e0*/  IMAD.MOV.U32 R12, RZ, RZ, 0x8 ;  /* 0x00000008ff0c7424 */ /* 0x000fe200078e00ff */
[----:B------:R-:W-:-:S05]  /*184f0*/  SEL R3, R14, RZ, P3 ;  /* 0x000000ff0e037207 */ /* 0x000fca0001800000 */
[----:B------:R-:W-:-:S04]  /*18500*/  IMAD.IADD R3, R2, 0x1, R3 ;  /* 0x0000000102037824 */ /* 0x000fc800078e0203 */
[----:B------:R-:W-:-:S07]  /*18510*/  IMAD.MOV.U32 R13, RZ, RZ, R3 ;  /* 0x000000ffff0d7224 */ /* 0x000fce00078e0003 */
[----:B------:R-:W-:Y:S05]  /*18520*/  WARPSYNC.COLLECTIVE R15, `(.L_x_2293) ;  /* 0x000000000f087348 */ /* 0x000fea0003c00000 */
[----:B------:R0:W1:Y:S02]  /*18530*/  SHFL.UP P6, R14, R13, R12, R11 ;  /* 0x0400000c0d0e7389 */ /* 0x00006400000c000b */
[----:B01----:R-:W-:Y:S01]  /*18540*/  ENDCOLLECTIVE ;  /* 0x000000000000791b */ /* 0x003fe20003800000 */
.L_x_2293:
[----:B------:R-:W-:Y:S01]  /*18550*/  IMAD.MOV.U32 R12, RZ, RZ, 0x10 ;  /* 0x00000010ff0c7424 */ /* 0x000fe200078e00ff */
[----:B------:R-:W-:-:S05]  /*18560*/  SEL R4, R14, RZ, P4 ;  /* 0x000000ff0e047207 */ /* 0x000fca0002000000 */
[----:B------:R-:W-:-:S04]  /*18570*/  IMAD.IADD R4, R3, 0x1, R4 ;  /* 0x0000000103047824 */ /* 0x000fc800078e0204 */
[----:B------:R-:W-:-:S07]  /*18580*/  IMAD.MOV.U32 R13, RZ, RZ, R4 ;  /* 0x000000ffff0d7224 */ /* 0x000fce00078e0004 */
[----:B------:R-:W-:Y:S05]  /*18590*/  WARPSYNC.COLLECTIVE R15, `(.L_x_2294) ;  /* 0x000000000f087348 */ /* 0x000fea0003c00000 */
[----:B------:R0:W1:Y:S02]  /*185a0*/  SHFL.UP P6, R14, R13, R12, R11 ;  /* 0x0400000c0d0e7389 */ /* 0x00006400000c000b */
[----:B01----:R-:W-:Y:S01]  /*185b0*/  ENDCOLLECTIVE ;  /* 0x000000000000791b */ /* 0x003fe20003800000 */
.L_x_2294:
        /* <DEDUP_REMOVED lines=8> */
.L_x_2295:
[----:B------:R-:W-:Y:S05]  /*18640*/  BRA `(.L_x_2296) ;  /* 0xffffffd800ec7947 */ /* 0x000fea000383ffff */
.L_x_2237:
[----:B------:R-:W-:Y:S01]  /*18650*/  BSSY B0, `(.L_x_2297) ;  /* 0x0000007000007945 */ /* 0x000fe20003800000 */
[----:B------:R-:W-:Y:S02]  /*18660*/  IMAD.MOV.U32 R12, RZ, RZ, 0x1 ;  /* 0x00000001ff0c7424 */ /* 0x000fe400078e00ff */
[----:B------:R-:W-:Y:S02]  /*18670*/  IMAD.MOV.U32 R11, RZ, RZ, RZ ;  /* 0x000000ffff0b7224 */ /* 0x000fe400078e00ff */
[----:B------:R-:W-:-:S07]  /*18680*/  IMAD.MOV.U32 R15, RZ, RZ, -0x1 ;  /* 0xffffffffff0f7424 */ /* 0x000fce00078e00ff */
[----:B------:R-:W-:Y:S05]  /*18690*/  WARPSYNC.COLLECTIVE R15, `(.L_x_2298) ;  /* 0x000000000f087348 */ /* 0x000fea0003c00000 */
[----:B------:R0:W1:Y:S02]  /*186a0*/  SHFL.UP P6, R14, R13, R12, R11 ;  /* 0x0400000c0d0e7389 */ /* 0x00006400000c000b */
[----:B01----:R-:W-:Y:S01]  /*186b0*/  ENDCOLLECTIVE ;  /* 0x000000000000791b */ /* 0x003fe20003800000 */
.L_x_2298:
[----:B------:R-:W-:Y:S05]  /*186c0*/  BSYNC B0 ;  /* 0x0000000000007941 */ /* 0x000fea0003800000 */
.L_x_2297:
        /* <DEDUP_REMOVED lines=8> */
.L_x_2299:
[----:B------:R-:W-:Y:S01]  /*18750*/  IMAD.MOV.U32 R12, RZ, RZ, 0x4 ;  /* 0x00000004ff0c7424 */ /* 0x000fe200078e00ff */
[----:B------:R-:W-:-:S05]  /*18760*/  SEL R2, R14, RZ, P2 ;  /* 0x000000ff0e027207 */ /* 0x000fca0001000000 */
[----:B------:R-:W-:-:S04]  /*18770*/  IMAD.IADD R2, R13, 0x1, R2 ;  /* 0x000000010d027824 */ /* 0x000fc800078e0202 */
[----:B------:R-:W-:-:S07]  /*18780*/  IMAD.MOV.U32 R13, RZ, RZ, R2 ;  /* 0x000000ffff0d7224 */ /* 0x000fce00078e0002 */
[----:B------:R-:W-:Y:S05]  /*18790*/  WARPSYNC.COLLECTIVE R15, `(.L_x_2300) ;  /* 0x000000000f087348 */ /* 0x000fea0003c00000 */
[----:B------:R0:W1:Y:S02]  /*187a0*/  SHFL.UP P6, R14, R13, R12, R11 ;  /* 0x0400000c0d0e7389 */ /* 0x00006400000c000b */
[----:B01----:R-:W-:Y:S01]  /*187b0*/  ENDCOLLECTIVE ;  /* 0x000000000000791b */ /* 0x003fe20003800000 */
.L_x_2300:
[----:B------:R-:W-:Y:S01]  /*187c0*/  IMAD.MOV.U32 R12, RZ, RZ, 0x8 ;  /* 0x00000008ff0c7424 */ /* 0x000fe200078e00ff */
[----:B------:R-:W-:-:S05]  /*187d0*/  SEL R3, R14, RZ, P3 ;  /* 0x000000ff0e037207 */ /* 0x000fca0001800000 */
[----:B------:R-:W-:-:S04]  /*187e0*/  IMAD.IADD R3, R2, 0x1, R3 ;  /* 0x0000000102037824 */ /* 0x000fc800078e0203 */
[----:B------:R-:W-:-:S07]  /*187f0*/  IMAD.MOV.U32 R13, RZ, RZ, R3 ;  /* 0x000000ffff0d7224 */ /* 0x000fce00078e0003 */
[----:B------:R-:W-:Y:S05]  /*18800*/  WARPSYNC.COLLECTIVE R15, `(.L_x_2301) ;  /* 0x000000000f087348 */ /* 0x000fea0003c00000 */
[----:B------:R0:W1:Y:S02]  /*18810*/  SHFL.UP P6, R14, R13, R12, R11 ;  /* 0x0400000c0d0e7389 */ /* 0x00006400000c000b */
[----:B01----:R-:W-:Y:S01]  /*18820*/  ENDCOLLECTIVE ;  /* 0x000000000000791b */ /* 0x003fe20003800000 */
.L_x_2301:
[----:B------:R-:W-:Y:S01]  /*18830*/  IMAD.MOV.U32 R12, RZ, RZ, 0x10 ;  /* 0x00000010ff0c7424 */ /* 0x000fe200078e00ff */
[----:B------:R-:W-:-:S05]  /*18840*/  SEL R4, R14, RZ, P4 ;  /* 0x000000ff0e047207 */ /* 0x000fca0002000000 */
[----:B------:R-:W-:-:S04]  /*18850*/  IMAD.IADD R4, R3, 0x1, R4 ;  /* 0x0000000103047824 */ /* 0x000fc800078e0204 */
[----:B------:R-:W-:-:S07]  /*18860*/  IMAD.MOV.U32 R13, RZ, RZ, R4 ;  /* 0x000000ffff0d7224 */ /* 0x000fce00078e0004 */
[----:B------:R-:W-:Y:S05]  /*18870*/  WARPSYNC.COLLECTIVE R15, `(.L_x_2302) ;  /* 0x000000000f087348 */ /* 0x000fea0003c00000 */
[----:B------:R0:W1:Y:S02]  /*18880*/  SHFL.UP P6, R14, R13, R12, R11 ;  /* 0x0400000c0d0e7389 */ /* 0x00006400000c000b */
[----:B01----:R-:W-:Y:S01]  /*18890*/  ENDCOLLECTIVE ;  /* 0x000000000000791b */ /* 0x003fe20003800000 */
.L_x_2302:
        /* <DEDUP_REMOVED lines=8> */
.L_x_2303:
[----:B------:R-:W-:Y:S05]  /*18920*/  BRA `(.L_x_2304) ;  /* 0xffffffd800d87947 */ /* 0x000fea000383ffff */
.L_x_2239:
[----:B------:R-:W-:Y:S01]  /*18930*/  BSSY B0, `(.L_x_2305) ;  /* 0x0000006000007945 */ /* 0x000fe20003800000 */
[----:B------:R-:W-:Y:S01]  /*18940*/  PLOP3.LUT P6, PT, P6, PT, PT, 0x8, 0x0 ;  /* 0x000000000000781c */ /* 0x000fe200037ce170 */
[----:B------:R-:W-:-:S12]  /*18950*/  IMAD.MOV.U32 R15, RZ, RZ, -0x1 ;  /* 0xffffffffff0f7424 */ /* 0x000fd800078e00ff */
[----:B0-----:R-:W-:Y:S05]  /*18960*/  WARPSYNC.COLLECTIVE R15, `(.L_x_2306) ;  /* 0x000000000f087348 */ /* 0x001fea0003c00000 */
[----:B------:R-:W-:Y:S01]  /*18970*/  VOTE.ANY R14, PT, P6 ;  /* 0x00000000000e7806 */ /* 0x000fe200030e0100 */
[----:B0-----:R-:W-:Y:S06]  /*18980*/  ENDCOLLECTIVE ;  /* 0x000000000000791b */ /* 0x001fec0003800000 */
.L_x_2306:
[----:B------:R-:W-:Y:S05]  /*18990*/  BSYNC B0 ;  /* 0x0000000000007941 */ /* 0x000fea0003800000 */
.L_x_2305:
        /* <DEDUP_REMOVED lines=10> */
.L_x_2307:
[----:B------:R-:W-:Y:S02]  /*18a40*/  IMAD.MOV.U32 R13, RZ, RZ, R5 ;  /* 0x000000ffff0d7224 */ /* 0x000fe400078e0005 */
[----:B------:R-:W-:-:S07]  /*18a50*/  IMAD.MOV.U32 R25, RZ, RZ, R14 ;  /* 0x000000ffff197224 */ /* 0x000fce00078e000e */
[----:B------:R-:W-:Y:S05]  /*18a60*/  WARPSYNC.COLLECTIVE R15, `(.L_x_2308) ;  /* 0x000000000f087348 */ /* 0x000fea0003c00000 */
[----:B------:R0:W1:Y:S02]  /*18a70*/  SHFL.IDX P6, R14, R13, R12, R11 ;  /* 0x0000000c0d0e7389 */ /* 0x00006400000c000b */
[----:B01----:R-:W-:Y:S01]  /*18a80*/  ENDCOLLECTIVE ;  /* 0x000000000000791b */ /* 0x003fe20003800000 */
.L_x_2308:
[----:B------:R-:W-:Y:S01]  /*18a90*/  IMAD.MOV.U32 R5, RZ, RZ, R14 ;  /* 0x000000ffff057224 */ /* 0x000fe200078e000e */
[----:B------:R-:W-:Y:S06]  /*18aa0*/  BRA `(.L_x_2309) ;  /* 0xffffffd800b87947 */ /* 0x000fec000383ffff */
.L_x_2241:
[----:B------:R-:W-:Y:S01]  /*18ab0*/  BSSY B0, `(.L_x_2310) ;  /* 0x0000007000007945 */ /* 0x000fe20003800000 */
[----:B------:R-:W-:Y:S02]  /*18ac0*/  IMAD.MOV.U32 R13, RZ, RZ, R2 ;  /* 0x000000ffff0d7224 */ /* 0x000fe400078e0002 */
[----:B------:R-:W-:Y:S02]  /*18ad0*/  IMAD.MOV.U32 R11, RZ, RZ, 0x1f ;  /* 0x0000001fff0b7424 */ /* 0x000fe400078e00ff */
[----:B------:R-:W-:-:S07]  /*18ae0*/  IMAD.MOV.U32 R15, RZ, RZ, -0x1 ;  /* 0xffffffffff0f7424 */ /* 0x000fce00078e00ff */
[----:B0123--:R-:W-:Y:S05]  /*18af0*/  WARPSYNC.COLLECTIVE R15, `(.L_x_2311) ;  /* 0x000000000f087348 */ /* 0x00ffea0003c00000 */
[----:B------:R4:W0:Y:S02]  /*18b00*/  SHFL.IDX P6, R14, R13, R12, R11 ;  /* 0x0000000c0d0e7389 */ /* 0x00082400000c000b */
[----:B01234-:R-:W-:Y:S01]  /*18b10*/  ENDCOLLECTIVE ;  /* 0x000000000000791b */ /* 0x01ffe20003800000 */
.L_x_2311:
[----:B------:R-:W-:Y:S05]  /*18b20*/  BSYNC B0 ;  /* 0x0000000000007941 */ /* 0x000fea0003800000 */
.L_x_2310:
[----:B------:R-:W-:Y:S01]  /*18b30*/  IMAD.MOV.U32 R24, RZ, RZ, R14 ;  /* 0x000000ffff187224 */ /* 0x000fe200078e000e */
[----:B------:R-:W-:Y:S06]  /*18b40*/  BRA `(.L_x_2240) ;  /* 0xffffffd800a87947 */ /* 0x000fec000383ffff */
.L_x_2247:
[----:B0-----:R0:W1:Y:S02]  /*18b50*/  SYNCS.PHASECHK.TRANS64.TRYWAIT P0, [R9+URZ+0x31c20], R0 ;  /* 0x031c2000090075a7 */ /* 0x001064000800017f */
[----:B-1----:R-:W-:Y:S05]  /*18b60*/  @!P0 NANOSLEEP.SYNCS 0x989680 ;  /* 0x009896800000895d */ /* 0x002fea0003900000 */
[----:B------:R-:W1:Y:S02]  /*18b70*/  @!P0 SYNCS.PHASECHK.TRANS64 P0, [R9+URZ+0x31c20], R0 ;  /* 0x031c2000090085a7 */ /* 0x000e64000800007f */
[----:B-1----:R-:W-:Y:S05]  /*18b80*/  @!P0 BRA `(.L_x_2247) ;  /* 0xfffffffc00f08947 */ /* 0x002fea000383ffff */
[----:B------:R-:W-:Y:S05]  /*18b90*/  BRA `(.L_x_2312) ;  /* 0xffffffe400007947 */ /* 0x000fea000383ffff */
.L_x_2248:
        /* <DEDUP_REMOVED lines=8> */
[----:B0-2---:R-:W-:Y:S05]  /*18c20*/  WARPSYNC.COLLECTIVE R15, `(.L_x_2314) ;  /* 0x000000000f087348 */ /* 0x005fea0003c00000 */
[----:B------:R1:W3:Y:S02]  /*18c30*/  SHFL.IDX P6, R14, R13, R12, R11 ;  /* 0x0000000c0d0e7389 */ /* 0x0002e400000c000b */
[----:B0123--:R-:W-:Y:S01]  /*18c40*/  ENDCOLLECTIVE ;  /* 0x000000000000791b */ /* 0x00ffe20003800000 */
.L_x_2314:
[----:B------:R-:W-:Y:S05]  /*18c50*/  BSYNC B0 ;  /* 0x0000000000007941 */ /* 0x000fea0003800000 */
.L_x_2313:
[----:B------:R-:W-:Y:S05]  /*18c60*/  BRA `(.L_x_2315) ;  /* 0xffffffe000e87947 */ /* 0x000fea000383ffff */
.L_x_2251:
[----:B------:R-:W-:Y:S01]  /*18c70*/  BSSY B1, `(.L_x_2316) ;  /* 0x0000006000017945 */ /* 0x000fe20003800000 */
[----:B------:R-:W-:-:S07]  /*18c80*/  IMAD.MOV.U32 R15, RZ, RZ, -0x1 ;  /* 0xffffffffff0f7424 */ /* 0x000fce00078e00ff */
[----:B0-2---:R-:W-:Y:S05]  /*18c90*/  WARPSYNC.COLLECTIVE R15, `(.L_x_2317) ;  /* 0x000000000f0c7348 */ /* 0x005fea0003c00000 */
[----:B------:R-:W-:Y:S02]  /*18ca0*/  ELECT P6, UR62, PT ;  /* 0x00000000003e782f */ /* 0x000fe400038c0000 */
[----:B------:R-:W-:Y:S01]  /*18cb0*/  MOV R14, UR62 ;  /* 0x0000003e000e7c02 */ /* 0x000fe20008000f00 */
[----:B0-2---:R-:W-:Y:S10]  /*18cc0*/  ENDCOLLECTIVE ;  /* 0x000000000000791b */ /* 0x005ff40003800000 */
.L_x_2317:
[----:B------:R-:W-:Y:S05]  /*18cd0*/  BSYNC B1 ;  /* 0x0000000000017941 */ /* 0x000fea0003800000 */
.L_x_2316:
[----:B------:R-:W-:Y:S05]  /*18ce0*/  BRA `(.L_x_2318) ;  /* 0xffffffe000e07947 */ /* 0x000fea000383ffff */
.L_x_2253:
[----:B0-----:R0:W1:Y:S02]  /*18cf0*/  SYNCS.PHASECHK.TRANS64.TRYWAIT P0, [R7+URZ], R2 ;  /* 0x00000002070075a7 */ /* 0x001064000800017f */
[----:B-1----:R-:W-:Y:S05]  /*18d00*/  @!P0 NANOSLEEP.SYNCS 0x989680 ;  /* 0x009896800000895d */ /* 0x002fea0003900000 */
[----:B------:R-:W1:Y:S02]  /*18d10*/  @!P0 SYNCS.PHASECHK.TRANS64 P0, [R7+URZ], R2 ;  /* 0x00000002070085a7 */ /* 0x000e64000800007f */
[----:B-1----:R-:W-:Y:S05]  /*18d20*/  @!P0 BRA `(.L_x_2253) ;  /* 0xfffffffc00f08947 */ /* 0x002fea000383ffff */
[----:B------:R-:W-:Y:S05]  /*18d30*/  BRA `(.L_x_2319) ;  /* 0xffffffe400147947 */ /* 0x000fea000383ffff */
.L_x_2254:
[----:B-1----:R1:W2:Y:S02]  /*18d40*/  SYNCS.PHASECHK.TRANS64.TRYWAIT P0, [R3+URZ], R0 ;  /* 0x00000000030075a7 */ /* 0x0022a4000800017f */
[----:B--2---:R-:W-:Y:S05]  /*18d50*/  @!P0 NANOSLEEP.SYNCS 0x989680 ;  /* 0x009896800000895d */ /* 0x004fea0003900000 */
[----:B------:R-:W2:Y:S02]  /*18d60*/  @!P0 SYNCS.PHASECHK.TRANS64 P0, [R3+URZ], R0 ;  /* 0x00000000030085a7 */ /* 0x000ea4000800007f */
[----:B--2---:R-:W-:Y:S05]  /*18d70*/  @!P0 BRA `(.L_x_2254) ;  /* 0xfffffffc00f08947 */ /* 0x004fea000383ffff */
[----:B------:R-:W-:Y:S05]  /*18d80*/  BRA `(.L_x_2320) ;  /* 0xffffffe400087947 */ /* 0x000fea000383ffff */
.L_x_2256:
[----:B-1----:R1:W2:Y:S02]  /*18d90*/  SYNCS.PHASECHK.TRANS64.TRYWAIT P0, [R5+URZ], R2 ;  /* 0x00000002050075a7 */ /* 0x0022a4000800017f */
[----:B--2---:R-:W-:Y:S05]  /*18da0*/  @!P0 NANOSLEEP.SYNCS 0x989680 ;  /* 0x009896800000895d */ /* 0x004fea0003900000 */
[----:B------:R-:W2:Y:S02]  /*18db0*/  @!P0 SYNCS.PHASECHK.TRANS64 P0, [R5+URZ], R2 ;  /* 0x00000002050085a7 */ /* 0x000ea4000800007f */
[----:B--2---:R-:W-:Y:S05]  /*18dc0*/  @!P0 BRA `(.L_x_2256) ;  /* 0xfffffffc00f08947 */ /* 0x004fea000383ffff */
[----:B------:R-:W-:Y:S05]  /*18dd0*/  BRA `(.L_x_2321) ;  /* 0xffffffe4000c7947 */ /* 0x000fea000383ffff */
.L_x_2322:
        /* <DEDUP_REMOVED lines=10> */
.L_x_2783:


//--------------------- .text._ZN7cutlass13device_kernelIN5flash11enable_sm90INS1_16FlashAttnFwdSm90INS1_25CollectiveMainloopFwdSm90ILi2EN4cute5tupleIJNS5_1CILi1EEES8_S8_EEENS6_IJNS7_ILi192EEENS7_ILi144EEENS7_ILi96EEEEEELi96ENS_6half_tEfNS_4arch4Sm90ELb1ELb0ELb0ELb1ELb0ELb1ELb0ELb0ELb1ELb1ELb1ELb0EEENS1_21CollectiveEpilogueFwdINS6_IJSA_SC_SB_EEES9_SE_SG_Li384ELb1ELb1ELb1ELb0EEENS1_36VarlenDynamicPersistentTileSchedulerILi192ELi144ELi384ELi128ELb1ELb1ELb1ELb1ELb1ELb1EEEEEEEEEvNT_6ParamsE --------------------------
	.section	.text._ZN7cutlass13device_kernelIN5flash11enable_sm90INS1_16FlashAttnFwdSm90INS1_25CollectiveMainloopFwdSm90ILi2EN4cute5tupleIJNS5_1CILi1EEES8_S8_EEENS6_IJNS7_ILi192EEENS7_ILi144EEENS7_ILi96EEEEEELi96ENS_6half_tEfNS_4arch4Sm90ELb1ELb0ELb0ELb1ELb0ELb1ELb0ELb0ELb1ELb1ELb1ELb0EEENS1_21CollectiveEpilogueFwdINS6_IJSA_SC_SB_EEES9_SE_SG_Li384ELb1ELb1ELb1ELb0EEENS1_36VarlenDynamicPersistentTileSchedulerILi192ELi144ELi384ELi128ELb1ELb1ELb1ELb1ELb1ELb1EEEEEEEEEvNT_6ParamsE,"ax",@progbits
	.align	128
.text._ZN7cutlass13device_kernelIN5flash11enable_sm90INS1_16FlashAttnFwdSm90INS1_25CollectiveMainloopFwdSm90ILi2EN4cute5tupleIJNS5_1CILi1EEES8_S8_EEENS6_IJNS7_ILi192EEENS7_ILi144EEENS7_ILi96EEEEEELi96ENS_6half_tEfNS_4arch4Sm90ELb1ELb0ELb0ELb1ELb0ELb1ELb0ELb0ELb1ELb1ELb1ELb0EEENS1_21CollectiveEpilogueFwdINS6_IJSA_SC_SB_EEES9_SE_SG_Li384ELb1ELb1ELb1ELb0EEENS1_36VarlenDynamicPersistentTileSchedulerILi192ELi144ELi384ELi128ELb1ELb1ELb1ELb1ELb1ELb1EEEEEEEEEvNT_6ParamsE:
        .type           _ZN7cutlass13device_kernelIN5flash11enable_sm90INS1_16FlashAttnFwdSm90INS1_25CollectiveMainloopFwdSm90ILi2EN4cute5tupleIJNS5_1CILi1EEES8_S8_EEENS6_IJNS7_ILi192EEENS7_ILi144EEENS7_ILi96EEEEEELi96ENS_6half_tEfNS_4arch4Sm90ELb1ELb0ELb0ELb1ELb0ELb1ELb0ELb0ELb1ELb1ELb1ELb0EEENS1_21CollectiveEpilogueFwdINS6_IJSA_SC_SB_EEES9_SE_SG_Li384ELb1ELb1ELb1ELb0EEENS1_36VarlenDynamicPersistentTileSchedulerILi192ELi144ELi384ELi128ELb1ELb1ELb1ELb1ELb1ELb1EEEEEEEEEvNT_6ParamsE,@function
        .size           _ZN7cutlass13device_kernelIN5flash11enable_sm90INS1_16FlashAttnFwdSm90INS1_25CollectiveMainloopFwdSm90ILi2EN4cute5tupleIJNS5_1CILi1EEES8_S8_EEENS6_IJNS7_ILi192EEENS7_ILi144EEENS7_ILi96EEEEEELi96ENS_6half_tEfNS_4arch4Sm90ELb1ELb0ELb0ELb1ELb0ELb1ELb0ELb0ELb1ELb1ELb1ELb0EEENS1_21CollectiveEpilogueFwdINS6_IJSA_SC_SB_EEES9_SE_SG_Li384ELb1ELb1ELb1ELb0EEENS1_36VarlenDynamicPersistentTileSchedulerILi192ELi144ELi384ELi128ELb1ELb1ELb1ELb1ELb1ELb1EEEEEEEEEvNT_6ParamsE,(.L_x_2784 - _ZN7cutlass13device_kernelIN5flash11enable_sm90INS1_16FlashAttnFwdSm90INS1_25CollectiveMainloopFwdSm90ILi2EN4cute5tupleIJNS5_1CILi1EEES8_S8_EEENS6_IJNS7_ILi192EEENS7_ILi144EEENS7_ILi96EEEEEELi96ENS_6half_tEfNS_4arch4Sm90ELb1ELb0ELb0ELb1ELb0ELb1ELb0ELb0ELb1ELb1ELb1ELb0EEENS1_21CollectiveEpilogueFwdINS6_IJSA_SC_SB_EEES9_SE_SG_Li384ELb1ELb1ELb1ELb0EEENS1_36VarlenDynamicPersistentTileSchedulerILi192ELi144ELi384ELi128ELb1ELb1ELb1ELb1ELb1ELb1EEEEEEEEEvNT_6ParamsE)
        .other          _ZN7cutlass13device_kernelIN5flash11enable_sm90INS1_16FlashAttnFwdSm90INS1_25CollectiveMainloopFwdSm90ILi2EN4cute5tupleIJNS5_1CILi1EEES8_S8_EEENS6_IJNS7_ILi192EEENS7_ILi144EEENS7_ILi96EEEEEELi96ENS_6half_tEfNS_4arch4Sm90ELb1ELb0ELb0ELb1ELb0ELb1ELb0ELb0ELb1ELb1ELb1ELb0EEENS1_21CollectiveEpilogueFwdINS6_IJSA_SC_SB_EEES9_SE_SG_Li384ELb1ELb1ELb1ELb0EEENS1_36VarlenDynamicPersistentTileSchedulerILi192ELi144ELi384ELi128ELb1ELb1ELb1ELb1ELb1ELb1EEEEEEEEEvNT_6ParamsE,@"STO_CUDA_ENTRY STV_DEFAULT"
_ZN7cutlass13device_kernelIN5flash11enable_sm90INS1_16FlashAttnFwdSm90INS1_25CollectiveMainloopFwdSm90ILi2EN4cute5tupleIJNS5_1CILi1EEES8_S8_EEENS6_IJNS7_ILi192EEENS7_ILi144EEENS7_ILi96EEEEEELi96ENS_6half_tEfNS_4arch4Sm90ELb1ELb0ELb0ELb1ELb0ELb1ELb0ELb0ELb1ELb1ELb1ELb0EEENS1_21CollectiveEpilogueFwdINS6_IJSA_SC_SB_EEES9_SE_SG_Li384ELb1ELb1ELb1ELb0EEENS1_36VarlenDynamicPersistentTileSchedulerILi192ELi144ELi384ELi128ELb1ELb1ELb1ELb1ELb1ELb1EEEEEEEEEvNT_6ParamsE:
        /* <DEDUP_REMOVED lines=23> */
.L_x_2324:
[----:B------:R-:W-:Y:S05]  /*0170*/  BSYNC B0 ;  /* 0x0000000000007941 */ /* 0x000fea0003800000 */
.L_x_2323:
        /* <DEDUP_REMOVED lines=40> */
.L_x_2325:
        /* <DEDUP_REMOVED lines=22> */
.L_x_2326:
        /* <DEDUP_REMOVED lines=18> */
.L_x_2327:
        /* <DEDUP_REMOVED lines=22> */
.L_x_2328:
        /* <DEDUP_REMOVED lines=22> */
.L_x_2329:
        /* <DEDUP_REMOVED lines=9> */
.L_x_2332:
[----:B------:R-:W-:-:S08]  /*09d0*/  NOP ;  /* 0x0000000000007918 */ /* 0x000fd00000000000 */
[----:B------:R-:W0:Y:S02]  /*09e0*/  USETMAXREG.TRY_ALLOC.CTAPOOL UP0, 0xa0 ;  /* 0x000000a0000079c8 */ /* 0x000e240008000600 */
[----:B0-----:R-:W-:-:S13]  /*09f0*/  PLOP3.LUT P0, PT, PT, PT, UP0, 0x80, 0x0 ;  /* 0x000000000000781c */ /* 0x001fda0003f0f008 */
[----:B------:R-:W-:Y:S05]  /*0a00*/  @!P0 BRA `(.L_x_2332) ;  /* 0xfffffffc00f08947 */ /* 0x000fea000383ffff */
[----:B------:R-:W3:Y:S01]  /*0a10*/  LDL.LU R0, [R1] ;  /* 0x0000000001007983 */ /* 0x000ee20000300800 */
        /* <DEDUP_REMOVED lines=15> */
[----:B------:R1:W-:Y:S01]  /*0b10*/  STL [R1], R0 ;  /* 0x0000000001007387 */ /* 0x0003e20000100800 */
        /* <DEDUP_REMOVED lines=15> */
[----:B------:R-:W-:Y:S02]  /*0c10*/  LOP3.LUT R7, R5, 0xfffffffe, RZ, 0xc0, !PT ;  /* 0xfffffffe05077812 */ /* 0x000fe400078ec0ff */
[----:B------:R-:W-:Y:S01]  /*0c20*/  SHF.R.S32.HI R19, RZ, 0x1, R5 ;  /* 0x00000001ff137819 */ /* 0x000fe20000011405 */
[----:B------:R-:W-:Y:S01]  /*0c30*/  IMAD.HI R12, R2, 0x55555556, RZ ;  /* 0x55555556020c7827 */ /* 0x000fe200078e02ff */
[----:B------:R-:W-:-:S02]  /*0c40*/  LOP3.LUT R13, R3, 0xffffff80, RZ, 0xc0, !PT ;  /* 0xffffff80030d7812 */ /* 0x000fc400078ec0ff */
[----:B------:R-:W-:Y:S01]  /*0c50*/  LOP3.LUT R3, R4, 0xfffffff0, RZ, 0xc0, !PT ;  /* 0xfffffff004037812 */ /* 0x000fe200078ec0ff */
[----:B------:R-:W-:Y:S01]  /*0c60*/  IMAD.IADD R8, R0, 0x1, -R7 ;  /* 0x0000000100087824 */ /* 0x000fe200078e0a07 */
[----:B------:R-:W-:Y:S02]  /*0c70*/  LEA.HI R7, R5, R19, RZ, 0x1 ;  /* 0x0000001305077211 */ /* 0x000fe400078f08ff */
[----:B------:R-:W-:Y:S01]  /*0c80*/  LEA.HI R15, R12, R12, RZ, 0x1 ;  /* 0x0000000c0c0f7211 */ /* 0x000fe200078f08ff */
[----:B------:R-:W-:Y:S01]  /*0c90*/  IMAD.IADD R3, R0, 0x1, -R3 ;  /* 0x0000000100037824 */ /* 0x000fe200078e0a03 */
[----:B------:R-:W-:Y:S02]  /*0ca0*/  LOP3.LUT R7, R7, 0x7fffffe, RZ, 0xc0, !PT ;  /* 0x07fffffe07077812 */ /* 0x000fe400078ec0ff */
[----:B------:R-:W-:Y:S02]  /*0cb0*/  LEA.HI R10, R10, R9, RZ, 0x2 ;  /* 0x000000090a0a7211 */ /* 0x000fe400078f10ff */
[----:B------:R-:W-:Y:S01]  /*0cc0*/  SHF.R.S32.HI R5, RZ, 0x4, R4 ;  /* 0x00000004ff057819 */ /* 0x000fe20000011404 */
[----:B------:R-:W-:Y:S01]  /*0cd0*/  IMAD R15, R15, -0x3, R2 ;  /* 0xfffffffd0f0f7824 */ /* 0x000fe200078e0202 */
[----:B------:R-:W-:Y:S01]  /*0ce0*/  LOP3.LUT R10, R10, 0xfffffffc, RZ, 0xc0, !PT ;  /* 0xfffffffc0a0a7812 */ /* 0x000fe200078ec0ff */
[----:B------:R-:W-:Y:S01]  /*0cf0*/  IMAD.IADD R11, R0, 0x1, -R11 ;  /* 0x00000001000b7824 */ /* 0x000fe200078e0a0b */
[----:B------:R-:W-:Y:S01]  /*0d00*/  LEA.HI R4, R4, R5, RZ, 0x1 ;  /* 0x0000000504047211 */ /* 0x000fe200078f08ff */
[----:B------:R-:W-:Y:S01]  /*0d10*/  IMAD.IADD R18, R0, 0x1, -R13 ;  /* 0x0000000100127824 */ /* 0x000fe200078e0a0d */
[----:B------:R-:W-:Y:S01]  /*0d20*/  SHF.R.S32.HI R0, RZ, 0x1f, R3 ;  /* 0x0000001fff007819 */ /* 0x000fe20000011403 */
[----:B------:R-:W-:Y:S01]  /*0d30*/  IMAD.IADD R2, R19, 0x1, -R7 ;  /* 0x0000000113027824 */ /* 0x000fe200078e0a07 */
[----:B------:R-:W-:Y:S01]  /*0d40*/  LOP3.LUT R4, R4, 0x1ffffffe, RZ, 0xc0, !PT ;  /* 0x1ffffffe04047812 */ /* 0x000fe200078ec0ff */
[----:B------:R-:W-:-:S02]  /*0d50*/  IMAD.IADD R10, R9, 0x1, -R10 ;  /* 0x00000001090a7824 */ /* 0x000fc400078e0a0a */
[C---:B------:R-:W-:Y:S01]  /*0d60*/  IMAD R17, R5.reuse, 0x8, R2 ;  /* 0x0000000805117824 */ /* 0x040fe200078e0202 */
[CC--:B------:R-:W-:Y:S02]  /*0d70*/  LEA.HI R2, R0.reuse, R3.reuse, RZ, 0x3 ;  /* 0x0000000300027211 */ /* 0x0c0fe400078f18ff */
[----:B------:R-:W-:Y:S02]  /*0d80*/  SHF.R.S32.HI R9, RZ, 0x1f, R18 ;  /* 0x0000001fff097819 */ /* 0x000fe40000011412 */
[----:B------:R-:W-:Y:S01]  /*0d90*/  LEA.HI R0, R0, R3, RZ, 0x2 ;  /* 0x0000000300007211 */ /* 0x000fe200078f10ff */
[----:B------:R-:W-:Y:S01]  /*0da0*/  IMAD.IADD R4, R5, 0x1, -R4 ;  /* 0x0000000105047824 */ /* 0x000fe200078e0a04 */
[----:B------:R-:W-:Y:S01]  /*0db0*/  LEA.HI R12, R9, R18, RZ, 0x2 ;  /* 0x00000012090c7211 */ /* 0x000fe200078f10ff */
[----:B------:R-:W-:Y:S01]  /*0dc0*/  IMAD.SHL.U32 R5, R2, 0x10, RZ ;  /* 0x0000001002057824 */ /* 0x000fe200078e00ff */
[----:B------:R-:W-:Y:S02]  /*0dd0*/  LOP3.LUT R2, R0, 0x7fffffc, RZ, 0xc0, !PT ;  /* 0x07fffffc00027812 */ /* 0x000fe400078ec0ff */
[----:B------:R-:W-:-:S02]  /*0de0*/  SHF.R.S32.HI R0, RZ, 0x2, R0 ;  /* 0x00000002ff007819 */ /* 0x000fc40000011400 */
[--C-:B------:R-:W-:Y:S02]  /*0df0*/  SHF.R.S32.HI R13, RZ, 0x2, R12.reuse ;  /* 0x00000002ff0d7819 */ /* 0x100fe4000001140c */
[----:B------:R-:W-:Y:S02]  /*0e00*/  SHF.R.S32.HI R14, RZ, 0x1f, R12 ;  /* 0x0000001fff0e7819 */ /* 0x000fe4000001140c */
[----:B------:R-:W-:Y:S01]  /*0e10*/  SHF.R.S32.HI R7, RZ, 0x5, R6 ;  /* 0x00000005ff077819 */ /* 0x000fe20000011406 */
[----:B------:R-:W-:Y:S01]  /*0e20*/  IMAD.SHL.U32 R0, R0, 0x40, RZ ;  /* 0x0000004000007824 */ /* 0x000fe200078e00ff */
[----:B------:R-:W-:Y:S02]  /*0e30*/  LEA.HI R14, R14, R13, RZ, 0x3 ;  /* 0x0000000d0e0e7211 */ /* 0x000fe400078f18ff */
[----:B------:R-:W-:Y:S01]  /*0e40*/  LOP3.LUT R6, R5, 0x7fffff80, RZ, 0xc0, !PT ;  /* 0x7fffff8005067812 */ /* 0x000fe200078ec0ff */
[----:B------:R-:W-:Y:S02]  /*0e50*/  IMAD.IADD R5, R3, 0x1, -R2 ;  /* 0x0000000103057824 */ /* 0x000fe400078e0a02 */
[----:B------:R-:W-:Y:S01]  /*0e60*/  IMAD R16, R7, 0x10, R3 ;  /* 0x0000001007107824 */ /* 0x000fe200078e0203 */
[----:B------:R-:W-:Y:S01]  /*0e70*/  LOP3.LUT R14, R14, 0xfffffff8, RZ, 0xc0, !PT ;  /* 0xfffffff80e0e7812 */ /* 0x000fe200078ec0ff */
[----:B------:R-:W-:Y:S01]  /*0e80*/  IMAD.SHL.U32 R3, R4, 0x8, RZ ;  /* 0x0000000804037824 */ /* 0x000fe200078e00ff */
[----:B------:R-:W-:-:S02]  /*0e90*/  LOP3.LUT R0, R0, 0x40, RZ, 0xc0, !PT ;  /* 0x0000004000007812 */ /* 0x000fc400078ec0ff */
[----:B------:R-:W-:Y:S01]  /*0ea0*/  LEA.HI R9, R9, R18, RZ, 0x5 ;  /* 0x0000001209097211 */ /* 0x000fe200078f28ff */
[----:B------:R-:W-:Y:S01]  /*0eb0*/  IMAD R6, R7, 0x100, R6 ;  /* 0x0000010007067824 */ /* 0x000fe200078e0206 */
[----:B------:R-:W-:Y:S01]  /*0ec0*/  LOP3.LUT R2, R0, 0x8, R3, 0xf8, !PT ;  /* 0x0000000800027812 */ /* 0x000fe200078ef803 */
[----:B------:R-:W-:Y:S01]  /*0ed0*/  IMAD.IADD R14, R13, 0x1, -R14 ;  /* 0x000000010d0e7824 */ /* 0x000fe200078e0a0e */
[----:B------:R-:W-:Y:S02]  /*0ee0*/  SHF.R.U32.HI R7, RZ, 0x3, R0 ;  /* 0x00000003ff077819 */ /* 0x000fe40000011600 */
[----:B------:R-:W-:Y:S01]  /*0ef0*/  SHF.R.S32.HI R9, RZ, 0x5, R9 ;  /* 0x00000005ff097819 */ /* 0x000fe20000011409 */
[----:B------:R-:W-:Y:S01]  /*0f00*/  IMAD R5, R5, 0x10, R6 ;  /* 0x0000001005057824 */ /* 0x000fe200078e0206 */
[----:B------:R-:W-:Y:S01]  /*0f10*/  LOP3.LUT R2, R2, R7, RZ, 0x3c, !PT ;  /* 0x0000000702027212 */ /* 0x000fe200078e3cff */
[----:B------:R-:W-:Y:S02]  /*0f20*/  IMAD.U32 R0, R16, 0x20, R3 ;  /* 0x0000002010007824 */ /* 0x000fe400078e0003 */
[----:B------:R-:W-:Y:S01]  /*0f30*/  IMAD R14, R9, 0x10, R14 ;  /* 0x00000010090e7824 */ /* 0x000fe200078e020e */
[----:B------:R-:W-:Y:S01]  /*0f40*/  STL [R1+0x13c], R18 ;  /* 0x00013c1201007387 */ /* 0x000fe20000100800 */
[----:B------:R-:W-:-:S02]  /*0f50*/  IMAD.IADD R5, R2, 0x1, R5 ;  /* 0x0000000102057824 */ /* 0x000fc400078e0205 */
[----:B------:R-:W-:Y:S01]  /*0f60*/  IMAD R6, R15, 0x40, R14 ;  /* 0x000000400f067824 */ /* 0x000fe200078e020e */
[----:B------:R0:W-:Y:S01]  /*0f70*/  STL [R1+0x154], R0 ;  /* 0x0001540001007387 */ /* 0x0001e20000100800 */
[----:B------:R-:W-:-:S03]  /*0f80*/  IMAD.SHL.U32 R14, R8, 0x4, RZ ;  /* 0x00000004080e7824 */ /* 0x000fc600078e00ff */
[----:B------:R-:W-:Y:S01]  /*0f90*/  STL [R1+0x150], R6 ;  /* 0x0001500601007387 */ /* 0x000fe20000100800 */
[----:B0-----:R-:W-:Y:S02]  /*0fa0*/  VIADD R0, R22, 0xda00 ;  /* 0x0000da0016007836 */ /* 0x001fe40000000000 */
[----:B------:R-:W-:Y:S02]  /*0fb0*/  IMAD.SHL.U32 R8, R8, 0x8, RZ ;  /* 0x0000000808087824 */ /* 0x000fe400078e00ff */
[----:B------:R-:W-:Y:S02]  /*0fc0*/  IMAD.SHL.U32 R10, R10, 0x40, RZ ;  /* 0x000000400a0a7824 */ /* 0x000fe400078e00ff */
[----:B------:R-:W-:Y:S01]  /*0fd0*/  VIADD R3, R14, 0x20 ;  /* 0x000000200e037836 */ /* 0x000fe20000000000 */
[----:B------:R-:W-:-:S05]  /*0fe0*/  LOP3.LUT R12, R12, 0x7ffffffc, RZ, 0xc0, !PT ;  /* 0x7ffffffc0c0c7812 */ /* 0x000fca00078ec0ff */
[----:B------:R-:W-:Y:S02]  /*0ff0*/  IMAD.IADD R12, R18, 0x1, -R12 ;  /* 0x00000001120c7824 */ /* 0x000fe400078e0a0c */
[----:B------:R-:W-:Y:S01]  /*1000*/  IMAD.SHL.U32 R9, R17, 0x20, RZ ;  /* 0x0000002011097824 */ /* 0x000fe200078e00ff */
[----:B------:R-:W-:-:S04]  /*1010*/  LEA.HI R4, R11, R11, RZ, 0x1 ;  /* 0x0000000b0b047211 */ /* 0x000fc800078f08ff */
[----:B------:R-:W-:-:S05]  /*1020*/  LOP3.LUT R4, R4, 0x1ffffffe, RZ, 0xc0, !PT ;  /* 0x1ffffffe04047812 */ /* 0x000fca00078ec0ff */
[----:B------:R-:W-:Y:S01]  /*1030*/  IMAD.IADD R4, R11, 0x1, -R4 ;  /* 0x000000010b047824 */ /* 0x000fe200078e0a04 */
[----:B------:R-:W-:Y:S01]  /*1040*/  CS2R R144, SRZ ;  /* 0x0000000000907805 */ /* 0x000fe2000001ff00 */
[----:B------:R-:W-:Y:S02]  /*1050*/  IMAD.MOV.U32 R150, RZ, RZ, RZ ;  /* 0x000000ffff967224 */ /* 0x000fe400078e00ff */
[----:B------:R-:W-:Y:S01]  /*1060*/  IMAD R23, R5, 0x2, R22 ;  /* 0x0000000205177824 */ /* 0x000fe200078e0216 */
[----:B--2---:R-:W-:-:S05]  /*1070*/  LOP3.LUT R2, R20, 0x1, RZ, 0xfc, !PT ;  /* 0x0000000114027812 */ /* 0x004fca00078efcff */
[----:B------:R-:W-:Y:S04]  /*1080*/  STL [R1+0xac], R2 ;  /* 0x0000ac0201007387 */ /* 0x000fe80000100800 */
[----:B------:R-:W-:Y:S04]  /*1090*/  STL [R1+0x118], RZ ;  /* 0x000118ff01007387 */ /* 0x000fe80000100800 */
[----:B------:R0:W-:Y:S04]  /*10a0*/  STL [R1+0x138], R0 ;  /* 0x0001380001007387 */ /* 0x0001e80000100800 */
[----:B------:R-:W-:Y:S01]  /*10b0*/  STL [R1+0xa8], RZ ;  /* 0x0000a8ff01007387 */ /* 0x000fe20000100800 */
[----:B0-----:R-:W-:Y:S01]  /*10c0*/  SHF.R.S32.HI R0, RZ, 0x1f, R19 ;  /* 0x0000001fff007819 */ /* 0x001fe20000011413 */
[----:B------:R-:W-:-:S02]  /*10d0*/  VIADD R0, R14, 0x10 ;  /* 0x000000100e007836 */ /* 0x000fc40000000000 */
[----:B------:R-:W-:Y:S01]  /*10e0*/  STL [R1+0xb0], R14 ;  /* 0x0000b00e01007387 */ /* 0x000fe20000100800 */
[----:B------:R-:W-:-:S03]  /*10f0*/  LOP3.LUT R2, R10, 0xc0, RZ, 0xc0, !PT ;  /* 0x000000c00a027812 */ /* 0x000fc600078ec0ff */
[----:B------:R-:W-:Y:S04]  /*1100*/  STL [R1+0x40], R8 ;  /* 0x0000400801007387 */ /* 0x000fe80000100800 */
[----:B------:R0:W-:Y:S04]  /*1110*/  STL [R1+0xd0], R0 ;  /* 0x0000d00001007387 */ /* 0x0001e80000100800 */
[----:B------:R1:W-:Y:S01]  /*1120*/  STL [R1+0xc8], R3 ;  /* 0x0000c80301007387 */ /* 0x0003e20000100800 */
[C---:B0-----:R-:W-:Y:S02]  /*1130*/  VIADD R0, R14.reuse, 0x8 ;  /* 0x000000080e007836 */ /* 0x041fe40000000000 */
[----:B-1----:R-:W-:-:S03]  /*1140*/  VIADD R3, R14, 0x18 ;  /* 0x000000180e037836 */ /* 0x002fc60000000000 */
[----:B------:R0:W-:Y:S01]  /*1150*/  STL [R1+0xe0], R0 ;  /* 0x0000e00001007387 */ /* 0x0001e20000100800 */
[----:B------:R-:W-:-:S03]  /*1160*/  IMAD.SHL.U32 R10, R12, 0x2, RZ ;  /* 0x000000020c0a7824 */ /* 0x000fc600078e00ff */
[----:B------:R1:W-:Y:S04]  /*1170*/  STL [R1+0xb8], R2 ;  /* 0x0000b80201007387 */ /* 0x0003e80000100800 */
[----:B------:R2:W-:Y:S01]  /*1180*/  STL [R1+0xe4], R3 ;  /* 0x0000e40301007387 */ /* 0x0005e20000100800 */
[----:B0-----:R-:W-:Y:S02]  /*1190*/  LOP3.LUT R0, R2, 0x8, R8, 0xf8, !PT ;  /* 0x0000000802007812 */ /* 0x001fe400078ef808 */
[----:B-1----:R-:W-:Y:S01]  /*11a0*/  SHF.R.U32.HI R2, RZ, 0x3, R2 ;  /* 0x00000003ff027819 */ /* 0x002fe20000011602 */
[----:B--2---:R-:W-:-:S04]  /*11b0*/  VIADD R3, R14, 0x28 ;  /* 0x000000280e037836 */ /* 0x004fc80000000000 */
[----:B------:R0:W-:Y:S01]  /*11c0*/  STL [R1+0xbc], R2 ;  /* 0x0000bc0201007387 */ /* 0x0001e20000100800 */
[----:B------:R-:W-:Y:S01]  /*11d0*/  LOP3.LUT R0, R0, R2, RZ, 0x3c, !PT ;  /* 0x0000000200007212 */ /* 0x000fe200078e3cff */
[C---:B------:R-:W-:Y:S02]  /*11e0*/  VIADD R8, R10.reuse, 0x8 ;  /* 0x000000080a087836 */ /* 0x040fe40000000000 */
[----:B------:R1:W-:Y:S01]  /*11f0*/  STL [R1+0xe8], R3 ;  /* 0x0000e80301007387 */ /* 0x0003e20000100800 */
[----:B------:R-:W-:-:S03]  /*1200*/  VIADD R7, R10, 0x10 ;  /* 0x000000100a077836 */ /* 0x000fc60000000000 */
        /* <DEDUP_REMOVED lines=21> */
[----:B------:R1:W-:Y:S02]  /*1360*/  STL [R1+0x100], R0 ;  /* 0x0001000001007387 */ /* 0x0003e40000100800 */
.L_x_2491:
[----:B01--4-:R-:W0:Y:S02]  /*1370*/  LDC.64 R2, c[0x0][0xc88] ;  /* 0x00032200ff027b82 */ /* 0x013e240000000a00 */
[----:B0-----:R-:W-:-:S05]  /*1380*/  IMAD.WIDE R2, R107, 0x4, R2 ;  /* 0x000000046b027825 */ /* 0x001fca00078e0202 */
[----:B--2---:R-:W2:Y:S01]  /*1390*/  LDG.E R24, desc[UR60][R2.64] ;  /* 0x0000003c02187981 */ /* 0x004ea2000c1e1900 */
[----:B------:R-:W-:Y:S05]  /*13a0*/  YIELD ;  /* 0x0000000000007946 */ /* 0x000fea0003800000 */
[----:B------:R-:W-:Y:S01]  /*13b0*/  ULDC.64 UR4, c[0x0][0xa28] ;  /* 0x00028a0000047ab9 */ /* 0x000fe20000000a00 */
[----:B------:R-:W-:Y:S01]  /*13c0*/  ULDC.64 UR8, c[0x0][0xa18] ;  /* 0x0002860000087ab9 */ /* 0x000fe20000000a00 */
[----:B------:R-:W-:Y:S01]  /*13d0*/  ISETP.NE.U32.AND P1, PT, RZ, UR4, PT ;  /* 0x00000004ff007c0c */ /* 0x000fe2000bf25070 */
[----:B------:R-:W-:Y:S01]  /*13e0*/  IMAD.MOV.U32 R10, RZ, RZ, RZ ;  /* 0x000000ffff0a7224 */ /* 0x000fe200078e00ff */
[----:B------:R-:W-:Y:S01]  /*13f0*/  ULDC.64 UR6, c[0x0][0xa08] ;  /* 0x0002820000067ab9 */ /* 0x000fe20000000a00 */
[----:B------:R-:W-:Y:S01]  /*1400*/  IMAD.MOV.U32 R74, RZ, RZ, RZ ;  /* 0x000000ffff4a7224 */ /* 0x000fe200078e00ff */
[----:B------:R-:W-:-:S02]  /*1410*/  ISETP.NE.AND.EX P1, PT, RZ, UR5, PT, P1 ;  /* 0x00000005ff007c0c */ /* 0x000fc4000bf25310 */
[----:B------:R-:W-:-:S04]  /*1420*/  ISETP.NE.U32.AND P0, PT, RZ, UR6, PT ;  /* 0x00000006ff007c0c */ /* 0x000fc8000bf05070 */
[----:B------:R-:W-:Y:S02]  /*1430*/  ISETP.NE.AND.EX P0, PT, RZ, UR7, PT, P0 ;  /* 0x00000007ff007c0c */ /* 0x000fe4000bf05300 */
[----:B--2---:R-:W-:Y:S01]  /*1440*/  SHF.R.S32.HI R0, RZ, 0x1f, R24 ;  /* 0x0000001fff007819 */ /* 0x004fe20000011418 */
[----:B------:R-:W-:-:S04]  /*1450*/  IMAD.SHL.U32 R26, R24, 0x4, RZ ;  /* 0x00000004181a7824 */ /* 0x000fc800078e00ff */
[C---:B------:R-:W-:Y:S01]  /*1460*/  @P1 LEA R4, P2, R24.reuse, UR4, 0x2 ;  /* 0x0000000418041c11 */ /* 0x040fe2000f8410ff */
[----:B------:R-:W-:Y:S01]  /*1470*/  STL [R1+0x10c], R24 ;  /* 0x00010c1801007387 */ /* 0x000fe20000100800 */
[C-C-:B------:R-:W-:Y:S02]  /*1480*/  SHF.L.U64.HI R25, R24.reuse, 0x2, R0.reuse ;  /* 0x0000000218197819 */ /* 0x140fe40000010200 */
[----:B------:R-:W-:Y:S01]  /*1490*/  @P1 LEA.HI.X R5, R24, UR5, R0, 0x2, P2 ;  /* 0x0000000518051c11 */ /* 0x000fe200090f1400 */
[----:B------:R-:W-:Y:S01]  /*14a0*/  ULDC UR4, c[0x0][0x288] ;  /* 0x0000a20000047ab9 */ /* 0x000fe20000000800 */
[----:B------:R-:W-:Y:S01]  /*14b0*/  ISETP.NE.U32.AND P2, PT, RZ, UR8, PT ;  /* 0x00000008ff007c0c */ /* 0x000fe2000bf45070 */
[----:B------:R0:W-:Y:S01]  /*14c0*/  STL [R1+0x134], R0 ;  /* 0x0001340001007387 */ /* 0x0001e20000100800 */
[----:B------:R-:W-:Y:S02]  /*14d0*/  IADD3 R8, P3, R26, UR6, RZ ;  /* 0x000000061a087c10 */ /* 0x000fe4000ff7e0ff */
[----:B------:R-:W-:Y:S01]  /*14e0*/  ISETP.NE.AND.EX P2, PT, RZ, UR9, PT, P2 ;  /* 0x00000009ff007c0c */ /* 0x000fe2000bf45320 */
[----:B------:R1:W5:Y:S01]  /*14f0*/  @P1 LDG.E R10, desc[UR60][R4.64] ;  /* 0x0000003c040a1981 */ /* 0x000362000c1e1900 */
[----:B------:R-:W-:-:S03]  /*1500*/  IADD3.X R9, R25, UR7, RZ, P3, !PT ;  /* 0x0000000719097c10 */ /* 0x000fc60009ffe4ff */
[----:B------:R1:W-:Y:S01]  /*1510*/  STL [R1+0x110], R26 ;  /* 0x0001101a01007387 */ /* 0x0003e20000100800 */
[----:B0-----:R-:W-:Y:S01]  /*1520*/  IMAD.U32 R0, RZ, RZ, UR4 ;  /* 0x00000004ff007e24 */ /* 0x001fe2000f8e00ff */
[----:B------:R-:W-:Y:S02]  /*1530*/  ULDC.64 UR4, c[0x0][0x418] ;  /* 0x0001060000047ab9 */ /* 0x000fe40000000a00 */
[----:B------:R1:W5:Y:S04]  /*1540*/  @P0 LDG.E R74, desc[UR60][R8.64] ;  /* 0x0000003c084a0981 */ /* 0x000368000c1e1900 */
[----:B------:R-:W-:Y:S01]  /*1550*/  @P2 IADD3 R6, P1, R26, UR8, RZ ;  /* 0x000000081a062c10 */ /* 0x000fe2000ff3e0ff */
[----:B------:R1:W-:Y:S03]  /*1560*/  STL [R1+0x114], R25 ;  /* 0x0001141901007387 */ /* 0x0003e60000100800 */
[----:B------:R-:W-:-:S05]  /*1570*/  @P2 IADD3.X R7, R25, UR9, RZ, P1, !PT ;  /* 0x0000000919072c10 */ /* 0x000fca0008ffe4ff */
[----:B------:R-:W2:Y:S01]  /*1580*/  @P2 LDG.E R0, desc[UR60][R6.64] ;  /* 0x0000003c06002981 */ /* 0x000ea2000c1e1900 */
        /* <DEDUP_REMOVED lines=8> */
[----:B---3--:R-:W-:Y:S01]  /*1610*/  IMAD.U32 R19, RZ, RZ, UR4 ;  /* 0x00000004ff137e24 */ /* 0x008fe2000f8e00ff */
[----:B--2---:R1:W-:Y:S01]  /*1620*/  STL [R1+0xdc], R0 ;  /* 0x0000dc0001007387 */ /* 0x0043e20000100800 */
[----:B------:R-:W-:Y:S01]  /*1630*/  IMAD.MOV.U32 R12, RZ, RZ, R0 ;  /* 0x000000ffff0c7224 */ /* 0x000fe200078e0000 */
[----:B------:R-:W-:Y:S06]  /*1640*/  @P2 BRA `(.L_x_2334) ;  /* 0x0000000000282947 */ /* 0x000fec0003800000 */
[----:B------:R-:W-:Y:S02]  /*1650*/  ULDC.64 UR4, c[0x0][0xa00] ;  /* 0x0002800000047ab9 */ /* 0x000fe40000000a00 */
[----:B------:R-:W-:-:S04]  /*1660*/  ISETP.NE.U32.AND P1, PT, RZ, UR4, PT ;  /* 0x00000004ff007c0c */ /* 0x000fc8000bf25070 */
[----:B------:R-:W-:-:S13]  /*1670*/  ISETP.NE.AND.EX P1, PT, RZ, UR5, PT, P1 ;  /* 0x00000005ff007c0c */ /* 0x000fda000bf25310 */
[----:B------:R-:W-:Y:S05]  /*1680*/  @!P1 BRA `(.L_x_2334) ;  /* 0x0000000000189947 */ /* 0x000fea0003800000 */
[----:B-1----:R-:W0:Y:S02]  /*1690*/  LDC.64 R4, c[0x0][0xa00] ;  /* 0x00028000ff047b82 */ /* 0x002e240000000a00 */
[----:B0-----:R-:W-:-:S05]  /*16a0*/  IMAD.WIDE R4, R24, 0x4, R4 ;  /* 0x0000000418047825 */ /* 0x001fca00078e0204 */
[----:B------:R-:W2:Y:S04]  /*16b0*/  LDG.E R0, desc[UR60][R4.64] ;  /* 0x0000003c04007981 */ /* 0x000ea8000c1e1900 */
[----:B------:R-:W2:Y:S02]  /*16c0*/  LDG.E R3, desc[UR60][R4.64+0x4] ;  /* 0x0000043c04037981 */ /* 0x000ea4000c1e1900 */
[----:B--2---:R-:W-:-:S05]  /*16d0*/  IMAD.IADD R12, R3, 0x1, -R0 ;  /* 0x00000001030c7824 */ /* 0x004fca00078e0a00 */
[----:B------:R0:W-:Y:S02]  /*16e0*/  STL [R1+0xdc], R12 ;  /* 0x0000dc0c01007387 */ /* 0x0001e40000100800 */
.L_x_2334:
[C---:B------:R-:W-:Y:S01]  /*16f0*/  LOP3.LUT R18, R106.reuse, 0xffff, RZ, 0xc0, !PT ;  /* 0x0000ffff6a127812 */ /* 0x040fe200078ec0ff */
[----:B------:R-:W-:Y:S01]  /*1700*/  ULDC.64 UR4, c[0x0][0xa20] ;  /* 0x0002880000047ab9 */ /* 0x000fe20000000a00 */
[C---:B------:R-:W-:Y:S02]  /*1710*/  LOP3.LUT R3, R106.reuse, 0xff000000, RZ, 0xc0, !PT ;  /* 0xff0000006a037812 */ /* 0x040fe400078ec0ff */
[----:B------:R-:W-:Y:S01]  /*1720*/  ISETP.NE.U32.AND P1, PT, RZ, UR4, PT ;  /* 0x00000004ff007c0c */ /* 0x000fe2000bf25070 */
[----:B------:R2:W-:Y:S01]  /*1730*/  STL [R1+0x104], R18 ;  /* 0x0001041201007387 */ /* 0x0005e20000100800 */
[----:B-1----:R-:W-:Y:S02]  /*1740*/  LOP3.LUT R0, R106, 0xff0000, RZ, 0xc0, !PT ;  /* 0x00ff00006a007812 */ /* 0x002fe400078ec0ff */
[----:B------:R-:W-:Y:S02]  /*1750*/  ISETP.NE.AND.EX P1, PT, RZ, UR5, PT, P1 ;  /* 0x00000005ff007c0c */ /* 0x000fe4000bf25310 */
[----:B------:R-:W-:-:S04]  /*1760*/  SHF.R.U32.HI R3, RZ, 0x8, R3 ;  /* 0x00000008ff037819 */ /* 0x000fc80000011603 */
[----:B------:R-:W-:-:S07]  /*1770*/  LEA.HI R11, R0, R3, RZ, 0x10 ;  /* 0x00000003000b7211 */ /* 0x000fce00078f80ff */
[----:B--2---:R-:W-:Y:S05]  /*1780*/  @!P1 BRA `(.L_x_2335) ;  /* 0x0000000000109947 */ /* 0x004fea0003800000 */
[----:B------:R-:W-:-:S04]  /*1790*/  IADD3 R4, P0, R26, UR4, RZ ;  /* 0x000000041a047c10 */ /* 0x000fc8000ff1e0ff */
[----:B------:R-:W-:-:S05]  /*17a0*/  IADD3.X R5, R25, UR5, RZ, P0, !PT ;  /* 0x0000000519057c10 */ /* 0x000fca00087fe4ff */
[----:B------:R1:W5:Y:S01]  /*17b0*/  LDG.E R19, desc[UR60][R4.64] ;  /* 0x0000003c04137981 */ /* 0x000362000c1e1900 */
[----:B------:R-:W-:Y:S05]  /*17c0*/  BRA `(.L_x_2336) ;  /* 0x0000000000107947 */ /* 0x000fea0003800000 */
.L_x_2335:
[----:B------:R-:W-:Y:S05]  /*17d0*/  @!P0 BRA `(.L_x_2336) ;  /* 0x00000000000c8947 */ /* 0x000fea0003800000 */
[----:B------:R-:W2:Y:S04]  /*17e0*/  LDG.E R0, desc[UR60][R8.64] ;  /* 0x0000003c08007981 */ /* 0x000ea8000c1e1900 */
[----:B------:R-:W2:Y:S02]  /*17f0*/  LDG.E R19, desc[UR60][R8.64+0x4] ;  /* 0x0000043c08137981 */ /* 0x000ea4000c1e1900 */
[----:B--2---:R-:W-:-:S07]  /*1800*/  IMAD.IADD R19, R19, 0x1, -R0 ;  /* 0x0000000113137824 */ /* 0x004fce00078e0a00 */
.L_x_2336:
[----:B------:R-:W-:Y:S01]  /*1810*/  ULDC.64 UR4, c[0x0][0xa10] ;  /* 0x0002840000047ab9 */ /* 0x000fe20000000a00 */
[----:B------:R-:W2:Y:S01]  /*1820*/  LDC R8, c[0x0][0x448] ;  /* 0x00011200ff087b82 */ /* 0x000ea20000000800 */
[----:B------:R-:W-:-:S04]  /*1830*/  ISETP.NE.U32.AND P0, PT, RZ, UR4, PT ;  /* 0x00000004ff007c0c */ /* 0x000fc8000bf05070 */
[----:B------:R-:W-:Y:S01]  /*1840*/  ISETP.NE.AND.EX P0, PT, RZ, UR5, PT, P0 ;  /* 0x00000005ff007c0c */ /* 0x000fe2000bf05300 */
[----:B------:R-:W-:-:S12]  /*1850*/  ULDC.64 UR4, c[0x0][0xa30] ;  /* 0x00028c0000047ab9 */ /* 0x000fd80000000a00 */
[----:B-1----:R-:W1:Y:S02]  /*1860*/  @P0 LDC.64 R4, c[0x0][0xa10] ;  /* 0x00028400ff040b82 */ /* 0x002e640000000a00 */
[----:B-1----:R-:W-:-:S05]  /*1870*/  @P0 IMAD.WIDE R4, R24, 0x4, R4 ;  /* 0x0000000418040825 */ /* 0x002fca00078e0204 */
[----:B------:R-:W3:Y:S04]  /*1880*/  @P0 LDG.E R0, desc[UR60][R4.64] ;  /* 0x0000003c04000981 */ /* 0x000ee8000c1e1900 */
[----:B------:R1:W3:Y:S01]  /*1890*/  @P0 LDG.E R3, desc[UR60][R4.64+0x4] ;  /* 0x0000043c04030981 */ /* 0x0002e2000c1e1900 */
[----:B------:R-:W-:Y:S01]  /*18a0*/  ISETP.NE.U32.AND P1, PT, RZ, UR4, PT ;  /* 0x00000004ff007c0c */ /* 0x000fe2000bf25070 */
[----:B-----5:R-:W-:-:S03]  /*18b0*/  IMAD.MOV.U32 R103, RZ, RZ, R19 ;  /* 0x000000ffff677224 */ /* 0x020fc600078e0013 */
[----:B------:R-:W-:-:S13]  /*18c0*/  ISETP.NE.AND.EX P1, PT, RZ, UR5, PT, P1 ;  /* 0x00000005ff007c0c */ /* 0x000fda000bf25310 */
[----:B------:R-:W-:-:S04]  /*18d0*/  @P1 IADD3 R6, P2, R26, UR4, RZ ;  /* 0x000000041a061c10 */ /* 0x000fc8000ff5e0ff */
[----:B------:R-:W-:-:S05]  /*18e0*/  @P1 IADD3.X R7, R25, UR5, RZ, P2, !PT ;  /* 0x0000000519071c10 */ /* 0x000fca00097fe4ff */
[----:B------:R4:W5:Y:S01]  /*18f0*/  @P1 LDG.E R103, desc[UR60][R6.64] ;  /* 0x0000003c06671981 */ /* 0x000962000c1e1900 */
[----:B--2---:R-:W-:Y:S01]  /*1900*/  ISETP.NE.AND P1, PT, R8, 0x1, PT ;  /* 0x000000010800780c */ /* 0x004fe20003f25270 */
[----:B------:R-:W-:Y:S01]  /*1910*/  IMAD R13, R105, 0xc0, RZ ;  /* 0x000000c0690d7824 */ /* 0x000fe200078e02ff */
[----:B------:R-:W-:Y:S03]  /*1920*/  BSSY B0, `(.L_x_2337) ;  /* 0x0000039000007945 */ /* 0x000fe60003800000 */
[----:B-1----:R-:W-:Y:S01]  /*1930*/  VIADD R4, R13, 0xbf ;  /* 0x000000bf0d047836 */ /* 0x002fe20000000000 */
[----:B------:R1:W-:Y:S07]  /*1940*/  STL [R1+0xf4], R13 ;  /* 0x0000f40d01007387 */ /* 0x0003ee0000100800 */
[----:B------:R-:W2:Y:S01]  /*1950*/  @P1 LDC R9, c[0x0][0x44c] ;  /* 0x00011300ff091b82 */ /* 0x000ea20000000800 */
[----:B-1----:R-:W-:-:S07]  /*1960*/  IMAD.IADD R13, R19, 0x1, -R10 ;  /* 0x00000001130d7824 */ /* 0x002fce00078e0a0a */
[----:B------:R-:W1:Y:S01]  /*1970*/  @P1 LDC R5, c[0x0][0x450] ;  /* 0x00011400ff051b82 */ /* 0x000e620000000800 */
[----:B---3--:R-:W-:Y:S02]  /*1980*/  @P0 IMAD.IADD R2, R3, 0x1, -R0 ;  /* 0x0000000103020824 */ /* 0x008fe400078e0a00 */
[----:B--2---:R-:W-:-:S04]  /*1990*/  @P1 IMAD.HI.U32 R0, R4, R9, RZ ;  /* 0x0000000904001227 */ /* 0x004fc800078e00ff */
[----:B----4-:R-:W-:Y:S01]  /*19a0*/  IMAD.IADD R6, R13, 0x1, R2 ;  /* 0x000000010d067824 */ /* 0x010fe200078e0202 */
[----:B-1----:R-:W-:-:S03]  /*19b0*/  @P1 SHF.R.U32.HI R4, RZ, R5, R0 ;  /* 0x00000005ff041219 */ /* 0x002fc60000011600 */
[C---:B------:R-:W-:Y:S01]  /*19c0*/  VIADD R0, R6.reuse, 0x8f ;  /* 0x0000008f06007836 */ /* 0x040fe20000000000 */
[----:B------:R-:W-:Y:S01]  /*19d0*/  IADD3 R3, R6, 0x90, -R12 ;  /* 0x0000009006037810 */ /* 0x000fe20007ffe80c */
[----:B------:R1:W-:Y:S01]  /*19e0*/  STL [R1+0xec], R6 ;  /* 0x0000ec0601007387 */ /* 0x0003e20000100800 */
[----:B0-----:R-:W-:Y:S01]  /*19f0*/  LOP3.LUT R12, R11, 0xff, RZ, 0xc0, !PT ;  /* 0x000000ff0b0c7812 */ /* 0x001fe200078ec0ff */
[----:B------:R-:W-:-:S04]  /*1a00*/  IMAD.HI R0, R0, 0x38e38e39, RZ ;  /* 0x38e38e3900007827 */ /* 0x000fc800078e02ff */
[----:B------:R-:W-:Y:S01]  /*1a10*/  IMAD.IADD R4, R3, 0x1, R4 ;  /* 0x0000000103047824 */ /* 0x000fe200078e0204 */
[----:B------:R-:W-:Y:S01]  /*1a20*/  SHF.R.U32.HI R3, RZ, 0x1f, R0 ;  /* 0x0000001fff037819 */ /* 0x000fe20000011600 */
[----:B------:R0:W-:Y:S02]  /*1a30*/  STL [R1+0x120], R12 ;  /* 0x0001200c01007387 */ /* 0x0001e40000100800 */
[----:B------:R-:W-:Y:S01]  /*1a40*/  IMAD.HI R4, R4, 0x38e38e39, RZ ;  /* 0x38e38e3904047827 */ /* 0x000fe200078e02ff */
[----:B-1----:R-:W-:Y:S02]  /*1a50*/  SHF.R.U32.HI R6, RZ, 0x10, R11 ;  /* 0x00000010ff067819 */ /* 0x002fe4000001160b */
[----:B------:R-:W-:Y:S01]  /*1a60*/  LEA.HI.SX32 R110, R0, R3, 0x1b ;  /* 0x00000003006e7211 */ /* 0x000fe200078fdaff */
[----:B------:R-:W-:Y:S01]  /*1a70*/  IMAD.MOV.U32 R0, RZ, RZ, RZ ;  /* 0x000000ffff007224 */ /* 0x000fe200078e00ff */
[----:B------:R-:W-:Y:S01]  /*1a80*/  SHF.R.U32.HI R5, RZ, 0x1f, R4 ;  /* 0x0000001fff057819 */ /* 0x000fe20000011604 */
[----:B------:R0:W-:Y:S03]  /*1a90*/  STL [R1+0x108], R6 ;  /* 0x0001080601007387 */ /* 0x0001e60000100800 */
[----:B------:R-:W-:-:S04]  /*1aa0*/  LEA.HI.SX32 R5, R4, R5, 0x1b ;  /* 0x0000000504057211 */ /* 0x000fc800078fdaff */
[----:B------:R-:W-:-:S04]  /*1ab0*/  VIMNMX R9, R110, R5, PT ;  /* 0x000000056e097248 */ /* 0x000fc80003fe0100 */
[----:B------:R-:W-:-:S13]  /*1ac0*/  ISETP.GE.AND P0, PT, R9, 0x1, PT ;  /* 0x000000010900780c */ /* 0x000fda0003f06270 */
        /* <DEDUP_REMOVED lines=30> */
.L_x_2338:
[----:B------:R-:W-:Y:S05]  /*1cb0*/  BSYNC B0 ;  /* 0x0000000000007941 */ /* 0x000fea0003800000 */
.L_x_2337:
        /* <DEDUP_REMOVED lines=36> */
[----:B-1---5:R-:W-:Y:S05]  /*1f00*/  CALL.ABS.NOINC R14 ;  /* 0x000000000e007343 */ /* 0x022fea0003c00000 */
.L_x_2341:
[----:B------:R-:W-:Y:S05]  /*1f10*/  BSYNC B6 ;  /* 0x0000000000067941 */ /* 0x000fea0003800000 */
.L_x_2340:
        /* <DEDUP_REMOVED lines=20> */
.L_x_2343:
[----:B------:R-:W-:Y:S05]  /*2060*/  BSYNC B6 ;  /* 0x0000000000067941 */ /* 0x000fea0003800000 */
.L_x_2342:
[----:B------:R-:W0:Y:S01]  /*2070*/  S2R R20, SR_TID.X ;  /* 0x0000000000147919 */ /* 0x000e220000002100 */
[----:B------:R-:W-:Y:S01]  /*2080*/  ULDC.64 UR4, c[0x0][0x9f8] ;  /* 0x00027e0000047ab9 */ /* 0x000fe20000000a00 */
[----:B------:R-:W-:Y:S01]  /*2090*/  IMAD.MOV.U32 R0, RZ, RZ, R24 ;  /* 0x000000ffff007224 */ /* 0x000fe200078e0018 */
[----:B------:R-:W-:Y:S01]  /*20a0*/  ISETP.NE.U32.AND P0, PT, RZ, UR4, PT ;  /* 0x00000004ff007c0c */ /* 0x000fe2000bf05070 */
[----:B------:R-:W-:Y:S01]  /*20b0*/  IMAD.IADD R74, R74, 0x1, R19 ;  /* 0x000000014a4a7824 */ /* 0x000fe200078e0213 */
[----:B------:R-:W2:Y:S01]  /*20c0*/  LDL.64 R12, [R1+0x40] ;  /* 0x00004000010c7983 */ /* 0x000ea20000100a00 */
[----:B------:R-:W1:Y:S01]  /*20d0*/  LDC.64 R28, c[0x0][0x300] ;  /* 0x0000c000ff1c7b82 */ /* 0x000e620000000a00 */
[----:B------:R-:W-:Y:S02]  /*20e0*/  ISETP.NE.AND.EX P0, PT, RZ, UR5, PT, P0 ;  /* 0x00000005ff007c0c */ /* 0x000fe4000bf05300 */
[----:B------:R-:W3:Y:S04]  /*20f0*/  LDL.64 R38, [R1+0x40] ;  /* 0x0000400001267983 */ /* 0x000ee80000100a00 */
[----:B------:R-:W4:Y:S01]  /*2100*/  LDL.64 R32, [R1+0xb0] ;  /* 0x0000b00001207983 */ /* 0x000f220000100a00 */
[----:B------:R-:W1:Y:S06]  /*2110*/  LDC.64 R66, c[0x0][0x408] ;  /* 0x00010200ff427b82 */ /* 0x000e6c0000000a00 */
[----:B------:R-:W-:-:S02]  /*2120*/  @P0 IADD3 R4, P1, R26, UR4, RZ ;  /* 0x000000041a040c10 */ /* 0x000fc4000ff3e0ff */
[----:B------:R-:W1:Y:S02]  /*2130*/  LDC.64 R72, c[0x0][0x3f8] ;  /* 0x0000fe00ff487b82 */ /* 0x000e640000000a00 */
[----:B------:R-:W-:Y:S01]  /*2140*/  @P0 IADD3.X R5, R25, UR5, RZ, P1, !PT ;  /* 0x0000000519050c10 */ /* 0x000fe20008ffe4ff */
[----:B------:R-:W-:-:S04]  /*2150*/  ULDC.64 UR4, c[0x0][0xa08] ;  /* 0x0002820000047ab9 */ /* 0x000fc80000000a00 */
[----:B------:R0:W4:Y:S02]  /*2160*/  @P0 LDG.E R0, desc[UR60][R4.64] ;  /* 0x0000003c04000981 */ /* 0x000124000c1e1900 */
[----:B0-----:R-:W-:-:S05]  /*2170*/  VIADD R8, R20, 0xffffff80 ;  /* 0xffffff8014087836 */ /* 0x001fca0000000000 */
[----:B------:R-:W-:-:S04]  /*2180*/  SHF.R.S32.HI R9, RZ, 0x1f, R8 ;  /* 0x0000001fff097819 */ /* 0x000fc80000011408 */
[----:B------:R-:W-:-:S04]  /*2190*/  LEA.HI R9, R9, R8, RZ, 0x2 ;  /* 0x0000000809097211 */ /* 0x000fc800078f10ff */
[--C-:B------:R-:W-:Y:S02]  /*21a0*/  SHF.R.S32.HI R19, RZ, 0x2, R9.reuse ;  /* 0x00000002ff137819 */ /* 0x100fe40000011409 */
[----:B------:R-:W-:-:S04]  /*21b0*/  SHF.R.S32.HI R4, RZ, 0x1f, R9 ;  /* 0x0000001fff047819 */ /* 0x000fc80000011409 */
[----:B------:R-:W-:-:S04]  /*21c0*/  LEA.HI R8, R4, R19, RZ, 0x2 ;  /* 0x0000001304087211 */ /* 0x000fc800078f10ff */
[----:B------:R-:W-:-:S05]  /*21d0*/  LOP3.LUT R8, R8, 0xfffffffc, RZ, 0xc0, !PT ;  /* 0xfffffffc08087812 */ /* 0x000fca00078ec0ff */
[----:B------:R-:W-:Y:S02]  /*21e0*/  IMAD.IADD R19, R19, 0x1, -R8 ;  /* 0x0000000113137824 */ /* 0x000fe400078e0a08 */
[----:B------:R-:W4:Y:S04]  /*21f0*/  LDL.64 R8, [R1+0xb0] ;  /* 0x0000b00001087983 */ /* 0x000f280000100a00 */
[----:B------:R-:W4:Y:S01]  /*2200*/  LDL.LU R10, [R1] ;  /* 0x00000000010a7983 */ /* 0x000f220000300800 */
[C---:B------:R-:W-:Y:S02]  /*2210*/  VIADD R35, R20.reuse, 0xffffff80 ;  /* 0xffffff8014237836 */ /* 0x040fe40000000000 */
[C---:B------:R-:W-:Y:S02]  /*2220*/  VIADD R34, R20.reuse, 0xffffff80 ;  /* 0xffffff8014227836 */ /* 0x040fe40000000000 */
[----:B------:R-:W-:-:S02]  /*2230*/  VIADD R40, R20, 0xffffff80 ;  /* 0xffffff8014287836 */ /* 0x000fc40000000000 */
[----:B------:R-:W-:Y:S01]  /*2240*/  VIADD R37, R20, 0xffffff80 ;  /* 0xffffff8014257836 */ /* 0x000fe20000000000 */
[----:B------:R-:W-:-:S04]  /*2250*/  LEA.HI R34, R34, R35, RZ, 0x1 ;  /* 0x0000002322227211 */ /* 0x000fc800078f08ff */
[----:B------:R-:W-:Y:S02]  /*2260*/  LEA.HI R37, R37, R40, RZ, 0x1 ;  /* 0x0000002825257211 */ /* 0x000fe400078f08ff */
[----:B------:R-:W-:Y:S02]  /*2270*/  SHF.R.S32.HI R11, RZ, 0x1f, R74 ;  /* 0x0000001fff0b7819 */ /* 0x000fe4000001144a */
[----:B------:R-:W-:Y:S01]  /*2280*/  SHF.R.U32.HI R36, RZ, 0x7, R20 ;  /* 0x00000007ff247819 */ /* 0x000fe20000011614 */
[----:B--2---:R-:W0:Y:S01]  /*2290*/  LDC R13, c[0x0][0x3f4] ;  /* 0x0000fd00ff0d7b82 */ /* 0x004e220000000800 */
[----:B---3--:R-:W-:-:S05]  /*22a0*/  IMAD.MOV.U32 R38, RZ, RZ, R12 ;  /* 0x000000ffff267224 */ /* 0x008fca00078e000c */
[----:B------:R-:W-:-:S05]  /*22b0*/  SHF.R.S32.HI R39, RZ, 0x1f, R38 ;  /* 0x0000001fff277819 */ /* 0x000fca0000011426 */
[----:B------:R-:W-:Y:S04]  /*22c0*/  STL [R1+0x44], R39 ;  /* 0x0000442701007387 */ /* 0x000fe80000100800 */
[----:B------:R-:W2:Y:S01]  /*22d0*/  LDL R41, [R1+0xb8] ;  /* 0x0000b80001297983 */ /* 0x000ea20000100800 */
[----:B----4-:R-:W-:-:S05]  /*22e0*/  IMAD.MOV.U32 R32, RZ, RZ, R8 ;  /* 0x000000ffff207224 */ /* 0x010fca00078e0008 */
[----:B------:R-:W-:-:S05]  /*22f0*/  SHF.R.S32.HI R33, RZ, 0x1f, R32 ;  /* 0x0000001fff217819 */ /* 0x000fca0000011420 */
[----:B------:R-:W-:Y:S04]  /*2300*/  STL [R1+0xb4], R33 ;  /* 0x0000b42101007387 */ /* 0x000fe80000100800 */
[----:B------:R-:W3:Y:S04]  /*2310*/  LDL R35, [R1+0xbc] ;  /* 0x0000bc0001237983 */ /* 0x000ee80000100800 */
[----:B------:R-:W4:Y:S01]  /*2320*/  LDL R40, [R1+0xc0] ;  /* 0x0000c00001287983 */ /* 0x000f220000100800 */
[-C--:B-1----:R-:W-:Y:S01]  /*2330*/  IMAD R3, R11, R28.reuse, RZ ;  /* 0x0000001c0b037224 */ /* 0x082fe200078e02ff */
[----:B------:R-:W-:Y:S01]  /*2340*/  ISETP.NE.U32.AND P0, PT, RZ, UR4, PT ;  /* 0x00000004ff007c0c */ /* 0x000fe2000bf05070 */
[----:B------:R-:W-:-:S04]  /*2350*/  IMAD.WIDE.U32 R6, R74, R28, RZ ;  /* 0x0000001c4a067225 */ /* 0x000fc800078e00ff */
[----:B------:R-:W-:Y:S01]  /*2360*/  IMAD R3, R74, R29, R3 ;  /* 0x0000001d4a037224 */ /* 0x000fe200078e0203 */
[----:B------:R-:W-:Y:S01]  /*2370*/  ISETP.NE.AND.EX P0, PT, RZ, UR5, PT, P0 ;  /* 0x00000005ff007c0c */ /* 0x000fe2000bf05300 */
[----:B------:R-:W-:Y:S02]  /*2380*/  ULDC.64 UR4, c[0x0][0x308] ;  /* 0x0000c20000047ab9 */ /* 0x000fe40000000a00 */
[----:B------:R-:W-:Y:S01]  /*2390*/  IMAD.IADD R7, R7, 0x1, R3 ;  /* 0x0000000107077824 */ /* 0x000fe200078e0203 */
[----:B------:R-:W-:Y:S02]  /*23a0*/  SHF.R.S32.HI R3, RZ, 0x1f, R0 ;  /* 0x0000001fff037819 */ /* 0x000fe40000011400 */
[----:B------:R-:W-:Y:S01]  /*23b0*/  ISETP.NE.AND P6, PT, R36, 0x1, PT ;  /* 0x000000012400780c */ /* 0x000fe20003fc5270 */
[----:B------:R-:W-:Y:S01]  /*23c0*/  IMAD.WIDE.U32 R4, R18, UR4, R6 ;  /* 0x0000000412047c25 */ /* 0x000fe2000f8e0006 */
[----:B------:R-:W-:-:S03]  /*23d0*/  SEL R85, R3, RZ, !P0 ;  /* 0x000000ff03557207 */ /* 0x000fc60004000000 */
[----:B------:R-:W-:Y:S01]  /*23e0*/  IMAD R5, R18, UR5, R5 ;  /* 0x0000000512057c24 */ /* 0x000fe2000f8e0205 */
[----:B------:R-:W-:Y:S01]  /*23f0*/  ULDC.64 UR4, c[0x0][0x310] ;  /* 0x0000c40000047ab9 */ /* 0x000fe20000000a00 */
[----:B------:R-:W-:Y:S01]  /*2400*/  SEL R21, R0, RZ, !P0 ;  /* 0x000000ff00157207 */ /* 0x000fe20004000000 */
[----:B------:R-:W-:Y:S01]  /*2410*/  IMAD R0, R85, UR4, RZ ;  /* 0x0000000455007c24 */ /* 0x000fe2000f8e02ff */
[----:B------:R-:W-:-:S03]  /*2420*/  SHF.R.S32.HI R34, RZ, 0x1, R34 ;  /* 0x00000001ff227819 */ /* 0x000fc60000011422 */
[C---:B------:R-:W-:Y:S02]  /*2430*/  IMAD R3, R21.reuse, UR5, R0 ;  /* 0x0000000515037c24 */ /* 0x040fe4000f8e0200 */
[----:B------:R-:W-:Y:S01]  /*2440*/  IMAD.WIDE.U32 R24, R21, UR4, R4 ;  /* 0x0000000415187c25 */ /* 0x000fe2000f8e0004 */
[----:B------:R-:W-:Y:S05]  /*2450*/  @!P6 WARPSYNC.ALL ;  /* 0x000000000000e948 */ /* 0x000fea0003800000 */
[----:B------:R-:W-:Y:S01]  /*2460*/  VIADD R0, R38, 0x10 ;  /* 0x0000001026007836 */ /* 0x000fe20000000000 */
[----:B------:R-:W-:Y:S01]  /*2470*/  SHF.R.S32.HI R34, RZ, 0x1f, R34 ;  /* 0x0000001fff227819 */ /* 0x000fe20000011422 */
[----:B------:R-:W-:Y:S01]  /*2480*/  ULDC.64 UR4, c[0x0][0x330] ;  /* 0x0000cc0000047ab9 */ /* 0x000fe20000000a00 */
[----:B------:R-:W-:Y:S01]  /*2490*/  SHF.R.S32.HI R37, RZ, 0x1, R37 ;  /* 0x00000001ff257819 */ /* 0x000fe20000011425 */
[----:B------:R-:W-:Y:S01]  /*24a0*/  IMAD.WIDE.U32 R26, R18, UR4, R38 ;  /* 0x00000004121a7c25 */ /* 0x000fe2000f8e0026 */
[----:B------:R-:W-:Y:S01]  /*24b0*/  ULDC UR4, c[0x0][0x2f4] ;  /* 0x0000bd0000047ab9 */ /* 0x000fe20000000800 */
[----:B------:R-:W-:Y:S01]  /*24c0*/  LOP3.LUT R10, R10, 0xfffffffd, RZ, 0xc0, !PT ;  /* 0xfffffffd0a0a7812 */ /* 0x000fe200078ec0ff */
[----:B------:R-:W-:Y:S01]  /*24d0*/  ULDC.64 UR6, c[0x0][0x338] ;  /* 0x0000ce0000067ab9 */ /* 0x000fe20000000a00 */
[----:B------:R-:W-:Y:S01]  /*24e0*/  IMAD R4, R34, R28, RZ ;  /* 0x0000001c22047224 */ /* 0x000fe200078e02ff */
[----:B------:R-:W-:-:S02]  /*24f0*/  ISETP.GE.AND P1, PT, R0, UR4, PT ;  /* 0x0000000400007c0c */ /* 0x000fc4000bf26270 */
[----:B------:R-:W-:Y:S01]  /*2500*/  ISETP.GE.AND P0, PT, R38, UR4, PT ;  /* 0x0000000426007c0c */ /* 0x000fe2000bf06270 */
[----:B------:R-:W-:Y:S01]  /*2510*/  IMAD R6, R37, R29, R4 ;  /* 0x0000001d25067224 */ /* 0x000fe200078e0204 */
[----:B------:R-:W-:Y:S02]  /*2520*/  SEL R5, RZ, 0xffffffff, P1 ;  /* 0xffffffffff057807 */ /* 0x000fe40000800000 */
[----:B------:R-:W-:Y:S02]  /*2530*/  SEL R4, RZ, 0x1, P0 ;  /* 0x00000001ff047807 */ /* 0x000fe40000000000 */
[----:B------:R-:W-:Y:S01]  /*2540*/  LOP3.LUT P0, RZ, R19, 0x2, RZ, 0xc0, !PT ;  /* 0x0000000213ff7812 */ /* 0x000fe2000780c0ff */
[----:B------:R-:W-:Y:S02]  /*2550*/  IMAD.SHL.U32 R5, R5, 0x2, RZ ;  /* 0x0000000205057824 */ /* 0x000fe400078e00ff */
[----:B------:R-:W-:-:S03]  /*2560*/  IMAD.WIDE.U32 R86, R37, R28, R38 ;  /* 0x0000001c25567225 */ /* 0x000fc600078e0026 */
[----:B------:R-:W-:Y:S01]  /*2570*/  LOP3.LUT R7, R5, 0x2, R4, 0xe2, !PT ;  /* 0x0000000205077812 */ /* 0x000fe200078ee204 */
[----:B------:R-:W-:Y:S01]  /*2580*/  IMAD.IADD R3, R25, 0x1, R3 ;  /* 0x0000000119037824 */ /* 0x000fe200078e0203 */
[----:B------:R-:W-:Y:S01]  /*2590*/  IADD3 R89, P1, R24, R86, RZ ;  /* 0x0000005618597210 */ /* 0x000fe20007f3e0ff */
[C---:B------:R-:W-:Y:S02]  /*25a0*/  VIADD R4, R38.reuse, 0x20 ;  /* 0x0000002026047836 */ /* 0x040fe40000000000 */
[----:B------:R-:W-:Y:S01]  /*25b0*/  VIADD R5, R38, 0x30 ;  /* 0x0000003026057836 */ /* 0x000fe20000000000 */
[----:B------:R-:W-:Y:S01]  /*25c0*/  IADD3.X R86, R3, R87, R6, P1, !PT ;  /* 0x0000005703567210 */ /* 0x000fe20000ffe406 */
[----:B------:R-:W-:Y:S01]  /*25d0*/  IMAD R8, R34, R66, RZ ;  /* 0x0000004222087224 */ /* 0x000fe200078e02ff */
[----:B------:R-:W-:Y:S01]  /*25e0*/  @P0 LOP3.LUT R10, R10, 0x2, RZ, 0xfc, !PT ;  /* 0x000000020a0a0812 */ /* 0x000fe200078efcff */
[----:B------:R-:W-:Y:S01]  /*25f0*/  VIADD R6, R38, 0x40 ;  /* 0x0000004026067836 */ /* 0x000fe20000000000 */
[----:B------:R-:W-:-:S02]  /*2600*/  ISETP.GE.AND P0, PT, R4, UR4, PT ;  /* 0x0000000404007c0c */ /* 0x000fc4000bf06270 */
[----:B------:R-:W-:Y:S01]  /*2610*/  ISETP.GE.AND P1, PT, R5, UR4, PT ;  /* 0x0000000405007c0c */ /* 0x000fe2000bf26270 */
[C---:B------:R-:W-:Y:S01]  /*2620*/  IMAD R15, R37.reuse, R67, R8 ;  /* 0x00000043250f7224 */ /* 0x040fe200078e0208 */
[----:B------:R-:W-:Y:S02]  /*2630*/  SEL R8, RZ, 0x4, P0 ;  /* 0x00000004ff087807 */ /* 0x000fe40000000000 */
[----:B------:R-:W-:Y:S02]  /*2640*/  SEL R9, RZ, 0x8, P1 ;  /* 0x00000008ff097807 */ /* 0x000fe40000800000 */
[----:B------:R-:W-:Y:S01]  /*2650*/  ISETP.GE.AND P0, PT, R6, UR4, PT ;  /* 0x0000000406007c0c */ /* 0x000fe2000bf06270 */
[-C--:B------:R-:W-:Y:S01]  /*2660*/  IMAD.WIDE.U32 R30, R37, R66.reuse, R38 ;  /* 0x00000042251e7225 */ /* 0x080fe200078e0026 */
[----:B------:R-:W-:Y:S02]  /*2670*/  LOP3.LUT R7, R9, R7, R8, 0xfe, !PT ;  /* 0x0000000709077212 */ /* 0x000fe400078efe08 */
[----:B------:R-:W-:Y:S01]  /*2680*/  SEL R12, RZ, 0x10, P0 ;  /* 0x00000010ff0c7807 */ /* 0x000fe20000000000 */
[----:B------:R-:W-:Y:S01]  /*2690*/  IMAD.WIDE.U32 R64, R37, R66, R32 ;  /* 0x0000004225407225 */ /* 0x000fe200078e0020 */
[----:B0-----:R-:W-:-:S02]  /*26a0*/  ISETP.GE.AND P2, PT, R4, R13, PT ;  /* 0x0000000d0400720c */ /* 0x001fc40003f46270 */
[-C--:B------:R-:W-:Y:S01]  /*26b0*/  ISETP.GE.AND P0, PT, R38, R13.reuse, PT ;  /* 0x0000000d2600720c */ /* 0x080fe20003f06270 */
[----:B------:R-:W-:Y:S01]  /*26c0*/  IMAD R27, R18, UR5, R27 ;  /* 0x00000005121b7c24 */ /* 0x000fe2000f8e021b */
[----:B------:R-:W-:Y:S01]  /*26d0*/  LOP3.LUT R12, R7, R12, RZ, 0xfc, !PT ;  /* 0x0000000c070c7212 */ /* 0x000fe200078efcff */
[----:B------:R-:W-:Y:S01]  /*26e0*/  IMAD R85, R85, UR6, RZ ;  /* 0x0000000655557c24 */ /* 0x000fe2000f8e02ff */
[----:B------:R-:W-:Y:S01]  /*26f0*/  ISETP.GE.AND P1, PT, R0, R13, PT ;  /* 0x0000000d0000720c */ /* 0x000fe20003f26270 */
[----:B------:R-:W-:Y:S01]  /*2700*/  IMAD.IADD R31, R31, 0x1, R15 ;  /* 0x000000011f1f7824 */ /* 0x000fe200078e020f */
[----:B------:R-:W-:Y:S01]  /*2710*/  SEL R7, R13, RZ, P0 ;  /* 0x000000ff0d077207 */ /* 0x000fe20000000000 */
[----:B------:R-:W-:Y:S01]  /*2720*/  IMAD.IADD R65, R15, 0x1, R65 ;  /* 0x000000010f417824 */ /* 0x000fe200078e0241 */
[----:B------:R-:W-:Y:S01]  /*2730*/  SEL R15, R13, RZ, P2 ;  /* 0x000000ff0d0f7207 */ /* 0x000fe20001000000 */
[----:B------:R-:W-:Y:S01]  /*2740*/  IMAD R8, R34, R72, RZ ;  /* 0x0000004822087224 */ /* 0x000fe200078e02ff */
[----:B------:R-:W-:Y:S01]  /*2750*/  LOP3.LUT R10, R10, 0xfffffffe, RZ, 0xc0, !PT ;  /* 0xfffffffe0a0a7812 */ /* 0x000fe200078ec0ff */
[----:B------:R-:W-:Y:S01]  /*2760*/  IMAD R85, R21, UR7, R85 ;  /* 0x0000000715557c24 */ /* 0x000fe2000f8e0255 */
[----:B------:R-:W-:Y:S01]  /*2770*/  SEL R9, R13, RZ, P1 ;  /* 0x000000ff0d097207 */ /* 0x000fe20000800000 */
[----:B------:R-:W-:-:S04]  /*2780*/  IMAD.WIDE.U32 R26, R21, UR6, R26 ;  /* 0x00000006151a7c25 */ /* 0x000fc8000f8e001a */
[C---:B------:R-:W-:Y:S02]  /*2790*/  IMAD R21, R37.reuse, R73, R8 ;  /* 0x0000004925157224 */ /* 0x040fe400078e0208 */
[----:B------:R-:W-:Y:S02]  /*27a0*/  IMAD.IADD R8, R38, 0x1, R7 ;  /* 0x0000000126087824 */ /* 0x000fe400078e0207 */
[----:B------:R-:W-:Y:S01]  /*27b0*/  IMAD.WIDE.U32 R68, R37, R72, R38 ;  /* 0x0000004825447225 */ /* 0x000fe200078e0026 */
[----:B------:R-:W-:-:S03]  /*27c0*/  @P2 LOP3.LUT R10, R10, 0x1, RZ, 0xfc, !PT ;  /* 0x000000010a0a2812 */ /* 0x000fc600078efcff */
[----:B------:R-:W-:-:S04]  /*27d0*/  IMAD.WIDE.U32 R70, R37, R72, R32 ;  /* 0x0000004825467225 */ /* 0x000fc800078e0020 */
[----:B------:R-:W-:Y:S02]  /*27e0*/  IMAD.IADD R18, R4, 0x1, R15 ;  /* 0x0000000104127824 */ /* 0x000fe400078e020f */
[----:B------:R-:W-:Y:S01]  /*27f0*/  IMAD.IADD R14, R0, 0x1, R9 ;  /* 0x00000001000e7824 */ /* 0x000fe200078e0209 */
[----:B------:R-:W-:Y:S01]  /*2800*/  SHF.R.S32.HI R9, RZ, 0x1f, R8 ;  /* 0x0000001fff097819 */ /* 0x000fe20000011408 */
[----:B------:R-:W-:Y:S02]  /*2810*/  IMAD.IADD R69, R69, 0x1, R21 ;  /* 0x0000000145457824 */ /* 0x000fe400078e0215 */
[----:B------:R-:W-:Y:S01]  /*2820*/  IMAD.IADD R71, R21, 0x1, R71 ;  /* 0x0000000115477824 */ /* 0x000fe200078e0247 */
[----:B------:R-:W-:Y:S01]  /*2830*/  SHF.R.S32.HI R21, RZ, 0x1f, R18 ;  /* 0x0000001fff157819 */ /* 0x000fe20000011412 */
[----:B------:R0:W-:Y:S01]  /*2840*/  STL [R1], R10 ;  /* 0x0000000a01007387 */ /* 0x0001e20000100800 */
[----:B------:R-:W-:Y:S02]  /*2850*/  SHF.R.S32.HI R15, RZ, 0x1f, R14 ;  /* 0x0000001fff0f7819 */ /* 0x000fe4000001140e */
[----:B------:R-:W-:-:S02]  /*2860*/  LEA.HI R7, R9, R8, RZ, 0x3 ;  /* 0x0000000809077211 */ /* 0x000fc400078f18ff */
[----:B0-----:R-:W-:Y:S02]  /*2870*/  LEA.HI R10, R9, R8, RZ, 0x5 ;  /* 0x00000008090a7211 */ /* 0x001fe400078f28ff */
[CC--:B------:R-:W-:Y:S02]  /*2880*/  LEA.HI R9, R21.reuse, R18.reuse, RZ, 0x3 ;  /* 0x0000001215097211 */ /* 0x0c0fe400078f18ff */
[----:B------:R-:W-:Y:S02]  /*2890*/  LEA.HI R18, R21, R18, RZ, 0x5 ;  /* 0x0000001215127211 */ /* 0x000fe400078f28ff */
[CC--:B------:R-:W-:Y:S02]  /*28a0*/  LEA.HI R8, R15.reuse, R14.reuse, RZ, 0x3 ;  /* 0x0000000e0f087211 */ /* 0x0c0fe400078f18ff */
[----:B------:R-:W-:Y:S02]  /*28b0*/  LEA.HI R15, R15, R14, RZ, 0x5 ;  /* 0x0000000e0f0f7211 */ /* 0x000fe400078f28ff */
[----:B------:R-:W-:-:S02]  /*28c0*/  SHF.R.S32.HI R14, RZ, 0x5, R10 ;  /* 0x00000005ff0e7819 */ /* 0x000fc4000001140a */
[----:B------:R-:W-:Y:S01]  /*28d0*/  SHF.R.S32.HI R32, RZ, 0x5, R18 ;  /* 0x00000005ff207819 */ /* 0x000fe20000011412 */
[----:B------:R-:W-:Y:S01]  /*28e0*/  VIADD R78, R38, 0x50 ;  /* 0x00000050264e7836 */ /* 0x000fe20000000000 */
[----:B-----5:R-:W-:Y:S02]  /*28f0*/  SHF.R.S32.HI R33, RZ, 0x1f, R103 ;  /* 0x0000001fff217819 */ /* 0x020fe40000011467 */
[----:B------:R-:W-:Y:S02]  /*2900*/  IADD3 R74, P2, R37, R74, RZ ;  /* 0x0000004a254a7210 */ /* 0x000fe40007f5e0ff */
[----:B------:R-:W-:-:S03]  /*2910*/  SHF.R.S32.HI R20, RZ, 0x5, R15 ;  /* 0x00000005ff147819 */ /* 0x000fc6000001140f */
[----:B------:R-:W-:Y:S01]  /*2920*/  IMAD.X R75, R34, 0x1, R11, P2 ;  /* 0x00000001224b7824 */ /* 0x000fe200010e060b */
[----:B------:R-:W-:-:S04]  /*2930*/  ISETP.GE.AND P2, PT, R78, UR4, PT ;  /* 0x000000044e007c0c */ /* 0x000fc8000bf46270 */
[----:B------:R-:W-:Y:S01]  /*2940*/  SEL R11, RZ, 0x20, P2 ;  /* 0x00000020ff0b7807 */ /* 0x000fe20001000000 */
[----:B------:R-:W-:Y:S01]  /*2950*/  IMAD R95, R67, 0x90, RZ ;  /* 0x00000090435f7824 */ /* 0x000fe200078e02ff */
[----:B------:R-:W-:Y:S01]  /*2960*/  LOP3.LUT R77, R7, 0xfffffff8, RZ, 0xc0, !PT ;  /* 0xfffffff8074d7812 */ /* 0x000fe200078ec0ff */
[----:B------:R-:W-:Y:S01]  /*2970*/  IMAD.WIDE.U32 R30, R103, R66, R30 ;  /* 0x00000042671e7225 */ /* 0x000fe200078e001e */
[----:B------:R-:W-:-:S03]  /*2980*/  LOP3.LUT R76, R8, 0xfffffff8, RZ, 0xc0, !PT ;  /* 0xfffffff8084c7812 */ /* 0x000fc600078ec0ff */
[----:B------:R-:W-:-:S04]  /*2990*/  IMAD.WIDE.U32 R64, R103, R66, R64 ;  /* 0x0000004267407225 */ /* 0x000fc800078e0040 */
[----:B------:R-:W-:-:S04]  /*29a0*/  IMAD.WIDE.U32 R68, R103, R72, R68 ;  /* 0x0000004867447225 */ /* 0x000fc800078e0044 */
[----:B------:R-:W-:Y:S01]  /*29b0*/  IMAD.WIDE.U32 R70, R103, R72, R70 ;  /* 0x0000004867467225 */ /* 0x000fe200078e0046 */
[----:B------:R-:W-:-:S03]  /*29c0*/  SHF.R.S32.HI R99, RZ, 0x1f, R77 ;  /* 0x0000001fff637819 */ /* 0x000fc6000001144d */
[----:B------:R-:W-:Y:S01]  /*29d0*/  IMAD.SHL.U32 R106, R13, 0x2, RZ ;  /* 0x000000020d6a7824 */ /* 0x000fe200078e00ff */
[----:B------:R-:W-:Y:S01]  /*29e0*/  SHF.R.S32.HI R98, RZ, 0x1f, R76 ;  /* 0x0000001fff627819 */ /* 0x000fe2000001144c */
[----:B------:R-:W-:Y:S02]  /*29f0*/  VIADD R109, R36, 0x8 ;  /* 0x00000008246d7836 */ /* 0x000fe40000000000 */
[----:B------:R-:W-:Y:S01]  /*2a00*/  IMAD.IADD R85, R27, 0x1, R85 ;  /* 0x000000011b557824 */ /* 0x000fe200078e0255 */
[C---:B--2---:R-:W-:Y:S02]  /*2a10*/  LOP3.LUT R21, R41.reuse, 0x18, R9, 0xf8, !PT ;  /* 0x0000001829157812 */ /* 0x044fe400078ef809 */
[C---:B------:R-:W-:Y:S02]  /*2a20*/  LOP3.LUT R10, R41.reuse, 0x18, R7, 0xf8, !PT ;  /* 0x00000018290a7812 */ /* 0x040fe400078ef807 */
[----:B------:R-:W-:Y:S02]  /*2a30*/  LOP3.LUT R18, R41, 0x18, R8, 0xf8, !PT ;  /* 0x0000001829127812 */ /* 0x000fe400078ef808 */
[----:B---3--:R-:W-:-:S02]  /*2a40*/  LOP3.LUT R21, R21, R35, RZ, 0x3c, !PT ;  /* 0x0000002315157212 */ /* 0x008fc400078e3cff */
[----:B------:R-:W-:Y:S01]  /*2a50*/  LOP3.LUT R15, R10, R35, RZ, 0x3c, !PT ;  /* 0x000000230a0f7212 */ /* 0x000fe200078e3cff */
[----:B------:R-:W-:Y:S02]  /*2a60*/  IMAD R10, R33, R66, RZ ;  /* 0x00000042210a7224 */ /* 0x000fe400078e02ff */
[--C-:B----4-:R-:W-:Y:S02]  /*2a70*/  IMAD R32, R32, 0x1200, R40.reuse ;  /* 0x0000120020207824 */ /* 0x110fe400078e0228 */
[----:B------:R-:W-:Y:S02]  /*2a80*/  IMAD R14, R14, 0x1200, R40 ;  /* 0x000012000e0e7824 */ /* 0x000fe400078e0228 */
[----:B------:R-:W-:Y:S02]  /*2a90*/  IMAD.IADD R100, R32, 0x1, R21 ;  /* 0x0000000120647824 */ /* 0x000fe400078e0215 */
[----:B------:R-:W-:Y:S02]  /*2aa0*/  IMAD R21, R103, R67, R10 ;  /* 0x0000004367157224 */ /* 0x000fe400078e020a */
[----:B------:R-:W-:-:S02]  /*2ab0*/  IMAD R10, R33, R72, RZ ;  /* 0x00000048210a7224 */ /* 0x000fc400078e02ff */
[----:B------:R-:W-:Y:S01]  /*2ac0*/  IMAD.IADD R102, R14, 0x1, R15 ;  /* 0x000000010e667824 */ /* 0x000fe200078e020f */
[----:B------:R-:W-:Y:S01]  /*2ad0*/  LOP3.LUT R101, R18, R35, RZ, 0x3c, !PT ;  /* 0x0000002312657212 */ /* 0x000fe200078e3cff */
[----:B------:R-:W-:Y:S01]  /*2ae0*/  IMAD R15, R29, 0x90, RZ ;  /* 0x000000901d0f7824 */ /* 0x000fe200078e02ff */
[----:B------:R-:W-:Y:S01]  /*2af0*/  LOP3.LUT R18, R12, R11, RZ, 0xfc, !PT ;  /* 0x0000000b0c127212 */ /* 0x000fe200078efcff */
[----:B------:R-:W-:Y:S01]  /*2b00*/  IMAD.WIDE.U32 R28, R28, 0x90, RZ ;  /* 0x000000901c1c7825 */ /* 0x000fe200078e00ff */
[----:B------:R-:W-:-:S03]  /*2b10*/  LOP3.LUT R11, R12, 0x1, RZ, 0xc0, !PT ;  /* 0x000000010c0b7812 */ /* 0x000fc600078ec0ff */
[----:B------:R-:W-:Y:S01]  /*2b20*/  IMAD R81, R103, R73, R10 ;  /* 0x0000004967517224 */ /* 0x000fe200078e020a */
[----:B------:R-:W-:Y:S01]  /*2b30*/  LOP3.LUT R10, R9, 0xfffffff8, RZ, 0xc0, !PT ;  /* 0xfffffff8090a7812 */ /* 0x000fe200078ec0ff */
[----:B------:R-:W-:Y:S02]  /*2b40*/  IMAD R33, R73, 0x90, RZ ;  /* 0x0000009049217824 */ /* 0x000fe400078e02ff */
[----:B------:R-:W-:Y:S02]  /*2b50*/  IMAD R20, R20, 0x1200, R40 ;  /* 0x0000120014147824 */ /* 0x000fe400078e0228 */
[----:B------:R-:W-:Y:S01]  /*2b60*/  IMAD.WIDE.U32 R66, R66, 0x90, RZ ;  /* 0x0000009042427825 */ /* 0x000fe200078e00ff */
[----:B------:R-:W-:-:S03]  /*2b70*/  LOP3.LUT R12, R18, 0x2, RZ, 0xc0, !PT ;  /* 0x00000002120c7812 */ /* 0x000fc600078ec0ff */
[----:B------:R-:W-:Y:S01]  /*2b80*/  IMAD.WIDE.U32 R72, R72, 0x90, RZ ;  /* 0x0000009048487825 */ /* 0x000fe200078e00ff */
[C---:B------:R-:W-:Y:S02]  /*2b90*/  LOP3.LUT R13, R18.reuse, 0x4, RZ, 0xc0, !PT ;  /* 0x00000004120d7812 */ /* 0x040fe400078ec0ff */
[C---:B------:R-:W-:Y:S01]  /*2ba0*/  LOP3.LUT R14, R18.reuse, 0x8, RZ, 0xc0, !PT ;  /* 0x00000008120e7812 */ /* 0x040fe200078ec0ff */
[----:B------:R-:W-:Y:S01]  /*2bb0*/  IMAD.IADD R94, R29, 0x1, R15 ;  /* 0x000000011d5e7824 */ /* 0x000fe200078e020f */
[----:B------:R-:W-:Y:S01]  /*2bc0*/  LOP3.LUT R15, R18, 0x10, RZ, 0xc0, !PT ;  /* 0x00000010120f7812 */ /* 0x000fe200078ec0ff */
[----:B------:R-:W-:Y:S01]  /*2bd0*/  IMAD.IADD R83, R69, 0x1, R81 ;  /* 0x0000000145537824 */ /* 0x000fe200078e0251 */
[----:B------:R-:W-:Y:S01]  /*2be0*/  SHF.R.S32.HI R97, RZ, 0x1f, R10 ;  /* 0x0000001fff617819 */ /* 0x000fe2000001140a */
[----:B------:R-:W-:Y:S01]  /*2bf0*/  IMAD.IADD R101, R20, 0x1, R101 ;  /* 0x0000000114657824 */ /* 0x000fe200078e0265 */
[----:B------:R-:W-:Y:S01]  /*2c00*/  LOP3.LUT R18, R18, 0x20, RZ, 0xc0, !PT ;  /* 0x0000002012127812 */ /* 0x000fe200078ec0ff */
[----:B------:R-:W-:-:S02]  /*2c10*/  IMAD.IADD R95, R67, 0x1, R95 ;  /* 0x00000001435f7824 */ /* 0x000fc400078e025f */
[----:B------:R-:W-:Y:S02]  /*2c20*/  IMAD.IADD R96, R73, 0x1, R33 ;  /* 0x0000000149607824 */ /* 0x000fe400078e0221 */
[----:B------:R-:W-:Y:S02]  /*2c30*/  IMAD.IADD R84, R31, 0x1, R21 ;  /* 0x000000011f547824 */ /* 0x000fe400078e0215 */
[----:B------:R-:W-:Y:S02]  /*2c40*/  IMAD.IADD R82, R21, 0x1, R65 ;  /* 0x0000000115527824 */ /* 0x000fe400078e0241 */
[----:B------:R-:W-:Y:S01]  /*2c50*/  IMAD.IADD R81, R81, 0x1, R71 ;  /* 0x0000000151517824 */ /* 0x000fe200078e0247 */
[----:B------:R-:W-:Y:S06]  /*2c60*/  @!P6 BAR.SYNC.DEFER_BLOCKING 0x9, 0x100 ;  /* 0x024400000000eb1d */ /* 0x000fec0000010000 */
.L_x_2399:
[----:B------:R-:W2:Y:S01]  /*2c70*/  LDL R20, [R1+0xfc] ;  /* 0x0000fc0001147983 */ /* 0x000ea20000100800 */
[----:B0-----:R-:W0:Y:S01]  /*2c80*/  LDC.64 R90, c[0x0][0x2e8] ;  /* 0x0000ba00ff5a7b82 */ /* 0x001e220000000a00 */
[----:B------:R-:W-:Y:S01]  /*2c90*/  VIADD R39, R16, 0xffffffff ;  /* 0xffffffff10277836 */ /* 0x000fe20000000000 */
[----:B------:R-:W-:Y:S01]  /*2ca0*/  LOP3.LUT P4, RZ, R19, 0x2, RZ, 0xc0, !PT ;  /* 0x0000000213ff7812 */ /* 0x000fe2000788c0ff */
[----:B------:R-:W-:Y:S05]  /*2cb0*/  YIELD ;  /* 0x0000000000007946 */ /* 0x000fea0003800000 */
[----:B-1----:R-:W1:Y:S01]  /*2cc0*/  LDC R104, c[0x0][0x3f4] ;  /* 0x0000fd00ff687b82 */ /* 0x002e620000000800 */
        /* <DEDUP_REMOVED lines=8> */
[C---:B0-----:R-:W-:Y:S02]  /*2d50*/  LEA R36, P3, R16.reuse, R90, 0x1 ;  /* 0x0000005a10247211 */ /* 0x041fe400078608ff */
        /* <DEDUP_REMOVED lines=23> */
[----:B------:R-:W0:Y:S01]  /*2ed0*/  S2R R34, SR_TID.X ;  /* 0x0000000000227919 */ /* 0x000e220000002100 */
        /* <DEDUP_REMOVED lines=12> */
[----:B0-----:R-:W-:-:S02]  /*2fa0*/  VIADD R38, R34, 0xffffff80 ;  /* 0xffffff8022267836 */ /* 0x001fc40000000000 */
[----:B------:R-:W-:-:S05]  /*2fb0*/  VIADD R34, R34, 0xffffff80 ;  /* 0xffffff8022227836 */ /* 0x000fca0000000000 */
[----:B------:R-:W-:Y:S02]  /*2fc0*/  LEA.HI R34, R34, R38, RZ, 0x1 ;  /* 0x0000002622227211 */ /* 0x000fe400078f08ff */
[----:B------:R-:W-:Y:S02]  /*2fd0*/  CS2R R38, SRZ ;  /* 0x0000000000267805 */ /* 0x000fe4000001ff00 */
[----:B------:R-:W-:-:S04]  /*2fe0*/  SHF.R.S32.HI R34, RZ, 0x1, R34 ;  /* 0x00000001ff227819 */ /* 0x000fc80000011422 */
[----:B------:R-:W-:-:S13]  /*2ff0*/  ISETP.GE.AND P4, PT, R34, R87, PT ;  /* 0x000000572200720c */ /* 0x000fda0003f86270 */
[----:B------:R-:W-:Y:S05]  /*3000*/  @P4 BRA `(.L_x_2348) ;  /* 0x0000000000b84947 */ /* 0x000fea0003800000 */
[----:B------:R-:W2:Y:S04]  /*3010*/  LDL.64 R112, [R1+0xb0] ;  /* 0x0000b00001707983 */ /* 0x000ea80000100a00 */
        /* <DEDUP_REMOVED lines=45> */
.L_x_2348:
[----:B------:R-:W-:Y:S05]  /*32f0*/  BSYNC B1 ;  /* 0x0000000000017941 */ /* 0x000fea0003800000 */
.L_x_2347:
        /* <DEDUP_REMOVED lines=41> */
[----:B------:R-:W-:Y:S02]  /*3590*/  PRMT R118, R118, 0x5410, R20 ;  /* 0x0000541076767816 */ /* 0x000fe40000000014 */
[----:B--2---:R-:W-:-:S13]  /*35a0*/  ISETP.NE.AND P3, PT, R33, 0x3, PT ;  /* 0x000000032100780c */ /* 0x004fda0003f65270 */
[----:B------:R-:W-:Y:S05]  /*35b0*/  @!P3 BRA `(.L_x_2349) ;  /* 0x000000000004b947 */ /* 0x000fea0003800000 */
[----:B------:R-:W-:Y:S01]  /*35c0*/  BPT.TRAP 0x1 ;  /* 0x000000040000795c */ /* 0x000fe20000300000 */
.L_x_2349:
[----:B------:R-:W2:Y:S01]  /*35d0*/  LDL R32, [R1+0xa8] ;  /* 0x0000a80001207983 */ /* 0x000ea20000100800 */
[----:B------:R-:W-:Y:S01]  /*35e0*/  IMAD R20, R144, 0x8, R22 ;  /* 0x0000000890147824 */ /* 0x000fe200078e0216 */
[----:B------:R-:W-:Y:S01]  /*35f0*/  BSSY B1, `(.L_x_2350) ;  /* 0x0000004000017945 */ /* 0x000fe20003800000 */
[----:B--2---:R-:W-:-:S04]  /*3600*/  SHF.L.U32 R88, R32, 0x1f, RZ ;  /* 0x0000001f20587819 */ /* 0x004fc800000006ff */
[----:B------:R-:W0:Y:S02]  /*3610*/  SYNCS.PHASECHK.TRANS64.TRYWAIT P5, [R20+URZ+0x31c90], R88 ;  /* 0x031c9058140075a7 */ /* 0x000e2400080a017f */
[----:B0-----:R-:W-:Y:S05]  /*3620*/  @!P5 BRA `(.L_x_2351) ;  /* 0x0000023000acd947 */ /* 0x001fea0003800000 */
.L_x_2660:
[----:B------:R-:W-:Y:S05]  /*3630*/  BSYNC B1 ;  /* 0x0000000000017941 */ /* 0x000fea0003800000 */
.L_x_2350:
[----:B------:R-:W-:Y:S05]  /*3640*/  @P4 BRA `(.L_x_2352) ;  /* 0x0000003400bc4947 */ /* 0x000fea0003800000 */
[----:B------:R-:W-:Y:S01]  /*3650*/  ISETP.NE.AND P4, PT, R11, RZ, PT ;  /* 0x000000ff0b00720c */ /* 0x000fe20003f85270 */
[----:B------:R-:W-:-:S12]  /*3660*/  BSSY B1, `(.L_x_2353) ;  /* 0x0000032000017945 */ /* 0x000fd80003800000 */
[----:B------:R-:W-:Y:S05]  /*3670*/  @!P4 BRA `(.L_x_2354) ;  /* 0x0000000000c0c947 */ /* 0x000fea0003800000 */
[----:B------:R-:W2:Y:S01]  /*3680*/  LDL.64 R56, [R1+0xb0] ;  /* 0x0000b00001387983 */ /* 0x000ea20000100a00 */
[----:B------:R-:W-:Y:S03]  /*3690*/  BSSY B2, `(.L_x_2355) ;  /* 0x000002d000027945 */ /* 0x000fe60003800000 */
[----:B------:R1:W3:Y:S01]  /*36a0*/  LDS.128 R32, [R80+0x16800] ;  /* 0x0168000050207984 */ /* 0x0002e20000000c00 */
[----:B--2---:R-:W-:-:S13]  /*36b0*/  ISETP.GE.AND P4, PT, R56, R104, PT ;  /* 0x000000683800720c */ /* 0x004fda0003f86270 */
[----:B-1-3--:R-:W-:Y:S05]  /*36c0*/  @P4 BRA `(.L_x_2356) ;  /* 0x0000000000a44947 */ /* 0x00afea0003800000 */
[----:B------:R-:W-:Y:S01]  /*36d0*/  SHF.R.U64 R56, R62, 0x10, R63 ;  /* 0x000000103e387819 */ /* 0x000fe2000000123f */
[----:B------:R-:W-:Y:S01]  /*36e0*/  HADD2.F32 R58, -RZ, R33.H1_H1 ;  /* 0x30000021ff3a7230 */ /* 0x000fe20000004100 */
        /* <DEDUP_REMOVED lines=39> */
.L_x_2356:
[----:B------:R-:W-:Y:S05]  /*3960*/  BSYNC B2 ;  /* 0x0000000000027941 */ /* 0x000fea0003800000 */
.L_x_2355:
[----:B------:R1:W-:Y:S02]  /*3970*/  STG.E.128 desc[UR60][R36.64], R32 ;  /* 0x0000002024007986 */ /* 0x0003e4000c101d3c */
.L_x_2354:
[----:B------:R-:W-:Y:S05]  /*3980*/  BSYNC B1 ;  /* 0x0000000000017941 */ /* 0x000fea0003800000 */
.L_x_2353:
        /* <DEDUP_REMOVED lines=11> */
[----:B------:R-:W-:Y:S01]  /*3a40*/  HADD2.F32 R59, -RZ, R116.H1_H1 ;  /* 0x30000074ff3b7230 */ /* 0x000fe20000004100 */
        /* <DEDUP_REMOVED lines=28> */
[--C-:B------:R-:W-:Y:S02]  /*3c10*/  HADD2.F32 R58, -RZ, R34.reuse.H1_H1 ;  /* 0x30000022ff3a7230 */ /* 0x100fe40000004100 */
[----:B------:R-:W-:Y:S01]  /*3c20*/  FFMA.FTZ R32, R32, R55, R59 ;  /* 0x0000003720207223 */ /* 0x000fe2000001003b */
[----:B------:R-:W-:Y:S02]  /*3c30*/  HADD2.F32 R55, -RZ, R117.H0_H0 ;  /* 0x20000075ff377230 */ /* 0x000fe40000004100 */
        /* <DEDUP_REMOVED lines=8> */
.L_x_2360:
[----:B------:R-:W-:Y:S05]  /*3cc0*/  BSYNC B2 ;  /* 0x0000000000027941 */ /* 0x000fea0003800000 */
.L_x_2359:
[----:B------:R2:W-:Y:S02]  /*3cd0*/  STG.E.128 desc[UR60][R36.64+0x20], R32 ;  /* 0x0000202024007986 */ /* 0x0005e4000c101d3c */
.L_x_2358:
[----:B------:R-:W-:Y:S05]  /*3ce0*/  BSYNC B1 ;  /* 0x0000000000017941 */ /* 0x000fea0003800000 */
.L_x_2357:
        /* <DEDUP_REMOVED lines=50> */
[----:B------:R-:W-:-:S05]  /*4010*/  FFMA.FTZ R50, R50, R53, R57 ;  /* 0x0000003532327223 */ /* 0x000fca0000010039 */
[----:B------:R-:W-:-:S07]  /*4020*/  F2FP.F16.F32.PACK_AB R34, R50, R55 ;  /* 0x000000373222723e */ /* 0x000fce00000000ff */
.L_x_2364:
[----:B------:R-:W-:Y:S05]  /*4030*/  BSYNC B2 ;  /* 0x0000000000027941 */ /* 0x000fea0003800000 */
.L_x_2363:
[----:B------:R3:W-:Y:S02]  /*4040*/  STG.E.128 desc[UR60][R36.64+0x40], R32 ;  /* 0x0000402024007986 */ /* 0x0007e4000c101d3c */
.L_x_2362:
[----:B------:R-:W-:Y:S05]  /*4050*/  BSYNC B1 ;  /* 0x0000000000017941 */ /* 0x000fea0003800000 */
.L_x_2361:
        /* <DEDUP_REMOVED lines=10> */
[----:B------:R-:W-:Y:S01]  /*4100*/  SHF.R.U64 R46, R46, 0x10, R47 ;  /* 0x000000102e2e7819 */ /* 0x000fe2000000122f */
[----:B------:R-:W-:Y:S01]  /*4110*/  HADD2.F32 R112, -RZ, R112.H0_H0 ;  /* 0x20000070ff707230 */ /* 0x000fe20000004100 */
[----:B------:R-:W-:Y:S01]  /*4120*/  SHF.R.U32.HI R49, RZ, 0x10, R49 ;  /* 0x00000010ff317819 */ /* 0x000fe20000011631 */
[----:B------:R-:W-:Y:S02]  /*4130*/  HADD2.F32 R48, -RZ, R48.H0_H0 ;  /* 0x20000030ff307230 */ /* 0x000fe40000004100 */
[--C-:B------:R-:W-:Y:S02]  /*4140*/  HADD2.F32 R33, -RZ, R50.reuse.H1_H1 ;  /* 0x30000032ff217230 */ /* 0x100fe40000004100 */
[----:B------:R-:W-:Y:S02]  /*4150*/  HADD2.F32 R51, -RZ, R50.H0_H0 ;  /* 0x20000032ff337230 */ /* 0x000fe40000004100 */
[----:B------:R-:W-:-:S02]  /*4160*/  HADD2.F32 R46, -RZ, R46.H0_H0 ;  /* 0x2000002eff2e7230 */ /* 0x000fc40000004100 */
[-C--:B------:R-:W-:Y:S01]  /*4170*/  FMUL.FTZ R50, R33, R48.reuse ;  /* 0x0000003021327220 */ /* 0x080fe20000410000 */
[----:B------:R-:W-:Y:S02]  /*4180*/  HADD2.F32 R113, -RZ, R113.H0_H0 ;  /* 0x20000071ff717230 */ /* 0x000fe40000004100 */
[C---:B------:R-:W-:Y:S01]  /*4190*/  FMUL.FTZ R48, R51.reuse, R48 ;  /* 0x0000003033307220 */ /* 0x040fe20000410000 */
[-C--:B------:R-:W-:Y:S01]  /*41a0*/  FFMA.FTZ R50, R51, R46.reuse, -R50 ;  /* 0x0000002e33327223 */ /* 0x080fe20000010832 */
[----:B------:R-:W-:Y:S02]  /*41b0*/  SHF.R.U32.HI R51, RZ, 0x10, R47 ;  /* 0x00000010ff337819 */ /* 0x000fe4000001162f */
[----:B------:R-:W-:Y:S01]  /*41c0*/  FFMA.FTZ R33, R33, R46, R48 ;  /* 0x0000002e21217223 */ /* 0x000fe20000010030 */
[----:B------:R-:W-:Y:S02]  /*41d0*/  IMAD.MOV.U32 R48, RZ, RZ, R35 ;  /* 0x000000ffff307224 */ /* 0x000fe400078e0023 */
[----:B------:R-:W-:-:S02]  /*41e0*/  HADD2.F32 R47, -RZ, R49.H0_H0 ;  /* 0x20000031ff2f7230 */ /* 0x000fc40000004100 */
[----:B------:R-:W-:Y:S01]  /*41f0*/  IMAD.MOV.U32 R35, RZ, RZ, R32 ;  /* 0x000000ffff237224 */ /* 0x000fe200078e0020 */
[----:B------:R-:W-:Y:S01]  /*4200*/  F2FP.F16.F32.PACK_AB R33, R33, R50 ;  /* 0x000000322121723e */ /* 0x000fe200000000ff */
[--C-:B------:R-:W-:Y:S02]  /*4210*/  HADD2.F32 R46, -RZ, R48.reuse.H1_H1 ;  /* 0x30000030ff2e7230 */ /* 0x100fe40000004100 */
[----:B------:R-:W-:Y:S02]  /*4220*/  HADD2.F32 R32, -RZ, R48.H0_H0 ;  /* 0x20000030ff207230 */ /* 0x000fe40000004100 */
[----:B------:R-:W-:Y:S02]  /*4230*/  HADD2.F32 R49, -RZ, R51.H0_H0 ;  /* 0x20000033ff317230 */ /* 0x000fe40000004100 */
[-C--:B------:R-:W-:Y:S01]  /*4240*/  FMUL.FTZ R51, R46, R47.reuse ;  /* 0x0000002f2e337220 */ /* 0x080fe20000410000 */
[----:B------:R-:W-:Y:S01]  /*4250*/  FMUL.FTZ R53, R32, R47 ;  /* 0x0000002f20357220 */ /* 0x000fe20000410000 */
[----:B------:R-:W-:-:S02]  /*4260*/  HADD2.F32 R47, -RZ, R35.H1_H1 ;  /* 0x30000023ff2f7230 */ /* 0x000fc40000004100 */
[-C--:B------:R-:W-:Y:S01]  /*4270*/  FFMA.FTZ R32, R32, R49.reuse, -R51 ;  /* 0x0000003120207223 */ /* 0x080fe20000010833 */
[----:B------:R-:W-:Y:S02]  /*4280*/  HADD2.F32 R51, -RZ, R35.H0_H0 ;  /* 0x20000023ff337230 */ /* 0x000fe40000004100 */
[----:B------:R-:W-:Y:S01]  /*4290*/  FFMA.FTZ R49, R46, R49, R53 ;  /* 0x000000312e317223 */ /* 0x000fe20000010035 */
[----:B------:R-:W-:Y:S02]  /*42a0*/  HADD2.F32 R46, -RZ, R111.H1_H1 ;  /* 0x3000006fff2e7230 */ /* 0x000fe40000004100 */
[-C--:B------:R-:W-:Y:S01]  /*42b0*/  FMUL.FTZ R48, R47, R112.reuse ;  /* 0x000000702f307220 */ /* 0x080fe20000410000 */
[--C-:B------:R-:W-:Y:S02]  /*42c0*/  HADD2.F32 R35, -RZ, R34.reuse.H1_H1 ;  /* 0x30000022ff237230 */ /* 0x100fe40000004100 */
[----:B------:R-:W-:Y:S01]  /*42d0*/  FMUL.FTZ R112, R51, R112 ;  /* 0x0000007033707220 */ /* 0x000fe20000410000 */
[----:B------:R-:W-:-:S02]  /*42e0*/  HADD2.F32 R34, -RZ, R34.H0_H0 ;  /* 0x20000022ff227230 */ /* 0x000fc40000004100 */
[-C--:B------:R-:W-:Y:S01]  /*42f0*/  FFMA.FTZ R48, R51, R46.reuse, -R48 ;  /* 0x0000002e33307223 */ /* 0x080fe20000010830 */
[----:B------:R-:W-:Y:S02]  /*4300*/  HADD2.F32 R111, -RZ, R111.H0_H0 ;  /* 0x2000006fff6f7230 */ /* 0x000fe40000004100 */
[-C--:B------:R-:W-:Y:S01]  /*4310*/  FMUL.FTZ R51, R35, R113.reuse ;  /* 0x0000007123337220 */ /* 0x080fe20000410000 */
[----:B------:R-:W-:Y:S01]  /*4320*/  FFMA.FTZ R47, R47, R46, R112 ;  /* 0x0000002e2f2f7223 */ /* 0x000fe20000010070 */
[C---:B------:R-:W-:Y:S02]  /*4330*/  FMUL.FTZ R52, R34.reuse, R113 ;  /* 0x0000007122347220 */ /* 0x040fe40000410000 */
[-C--:B------:R-:W-:Y:S02]  /*4340*/  FFMA.FTZ R51, R34, R111.reuse, -R51 ;  /* 0x0000006f22337223 */ /* 0x080fe40000010833 */
[----:B------:R-:W-:Y:S01]  /*4350*/  FFMA.FTZ R52, R35, R111, R52 ;  /* 0x0000006f23347223 */ /* 0x000fe20000010034 */
[----:B------:R-:W-:-:S02]  /*4360*/  F2FP.F16.F32.PACK_AB R35, R49, R32 ;  /* 0x000000203123723e */ /* 0x000fc400000000ff */
[----:B------:R-:W-:Y:S02]  /*4370*/  F2FP.F16.F32.PACK_AB R32, R47, R48 ;  /* 0x000000302f20723e */ /* 0x000fe400000000ff */
[----:B------:R-:W-:-:S07]  /*4380*/  F2FP.F16.F32.PACK_AB R34, R52, R51 ;  /* 0x000000333422723e */ /* 0x000fce00000000ff */
.L_x_2368:
[----:B------:R-:W-:Y:S05]  /*4390*/  BSYNC B2 ;  /* 0x0000000000027941 */ /* 0x000fea0003800000 */
.L_x_2367:
[----:B------:R4:W-:Y:S02]  /*43a0*/  STG.E.128 desc[UR60][R36.64+0x60], R32 ;  /* 0x0000602024007986 */ /* 0x0009e4000c101d3c */
.L_x_2366:
[----:B------:R-:W-:Y:S05]  /*43b0*/  BSYNC B1 ;  /* 0x0000000000017941 */ /* 0x000fea0003800000 */
.L_x_2365:
        /* <DEDUP_REMOVED lines=26> */
[-C--:B------:R-:W-:Y:S01]  /*4560*/  FFMA.FTZ R35, R35, R45.reuse, -R46 ;  /* 0x0000002d23237223 */ /* 0x080fe2000001082e */
[----:B------:R-:W-:Y:S01]  /*4570*/  FFMA.FTZ R44, R44, R45, R47 ;  /* 0x0000002d2c2c7223 */ /* 0x000fe2000001002f */
[----:B------:R-:W-:-:S02]  /*4580*/  HADD2.F32 R43, -RZ, R32.H1_H1 ;  /* 0x30000020ff2b7230 */ /* 0x000fc40000004100 */
[--C-:B------:R-:W-:Y:S01]  /*4590*/  HADD2.F32 R47, -RZ, R107.reuse.H0_H0 ;  /* 0x2000006bff2f7230 */ /* 0x100fe20000004100 */
[----:B------:R-:W-:Y:S01]  /*45a0*/  F2FP.F16.F32.PACK_AB R33, R42, R33 ;  /* 0x000000212a21723e */ /* 0x000fe200000000ff */
[----:B------:R-:W-:Y:S01]  /*45b0*/  HADD2.F32 R32, -RZ, R32.H0_H0 ;  /* 0x20000020ff207230 */ /* 0x000fe20000004100 */
[----:B------:R-:W-:Y:S01]  /*45c0*/  F2FP.F16.F32.PACK_AB R35, R44, R35 ;  /* 0x000000232c23723e */ /* 0x000fe200000000ff */
[--C-:B------:R-:W-:Y:S02]  /*45d0*/  HADD2.F32 R45, -RZ, R34.reuse.H1_H1 ;  /* 0x30000022ff2d7230 */ /* 0x100fe40000004100 */
[-C--:B------:R-:W-:Y:S01]  /*45e0*/  FMUL.FTZ R49, R43, R47.reuse ;  /* 0x0000002f2b317220 */ /* 0x080fe20000410000 */
[----:B------:R-:W-:Y:S02]  /*45f0*/  HADD2.F32 R107, -RZ, R107.H1_H1 ;  /* 0x3000006bff6b7230 */ /* 0x000fe40000004100 */
[----:B------:R-:W-:Y:S01]  /*4600*/  FMUL.FTZ R48, R32, R47 ;  /* 0x0000002f20307220 */ /* 0x000fe20000410000 */
[----:B------:R-:W-:-:S02]  /*4610*/  HADD2.F32 R34, -RZ, R34.H0_H0 ;  /* 0x20000022ff227230 */ /* 0x000fc40000004100 */
[--C-:B------:R-:W-:Y:S02]  /*4620*/  HADD2.F32 R46, -RZ, R108.reuse.H1_H1 ;  /* 0x3000006cff2e7230 */ /* 0x100fe40000004100 */
[-C--:B------:R-:W-:Y:S01]  /*4630*/  FMUL.FTZ R47, R45, R107.reuse ;  /* 0x0000006b2d2f7220 */ /* 0x080fe20000410000 */
[----:B------:R-:W-:Y:S02]  /*4640*/  HADD2.F32 R108, -RZ, R108.H0_H0 ;  /* 0x2000006cff6c7230 */ /* 0x000fe40000004100 */
[----:B------:R-:W-:Y:S01]  /*4650*/  FMUL.FTZ R50, R34, R107 ;  /* 0x0000006b22327220 */ /* 0x000fe20000410000 */
[-C--:B------:R-:W-:Y:S01]  /*4660*/  FFMA.FTZ R49, R32, R46.reuse, -R49 ;  /* 0x0000002e20317223 */ /* 0x080fe20000010831 */
[----:B------:R-:W-:Y:S01]  /*4670*/  FFMA.FTZ R48, R43, R46, R48 ;  /* 0x0000002e2b307223 */ /* 0x000fe20000010030 */
[-C--:B------:R-:W-:Y:S01]  /*4680*/  FFMA.FTZ R47, R34, R108.reuse, -R47 ;  /* 0x0000006c222f7223 */ /* 0x080fe2000001082f */
[----:B------:R-:W-:-:S03]  /*4690*/  FFMA.FTZ R50, R45, R108, R50 ;  /* 0x0000006c2d327223 */ /* 0x000fc60000010032 */
[----:B------:R-:W-:Y:S02]  /*46a0*/  F2FP.F16.F32.PACK_AB R32, R48, R49 ;  /* 0x000000313020723e */ /* 0x000fe400000000ff */
[----:B------:R-:W-:-:S07]  /*46b0*/  F2FP.F16.F32.PACK_AB R34, R50, R47 ;  /* 0x0000002f3222723e */ /* 0x000fce00000000ff */
.L_x_2372:
[----:B------:R-:W-:Y:S05]  /*46c0*/  BSYNC B2 ;  /* 0x0000000000027941 */ /* 0x000fea0003800000 */
.L_x_2371:
[----:B------:R1:W-:Y:S02]  /*46d0*/  STG.E.128 desc[UR60][R36.64+0x80], R32 ;  /* 0x0000802024007986 */ /* 0x0003e4000c101d3c */
.L_x_2370:
[----:B------:R-:W-:Y:S05]  /*46e0*/  BSYNC B1 ;  /* 0x0000000000017941 */ /* 0x000fea0003800000 */
.L_x_2369:
        /* <DEDUP_REMOVED lines=36> */
[--C-:B------:R-:W-:Y:S02]  /*4930*/  HADD2.F32 R35, -RZ, R92.reuse.H0_H0 ;  /* 0x2000005cff237230 */ /* 0x100fe40000004100 */
[----:B------:R-:W-:Y:S01]  /*4940*/  FMUL.FTZ R40, R32, R40 ;  /* 0x0000002820287220 */ /* 0x000fe20000410000 */
        /* <DEDUP_REMOVED lines=10> */
.L_x_2374:
[----:B------:R-:W-:Y:S05]  /*49f0*/  BSYNC B1 ;  /* 0x0000000000017941 */ /* 0x000fea0003800000 */
.L_x_2373:
[----:B------:R1:W-:Y:S01]  /*4a00*/  STG.E.128 desc[UR60][R36.64+0xa0], R32 ;  /* 0x0000a02024007986 */ /* 0x0003e2000c101d3c */
[----:B------:R-:W-:Y:S05]  /*4a10*/  BRA `(.L_x_2352) ;  /* 0x0000002000c87947 */ /* 0x000fea0003800000 */
.L_x_2346:
        /* <DEDUP_REMOVED lines=15> */
[----:B------:R-:W-:-:S04]  /*4b10*/  LEA.HI R32, R32, R33, RZ, 0x1 ;  /* 0x0000002120207211 */ /* 0x000fc800078f08ff */
[----:B------:R-:W-:-:S04]  /*4b20*/  SHF.R.S32.HI R32, RZ, 0x1, R32 ;  /* 0x00000001ff207819 */ /* 0x000fc80000011420 */
[----:B------:R-:W-:Y:S02]  /*4b30*/  ISETP.GE.AND P4, PT, R32, R87, PT ;  /* 0x000000572000720c */ /* 0x000fe40003f86270 */
[----:B------:R-:W-:-:S11]  /*4b40*/  CS2R R32, SRZ ;  /* 0x0000000000207805 */ /* 0x000fd6000001ff00 */
[----:B------:R-:W-:Y:S05]  /*4b50*/  @P4 BRA `(.L_x_2376) ;  /* 0x0000000000804947 */ /* 0x000fea0003800000 */
[----:B------:R-:W2:Y:S01]  /*4b60*/  LDL.64 R62, [R1+0x40] ;  /* 0x00004000013e7983 */ /* 0x000ea20000100a00 */
        /* <DEDUP_REMOVED lines=21> */
[----:B--2---:R-:W-:-:S13]  /*4cc0*/  ISETP.GE.AND P3, PT, R62, R104, PT ;  /* 0x000000683e00720c */ /* 0x004fda0003f66270 */
[----:B------:R-:W5:Y:S04]  /*4cd0*/  @!P3 LDG.E.128 R40, desc[UR60][R44.64] ;  /* 0x0000003c2c28b981 */ /* 0x000f68000c1e1d00 */
[----:B------:R-:W5:Y:S01]  /*4ce0*/  @!P3 LDG.E.128 R52, desc[UR60][R56.64] ;  /* 0x0000003c3834b981 */ /* 0x000f62000c1e1d00 */
[----:B------:R-:W-:-:S13]  /*4cf0*/  ISETP.GE.AND P3, PT, R0, R104, PT ;  /* 0x000000680000720c */ /* 0x000fda0003f66270 */
[----:B------:R-:W5:Y:S04]  /*4d00*/  @!P3 LDG.E.128 R36, desc[UR60][R44.64+0x20] ;  /* 0x0000203c2c24b981 */ /* 0x000f68000c1e1d00 */
[----:B------:R-:W5:Y:S01]  /*4d10*/  @!P3 LDG.E.128 R48, desc[UR60][R56.64+0x20] ;  /* 0x0000203c3830b981 */ /* 0x000f62000c1e1d00 */
[----:B------:R-:W-:-:S13]  /*4d20*/  ISETP.GE.AND P3, PT, R4, R104, PT ;  /* 0x000000680400720c */ /* 0x000fda0003f66270 */
[----:B------:R0:W5:Y:S02]  /*4d30*/  @!P3 LDG.E.128 R32, desc[UR60][R44.64+0x40] ;  /* 0x0000403c2c20b981 */ /* 0x000164000c1e1d00 */
[----:B0-----:R-:W-:-:S06]  /*4d40*/  CS2R R44, SRZ ;  /* 0x00000000002c7805 */ /* 0x001fcc000001ff00 */
[----:B------:R0:W5:Y:S02]  /*4d50*/  @!P3 LDG.E.128 R44, desc[UR60][R56.64+0x40] ;  /* 0x0000403c382cb981 */ /* 0x000164000c1e1d00 */
.L_x_2376:
[----:B------:R-:W-:Y:S05]  /*4d60*/  BSYNC B1 ;  /* 0x0000000000017941 */ /* 0x000fea0003800000 */
.L_x_2375:
        /* <DEDUP_REMOVED lines=47> */
.L_x_2377:
[----:B------:R-:W2:Y:S01]  /*5060*/  LDL R56, [R1+0xa8] ;  /* 0x0000a80001387983 */ /* 0x000ea20000100800 */
[----:B------:R-:W-:Y:S01]  /*5070*/  IMAD R20, R144, 0x8, R22 ;  /* 0x0000000890147824 */ /* 0x000fe200078e0216 */
[----:B------:R-:W-:Y:S01]  /*5080*/  BSSY B1, `(.L_x_2378) ;  /* 0x0000004000017945 */ /* 0x000fe20003800000 */
[----:B--2---:R-:W-:-:S04]  /*5090*/  SHF.L.U32 R88, R56, 0x1f, RZ ;  /* 0x0000001f38587819 */ /* 0x004fc800000006ff */
[----:B------:R-:W0:Y:S02]  /*50a0*/  SYNCS.PHASECHK.TRANS64.TRYWAIT P5, [R20+URZ+0x31c90], R88 ;  /* 0x031c9058140075a7 */ /* 0x000e2400080a017f */
[----:B0-----:R-:W-:Y:S05]  /*50b0*/  @!P5 BRA `(.L_x_2379) ;  /* 0x00000218001cd947 */ /* 0x001fea0003800000 */
.L_x_2661:
[----:B------:R-:W-:Y:S05]  /*50c0*/  BSYNC B1 ;  /* 0x0000000000017941 */ /* 0x000fea0003800000 */
.L_x_2378:
[----:B------:R-:W-:Y:S05]  /*50d0*/  @P4 BRA `(.L_x_2352) ;  /* 0x0000001c00184947 */ /* 0x000fea0003800000 */
[----:B------:R-:W1:Y:S01]  /*50e0*/  S2R R56, SR_TID.X ;  /* 0x0000000000387919 */ /* 0x000e620000002100 */
[----:B------:R-:W2:Y:S01]  /*50f0*/  LDC R107, c[0x0][0x2f4] ;  /* 0x0000bd00ff6b7b82 */ /* 0x000ea20000000800 */
[----:B------:R-:W-:Y:S01]  /*5100*/  ISETP.NE.AND P4, PT, R11, RZ, PT ;  /* 0x000000ff0b00720c */ /* 0x000fe20003f85270 */
[----:B------:R-:W-:Y:S01]  /*5110*/  ULDC.64 UR4, c[0x0][0x300] ;  /* 0x0000c00000047ab9 */ /* 0x000fe20000000a00 */
[----:B------:R-:W-:Y:S01]  /*5120*/  IMAD.MOV.U32 R93, RZ, RZ, R92 ;  /* 0x000000ffff5d7224 */ /* 0x000fe200078e005c */
[----:B------:R-:W-:Y:S01]  /*5130*/  BSSY B1, `(.L_x_2380) ;  /* 0x0000092000017945 */ /* 0x000fe20003800000 */
[----:B------:R-:W-:Y:S02]  /*5140*/  IMAD.MOV.U32 R92, RZ, RZ, R60 ;  /* 0x000000ffff5c7224 */ /* 0x000fe400078e003c */
[----:B--2---:R-:W-:Y:S02]  /*5150*/  IMAD.IADD R111, R107, 0x1, -R106 ;  /* 0x000000016b6f7824 */ /* 0x004fe400078e0a6a */
[----:B-1----:R-:W-:-:S02]  /*5160*/  VIADD R58, R56, 0xffffff80 ;  /* 0xffffff80383a7836 */ /* 0x002fc40000000000 */
[C---:B------:R-:W-:Y:S02]  /*5170*/  VIADD R57, R56.reuse, 0xffffff80 ;  /* 0xffffff8038397836 */ /* 0x040fe40000000000 */
[C---:B------:R-:W-:Y:S02]  /*5180*/  VIADD R59, R56.reuse, 0xffffff80 ;  /* 0xffffff80383b7836 */ /* 0x040fe40000000000 */
[----:B------:R-:W-:Y:S01]  /*5190*/  VIADD R56, R56, 0xffffff80 ;  /* 0xffffff8038387836 */ /* 0x000fe20000000000 */
[----:B------:R-:W-:-:S04]  /*51a0*/  LEA.HI R57, R57, R58, RZ, 0x1 ;  /* 0x0000003a39397211 */ /* 0x000fc800078f08ff */
[----:B------:R-:W-:Y:S02]  /*51b0*/  LEA.HI R56, R56, R59, RZ, 0x1 ;  /* 0x0000003b38387211 */ /* 0x000fe400078f08ff */
[----:B------:R-:W-:Y:S02]  /*51c0*/  SHF.R.S32.HI R57, RZ, 0x1, R57 ;  /* 0x00000001ff397819 */ /* 0x000fe40000011439 */
[----:B------:R-:W-:-:S03]  /*51d0*/  SHF.R.S32.HI R56, RZ, 0x1, R56 ;  /* 0x00000001ff387819 */ /* 0x000fc60000011438 */
[----:B------:R-:W-:Y:S01]  /*51e0*/  IMAD.WIDE.U32 R92, R57, UR4, R92 ;  /* 0x00000004395c7c25 */ /* 0x000fe2000f8e005c */
[----:B------:R-:W-:-:S05]  /*51f0*/  SHF.R.S32.HI R56, RZ, 0x1f, R56 ;  /* 0x0000001fff387819 */ /* 0x000fca0000011438 */
[----:B------:R-:W-:-:S04]  /*5200*/  IMAD R56, R56, UR4, RZ ;  /* 0x0000000438387c24 */ /* 0x000fc8000f8e02ff */
[----:B------:R-:W-:-:S04]  /*5210*/  IMAD R56, R57, UR5, R56 ;  /* 0x0000000539387c24 */ /* 0x000fc8000f8e0238 */
[----:B------:R-:W-:Y:S01]  /*5220*/  IMAD.IADD R108, R56, 0x1, R93 ;  /* 0x00000001386c7824 */ /* 0x000fe200078e025d */
[----:B------:R-:W-:Y:S06]  /*5230*/  @!P4 BRA `(.L_x_2381) ;  /* 0x000000080004c947 */ /* 0x000fec0003800000 */
[----:B------:R-:W2:Y:S04]  /*5240*/  LDL R62, [R1+0xb8] ;  /* 0x0000b800013e7983 */ /* 0x000ea80000100800 */
[----:B------:R-:W3:Y:S04]  /*5250*/  LDL R58, [R1+0xbc] ;  /* 0x0000bc00013a7983 */ /* 0x000ee80000100800 */
[----:B------:R-:W4:Y:S04]  /*5260*/  LDL R59, [R1+0xc0] ;  /* 0x0000c000013b7983 */ /* 0x000f280000100800 */
[----:B------:R-:W5:Y:S01]  /*5270*/  LDL.64 R114, [R1+0x40] ;  /* 0x0000400001727983 */ /* 0x000f620000100a00 */
        /* <DEDUP_REMOVED lines=8> */
[----:B------:R-:W-:Y:S01]  /*5300*/  SHF.R.S32.HI R57, RZ, 0x2, R57 ;  /* 0x00000002ff397819 */ /* 0x000fe20000011439 */
        /* <DEDUP_REMOVED lines=11> */
[----:B-----5:R-:W-:-:S13]  /*53c0*/  ISETP.GE.AND P4, PT, R114, R104, PT ;  /* 0x000000687200720c */ /* 0x020fda0003f86270 */
        /* <DEDUP_REMOVED lines=91> */
.L_x_2383:
[----:B------:R-:W-:Y:S05]  /*5980*/  BSYNC B2 ;  /* 0x0000000000027941 */ /* 0x000fea0003800000 */
.L_x_2382:
        /* <DEDUP_REMOVED lines=12> */
.L_x_2381:
[----:B------:R-:W-:Y:S05]  /*5a50*/  BSYNC B1 ;  /* 0x0000000000017941 */ /* 0x000fea0003800000 */
.L_x_2380:
        /* <DEDUP_REMOVED lines=118> */
.L_x_2387:
[----:B------:R-:W-:Y:S05]  /*61c0*/  BSYNC B2 ;  /* 0x0000000000027941 */ /* 0x000fea0003800000 */
.L_x_2386:
        /* <DEDUP_REMOVED lines=12> */
.L_x_2385:
[----:B------:R-:W-:Y:S05]  /*6290*/  BSYNC B1 ;  /* 0x0000000000017941 */ /* 0x000fea0003800000 */
.L_x_2384:
[----:B------:R-:W-:-:S13]  /*62a0*/  ISETP.NE.AND P4, PT, R13, RZ, PT ;  /* 0x000000ff0d00720c */ /* 0x000fda0003f85270 */
[----:B------:R-:W-:Y:S05]  /*62b0*/  @!P4 BRA `(.L_x_2352) ;  /* 0x0000000800a0c947 */ /* 0x000fea0003800000 */
[----:B---3--:R-:W3:Y:S04]  /*62c0*/  LDL R36, [R1] ;  /* 0x0000000001247983 */ /* 0x008ee80000100800 */
        /* <DEDUP_REMOVED lines=118> */
.L_x_2389:
[----:B------:R-:W-:Y:S05]  /*6a30*/  BSYNC B1 ;  /* 0x0000000000017941 */ /* 0x000fea0003800000 */
.L_x_2388:
        /* <DEDUP_REMOVED lines=10> */
.L_x_2345:
[----:B------:R-:W2:Y:S02]  /*6ae0*/  LDL R32, [R1+0xac] ;  /* 0x0000ac0001207983 */ /* 0x000ea40000100800 */
[----:B--2---:R-:W-:-:S13]  /*6af0*/  ISETP.NE.AND P3, PT, R32, 0x3, PT ;  /* 0x000000032000780c */ /* 0x004fda0003f65270 */
[----:B------:R-:W-:Y:S05]  /*6b00*/  @!P3 BRA `(.L_x_2390) ;  /* 0x000000000004b947 */ /* 0x000fea0003800000 */
[----:B------:R-:W-:Y:S01]  /*6b10*/  BPT.TRAP 0x1 ;  /* 0x000000040000795c */ /* 0x000fe20000300000 */
.L_x_2390:
[----:B------:R-:W2:Y:S01]  /*6b20*/  LDL R32, [R1+0xa8] ;  /* 0x0000a80001207983 */ /* 0x000ea20000100800 */
[----:B------:R-:W-:Y:S01]  /*6b30*/  IMAD R20, R144, 0x8, R22 ;  /* 0x0000000890147824 */ /* 0x000fe200078e0216 */
[----:B------:R-:W-:Y:S01]  /*6b40*/  BSSY B1, `(.L_x_2391) ;  /* 0x0000006000017945 */ /* 0x000fe20003800000 */
[----:B------:R-:W-:-:S05]  /*6b50*/  IMAD R87, R16, -0x90, R2 ;  /* 0xffffff7010577824 */ /* 0x000fca00078e0202 */
[----:B------:R-:W-:Y:S02]  /*6b60*/  VIMNMX R87, R87, 0x90, PT ;  /* 0x0000009057577848 */ /* 0x000fe40003fe0100 */
[----:B--2---:R-:W-:-:S04]  /*6b70*/  SHF.L.U32 R88, R32, 0x1f, RZ ;  /* 0x0000001f20587819 */ /* 0x004fc800000006ff */
[----:B------:R-:W0:Y:S02]  /*6b80*/  SYNCS.PHASECHK.TRANS64.TRYWAIT P4, [R20+URZ+0x31c90], R88 ;  /* 0x031c9058140075a7 */ /* 0x000e24000808017f */
[----:B0-----:R-:W-:Y:S05]  /*6b90*/  @!P4 BRA `(.L_x_2392) ;  /* 0x000001fc0078c947 */ /* 0x001fea0003800000 */
.L_x_2662:
[----:B------:R-:W-:Y:S05]  /*6ba0*/  BSYNC B1 ;  /* 0x0000000000017941 */ /* 0x000fea0003800000 */
.L_x_2391:
[----:B------:R-:W1:Y:S02]  /*6bb0*/  S2R R32, SR_TID.X ;  /* 0x0000000000207919 */ /* 0x000e640000002100 */
[C---:B-1----:R-:W-:Y:S02]  /*6bc0*/  VIADD R33, R32.reuse, 0xffffff80 ;  /* 0xffffff8020217836 */ /* 0x042fe40000000000 */
[----:B------:R-:W-:-:S05]  /*6bd0*/  VIADD R32, R32, 0xffffff80 ;  /* 0xffffff8020207836 */ /* 0x000fca0000000000 */
[----:B------:R-:W-:-:S04]  /*6be0*/  LEA.HI R32, R32, R33, RZ, 0x1 ;  /* 0x0000002120207211 */ /* 0x000fc800078f08ff */
[----:B------:R-:W-:-:S04]  /*6bf0*/  SHF.R.S32.HI R32, RZ, 0x1, R32 ;  /* 0x00000001ff207819 */ /* 0x000fc80000011420 */
        /* <DEDUP_REMOVED lines=20> */
.L_x_2352:
[----:B------:R-:W-:Y:S05]  /*6d40*/  BSYNC B0 ;  /* 0x0000000000007941 */ /* 0x000fea0003800000 */
.L_x_2344:
        /* <DEDUP_REMOVED lines=17> */
.L_x_2394:
[----:B------:R-:W-:Y:S05]  /*6e60*/  BSYNC B0 ;  /* 0x0000000000007941 */ /* 0x000fea0003800000 */
.L_x_2393:
[----:B------:R-:W2:Y:S01]  /*6e70*/  SYNCS.PHASECHK.TRANS64.TRYWAIT P3, [R20+URZ+0x31cb0], R88 ;  /* 0x031cb058140075a7 */ /* 0x000ea2000806017f */
[----:B------:R-:W-:Y:S04]  /*6e80*/  BSSY B0, `(.L_x_2395) ;  /* 0x0000002000007945 */ /* 0x000fe80003800000 */
[----:B--2---:R-:W-:Y:S05]  /*6e90*/  @!P3 BRA `(.L_x_2396) ;  /* 0x000001f800ccb947 */ /* 0x004fea0003800000 */
.L_x_2663:
[----:B------:R-:W-:Y:S05]  /*6ea0*/  BSYNC B0 ;  /* 0x0000000000007941 */ /* 0x000fea0003800000 */
.L_x_2395:
[----:B-1----:R-:W1:Y:S01]  /*6eb0*/  S2R R32, SR_TID.X ;  /* 0x0000000000207919 */ /* 0x002e620000002100 */
[----:B------:R-:W-:Y:S01]  /*6ec0*/  BSSY B0, `(.L_x_2397) ;  /* 0x0000026000007945 */ /* 0x000fe20003800000 */
[C---:B-1----:R-:W-:Y:S02]  /*6ed0*/  VIADD R33, R32.reuse, 0xffffff80 ;  /* 0xffffff8020217836 */ /* 0x042fe40000000000 */
[----:B------:R-:W-:-:S05]  /*6ee0*/  VIADD R32, R32, 0xffffff80 ;  /* 0xffffff8020207836 */ /* 0x000fca0000000000 */
[----:B------:R-:W-:-:S04]  /*6ef0*/  LEA.HI R32, R32, R33, RZ, 0x1 ;  /* 0x0000002120207211 */ /* 0x000fc800078f08ff */
[----:B------:R-:W-:-:S04]  /*6f00*/  SHF.R.S32.HI R32, RZ, 0x1, R32 ;  /* 0x00000001ff207819 */ /* 0x000fc80000011420 */
[----:B------:R-:W-:-:S13]  /*6f10*/  ISETP.GE.AND P3, PT, R32, R87, PT ;  /* 0x000000572000720c */ /* 0x000fda0003f66270 */
[----:B------:R-:W-:Y:S05]  /*6f20*/  @P3 BRA `(.L_x_2398) ;  /* 0x00000000007c3947 */ /* 0x000fea0003800000 */
[----:B------:R-:W3:Y:S01]  /*6f30*/  LDL.64 R38, [R1+0x40] ;  /* 0x0000400001267983 */ /* 0x000ee20000100a00 */
[----:B------:R-:W-:Y:S01]  /*6f40*/  IMAD.WIDE R34, R16, 0x90, R74 ;  /* 0x0000009010227825 */ /* 0x000fe200078e024a */
[----:B------:R-:W-:-:S03]  /*6f50*/  ULDC.64 UR4, c[0x0][0x328] ;  /* 0x0000ca0000047ab9 */ /* 0x000fc60000000a00 */
[----:B------:R-:W-:Y:S02]  /*6f60*/  IMAD R35, R35, UR4, RZ ;  /* 0x0000000423237c24 */ /* 0x000fe4000f8e02ff */
[----:B------:R-:W-:Y:S02]  /*6f70*/  IMAD.MOV.U32 R32, RZ, RZ, R26 ;  /* 0x000000ffff207224 */ /* 0x000fe400078e001a */
        /* <DEDUP_REMOVED lines=8> */
[----:B---3--:R-:W-:-:S13]  /*7000*/  ISETP.GE.AND P3, PT, R38, UR4, PT ;  /* 0x0000000426007c0c */ /* 0x008fda000bf66270 */
        /* <DEDUP_REMOVED lines=17> */
.L_x_2398:
[----:B------:R-:W-:Y:S05]  /*7120*/  BSYNC B0 ;  /* 0x0000000000007941 */ /* 0x000fea0003800000 */
.L_x_2397:
[----:B------:R-:W3:Y:S01]  /*7130*/  LDL.LU R21, [R1+0xa8] ;  /* 0x0000a80001157983 */ /* 0x000ee20000300800 */
[----:B0-2---:R-:W-:Y:S02]  /*7140*/  @!P4 VIADD R20, R20, 0x31cc0 ;  /* 0x00031cc01414c836 */ /* 0x005fe40000000000 */
[----:B------:R-:W-:Y:S01]  /*7150*/  VIADD R144, R144, 0x1 ;  /* 0x0000000190907836 */ /* 0x000fe20000000000 */
[----:B------:R-:W-:Y:S01]  /*7160*/  @!PT LDS RZ, [RZ] ;  /* 0x00000000fffff984 */ /* 0x000fe20000000800 */
[----:B------:R-:W-:Y:S01]  /*7170*/  @!PT LDS RZ, [RZ] ;  /* 0x00000000fffff984 */ /* 0x000fe20000000800 */
[----:B------:R-:W-:Y:S01]  /*7180*/  @!PT LDS RZ, [RZ] ;  /* 0x00000000fffff984 */ /* 0x000fe20000000800 */
[----:B------:R-:W-:Y:S01]  /*7190*/  @!PT LDS RZ, [RZ] ;  /* 0x00000000fffff984 */ /* 0x000fe20000000800 */
[----:B------:R0:W-:Y:S06]  /*71a0*/  MEMBAR.ALL.CTA ;  /* 0x0000000000007992 */ /* 0x0001ec0000008000 */
[----:B0-----:R-:W0:Y:S01]  /*71b0*/  FENCE.VIEW.ASYNC.S ;  /* 0x00000000000073c6 */ /* 0x001e220000000000 */
[----:B------:R-:W-:Y:S01]  /*71c0*/  @!P4 PRMT R20, RZ, 0x654, R20 ;  /* 0x00000654ff14c816 */ /* 0x000fe20000000014 */
[----:B0-----:R0:W-:Y:S01]  /*71d0*/  BAR.SYNC.DEFER_BLOCKING R109, 0x80 ;  /* 0x0002006d0000751d */ /* 0x0011e20000010000 */
[----:B------:R-:W-:-:S04]  /*71e0*/  ISETP.NE.AND P3, PT, R144, 0x2, PT ;  /* 0x000000029000780c */ /* 0x000fc80003f65270 */
[----:B------:R-:W-:Y:S01]  /*71f0*/  SEL R144, R144, RZ, P3 ;  /* 0x000000ff90907207 */ /* 0x000fe20001800000 */
[----:B------:R2:W-:Y:S02]  /*7200*/  @!P4 SYNCS.ARRIVE.TRANS64.RED.A1T0 RZ, [R20+URZ], RZ ;  /* 0x000000ff14ffc9a7 */ /* 0x0005e4000810043f */
[----:B--2---:R-:W-:-:S04]  /*7210*/  SEL R20, RZ, 0x1, P3 ;  /* 0x00000001ff147807 */ /* 0x004fc80001800000 */
[----:B---3--:R-:W-:-:S05]  /*7220*/  LOP3.LUT R21, R21, R20, RZ, 0x3c, !PT ;  /* 0x0000001415157212 */ /* 0x008fca00078e3cff */
[----:B------:R0:W-:Y:S01]  /*7230*/  STL [R1+0xa8], R21 ;  /* 0x0000a81501007387 */ /* 0x0001e20000100800 */
[----:B------:R-:W-:Y:S05]  /*7240*/  @P2 BRA `(.L_x_2399) ;  /* 0xffffffb800882947 */ /* 0x000fea000383ffff */
[----:B0-----:R-:W0:Y:S01]  /*7250*/  S2R R21, SR_TID.X ;  /* 0x0000000000157919 */ /* 0x001e220000002100 */
[----:B------:R-:W-:Y:S02]  /*7260*/  PLOP3.LUT P0, PT, PT, PT, PT, 0x8, 0x0 ;  /* 0x000000000000781c */ /* 0x000fe40003f0e170 */
[----:B0-----:R-:W-:-:S04]  /*7270*/  SHF.R.U32.HI R21, RZ, 0x7, R21 ;  /* 0x00000007ff157819 */ /* 0x001fc80000011615 */
[----:B------:R-:W-:-:S13]  /*7280*/  ISETP.NE.AND P5, PT, R21, 0x1, PT ;  /* 0x000000011500780c */ /* 0x000fda0003fa5270 */
[----:B------:R-:W-:Y:S06]  /*7290*/  @!P5 BAR.ARV 0x9, 0x100 ;  /* 0x024400000000db1d */ /* 0x000fec0000002000 */
.L_x_2339:
[----:B------:R-:W2:Y:S01]  /*72a0*/  LDL R6, [R1+0xf4] ;  /* 0x0000f40001067983 */ /* 0x000ea20000100800 */
[----:B------:R-:W0:Y:S03]  /*72b0*/  LDC R0, c[0x0][0x448] ;  /* 0x00011200ff007b82 */ /* 0x000e260000000800 */
[----:B------:R-:W3:Y:S04]  /*72c0*/  LDL R5, [R1+0xdc] ;  /* 0x0000dc0001057983 */ /* 0x000ee80000100800 */
[----:B------:R-:W3:Y:S01]  /*72d0*/  LDL R4, [R1+0xec] ;  /* 0x0000ec0001047983 */ /* 0x000ee20000100800 */
[----:B------:R-:W-:Y:S01]  /*72e0*/  IMAD.MOV.U32 R96, RZ, RZ, RZ ;  /* 0x000000ffff607224 */ /* 0x000fe200078e00ff */
[----:B0-----:R-:W-:-:S13]  /*72f0*/  ISETP.NE.AND P1, PT, R0, 0x1, PT ;  /* 0x000000010000780c */ /* 0x001fda0003f25270 */
[----:B------:R-:W0:Y:S08]  /*7300*/  @P1 LDC R3, c[0x0][0x44c] ;  /* 0x00011300ff031b82 */ /* 0x000e300000000800 */
[----:B------:R-:W4:Y:S01]  /*7310*/  @P1 LDC R2, c[0x0][0x450] ;  /* 0x00011400ff021b82 */ /* 0x000f220000000800 */
[----:B--2---:R-:W-:-:S04]  /*7320*/  VIADD R0, R6, 0xbf ;  /* 0x000000bf06007836 */ /* 0x004fc80000000000 */
[----:B0-----:R-:W-:Y:S01]  /*7330*/  @P1 IMAD.HI.U32 R3, R0, R3, RZ ;  /* 0x0000000300031227 */ /* 0x001fe200078e00ff */
[----:B---3--:R-:W-:-:S04]  /*7340*/  IADD3 R5, R4, 0x90, -R5 ;  /* 0x0000009004057810 */ /* 0x008fc80007ffe805 */
[----:B----4-:R-:W-:-:S05]  /*7350*/  @P1 SHF.R.U32.HI R0, RZ, R2, R3 ;  /* 0x00000002ff001219 */ /* 0x010fca0000011603 */
[----:B------:R-:W-:-:S04]  /*7360*/  IMAD.IADD R0, R5, 0x1, R0 ;  /* 0x0000000105007824 */ /* 0x000fc800078e0200 */
[----:B------:R-:W-:-:S05]  /*7370*/  IMAD.HI R0, R0, 0x38e38e39, RZ ;  /* 0x38e38e3900007827 */ /* 0x000fca00078e02ff */
[----:B------:R-:W-:-:S04]  /*7380*/  SHF.R.U32.HI R3, RZ, 0x1f, R0 ;  /* 0x0000001fff037819 */ /* 0x000fc80000011600 */
[----:B------:R-:W-:-:S04]  /*7390*/  LEA.HI.SX32 R3, R0, R3, 0x1b ;  /* 0x0000000300037211 */ /* 0x000fc800078fdaff */
[----:B------:R-:W-:-:S04]  /*73a0*/  VIMNMX R9, R110, R3, PT ;  /* 0x000000036e097248 */ /* 0x000fc80003fe0100 */
[----:B------:R-:W-:Y:S01]  /*73b0*/  ISETP.GE.AND P1, PT, R9, 0x1, PT ;  /* 0x000000010900780c */ /* 0x000fe20003f26270 */
[----:B------:R-:W-:-:S12]  /*73c0*/  @P0 BRA `(.L_x_2400) ;  /* 0x00000000000c0947 */ /* 0x000fd80003800000 */
[----:B------:R-:W0:Y:S01]  /*73d0*/  FENCE.VIEW.ASYNC.G ;  /* 0x00000000000073c6 */ /* 0x000e220000000100 */
[----:B------:R-:W-:Y:S05]  /*73e0*/  WARPSYNC.ALL ;  /* 0x0000000000007948 */ /* 0x000fea0003800000 */
[----:B0-----:R-:W-:Y:S06]  /*73f0*/  BAR.ARV 0xc, 0x200 ;  /* 0x0308000000007b1d */ /* 0x001fec0000002000 */
.L_x_2400:
[----:B------:R-:W-:Y:S04]  /*7400*/  BSSY B0, `(.L_x_2401) ;  /* 0x0000021000007945 */ /* 0x000fe80003800000 */
[----:B------:R-:W-:Y:S05]  /*7410*/  @!P1 BRA `(.L_x_2402) ;  /* 0x00000000007c9947 */ /* 0x000fea0003800000 */
[----:B------:R-:W2:Y:S01]  /*7420*/  LDL R0, [R1+0x108] ;  /* 0x0001080001007983 */ /* 0x000ea20000100800 */
[----:B------:R-:W-:Y:S01]  /*7430*/  ULDC UR4, c[0x0][0x9f0] ;  /* 0x00027c0000047ab9 */ /* 0x000fe20000000800 */
[----:B--2---:R-:W-:-:S04]  /*7440*/  ISETP.NE.AND P0, PT, R0, RZ, PT ;  /* 0x000000ff0000720c */ /* 0x004fc80003f05270 */
[----:B------:R-:W-:-:S04]  /*7450*/  SEL R6, R0, UR4, P0 ;  /* 0x0000000400067c07 */ /* 0x000fc80008000000 */
[-C--:B------:R-:W-:Y:S02]  /*7460*/  IABS R5, R6.reuse ;  /* 0x0000000600057213 */ /* 0x080fe40000000000 */
        /* <DEDUP_REMOVED lines=26> */
.L_x_2402:
[----:B------:R-:W-:Y:S05]  /*7610*/  BSYNC B0 ;  /* 0x0000000000007941 */ /* 0x000fea0003800000 */
.L_x_2401:
[----:B------:R-:W2:Y:S01]  /*7620*/  LDL R0, [R1+0x120] ;  /* 0x0001200001007983 */ /* 0x000ea20000100800 */
[----:B------:R-:W-:Y:S02]  /*7630*/  PLOP3.LUT P0, PT, PT, PT, PT, 0x80, 0x0 ;  /* 0x000000000000781c */ /* 0x000fe40003f0f070 */
        /* <DEDUP_REMOVED lines=18> */
[----:B-1----:R-:W-:Y:S02]  /*7760*/  CS2R R36, SRZ ;  /* 0x0000000000247805 */ /* 0x002fe4000001ff00 */
[----:B------:R-:W-:Y:S02]  /*7770*/  CS2R R34, SRZ ;  /* 0x0000000000227805 */ /* 0x000fe4000001ff00 */
[----:B------:R-:W-:Y:S02]  /*7780*/  CS2R R32, SRZ ;  /* 0x0000000000207805 */ /* 0x000fe4000001ff00 */
[----:B------:R-:W-:Y:S02]  /*7790*/  CS2R R30, SRZ ;  /* 0x00000000001e7805 */ /* 0x000fe4000001ff00 */
[----:B------:R-:W-:-:S02]  /*77a0*/  CS2R R28, SRZ ;  /* 0x00000000001c7805 */ /* 0x000fc4000001ff00 */
[----:B------:R-:W-:Y:S02]  /*77b0*/  CS2R R26, SRZ ;  /* 0x00000000001a7805 */ /* 0x000fe4000001ff00 */
[----:B------:R-:W-:Y:S01]  /*77c0*/  CS2R R24, SRZ ;  /* 0x0000000000187805 */ /* 0x000fe2000001ff00 */
[----:B--2---:R-:W-:-:S05]  /*77d0*/  IMAD R0, R0, R96, RZ ;  /* 0x0000006000007224 */ /* 0x004fca00078e02ff */
        /* <DEDUP_REMOVED lines=13> */
.L_x_2666:
[----:B------:R-:W1:Y:S01]  /*78b0*/  LDL R3, [R1+0xc4] ;  /* 0x0000c40001037983 */ /* 0x000e620000100800 */
[----:B------:R-:W-:Y:S01]  /*78c0*/  BSSY B6, `(.L_x_2405) ;  /* 0x000001b000067945 */ /* 0x000fe20003800000 */
[----:B-1----:R-:W-:-:S05]  /*78d0*/  IMAD.HI R0, R3, 0x55555556, RZ ;  /* 0x5555555603007827 */ /* 0x002fca00078e02ff */
        /* <DEDUP_REMOVED lines=9> */
[----:B-1----:R-:W-:Y:S01]  /*7970*/  MOV R0, 0x0 ;  /* 0x0000000000007802 */ /* 0x002fe20000000f00 */
[----:B------:R-:W-:Y:S01]  /*7980*/  ULDC.64 UR4, c[0x4][0xa8] ;  /* 0x01002a0000047ab9 */ /* 0x000fe20000000a00 */
[----:B------:R-:W-:Y:S01]  /*7990*/  ULDC.64 UR6, c[0x4][0xb0] ;  /* 0x01002c0000067ab9 */ /* 0x000fe20000000a00 */
[----:B------:R-:W-:Y:S01]  /*79a0*/  IMAD.U32 R4, RZ, RZ, UR4 ;  /* 0x00000004ff047e24 */ /* 0x000fe2000f8e00ff */
[----:B0-----:R0:W1:Y:S01]  /*79b0*/  LDC.64 R14, c[0x4][R0] ;  /* 0x01000000000e7b82 */ /* 0x0010620000000a00 */
        /* <DEDUP_REMOVED lines=11> */
.L_x_2406:
[----:B------:R-:W-:Y:S05]  /*7a70*/  BSYNC B6 ;  /* 0x0000000000067941 */ /* 0x000fea0003800000 */
.L_x_2405:
[----:B------:R-:W-:Y:S02]  /*7a80*/  ULDC UR4, c[0x0][0x3f4] ;  /* 0x0000fd0000047ab9 */ /* 0x000fe40000000800 */
[----:B------:R-:W-:-:S13]  /*7a90*/  ISETP.LT.AND P0, PT, RZ, UR4, PT ;  /* 0x00000004ff007c0c */ /* 0x000fda000bf01270 */
[----:B------:R-:W-:Y:S05]  /*7aa0*/  @P0 BRA `(.L_x_2407) ;  /* 0x0000000000400947 */ /* 0x000fea0003800000 */
[----:B------:R-:W1:Y:S02]  /*7ab0*/  LDL R16, [R1+0x118] ;  /* 0x0001180001107983 */ /* 0x000e640000100800 */
[----:B-1----:R-:W-:-:S04]  /*7ac0*/  LEA.HI R0, R16, R16, RZ, 0x1 ;  /* 0x0000001010007211 */ /* 0x002fc800078f08ff */
[----:B------:R-:W-:-:S05]  /*7ad0*/  LOP3.LUT R0, R0, 0xfffffffe, RZ, 0xc0, !PT ;  /* 0xfffffffe00007812 */ /* 0x000fca00078ec0ff */
[----:B------:R-:W-:-:S05]  /*7ae0*/  IMAD.IADD R0, R16, 0x1, -R0 ;  /* 0x0000000110007824 */ /* 0x000fca00078e0a00 */
[----:B------:R-:W-:-:S04]  /*7af0*/  SHF.L.U32 R3, R0, 0x1f, RZ ;  /* 0x0000001f00037819 */ /* 0x000fc800000006ff */
[----:B------:R1:W2:Y:S03]  /*7b00*/  SYNCS.PHASECHK.TRANS64.TRYWAIT P0, [R22+URZ+0x31c00], R3 ;  /* 0x031c0003160075a7 */ /* 0x0002a6000800017f */
[----:B--2---:R-:W-:Y:S05]  /*7b10*/  @!P0 NANOSLEEP.SYNCS 0x989680 ;  /* 0x009896800000895d */ /* 0x004fea0003900000 */
[----:B------:R-:W2:Y:S01]  /*7b20*/  @!P0 SYNCS.PHASECHK.TRANS64 P0, [R22+URZ+0x31c00], R3 ;  /* 0x031c0003160085a7 */ /* 0x000ea2000800007f */
[----:B------:R-:W-:Y:S04]  /*7b30*/  BSSY B0, `(.L_x_2408) ;  /* 0x0000006000007945 */ /* 0x000fe80003800000 */
[----:B--2---:R-:W-:Y:S05]  /*7b40*/  @P0 BRA `(.L_x_2409) ;  /* 0x0000000000100947 */ /* 0x004fea0003800000 */
.L_x_2410:
[----:B--2---:R2:W3:Y:S02]  /*7b50*/  SYNCS.PHASECHK.TRANS64.TRYWAIT P0, [R22+URZ+0x31c00], R3 ;  /* 0x031c0003160075a7 */ /* 0x0044e4000800017f */
[----:B---3--:R-:W-:Y:S05]  /*7b60*/  @!P0 NANOSLEEP.SYNCS 0x989680 ;  /* 0x009896800000895d */ /* 0x008fea0003900000 */
[----:B------:R-:W3:Y:S02]  /*7b70*/  @!P0 SYNCS.PHASECHK.TRANS64 P0, [R22+URZ+0x31c00], R3 ;  /* 0x031c0003160085a7 */ /* 0x000ee4000800007f */
[----:B---3--:R-:W-:Y:S05]  /*7b80*/  @!P0 BRA `(.L_x_2410) ;  /* 0xfffffffc00f08947 */ /* 0x008fea000383ffff */
.L_x_2409:
[----:B------:R-:W-:Y:S05]  /*7b90*/  BSYNC B0 ;  /* 0x0000000000007941 */ /* 0x000fea0003800000 */
.L_x_2408:
[----:B------:R-:W-:Y:S05]  /*7ba0*/  BRA `(.L_x_2411) ;  /* 0x0000003c00e47947 */ /* 0x000fea0003800000 */
.L_x_2407:
[----:B------:R-:W2:Y:S01]  /*7bb0*/  LDL R3, [R1+0x138] ;  /* 0x0001380001037983 */ /* 0x000ea20000100800 */
[----:B-1---5:R-:W-:Y:S01]  /*7bc0*/  SHF.R.S32.HI R0, RZ, 0x1f, R103 ;  /* 0x0000001fff007819 */ /* 0x022fe20000011467 */
[----:B------:R-:W-:Y:S01]  /*7bd0*/  ULDC.64 UR4, c[0x0][0x3f8] ;  /* 0x0000fe0000047ab9 */ /* 0x000fe20000000a00 */
[----:B------:R-:W-:Y:S01]  /*7be0*/  ULDC.64 UR6, c[0x0][0x408] ;  /* 0x0001020000067ab9 */ /* 0x000fe20000000a00 */
[----:B------:R-:W-:-:S04]  /*7bf0*/  IMAD.WIDE.U32 R16, R103, UR4, RZ ;  /* 0x0000000467107c25 */ /* 0x000fc8000f8e00ff */
[C---:B------:R-:W-:Y:S02]  /*7c00*/  IMAD R4, R0.reuse, UR4, RZ ;  /* 0x0000000400047c24 */ /* 0x040fe4000f8e02ff */
[----:B------:R-:W-:Y:S02]  /*7c10*/  IMAD R0, R0, UR6, RZ ;  /* 0x0000000600007c24 */ /* 0x000fe4000f8e02ff */
[C---:B------:R-:W-:Y:S02]  /*7c20*/  IMAD R25, R103.reuse, UR5, R4 ;  /* 0x0000000567197c24 */ /* 0x040fe4000f8e0204 */
[C---:B------:R-:W-:Y:S02]  /*7c30*/  IMAD R27, R103.reuse, UR7, R0 ;  /* 0x00000007671b7c24 */ /* 0x040fe4000f8e0200 */
[----:B------:R-:W-:-:S04]  /*7c40*/  IMAD.WIDE.U32 R18, R103, UR6, RZ ;  /* 0x0000000667127c25 */ /* 0x000fc8000f8e00ff */
[----:B------:R-:W-:Y:S02]  /*7c50*/  IMAD.IADD R25, R25, 0x1, R17 ;  /* 0x0000000119197824 */ /* 0x000fe400078e0211 */
[----:B------:R-:W-:Y:S01]  /*7c60*/  IMAD.IADD R27, R27, 0x1, R19 ;  /* 0x000000011b1b7824 */ /* 0x000fe200078e0213 */
[----:B--2---:R-:W-:-:S13]  /*7c70*/  LOP3.LUT P0, RZ, R3, 0x1bf, RZ, 0xc0, !PT ;  /* 0x000001bf03ff7812 */ /* 0x004fda000780c0ff */
[----:B------:R-:W-:Y:S05]  /*7c80*/  @!P0 BRA `(.L_x_2412) ;  /* 0x0000000000408947 */ /* 0x000fea0003800000 */
[----:B------:R-:W-:Y:S01]  /*7c90*/  MOV R0, 0x0 ;  /* 0x0000000000007802 */ /* 0x000fe20000000f00 */
        /* <DEDUP_REMOVED lines=15> */
.L_x_2412:
[----:B------:R-:W2:Y:S01]  /*7d90*/  LDL R24, [R1+0xf4] ;  /* 0x0000f40001187983 */ /* 0x000ea20000100800 */
[----:B------:R-:W-:Y:S01]  /*7da0*/  ULDC.U8 UR4, c[0x0][0x410] ;  /* 0x0001040000047ab9 */ /* 0x000fe20000000000 */
[----:B------:R-:W1:Y:S01]  /*7db0*/  S2R R20, SR_TID.X ;  /* 0x0000000000147919 */ /* 0x000e620000002100 */
[----:B------:R-:W-:Y:S01]  /*7dc0*/  ISETP.NE.AND P0, PT, RZ, UR4, PT ;  /* 0x00000004ff007c0c */ /* 0x000fe2000bf05270 */
[----:B------:R-:W-:Y:S01]  /*7dd0*/  BSSY B0, `(.L_x_2413) ;  /* 0x00003ce000007945 */ /* 0x000fe20003800000 */
[C---:B-1----:R-:W-:Y:S02]  /*7de0*/  VIADD R21, R20.reuse, 0xffffff80 ;  /* 0xffffff8014157836 */ /* 0x042fe40000000000 */
[----:B------:R-:W-:-:S05]  /*7df0*/  VIADD R20, R20, 0xffffff80 ;  /* 0xffffff8014147836 */ /* 0x000fca0000000000 */
[----:B------:R-:W-:-:S04]  /*7e00*/  LEA.HI R20, R20, R21, RZ, 0x1 ;  /* 0x0000001514147211 */ /* 0x000fc800078f08ff */
[----:B------:R-:W-:-:S05]  /*7e10*/  SHF.R.S32.HI R20, RZ, 0x1, R20 ;  /* 0x00000001ff147819 */ /* 0x000fca0000011414 */
[----:B--2---:R-:W-:Y:S01]  /*7e20*/  IMAD.IADD R10, R20, 0x1, R24 ;  /* 0x00000001140a7824 */ /* 0x004fe200078e0218 */
[----:B------:R-:W-:Y:S06]  /*7e30*/  @!P0 BRA `(.L_x_2414) ;  /* 0x0000001c00688947 */ /* 0x000fec0003800000 */
[----:B------:R-:W1:Y:S01]  /*7e40*/  LDC R17, c[0x0][0x448] ;  /* 0x00011200ff117b82 */ /* 0x000e620000000800 */
[----:B------:R-:W-:Y:S01]  /*7e50*/  ULDC.64 UR4, c[0x0][0x3f8] ;  /* 0x0000fe0000047ab9 */ /* 0x000fe20000000a00 */
[----:B------:R-:W-:Y:S01]  /*7e60*/  ULDC.64 UR6, c[0x0][0x408] ;  /* 0x0001020000067ab9 */ /* 0x000fe20000000a00 */
[----:B------:R-:W-:Y:S02]  /*7e70*/  IMAD.MOV.U32 R6, RZ, RZ, R16 ;  /* 0x000000ffff067224 */ /* 0x000fe400078e0010 */
        /* <DEDUP_REMOVED lines=8> */
[----:B--2---:R-:W-:-:S04]  /*7f00*/  @P0 SHF.R.U32.HI R3, RZ, R5, R0 ;  /* 0x00000005ff030219 */ /* 0x004fc80000011600 */
[----:B------:R-:W-:Y:S01]  /*7f10*/  SHF.R.S32.HI R0, RZ, 0x1f, R3 ;  /* 0x0000001fff007819 */ /* 0x000fe20000011403 */
[----:B------:R-:W-:-:S04]  /*7f20*/  IMAD.WIDE.U32 R6, R3, UR4, R6 ;  /* 0x0000000403067c25 */ /* 0x000fc8000f8e0006 */
[C---:B------:R-:W-:Y:S02]  /*7f30*/  IMAD R4, R0.reuse, UR4, RZ ;  /* 0x0000000400047c24 */ /* 0x040fe4000f8e02ff */
[----:B------:R-:W-:Y:S02]  /*7f40*/  IMAD R0, R0, UR6, RZ ;  /* 0x0000000600007c24 */ /* 0x000fe4000f8e02ff */
[C---:B------:R-:W-:Y:S01]  /*7f50*/  IMAD R13, R3.reuse, UR5, R4 ;  /* 0x00000005030d7c24 */ /* 0x040fe2000f8e0204 */
[----:B------:R-:W-:Y:S01]  /*7f60*/  ULDC.64 UR4, c[0x0][0x3e8] ;  /* 0x0000fa0000047ab9 */ /* 0x000fe20000000a00 */
[----:B------:R-:W-:-:S04]  /*7f70*/  IMAD.WIDE.U32 R8, R3, UR6, R8 ;  /* 0x0000000603087c25 */ /* 0x000fc8000f8e0008 */
[----:B------:R-:W-:Y:S01]  /*7f80*/  IMAD R5, R3, UR7, R0 ;  /* 0x0000000703057c24 */ /* 0x000fe2000f8e0200 */
[----:B------:R-:W-:Y:S01]  /*7f90*/  ULDC.64 UR6, c[0x0][0x400] ;  /* 0x0001000000067ab9 */ /* 0x000fe20000000a00 */
[----:B------:R-:W-:Y:S01]  /*7fa0*/  IMAD.IADD R13, R7, 0x1, R13 ;  /* 0x00000001070d7824 */ /* 0x000fe200078e020d */
[----:B------:R-:W-:Y:S01]  /*7fb0*/  LEA R0, P0, R6, UR4, 0x1 ;  /* 0x0000000406007c11 */ /* 0x000fe2000f8008ff */
[----:B------:R-:W-:Y:S01]  /*7fc0*/  IMAD.IADD R5, R9, 0x1, R5 ;  /* 0x0000000109057824 */ /* 0x000fe200078e0205 */
[----:B------:R-:W-:Y:S01]  /*7fd0*/  LEA R4, P1, R8, UR6, 0x1 ;  /* 0x0000000608047c11 */ /* 0x000fe2000f8208ff */
[----:B------:R-:W-:Y:S01]  /*7fe0*/  UMOV UR4, 0xffffffff ;  /* 0xffffffff00047882 */ /* 0x000fe20000000000 */
[----:B------:R-:W-:Y:S02]  /*7ff0*/  LEA.HI.X R13, R6, UR5, R13, 0x1, P0 ;  /* 0x00000005060d7c11 */ /* 0x000fe400080f0c0d */
[----:B------:R-:W-:Y:S01]  /*8000*/  LEA.HI.X R5, R8, UR7, R5, 0x1, P1 ;  /* 0x0000000708057c11 */ /* 0x000fe200088f0c05 */
[----:B------:R-:W-:Y:S08]  /*8010*/  BRA.DIV UR4, `(.L_x_2415) ;  /* 0x000001ea04a87947 */ /* 0x000ff0000b800000 */
[----:B------:R1:W2:Y:S04]  /*8020*/  SHFL.IDX PT, R3, R13, RZ, 0x1e1f ;  /* 0x001e1fff0d037589 */ /* 0x0002a800000e0000 */
[----:B------:R-:W3:Y:S04]  /*8030*/  SHFL.IDX PT, R0, R0, RZ, 0x1e1f ;  /* 0x001e1fff00007589 */ /* 0x000ee800000e0000 */
[----:B------:R-:W4:Y:S04]  /*8040*/  SHFL.IDX PT, R5, R5, RZ, 0x1e1f ;  /* 0x001e1fff05057589 */ /* 0x000f2800000e0000 */
[----:B-1----:R-:W0:Y:S02]  /*8050*/  SHFL.IDX PT, R4, R4, RZ, 0x1e1f ;  /* 0x001e1fff04047589 */ /* 0x002e2400000e0000 */
.L_x_2672:
[----:B------:R-:W5:Y:S04]  /*8060*/  LDL R6, [R1+0xdc] ;  /* 0x0000dc0001067983 */ /* 0x000f680000100800 */
[----:B------:R-:W2:Y:S01]  /*8070*/  LDL R49, [R1+0x118] ;  /* 0x0001180001317983 */ /* 0x000ea20000100800 */
[----:B------:R-:W-:Y:S01]  /*8080*/  BSSY B1, `(.L_x_2416) ;  /* 0x0000060000017945 */ /* 0x000fe20003800000 */
        /* <DEDUP_REMOVED lines=8> */
[----:B0-----:R-:W-:Y:S01]  /*8110*/  CS2R R14, SRZ ;  /* 0x00000000000e7805 */ /* 0x001fe2000001ff00 */
[----:B-----5:R-:W-:Y:S01]  /*8120*/  IMAD R6, R6, R17, RZ ;  /* 0x0000001106067224 */ /* 0x020fe200078e02ff */
[----:B------:R-:W-:-:S03]  /*8130*/  CS2R R16, SRZ ;  /* 0x0000000000107805 */ /* 0x000fc6000001ff00 */
[----:B------:R-:W-:Y:S01]  /*8140*/  IMAD R105, R105, -0xc0, R6 ;  /* 0xffffff4069697824 */ /* 0x000fe200078e0206 */
[----:B------:R-:W-:Y:S02]  /*8150*/  ISETP.GE.AND P1, PT, R10, R6, PT ;  /* 0x000000060a00720c */ /* 0x000fe40003f26270 */
[----:B------:R-:W-:Y:S02]  /*8160*/  CS2R R10, SRZ ;  /* 0x00000000000a7805 */ /* 0x000fe4000001ff00 */
[----:B--2---:R-:W-:Y:S02]  /*8170*/  LEA.HI R48, R49, R49, RZ, 0x1 ;  /* 0x0000003131307211 */ /* 0x004fe400078f08ff */
[----:B------:R-:W-:-:S04]  /*8180*/  VIMNMX R105, R105, 0xc0, PT ;  /* 0x000000c069697848 */ /* 0x000fc80003fe0100 */
[----:B------:R-:W-:Y:S02]  /*8190*/  ISETP.GE.AND P0, PT, R20, R105, PT ;  /* 0x000000691400720c */ /* 0x000fe40003f06270 */
[----:B------:R-:W-:Y:S01]  /*81a0*/  CS2R R20, SRZ ;  /* 0x0000000000147805 */ /* 0x000fe2000001ff00 */
[----:B------:R-:W-:Y:S10]  /*81b0*/  @P1 BRA `(.L_x_2417) ;  /* 0x0000000400301947 */ /* 0x000ff40003800000 */
[----:B------:R-:W2:Y:S01]  /*81c0*/  LDL R7, [R1+0xe0] ;  /* 0x0000e00001077983 */ /* 0x000ea20000100800 */
[----:B------:R-:W-:-:S03]  /*81d0*/  ULDC UR4, c[0x0][0x3f4] ;  /* 0x0000fd0000047ab9 */ /* 0x000fc60000000800 */
[----:B------:R-:W3:Y:S04]  /*81e0*/  LDL R40, [R1+0xd0] ;  /* 0x0000d00001287983 */ /* 0x000ee80000100800 */
[----:B------:R-:W4:Y:S04]  /*81f0*/  LDL R39, [R1+0xe4] ;  /* 0x0000e40001277983 */ /* 0x000f280000100800 */
[----:B------:R-:W4:Y:S04]  /*8200*/  LDL R38, [R1+0xc8] ;  /* 0x0000c80001267983 */ /* 0x000f280000100800 */
[----:B------:R-:W4:Y:S04]  /*8210*/  LDL.64 R36, [R1+0xb0] ;  /* 0x0000b00001247983 */ /* 0x000f280000100a00 */
        /* <DEDUP_REMOVED lines=15> */
[----:B------:R-:W-:-:S03]  /*8310*/  @!P4 IADD3 R6, P1, R0, R9, RZ ;  /* 0x000000090006c210 */ /* 0x000fc60007f3e0ff */
[--C-:B----4-:R-:W-:Y:S01]  /*8320*/  @!P4 IMAD.X R9, R5, 0x1, R10.reuse, P2 ;  /* 0x000000010509c824 */ /* 0x110fe200010e060a */
        /* <DEDUP_REMOVED lines=14> */
[----:B------:R-:W-:Y:S01]  /*8410*/  SHF.R.S32.HI R12, RZ, 0x1f, R38 ;  /* 0x0000001fff0c7819 */ /* 0x000fe20000011426 */
[----:B0-----:R-:W-:Y:S01]  /*8420*/  IMAD.SHL.U32 R7, R38, 0x2, RZ ;  /* 0x0000000226077824 */ /* 0x001fe200078e00ff */
[----:B------:R-:W-:Y:S01]  /*8430*/  SHF.L.U64.HI R6, R39, 0x1, R11 ;  /* 0x0000000127067819 */ /* 0x000fe2000001020b */
[----:B------:R-:W-:Y:S01]  /*8440*/  @!P3 IMAD.X R47, R3, 0x1, R10, P5 ;  /* 0x00000001032fb824 */ /* 0x000fe200028e060a */
[----:B------:R-:W-:Y:S01]  /*8450*/  @!P2 IADD3 R42, P5, R0, R41, RZ ;  /* 0x00000029002aa210 */ /* 0x000fe20007fbe0ff */
[----:B------:R-:W-:Y:S01]  /*8460*/  IMAD.SHL.U32 R13, R14, 0x2, RZ ;  /* 0x000000020e0d7824 */ /* 0x000fe200078e00ff */
[----:B------:R-:W-:Y:S01]  /*8470*/  SHF.L.U64.HI R12, R38, 0x1, R12 ;  /* 0x00000001260c7819 */ /* 0x000fe2000001020c */
[--C-:B------:R-:W-:Y:S01]  /*8480*/  @!P2 IMAD.X R41, R5, 0x1, R6.reuse, P4 ;  /* 0x000000010529a824 */ /* 0x100fe200020e0606 */
        /* <DEDUP_REMOVED lines=31> */
.L_x_2417:
[----:B------:R-:W-:Y:S05]  /*8680*/  BSYNC B1 ;  /* 0x0000000000017941 */ /* 0x000fea0003800000 */
.L_x_2416:
[----:B---3-5:R-:W-:Y:S01]  /*8690*/  IMAD.MOV.U32 R0, RZ, RZ, R16 ;  /* 0x000000ffff007224 */ /* 0x028fe200078e0010 */
[----:B------:R-:W-:Y:S01]  /*86a0*/  LOP3.LUT R48, R48, 0xfffffffe, RZ, 0xc0, !PT ;  /* 0xfffffffe30307812 */ /* 0x000fe200078ec0ff */
[----:B------:R-:W-:Y:S01]  /*86b0*/  IMAD.MOV.U32 R3, RZ, RZ, R17 ;  /* 0x000000ffff037224 */ /* 0x000fe200078e0011 */
[----:B------:R-:W-:Y:S01]  /*86c0*/  BSSY B1, `(.L_x_2418) ;  /* 0x000002a000017945 */ /* 0x000fe20003800000 */
[----:B0-----:R-:W-:Y:S02]  /*86d0*/  IMAD.MOV.U32 R4, RZ, RZ, R20 ;  /* 0x000000ffff047224 */ /* 0x001fe400078e0014 */
[----:B----4-:R-:W-:Y:S01]  /*86e0*/  IMAD.MOV.U32 R5, RZ, RZ, R27 ;  /* 0x000000ffff057224 */ /* 0x010fe200078e001b */
        /* <DEDUP_REMOVED lines=38> */
[----:B0-----:R-:W-:Y:S06]  /*8950*/  @!P1 BRA `(.L_x_2419) ;  /* 0x000001e000c89947 */ /* 0x001fec0003800000 */
.L_x_2673:
[----:B------:R-:W-:Y:S05]  /*8960*/  BSYNC B1 ;  /* 0x0000000000017941 */ /* 0x000fea0003800000 */
.L_x_2418:
[----:B------:R-:W-:Y:S01]  /*8970*/  PRMT R37, R0, 0x5410, R4 ;  /* 0x0000541000257816 */ /* 0x000fe20000000004 */
[----:B------:R-:W-:Y:S06]  /*8980*/  @P0 BRA `(.L_x_2420) ;  /* 0x0000003000480947 */ /* 0x000fec0003800000 */
[----:B------:R-:W2:Y:S01]  /*8990*/  LDL.64 R48, [R1+0xb0] ;  /* 0x0000b00001307983 */ /* 0x000ea20000100a00 */
[----:B------:R-:W2:Y:S03]  /*89a0*/  LDC R4, c[0x0][0x3f4] ;  /* 0x0000fd00ff047b82 */ /* 0x000ea60000000800 */
[----:B------:R-:W3:Y:S04]  /*89b0*/  LDL R50, [R1+0xfc] ;  /* 0x0000fc0001327983 */ /* 0x000ee80000100800 */
[----:B------:R-:W4:Y:S04]  /*89c0*/  LDL R47, [R1+0xe0] ;  /* 0x0000e000012f7983 */ /* 0x000f280000100800 */
[----:B------:R-:W5:Y:S04]  /*89d0*/  LDL R46, [R1+0xd0] ;  /* 0x0000d000012e7983 */ /* 0x000f680000100800 */
[----:B------:R-:W5:Y:S04]  /*89e0*/  LDL R45, [R1+0xe4] ;  /* 0x0000e400012d7983 */ /* 0x000f680000100800 */
[----:B------:R-:W5:Y:S04]  /*89f0*/  LDL R7, [R1+0xc8] ;  /* 0x0000c80001077983 */ /* 0x000f680000100800 */
[----:B------:R-:W5:Y:S01]  /*8a00*/  LDL R6, [R1+0xe8] ;  /* 0x0000e80001067983 */ /* 0x000f620000100800 */
[----:B------:R-:W-:-:S04]  /*8a10*/  LEA.HI R32, R33, R32, RZ, 0x2 ;  /* 0x0000002021207211 */ /* 0x000fc800078f10ff */
[--C-:B------:R-:W-:Y:S02]  /*8a20*/  SHF.R.S32.HI R0, RZ, 0x2, R32.reuse ;  /* 0x00000002ff007819 */ /* 0x100fe40000011420 */
[----:B0-----:R-:W-:-:S04]  /*8a30*/  SHF.R.S32.HI R3, RZ, 0x1f, R32 ;  /* 0x0000001fff037819 */ /* 0x001fc80000011420 */
[----:B------:R-:W-:-:S04]  /*8a40*/  LEA.HI R3, R3, R0, RZ, 0x2 ;  /* 0x0000000003037211 */ /* 0x000fc800078f10ff */
[----:B------:R-:W-:Y:S01]  /*8a50*/  LOP3.LUT R5, R3, 0xfffffffc, RZ, 0xc0, !PT ;  /* 0xfffffffc03057812 */ /* 0x000fe200078ec0ff */
[----:B------:R-:W-:Y:S04]  /*8a60*/  BSSY B1, `(.L_x_2421) ;  /* 0x0000036000017945 */ /* 0x000fe80003800000 */
[----:B------:R-:W-:-:S05]  /*8a70*/  IMAD.IADD R5, R0, 0x1, -R5 ;  /* 0x0000000100057824 */ /* 0x000fca00078e0a05 */
[----:B------:R-:W-:Y:S02]  /*8a80*/  LOP3.LUT P0, RZ, R5, 0x2, RZ, 0xc0, !PT ;  /* 0x0000000205ff7812 */ /* 0x000fe4000780c0ff */
[----:B--2---:R-:W-:Y:S01]  /*8a90*/  ISETP.GE.AND P6, PT, R48, R4, PT ;  /* 0x000000043000720c */ /* 0x004fe20003fc6270 */
[----:B---3--:R-:W-:-:S04]  /*8aa0*/  IMAD R3, R50, 0x2, R22 ;  /* 0x0000000232037824 */ /* 0x008fc800078e0216 */
[----:B------:R-:W-:Y:S01]  /*8ab0*/  VIADD R0, R3, 0x20 ;  /* 0x0000002003007836 */ /* 0x000fe20000000000 */
[-C--:B----4-:R-:W-:Y:S02]  /*8ac0*/  ISETP.GE.AND P1, PT, R47, R4.reuse, PT ;  /* 0x000000042f00720c */ /* 0x090fe40003f26270 */
[-C--:B-----5:R-:W-:Y:S02]  /*8ad0*/  ISETP.GE.AND P2, PT, R46, R4.reuse, PT ;  /* 0x000000042e00720c */ /* 0x0a0fe40003f46270 */
[-C--:B------:R-:W-:Y:S02]  /*8ae0*/  ISETP.GE.AND P3, PT, R45, R4.reuse, PT ;  /* 0x000000042d00720c */ /* 0x080fe40003f66270 */
[-C--:B------:R-:W-:Y:S02]  /*8af0*/  ISETP.GE.AND P4, PT, R7, R4.reuse, PT ;  /* 0x000000040700720c */ /* 0x080fe40003f86270 */
[----:B------:R-:W-:Y:S01]  /*8b00*/  ISETP.GE.AND P5, PT, R6, R4, PT ;  /* 0x000000040600720c */ /* 0x000fe20003fa6270 */
[----:B------:R-:W-:-:S12]  /*8b10*/  @P6 BRA `(.L_x_2422) ;  /* 0x0000000000a86947 */ /* 0x000fd80003800000 */
[----:B------:R-:W0:Y:S01]  /*8b20*/  LDS.128 R4, [R3+0xda00] ;  /* 0x00da000003047984 */ /* 0x000e220000000c00 */
[--C-:B------:R-:W-:Y:S01]  /*8b30*/  SHF.R.U64 R51, R34, 0x10, R35.reuse ;  /* 0x0000001022337819 */ /* 0x100fe20000001223 */
[--C-:B------:R-:W-:Y:S01]  /*8b40*/  HADD2.F32 R34, -RZ, R44.reuse.H1_H1 ;  /* 0x3000002cff227230 */ /* 0x100fe20000004100 */
[----:B------:R-:W-:Y:S01]  /*8b50*/  SHF.R.U32.HI R35, RZ, 0x10, R35 ;  /* 0x00000010ff237819 */ /* 0x000fe20000011623 */
[----:B------:R-:W-:Y:S01]  /*8b60*/  HADD2.F32 R44, -RZ, R44.H0_H0 ;  /* 0x2000002cff2c7230 */ /* 0x000fe20000004100 */
[--C-:B------:R-:W-:Y:S02]  /*8b70*/  SHF.R.U32.HI R45, RZ, 0x10, R31.reuse ;  /* 0x00000010ff2d7819 */ /* 0x100fe4000001161f */
[----:B------:R-:W-:Y:S01]  /*8b80*/  SHF.R.U64 R49, R30, 0x10, R31 ;  /* 0x000000101e317819 */ /* 0x000fe2000000121f */
[----:B------:R-:W-:Y:S02]  /*8b90*/  HADD2.F32 R35, -RZ, R35.H0_H0 ;  /* 0x20000023ff237230 */ /* 0x000fe40000004100 */
[----:B------:R-:W-:-:S02]  /*8ba0*/  HADD2.F32 R45, -RZ, R45.H0_H0 ;  /* 0x2000002dff2d7230 */ /* 0x000fc40000004100 */
[--C-:B0-----:R-:W-:Y:S02]  /*8bb0*/  HADD2.F32 R32, -RZ, R7.reuse.H0_H0 ;  /* 0x20000007ff207230 */ /* 0x101fe40000004100 */
[----:B------:R-:W-:Y:S02]  /*8bc0*/  HADD2.F32 R33, -RZ, R7.H1_H1 ;  /* 0x30000007ff217230 */ /* 0x000fe40000004100 */
[--C-:B------:R-:W-:Y:S02]  /*8bd0*/  HADD2.F32 R7, -RZ, R4.reuse.H0_H0 ;  /* 0x20000004ff077230 */ /* 0x100fe40000004100 */
[----:B------:R-:W-:Y:S02]  /*8be0*/  HADD2.F32 R4, -RZ, R4.H1_H1 ;  /* 0x30000004ff047230 */ /* 0x000fe40000004100 */
[C---:B------:R-:W-:Y:S01]  /*8bf0*/  FMUL.FTZ R48, R33.reuse, R35 ;  /* 0x0000002321307220 */ /* 0x040fe20000410000 */
[----:B------:R-:W-:Y:S01]  /*8c00*/  FMUL.FTZ R47, R33, R45 ;  /* 0x0000002d212f7220 */ /* 0x000fe20000410000 */
[----:B------:R-:W-:-:S02]  /*8c10*/  HADD2.F32 R30, -RZ, R6.H0_H0 ;  /* 0x20000006ff1e7230 */ /* 0x000fc40000004100 */
[----:B------:R-:W-:Y:S01]  /*8c20*/  FMUL.FTZ R46, R4, R44 ;  /* 0x0000002c042e7220 */ /* 0x000fe20000410000 */
[----:B------:R-:W-:Y:S01]  /*8c30*/  FFMA.FTZ R50, R32, R45, R48 ;  /* 0x0000002d20327223 */ /* 0x000fe20000010030 */
[----:B------:R-:W-:Y:S02]  /*8c40*/  HADD2.F32 R31, -RZ, R6.H1_H1 ;  /* 0x30000006ff1f7230 */ /* 0x000fe40000004100 */
[-C--:B------:R-:W-:Y:S01]  /*8c50*/  FMUL.FTZ R48, R4, R34.reuse ;  /* 0x0000002204307220 */ /* 0x080fe20000410000 */
[C---:B------:R-:W-:Y:S01]  /*8c60*/  FFMA.FTZ R46, R7.reuse, R34, -R46 ;  /* 0x00000022072e7223 */ /* 0x040fe2000001082e */
[----:B------:R-:W-:Y:S02]  /*8c70*/  HADD2.F32 R6, -RZ, R5.H0_H0 ;  /* 0x20000005ff067230 */ /* 0x000fe40000004100 */
[----:B------:R-:W-:Y:S01]  /*8c80*/  FFMA.FTZ R47, R32, R35, -R47 ;  /* 0x00000023202f7223 */ /* 0x000fe2000001082f */
[----:B------:R-:W-:Y:S02]  /*8c90*/  HADD2.F32 R34, -RZ, R53.H0_H0 ;  /* 0x20000035ff227230 */ /* 0x000fe40000004100 */
[----:B------:R-:W-:Y:S01]  /*8ca0*/  FFMA.FTZ R35, R7, R44, R48 ;  /* 0x0000002c07237223 */ /* 0x000fe20000010030 */
[----:B------:R-:W-:-:S02]  /*8cb0*/  HADD2.F32 R5, -RZ, R5.H1_H1 ;  /* 0x30000005ff057230 */ /* 0x000fc40000004100 */
[----:B------:R-:W-:Y:S02]  /*8cc0*/  HADD2.F32 R32, -RZ, R53.H1_H1 ;  /* 0x30000035ff207230 */ /* 0x000fe40000004100 */
[C---:B------:R-:W-:Y:S01]  /*8cd0*/  FMUL.FTZ R45, R31.reuse, R34 ;  /* 0x000000221f2d7220 */ /* 0x040fe20000410000 */
[----:B------:R-:W-:Y:S02]  /*8ce0*/  HADD2.F32 R33, -RZ, R49.H0_H0 ;  /* 0x20000031ff217230 */ /* 0x000fe40000004100 */
[----:B------:R-:W-:Y:S02]  /*8cf0*/  HADD2.F32 R4, -RZ, R51.H0_H0 ;  /* 0x20000033ff047230 */ /* 0x000fe40000004100 */
[-C--:B------:R-:W-:Y:S01]  /*8d00*/  FMUL.FTZ R31, R31, R32.reuse ;  /* 0x000000201f1f7220 */ /* 0x080fe20000410000 */
[C---:B------:R-:W-:Y:S01]  /*8d10*/  FFMA.FTZ R45, R30.reuse, R32, -R45 ;  /* 0x000000201e2d7223 */ /* 0x040fe2000001082d */
[C---:B------:R-:W-:Y:S01]  /*8d20*/  FMUL.FTZ R7, R5.reuse, R33 ;  /* 0x0000002105077220 */ /* 0x040fe20000410000 */
[----:B------:R-:W-:Y:S01]  /*8d30*/  FMUL.FTZ R44, R5, R4 ;  /* 0x00000004052c7220 */ /* 0x000fe20000410000 */
[----:B------:R-:W-:-:S02]  /*8d40*/  FFMA.FTZ R30, R30, R34, R31 ;  /* 0x000000221e1e7223 */ /* 0x000fc4000001001f */
[----:B------:R-:W-:Y:S01]  /*8d50*/  FFMA.FTZ R5, R6, R4, -R7 ;  /* 0x0000000406057223 */ /* 0x000fe20000010807 */
[----:B------:R-:W-:Y:S01]  /*8d60*/  F2FP.F16.F32.PACK_AB R7, R50, R47 ;  /* 0x0000002f3207723e */ /* 0x000fe200000000ff */
[----:B------:R-:W-:Y:S01]  /*8d70*/  FFMA.FTZ R44, R6, R33, R44 ;  /* 0x00000021062c7223 */ /* 0x000fe2000001002c */
[----:B------:R-:W-:Y:S02]  /*8d80*/  F2FP.F16.F32.PACK_AB R4, R35, R46 ;  /* 0x0000002e2304723e */ /* 0x000fe400000000ff */
[----:B------:R-:W-:Y:S02]  /*8d90*/  F2FP.F16.F32.PACK_AB R6, R30, R45 ;  /* 0x0000002d1e06723e */ /* 0x000fe400000000ff */
[----:B------:R-:W-:-:S05]  /*8da0*/  F2FP.F16.F32.PACK_AB R5, R44, R5 ;  /* 0x000000052c05723e */ /* 0x000fca00000000ff */
[----:B------:R0:W-:Y:S02]  /*8db0*/  STS.128 [R3+0xda00], R4 ;  /* 0x00da000403007388 */ /* 0x0001e40000000c00 */
.L_x_2422:
[----:B------:R-:W-:Y:S05]  /*8dc0*/  BSYNC B1 ;  /* 0x0000000000017941 */ /* 0x000fea0003800000 */
.L_x_2421:
        /* <DEDUP_REMOVED lines=45> */
.L_x_2424:
[----:B------:R-:W-:Y:S05]  /*90a0*/  BSYNC B1 ;  /* 0x0000000000017941 */ /* 0x000fea0003800000 */
.L_x_2423:
        /* <DEDUP_REMOVED lines=44> */
.L_x_2426:
[----:B------:R-:W-:Y:S05]  /*9370*/  BSYNC B1 ;  /* 0x0000000000017941 */ /* 0x000fea0003800000 */
.L_x_2425:
        /* <DEDUP_REMOVED lines=44> */
.L_x_2428:
[----:B------:R-:W-:Y:S05]  /*9640*/  BSYNC B1 ;  /* 0x0000000000017941 */ /* 0x000fea0003800000 */
.L_x_2427:
        /* <DEDUP_REMOVED lines=44> */
.L_x_2430:
[----:B------:R-:W-:Y:S05]  /*9910*/  BSYNC B1 ;  /* 0x0000000000017941 */ /* 0x000fea0003800000 */
.L_x_2429:
        /* <DEDUP_REMOVED lines=44> */
.L_x_2414:
        /* <DEDUP_REMOVED lines=30> */
[----:B------:R-:W1:Y:S04]  /*9dc0*/  SHFL.IDX PT, R3, R13, RZ, 0x1e1f ;  /* 0x001e1fff0d037589 */ /* 0x000e6800000e0000 */
[----:B------:R-:W2:Y:S04]  /*9dd0*/  SHFL.IDX PT, R0, R0, RZ, 0x1e1f ;  /* 0x001e1fff00007589 */ /* 0x000ea800000e0000 */
[----:B------:R-:W3:Y:S04]  /*9de0*/  SHFL.IDX PT, R5, R5, RZ, 0x1e1f ;  /* 0x001e1fff05057589 */ /* 0x000ee800000e0000 */
[----:B0-----:R0:W4:Y:S01]  /*9df0*/  SHFL.IDX PT, R14, R4, RZ, 0x1e1f ;  /* 0x001e1fff040e7589 */ /* 0x00112200000e0000 */
[----:B-1----:R-:W-:-:S02]  /*9e00*/  IMAD.MOV.U32 R21, RZ, RZ, R3 ;  /* 0x000000ffff157224 */ /* 0x002fc400078e0003 */
[----:B0-2---:R-:W-:-:S07]  /*9e10*/  IMAD.MOV.U32 R20, RZ, RZ, R0 ;  /* 0x000000ffff147224 */ /* 0x005fce00078e0000 */
.L_x_2679:
[----:B------:R-:W2:Y:S04]  /*9e20*/  LDL R3, [R1+0xdc] ;  /* 0x0000dc0001037983 */ /* 0x000ea80000100800 */
[----:B------:R-:W5:Y:S01]  /*9e30*/  LDL R33, [R1+0x118] ;  /* 0x0001180001217983 */ /* 0x000f620000100800 */
[----:B------:R-:W0:Y:S01]  /*9e40*/  S2R R0, SR_TID.X ;  /* 0x0000000000007919 */ /* 0x000e220000002100 */
[----:B------:R-:W-:Y:S01]  /*9e50*/  BSSY B1, `(.L_x_2432) ;  /* 0x0000046000017945 */ /* 0x000fe20003800000 */
[----:B----4-:R-:W-:Y:S01]  /*9e60*/  IMAD.MOV.U32 R34, RZ, RZ, R14 ;  /* 0x000000ffff227224 */ /* 0x010fe200078e000e */
[----:B------:R-:W-:Y:S01]  /*9e70*/  CS2R R6, SRZ ;  /* 0x0000000000067805 */ /* 0x000fe2000001ff00 */
[----:B---3--:R-:W-:Y:S01]  /*9e80*/  IMAD.MOV.U32 R35, RZ, RZ, R5 ;  /* 0x000000ffff237224 */ /* 0x008fe200078e0005 */
        /* <DEDUP_REMOVED lines=8> */
[----:B------:R-:W-:Y:S01]  /*9f10*/  CS2R R30, SRZ ;  /* 0x00000000001e7805 */ /* 0x000fe2000001ff00 */
[----:B--2---:R-:W-:Y:S02]  /*9f20*/  IMAD R17, R3, R17, RZ ;  /* 0x0000001103117224 */ /* 0x004fe400078e02ff */
[C---:B0-----:R-:W-:Y:S02]  /*9f30*/  VIADD R3, R0.reuse, 0xffffff80 ;  /* 0xffffff8000037836 */ /* 0x041fe40000000000 */
[----:B------:R-:W-:Y:S01]  /*9f40*/  VIADD R0, R0, 0xffffff80 ;  /* 0xffffff8000007836 */ /* 0x000fe20000000000 */
[----:B------:R-:W-:Y:S01]  /*9f50*/  ISETP.GE.AND P1, PT, R10, R17, PT ;  /* 0x000000110a00720c */ /* 0x000fe20003f26270 */
[----:B------:R-:W-:-:S03]  /*9f60*/  IMAD R105, R105, -0xc0, R17 ;  /* 0xffffff4069697824 */ /* 0x000fc600078e0211 */
[----:B------:R-:W-:Y:S02]  /*9f70*/  LEA.HI R0, R0, R3, RZ, 0x1 ;  /* 0x0000000300007211 */ /* 0x000fe400078f08ff */
[----:B------:R-:W-:Y:S02]  /*9f80*/  VIMNMX R105, R105, 0xc0, PT ;  /* 0x000000c069697848 */ /* 0x000fe40003fe0100 */
[----:B------:R-:W-:Y:S02]  /*9f90*/  SHF.R.S32.HI R0, RZ, 0x1, R0 ;  /* 0x00000001ff007819 */ /* 0x000fe40000011400 */
[----:B------:R-:W-:Y:S02]  /*9fa0*/  CS2R R10, SRZ ;  /* 0x00000000000a7805 */ /* 0x000fe4000001ff00 */
[----:B------:R-:W-:Y:S02]  /*9fb0*/  CS2R R16, SRZ ;  /* 0x0000000000107805 */ /* 0x000fe4000001ff00 */
[----:B------:R-:W-:-:S02]  /*9fc0*/  ISETP.GE.AND P0, PT, R0, R105, PT ;  /* 0x000000690000720c */ /* 0x000fc40003f06270 */
[----:B-----5:R-:W-:Y:S01]  /*9fd0*/  LEA.HI R0, R33, R33, RZ, 0x1 ;  /* 0x0000002121007211 */ /* 0x020fe200078f08ff */
[----:B------:R-:W-:Y:S10]  /*9fe0*/  @P1 BRA `(.L_x_2433) ;  /* 0x0000000000b01947 */ /* 0x000ff40003800000 */
[----:B------:R-:W2:Y:S01]  /*9ff0*/  LDL.64 R42, [R1+0x40] ;  /* 0x00004000012a7983 */ /* 0x000ea20000100a00 */
[----:B------:R-:W-:-:S03]  /*a000*/  ULDC UR4, c[0x0][0x3f4] ;  /* 0x0000fd0000047ab9 */ /* 0x000fc60000000800 */
[----:B------:R-:W3:Y:S04]  /*a010*/  LDL R39, [R1+0xd0] ;  /* 0x0000d00001277983 */ /* 0x000ee80000100800 */
[----:B------:R-:W4:Y:S04]  /*a020*/  LDL R38, [R1+0xc8] ;  /* 0x0000c80001267983 */ /* 0x000f280000100800 */
[----:B------:R-:W3:Y:S01]  /*a030*/  LDL.64 R36, [R1+0xb0] ;  /* 0x0000b00001247983 */ /* 0x000ee20000100a00 */
        /* <DEDUP_REMOVED lines=8> */
[----:B--2---:R-:W-:-:S02]  /*a0c0*/  VIADD R3, R42, 0x10 ;  /* 0x000000102a037836 */ /* 0x004fc40000000000 */
[----:B------:R-:W-:-:S03]  /*a0d0*/  VIADD R4, R42, 0x20 ;  /* 0x000000202a047836 */ /* 0x000fc60000000000 */
[----:B------:R-:W-:Y:S02]  /*a0e0*/  ISETP.GE.AND P2, PT, R3, UR4, PT ;  /* 0x0000000403007c0c */ /* 0x000fe4000bf46270 */
[----:B------:R-:W-:Y:S01]  /*a0f0*/  ISETP.GE.AND P1, PT, R42, UR4, PT ;  /* 0x000000042a007c0c */ /* 0x000fe2000bf26270 */
[C---:B---3--:R-:W-:Y:S02]  /*a100*/  IMAD.IADD R5, R36.reuse, 0x1, R39 ;  /* 0x0000000124057824 */ /* 0x048fe400078e0227 */
[----:B----4-:R-:W-:Y:S01]  /*a110*/  IMAD.IADD R3, R36, 0x1, R38 ;  /* 0x0000000124037824 */ /* 0x010fe200078e0226 */
[----:B------:R-:W-:Y:S02]  /*a120*/  ISETP.GE.AND P3, PT, R4, UR4, PT ;  /* 0x0000000404007c0c */ /* 0x000fe4000bf66270 */
[----:B------:R-:W-:Y:S02]  /*a130*/  SHF.R.S32.HI R6, RZ, 0x1f, R5 ;  /* 0x0000001fff067819 */ /* 0x000fe40000011405 */
[----:B------:R-:W-:-:S02]  /*a140*/  SHF.R.S32.HI R4, RZ, 0x1f, R3 ;  /* 0x0000001fff047819 */ /* 0x000fc40000011403 */
[----:B------:R-:W-:Y:S02]  /*a150*/  LEA.HI R6, R6, R5, RZ, 0x3 ;  /* 0x0000000506067211 */ /* 0x000fe400078f18ff */
[----:B------:R-:W-:Y:S02]  /*a160*/  LEA.HI R3, R4, R3, RZ, 0x3 ;  /* 0x0000000304037211 */ /* 0x000fe400078f18ff */
[----:B------:R-:W-:Y:S02]  /*a170*/  SHF.R.S32.HI R8, RZ, 0x3, R6 ;  /* 0x00000003ff087819 */ /* 0x000fe40000011406 */
[----:B------:R-:W-:Y:S01]  /*a180*/  SHF.R.S32.HI R41, RZ, 0x3, R3 ;  /* 0x00000003ff297819 */ /* 0x000fe20000011403 */
[----:B------:R-:W-:-:S04]  /*a190*/  @!P1 IMAD.WIDE R12, R42, 0x2, R20 ;  /* 0x000000022a0c9825 */ /* 0x000fc800078e0214 */
[----:B------:R-:W-:Y:S01]  /*a1a0*/  @!P2 IMAD.SHL.U32 R3, R8, 0x8, RZ ;  /* 0x000000080803a824 */ /* 0x000fe200078e00ff */
[----:B------:R0:W5:Y:S01]  /*a1b0*/  @!P1 LD.E.128 R16, desc[UR60][R12.64] ;  /* 0x0000003c0c109980 */ /* 0x000162000c101d00 */
[----:B------:R-:W-:Y:S01]  /*a1c0*/  @!P3 IMAD.SHL.U32 R41, R41, 0x8, RZ ;  /* 0x000000082929b824 */ /* 0x000fe200078e00ff */
[----:B------:R-:W-:Y:S01]  /*a1d0*/  CS2R R4, SRZ ;  /* 0x0000000000047805 */ /* 0x000fe2000001ff00 */
[--C-:B------:R-:W-:Y:S01]  /*a1e0*/  @!P2 IMAD.WIDE R36, R3, 0x2, R20.reuse ;  /* 0x000000020324a825 */ /* 0x100fe200078e0214 */
[----:B------:R-:W-:Y:S02]  /*a1f0*/  CS2R R6, SRZ ;  /* 0x0000000000067805 */ /* 0x000fe4000001ff00 */
[----:B------:R-:W-:Y:S01]  /*a200*/  CS2R R8, SRZ ;  /* 0x0000000000087805 */ /* 0x000fe2000001ff00 */
[----:B------:R-:W-:Y:S01]  /*a210*/  @!P3 IMAD.WIDE R38, R41, 0x2, R20 ;  /* 0x000000022926b825 */ /* 0x000fe200078e0214 */
[----:B------:R1:W5:Y:S01]  /*a220*/  @!P2 LD.E.128 R24, desc[UR60][R36.64] ;  /* 0x0000003c2418a980 */ /* 0x000362000c101d00 */
[----:B0-----:R-:W-:-:S02]  /*a230*/  CS2R R12, SRZ ;  /* 0x00000000000c7805 */ /* 0x001fc4000001ff00 */
[--C-:B------:R-:W-:Y:S01]  /*a240*/  @!P2 IMAD.WIDE R20, R3, 0x2, R34.reuse ;  /* 0x000000020314a825 */ /* 0x100fe200078e0222 */
[----:B------:R1:W5:Y:S03]  /*a250*/  @!P3 LD.E.128 R28, desc[UR60][R38.64] ;  /* 0x0000003c261cb980 */ /* 0x000366000c101d00 */
[--C-:B------:R-:W-:Y:S01]  /*a260*/  @!P3 IMAD.WIDE R40, R41, 0x2, R34.reuse ;  /* 0x000000022928b825 */ /* 0x100fe200078e0222 */
[----:B------:R1:W5:Y:S03]  /*a270*/  @!P2 LD.E.128 R8, desc[UR60][R20.64] ;  /* 0x0000003c1408a980 */ /* 0x000366000c101d00 */
[----:B------:R-:W-:Y:S01]  /*a280*/  @!P1 IMAD.WIDE R34, R42, 0x2, R34 ;  /* 0x000000022a229825 */ /* 0x000fe200078e0222 */
[----:B------:R1:W5:Y:S04]  /*a290*/  @!P3 LD.E.128 R12, desc[UR60][R40.64] ;  /* 0x0000003c280cb980 */ /* 0x000368000c101d00 */
[----:B------:R1:W5:Y:S02]  /*a2a0*/  @!P1 LD.E.128 R4, desc[UR60][R34.64] ;  /* 0x0000003c22049980 */ /* 0x000364000c101d00 */
.L_x_2433:
[----:B------:R-:W-:Y:S05]  /*a2b0*/  BSYNC B1 ;  /* 0x0000000000017941 */ /* 0x000fea0003800000 */
.L_x_2432:
[----:B------:R-:W-:Y:S01]  /*a2c0*/  LOP3.LUT R0, R0, 0xfffffffe, RZ, 0xc0, !PT ;  /* 0xfffffffe00007812 */ /* 0x000fe200078ec0ff */
[----:B-----5:R-:W-:Y:S01]  /*a2d0*/  IMAD.MOV.U32 R3, RZ, RZ, R4 ;  /* 0x000000ffff037224 */ /* 0x020fe200078e0004 */
[----:B------:R-:W-:Y:S01]  /*a2e0*/  BSSY B1, `(.L_x_2434) ;  /* 0x000002d000017945 */ /* 0x000fe20003800000 */
[----:B-1----:R-:W-:Y:S02]  /*a2f0*/  IMAD.MOV.U32 R20, RZ, RZ, R5 ;  /* 0x000000ffff147224 */ /* 0x002fe400078e0005 */
        /* <DEDUP_REMOVED lines=43> */
.L_x_2680:
[----:B------:R-:W-:Y:S05]  /*a5b0*/  BSYNC B1 ;  /* 0x0000000000017941 */ /* 0x000fea0003800000 */
.L_x_2434:
[----:B------:R-:W-:Y:S01]  /*a5c0*/  PRMT R42, R0, 0x5410, R20 ;  /* 0x00005410002a7816 */ /* 0x000fe20000000014 */
[----:B------:R-:W-:Y:S06]  /*a5d0*/  @P0 BRA `(.L_x_2420) ;  /* 0x0000001400340947 */ /* 0x000fec0003800000 */
[----:B------:R-:W2:Y:S01]  /*a5e0*/  LDL.64 R34, [R1+0x40] ;  /* 0x0000400001227983 */ /* 0x000ea20000100a00 */
[----:B------:R-:W2:Y:S03]  /*a5f0*/  LDC R0, c[0x0][0x3f4] ;  /* 0x0000fd00ff007b82 */ /* 0x000ea60000000800 */
[----:B------:R1:W5:Y:S04]  /*a600*/  LDL R67, [R1+0xb8] ;  /* 0x0000b80001437983 */ /* 0x0003680000100800 */
[----:B------:R1:W5:Y:S04]  /*a610*/  LDL R66, [R1+0x138] ;  /* 0x0001380001427983 */ /* 0x0003680000100800 */
[----:B------:R1:W5:Y:S04]  /*a620*/  LDL R65, [R1+0xc0] ;  /* 0x0000c00001417983 */ /* 0x0003680000100800 */
[----:B------:R1:W5:Y:S01]  /*a630*/  LDL R63, [R1+0xbc] ;  /* 0x0000bc00013f7983 */ /* 0x0003620000100800 */
[----:B------:R-:W-:Y:S01]  /*a640*/  BSSY B1, `(.L_x_2436) ;  /* 0x000006c000017945 */ /* 0x000fe20003800000 */
[C---:B--2---:R-:W-:Y:S01]  /*a650*/  ISETP.GE.AND P0, PT, R34.reuse, R0, PT ;  /* 0x000000002200720c */ /* 0x044fe20003f06270 */
[----:B0-----:R-:W-:-:S02]  /*a660*/  VIADD R3, R34, 0x10 ;  /* 0x0000001022037836 */ /* 0x001fc40000000000 */
[----:B------:R-:W-:-:S03]  /*a670*/  VIADD R33, R34, 0x20 ;  /* 0x0000002022217836 */ /* 0x000fc60000000000 */
[-C--:B------:R-:W-:Y:S02]  /*a680*/  ISETP.GE.AND P1, PT, R3, R0.reuse, PT ;  /* 0x000000000300720c */ /* 0x080fe40003f26270 */
[----:B------:R-:W-:-:S05]  /*a690*/  ISETP.GE.AND P2, PT, R33, R0, PT ;  /* 0x000000002100720c */ /* 0x000fca0003f46270 */
[----:B-1----:R-:W-:Y:S08]  /*a6a0*/  @P0 BRA `(.L_x_2437) ;  /* 0x0000000400940947 */ /* 0x002ff00003800000 */
[----:B------:R-:W-:Y:S01]  /*a6b0*/  LEA.HI R3, R32, R32, RZ, 0x1 ;  /* 0x0000002020037211 */ /* 0x000fe200078f08ff */
[----:B------:R-:W-:Y:S01]  /*a6c0*/  HADD2.F32 R55, -RZ, R55.H0_H0 ;  /* 0x20000037ff377230 */ /* 0x000fe20000004100 */
[--C-:B------:R-:W-:Y:S01]  /*a6d0*/  SHF.R.U64 R16, R16, 0x10, R17.reuse ;  /* 0x0000001010107819 */ /* 0x100fe20000001211 */
[----:B------:R-:W-:Y:S01]  /*a6e0*/  HADD2.F32 R53, -RZ, R53.H0_H0 ;  /* 0x20000035ff357230 */ /* 0x000fe20000004100 */
[----:B------:R-:W-:Y:S01]  /*a6f0*/  LOP3.LUT R3, R3, 0xfffffffe, RZ, 0xc0, !PT ;  /* 0xfffffffe03037812 */ /* 0x000fe200078ec0ff */
[----:B------:R-:W-:Y:S01]  /*a700*/  HADD2.F32 R54, -RZ, R54.H0_H0 ;  /* 0x20000036ff367230 */ /* 0x000fe20000004100 */
[----:B------:R-:W-:Y:S02]  /*a710*/  SHF.R.U32.HI R52, RZ, 0x10, R17 ;  /* 0x00000010ff347819 */ /* 0x000fe40000011611 */
[----:B------:R-:W-:Y:S01]  /*a720*/  SHF.R.U64 R17, R4, 0x10, R5 ;  /* 0x0000001004117819 */ /* 0x000fe20000001205 */
[----:B------:R-:W-:Y:S01]  /*a730*/  IMAD.IADD R3, R32, 0x1, -R3 ;  /* 0x0000000120037824 */ /* 0x000fe200078e0a03 */
[----:B-----5:R-:W-:-:S02]  /*a740*/  LOP3.LUT R32, R67, 0x18, R34, 0xf8, !PT ;  /* 0x0000001843207812 */ /* 0x020fc400078ef822 */
[----:B------:R-:W-:Y:S01]  /*a750*/  SHF.R.U32.HI R56, RZ, 0x10, R5 ;  /* 0x00000010ff387819 */ /* 0x000fe20000011605 */
[----:B------:R-:W-:Y:S01]  /*a760*/  HADD2.F32 R17, -RZ, R17.H0_H0 ;  /* 0x20000011ff117230 */ /* 0x000fe20000004100 */
[----:B------:R-:W-:Y:S02]  /*a770*/  LEA.HI R3, R0, R3, RZ, 0x1d ;  /* 0x0000000300037211 */ /* 0x000fe400078fe8ff */
[----:B------:R-:W-:Y:S01]  /*a780*/  LOP3.LUT R32, R32, R63, RZ, 0x3c, !PT ;  /* 0x0000003f20207212 */ /* 0x000fe200078e3cff */
[----:B------:R-:W-:Y:S01]  /*a790*/  HADD2.F32 R56, -RZ, R56.H0_H0 ;  /* 0x20000038ff387230 */ /* 0x000fe20000004100 */
[----:B------:R-:W-:Y:S02]  /*a7a0*/  SHF.R.S32.HI R20, RZ, 0x1f, R3 ;  /* 0x0000001fff147819 */ /* 0x000fe40000011403 */
[----:B------:R-:W-:Y:S01]  /*a7b0*/  SHF.R.U64 R5, R6, 0x10, R7 ;  /* 0x0000001006057819 */ /* 0x000fe20000001207 */
[----:B------:R-:W-:Y:S01]  /*a7c0*/  IMAD.IADD R33, R65, 0x1, R32 ;  /* 0x0000000141217824 */ /* 0x000fe200078e0220 */
        /* <DEDUP_REMOVED lines=33> */
[C---:B------:R-:W-:Y:S01]  /*a9e0*/  FFMA.FTZ R37, R48.reuse, R53, -R57 ;  /* 0x0000003530257223 */ /* 0x040fe20000010839 */
[----:B------:R-:W-:Y:S02]  /*a9f0*/  HADD2.F32 R53, -RZ, R60.H0_H0 ;  /* 0x2000003cff357230 */ /* 0x000fe40000004100 */
[----:B------:R-:W-:Y:S01]  /*aa00*/  FMUL.FTZ R49, R49, R52 ;  /* 0x0000003431317220 */ /* 0x000fe20000410000 */
[----:B------:R-:W-:Y:S01]  /*aa10*/  FFMA.FTZ R55, R48, R56, R55 ;  /* 0x0000003830377223 */ /* 0x000fe20000010037 */
[----:B------:R-:W-:-:S02]  /*aa20*/  HADD2.F32 R48, -RZ, R62.H0_H0 ;  /* 0x2000003eff307230 */ /* 0x000fc40000004100 */
[C---:B------:R-:W-:Y:S01]  /*aa30*/  FFMA.FTZ R58, R47.reuse, R52, -R58 ;  /* 0x000000342f3a7223 */ /* 0x040fe2000001083a */
[----:B------:R-:W-:Y:S01]  /*aa40*/  FFMA.FTZ R49, R47, R54, R49 ;  /* 0x000000362f317223 */ /* 0x000fe20000010031 */
[--C-:B------:R-:W-:Y:S02]  /*aa50*/  HADD2.F32 R51, -RZ, R39.reuse.H0_H0 ;  /* 0x20000027ff337230 */ /* 0x100fe40000004100 */
[C---:B------:R-:W-:Y:S01]  /*aa60*/  FMUL.FTZ R56, R50.reuse, R53 ;  /* 0x0000003532387220 */ /* 0x040fe20000410000 */
[----:B------:R-:W-:Y:S02]  /*aa70*/  HADD2.F32 R54, -RZ, R60.H1_H1 ;  /* 0x3000003cff367230 */ /* 0x000fe40000004100 */
[-C--:B------:R-:W-:Y:S01]  /*aa80*/  FMUL.FTZ R60, R50, R48.reuse ;  /* 0x00000030323c7220 */ /* 0x080fe20000410000 */
[----:B------:R-:W-:Y:S02]  /*aa90*/  HADD2.F32 R52, -RZ, R62.H1_H1 ;  /* 0x3000003eff347230 */ /* 0x000fe40000004100 */
[----:B------:R-:W-:Y:S01]  /*aaa0*/  FFMA.FTZ R56, R33, R48, -R56 ;  /* 0x0000003021387223 */ /* 0x000fe20000010838 */
[----:B------:R-:W-:-:S02]  /*aab0*/  HADD2.F32 R39, -RZ, R39.H1_H1 ;  /* 0x30000027ff277230 */ /* 0x000fc40000004100 */
        /* <DEDUP_REMOVED lines=8> */
[----:B------:R-:W-:Y:S01]  /*ab40*/  FFMA.FTZ R51, R7, R54, R51 ;  /* 0x0000003607337223 */ /* 0x000fe20000010033 */
[-C--:B------:R-:W-:Y:S01]  /*ab50*/  FMUL.FTZ R52, R39, R48.reuse ;  /* 0x0000003027347220 */ /* 0x080fe20000410000 */
[----:B------:R-:W-:Y:S02]  /*ab60*/  HADD2.F32 R19, -RZ, R5.H0_H0 ;  /* 0x20000005ff137230 */ /* 0x000fe40000004100 */
[----:B------:R-:W-:Y:S01]  /*ab70*/  FFMA.FTZ R60, R33, R53, R60 ;  /* 0x00000035213c7223 */ /* 0x000fe2000001003c */
[----:B------:R-:W-:Y:S02]  /*ab80*/  HADD2.F32 R7, -RZ, R16.H0_H0 ;  /* 0x20000010ff077230 */ /* 0x000fe40000004100 */
[C---:B------:R-:W-:Y:S01]  /*ab90*/  FFMA.FTZ R47, R35.reuse, R48, -R64 ;  /* 0x00000030232f7223 */ /* 0x040fe20000010840 */
[----:B------:R-:W-:Y:S02]  /*aba0*/  HADD2.F32 R5, -RZ, R4.H0_H0 ;  /* 0x20000004ff057230 */ /* 0x000fe40000004100 */
[----:B------:R-:W-:Y:S01]  /*abb0*/  FFMA.FTZ R52, R35, R50, R52 ;  /* 0x0000003223347223 */ /* 0x000fe20000010034 */
[----:B------:R-:W-:-:S02]  /*abc0*/  HADD2.F32 R32, -RZ, R32.H1_H1 ;  /* 0x30000020ff207230 */ /* 0x000fc40000004100 */
[----:B------:R-:W-:Y:S01]  /*abd0*/  FMUL.FTZ R33, R36, R17 ;  /* 0x0000001124217220 */ /* 0x000fe20000410000 */
[----:B------:R-:W-:Y:S02]  /*abe0*/  HADD2.F32 R34, -RZ, R34.H1_H1 ;  /* 0x30000022ff227230 */ /* 0x000fe40000004100 */
[----:B------:R-:W-:Y:S01]  /*abf0*/  FMUL.FTZ R35, R38, R19 ;  /* 0x0000001326237220 */ /* 0x000fe20000410000 */
[----:B------:R-:W-:Y:S01]  /*ac00*/  FMUL.FTZ R36, R36, R7 ;  /* 0x0000000724247220 */ /* 0x000fe20000410000 */
[----:B------:R-:W-:Y:S01]  /*ac10*/  FMUL.FTZ R38, R38, R5 ;  /* 0x0000000526267220 */ /* 0x000fe20000410000 */
[----:B------:R-:W-:Y:S01]  /*ac20*/  FFMA.FTZ R33, R32, R7, -R33 ;  /* 0x0000000720217223 */ /* 0x000fe20000010821 */
[----:B------:R-:W-:Y:S01]  /*ac30*/  FFMA.FTZ R35, R34, R5, -R35 ;  /* 0x0000000522237223 */ /* 0x000fe20000010823 */
[----:B------:R-:W-:Y:S01]  /*ac40*/  FFMA.FTZ R16, R32, R17, R36 ;  /* 0x0000001120107223 */ /* 0x000fe20000010024 */
        /* <DEDUP_REMOVED lines=11> */
.L_x_2437:
[----:B------:R-:W-:Y:S05]  /*ad00*/  BSYNC B1 ;  /* 0x0000000000017941 */ /* 0x000fea0003800000 */
.L_x_2436:
[----:B------:R-:W-:Y:S04]  /*ad10*/  BSSY B1, `(.L_x_2438) ;  /* 0x000006d000017945 */ /* 0x000fe80003800000 */
[----:B------:R-:W-:Y:S05]  /*ad20*/  @P1 BRA `(.L_x_2439) ;  /* 0x0000000400ac1947 */ /* 0x000fea0003800000 */
[----:B0-----:R-:W2:Y:S04]  /*ad30*/  LDL R3, [R1+0xd0] ;  /* 0x0000d00001037983 */ /* 0x001ea80000100800 */
[----:B------:R-:W2:Y:S01]  /*ad40*/  LDL.64 R4, [R1+0xb0] ;  /* 0x0000b00001047983 */ /* 0x000ea20000100a00 */
[----:B------:R-:W-:Y:S01]  /*ad50*/  SHF.R.U64 R51, R8, 0x10, R9 ;  /* 0x0000001008337819 */ /* 0x000fe20000001209 */
[----:B------:R-:W-:Y:S01]  /*ad60*/  HADD2.F32 R35, -RZ, R45.H0_H0 ;  /* 0x2000002dff237230 */ /* 0x000fe20000004100 */
[----:B------:R-:W-:Y:S01]  /*ad70*/  SHF.R.U64 R8, R26, 0x10, R27 ;  /* 0x000000101a087819 */ /* 0x000fe2000000121b */
[----:B------:R-:W-:Y:S01]  /*ad80*/  HADD2.F32 R34, -RZ, R43.H1_H1 ;  /* 0x3000002bff227230 */ /* 0x000fe20000004100 */
[----:B------:R-:W-:Y:S02]  /*ad90*/  SHF.R.U32.HI R36, RZ, 0x10, R9 ;  /* 0x00000010ff247819 */ /* 0x000fe40000011609 */
[----:B------:R-:W-:-:S02]  /*ada0*/  SHF.R.U32.HI R39, RZ, 0x10, R25 ;  /* 0x00000010ff277819 */ /* 0x000fc40000011619 */
[----:B------:R-:W-:Y:S01]  /*adb0*/  SHF.R.U32.HI R52, RZ, 0x10, R27 ;  /* 0x00000010ff347819 */ /* 0x000fe2000001161b */
[----:B------:R-:W-:Y:S01]  /*adc0*/  HADD2.F32 R36, -RZ, R36.H0_H0 ;  /* 0x20000024ff247230 */ /* 0x000fe20000004100 */
[--C-:B------:R-:W-:Y:S02]  /*add0*/  SHF.R.U64 R49, R10, 0x10, R11.reuse ;  /* 0x000000100a317819 */ /* 0x100fe4000000120b */
[----:B------:R-:W-:Y:S02]  /*ade0*/  SHF.R.U32.HI R47, RZ, 0x10, R11 ;  /* 0x00000010ff2f7819 */ /* 0x000fe4000001160b */
[----:B------:R-:W-:Y:S01]  /*adf0*/  SHF.R.U64 R24, R24, 0x10, R25 ;  /* 0x0000001018187819 */ /* 0x000fe20000001219 */
[----:B--2---:R-:W-:-:S05]  /*ae00*/  IMAD.IADD R3, R4, 0x1, R3 ;  /* 0x0000000104037824 */ /* 0x004fca00078e0203 */
[----:B------:R-:W-:-:S04]  /*ae10*/  SHF.R.S32.HI R4, RZ, 0x1f, R3 ;  /* 0x0000001fff047819 */ /* 0x000fc80000011403 */
[CC--:B------:R-:W-:Y:S02]  /*ae20*/  LEA.HI R5, R4.reuse, R3.reuse, RZ, 0x3 ;  /* 0x0000000304057211 */ /* 0x0c0fe400078f18ff */
[----:B------:R-:W-:Y:S02]  /*ae30*/  LEA.HI R4, R4, R3, RZ, 0x5 ;  /* 0x0000000304047211 */ /* 0x000fe400078f28ff */
[--C-:B------:R-:W-:Y:S02]  /*ae40*/  SHF.R.S32.HI R7, RZ, 0x3, R5.reuse ;  /* 0x00000003ff077819 */ /* 0x100fe40000011405 */
        /* <DEDUP_REMOVED lines=32> */
[----:B------:R-:W-:-:S02]  /*b050*/  HADD2.F32 R34, -RZ, R44.H0_H0 ;  /* 0x2000002cff227230 */ /* 0x000fc40000004100 */
[----:B------:R-:W-:Y:S01]  /*b060*/  FFMA.FTZ R48, R9, R35, R48 ;  /* 0x0000002309307223 */ /* 0x000fe20000010030 */
[----:B------:R-:W-:Y:S02]  /*b070*/  HADD2.F32 R9, -RZ, R46.H0_H0 ;  /* 0x2000002eff097230 */ /* 0x000fe40000004100 */
        /* <DEDUP_REMOVED lines=11> */
[----:B------:R-:W-:Y:S02]  /*b130*/  HADD2.F32 R44, -RZ, R44.H1_H1 ;  /* 0x3000002cff2c7230 */ /* 0x000fe40000004100 */
[----:B------:R-:W-:Y:S01]  /*b140*/  FFMA.FTZ R39, R11, R34, R39 ;  /* 0x000000220b277223 */ /* 0x000fe20000010027 */
[----:B------:R-:W-:Y:S02]  /*b150*/  HADD2.F32 R10, -RZ, R45.H1_H1 ;  /* 0x3000002dff0a7230 */ /* 0x000fe40000004100 */
[-C--:B------:R-:W-:Y:S01]  /*b160*/  FFMA.FTZ R36, R25, R26.reuse, -R32 ;  /* 0x0000001a19247223 */ /* 0x080fe20000010820 */
[----:B------:R-:W-:Y:S01]  /*b170*/  FMUL.FTZ R34, R33, R26 ;  /* 0x0000001a21227220 */ /* 0x000fe20000410000 */
[----:B------:R-:W-:Y:S01]  /*b180*/  FMUL.FTZ R32, R17, R44 ;  /* 0x0000002c11207220 */ /* 0x000fe20000410000 */
[----:B------:R-:W-:-:S02]  /*b190*/  HADD2.F32 R19, -RZ, R18.H0_H0 ;  /* 0x20000012ff137230 */ /* 0x000fc40000004100 */
[----:B------:R-:W-:Y:S01]  /*b1a0*/  FMUL.FTZ R17, R17, R10 ;  /* 0x0000000a11117220 */ /* 0x000fe20000410000 */
[----:B------:R-:W-:Y:S02]  /*b1b0*/  HADD2.F32 R26, -RZ, R43.H0_H0 ;  /* 0x2000002bff1a7230 */ /* 0x000fe40000004100 */
[----:B------:R-:W-:Y:S01]  /*b1c0*/  FFMA.FTZ R38, R25, R38, R34 ;  /* 0x0000002619267223 */ /* 0x000fe20000010022 */
[----:B------:R-:W-:Y:S02]  /*b1d0*/  HADD2.F32 R46, -RZ, R46.H1_H1 ;  /* 0x3000002eff2e7230 */ /* 0x000fe40000004100 */
[C---:B------:R-:W-:Y:S01]  /*b1e0*/  FFMA.FTZ R32, R5.reuse, R10, -R32 ;  /* 0x0000000a05207223 */ /* 0x040fe20000010820 */
[----:B------:R-:W-:Y:S01]  /*b1f0*/  FFMA.FTZ R44, R5, R44, R17 ;  /* 0x0000002c052c7223 */ /* 0x000fe20000010011 */
        /* <DEDUP_REMOVED lines=30> */
.L_x_2439:
[----:B------:R-:W-:Y:S05]  /*b3e0*/  BSYNC B1 ;  /* 0x0000000000017941 */ /* 0x000fea0003800000 */
.L_x_2438:
[----:B------:R-:W-:Y:S05]  /*b3f0*/  @P2 BRA `(.L_x_2420) ;  /* 0x0000000400ac2947 */ /* 0x000fea0003800000 */
[----:B01----:R-:W2:Y:S04]  /*b400*/  LDL R3, [R1+0xc8] ;  /* 0x0000c80001037983 */ /* 0x003ea80000100800 */
[----:B------:R-:W2:Y:S01]  /*b410*/  LDL.64 R4, [R1+0xb0] ;  /* 0x0000b00001047983 */ /* 0x000ea20000100a00 */
[----:B------:R-:W-:Y:S01]  /*b420*/  HADD2.F32 R27, -RZ, R21.H1_H1 ;  /* 0x30000015ff1b7230 */ /* 0x000fe20000004100 */
[--C-:B------:R-:W-:Y:S01]  /*b430*/  SHF.R.U32.HI R20, RZ, 0x10, R13.reuse ;  /* 0x00000010ff147819 */ /* 0x100fe2000001160d */
[----:B------:R-:W-:Y:S01]  /*b440*/  HADD2.F32 R25, -RZ, R41.H1_H1 ;  /* 0x30000029ff197230 */ /* 0x000fe20000004100 */
[----:B------:R-:W-:Y:S02]  /*b450*/  SHF.R.U64 R33, R12, 0x10, R13 ;  /* 0x000000100c217819 */ /* 0x000fe4000000120d */
[--C-:B------:R-:W-:Y:S01]  /*b460*/  SHF.R.U64 R35, R28, 0x10, R29.reuse ;  /* 0x000000101c237819 */ /* 0x100fe2000000121d */
[----:B------:R-:W-:Y:S01]  /*b470*/  HADD2.F32 R20, -RZ, R20.H0_H0 ;  /* 0x20000014ff147230 */ /* 0x000fe20000004100 */
[----:B------:R-:W-:-:S02]  /*b480*/  SHF.R.U32.HI R24, RZ, 0x10, R29 ;  /* 0x00000010ff187819 */ /* 0x000fc4000001161d */
[--C-:B------:R-:W-:Y:S02]  /*b490*/  SHF.R.U64 R34, R30, 0x10, R31.reuse ;  /* 0x000000101e227819 */ /* 0x100fe4000000121f */
        /* <DEDUP_REMOVED lines=13> */
[-C--:B------:R-:W-:Y:S02]  /*b570*/  LOP3.LUT R5, R5, R63.reuse, RZ, 0x3c, !PT ;  /* 0x0000003f05057212 */ /* 0x080fe400078e3cff */
        /* <DEDUP_REMOVED lines=83> */
.L_x_2420:
[----:B------:R-:W-:Y:S05]  /*bab0*/  BSYNC B0 ;  /* 0x0000000000007941 */ /* 0x000fea0003800000 */
.L_x_2413:
        /* <DEDUP_REMOVED lines=8> */
.L_x_2411:
[----:B0--3--:R-:W3:Y:S02]  /*bb40*/  LDL R0, [R1+0xac] ;  /* 0x0000ac0001007983 */ /* 0x009ee40000100800 */
[----:B---3--:R-:W-:-:S13]  /*bb50*/  ISETP.NE.AND P0, PT, R0, 0x3, PT ;  /* 0x000000030000780c */ /* 0x008fda0003f05270 */
[----:B------:R-:W-:Y:S05]  /*bb60*/  @!P0 BRA `(.L_x_2440) ;  /* 0x0000000000048947 */ /* 0x000fea0003800000 */
[----:B------:R-:W-:Y:S01]  /*bb70*/  BPT.TRAP 0x1 ;  /* 0x000000040000795c */ /* 0x000fe20000300000 */
.L_x_2440:
[----:B------:R-:W-:Y:S01]  /*bb80*/  IMAD R21, R145, 0x8, R22 ;  /* 0x0000000891157824 */ /* 0x000fe200078e0216 */
[----:B------:R-:W-:-:S04]  /*bb90*/  SHF.L.U32 R0, R150, 0x1f, RZ ;  /* 0x0000001f96007819 */ /* 0x000fc800000006ff */
[----:B------:R0:W3:Y:S01]  /*bba0*/  SYNCS.PHASECHK.TRANS64.TRYWAIT P2, [R21+URZ+0x31c30], R0 ;  /* 0x031c3000150075a7 */ /* 0x0000e2000804017f */
[----:B------:R-:W-:Y:S05]  /*bbb0*/  @!P0 BRA `(.L_x_2441) ;  /* 0x0000000000048947 */ /* 0x000fea0003800000 */
[----:B------:R-:W-:Y:S01]  /*bbc0*/  BPT.TRAP 0x1 ;  /* 0x000000040000795c */ /* 0x000fe20000300000 */
.L_x_2441:
[----:B-12-4-:R-:W1:Y:S02]  /*bbd0*/  S2R R3, SR_TID.X ;  /* 0x0000000000037919 */ /* 0x016e640000002100 */
[----:B-1----:R-:W-:-:S04]  /*bbe0*/  LOP3.LUT R3, R3, 0x7f, RZ, 0xc0, !PT ;  /* 0x0000007f03037812 */ /* 0x002fc800078ec0ff */
[----:B------:R-:W-:Y:S01]  /*bbf0*/  ISETP.NE.AND P1, PT, R3, RZ, PT ;  /* 0x000000ff0300720c */ /* 0x000fe20003f25270 */
[----:B---3--:R-:W-:-:S12]  /*bc00*/  @P2 BRA `(.L_x_2442) ;  /* 0x0000000000082947 */ /* 0x008fd80003800000 */
[----:B------:R-:W1:Y:S02]  /*bc10*/  SYNCS.PHASECHK.TRANS64.TRYWAIT P2, [R21+URZ+0x31c30], R0 ;  /* 0x031c3000150075a7 */ /* 0x000e64000804017f */
[----:B-1----:R-:W-:Y:S05]  /*bc20*/  @!P2 BRA `(.L_x_2443) ;  /* 0x000001b000b0a947 */ /* 0x002fea0003800000 */
.L_x_2442:
[----:B------:R-:W-:Y:S05]  /*bc30*/  WARPSYNC.ALL ;  /* 0x0000000000007948 */ /* 0x000fea0003800000 */
[----:B01----:R-:W-:Y:S02]  /*bc40*/  VIADD R0, R22, 0x16a00 ;  /* 0x00016a0016007836 */ /* 0x003fe40000000000 */
[----:B------:R-:W-:Y:S02]  /*bc50*/  IMAD R2, R2, 0x1000, R22 ;  /* 0x0000100002027824 */ /* 0x000fe400078e0216 */
[----:B------:R-:W-:Y:S01]  /*bc60*/  IMAD.MOV.U32 R15, RZ, RZ, -0x7fffffe0 ;  /* 0x80000020ff0f7424 */ /* 0x000fe200078e00ff */
[----:B------:R-:W-:Y:S01]  /*bc70*/  SHF.R.U32.HI R0, RZ, 0x4, R0 ;  /* 0x00000004ff007819 */ /* 0x000fe20000011600 */
[----:B------:R-:W-:-:S02]  /*bc80*/  VIADD R2, R2, 0xda00 ;  /* 0x0000da0002027836 */ /* 0x000fc40000000000 */
[----:B------:R-:W-:Y:S01]  /*bc90*/  IMAD.MOV.U32 R9, RZ, RZ, -0x7fffffe0 ;  /* 0x80000020ff097424 */ /* 0x000fe200078e00ff */
[----:B------:R-:W-:Y:S01]  /*bca0*/  LOP3.LUT R0, R0, 0x3fff, RZ, 0xc0, !PT ;  /* 0x00003fff00007812 */ /* 0x000fe200078ec0ff */
[----:B------:R-:W-:Y:S01]  /*bcb0*/  WARPGROUP.ARRIVE ;  /* 0x00000000000079c5 */ /* 0x000fe20000000000 */
[----:B------:R-:W-:Y:S01]  /*bcc0*/  SHF.R.U32.HI R2, RZ, 0x4, R2 ;  /* 0x00000004ff027819 */ /* 0x000fe20000011602 */
[----:B------:R-:W-:Y:S01]  /*bcd0*/  IMAD.MOV.U32 R3, RZ, RZ, -0x7fffffe0 ;  /* 0x80000020ff037424 */ /* 0x000fe200078e00ff */
[----:B------:R-:W-:Y:S01]  /*bce0*/  LOP3.LUT R4, R0, 0x10000, RZ, 0xfc, !PT ;  /* 0x0001000000047812 */ /* 0x000fe200078efcff */
[----:B------:R-:W-:Y:S01]  /*bcf0*/  IMAD.MOV.U32 R5, RZ, RZ, -0x7fffffe0 ;  /* 0x80000020ff057424 */ /* 0x000fe200078e00ff */
[----:B------:R-:W-:Y:S01]  /*bd00*/  LOP3.LUT R2, R2, 0x3fff, RZ, 0xc0, !PT ;  /* 0x00003fff02027812 */ /* 0x000fe200078ec0ff */
[----:B------:R-:W-:Y:S01]  /*bd10*/  IMAD.MOV.U32 R7, RZ, RZ, -0x7fffffe0 ;  /* 0x80000020ff077424 */ /* 0x000fe200078e00ff */
[----:B------:R-:W0:Y:S01]  /*bd20*/  LDC R18, c[0x0][0x448] ;  /* 0x00011200ff127b82 */ /* 0x000e220000000800 */
[----:B------:R-:W-:Y:S01]  /*bd30*/  IMAD R14, R145, 0x6c0, R4 ;  /* 0x000006c0910e7824 */ /* 0x000fe200078e0204 */
[----:B------:R-:W-:Y:S01]  /*bd40*/  LOP3.LUT R8, R2, 0x10000, RZ, 0xfc, !PT ;  /* 0x0001000002087812 */ /* 0x000fe200078efcff */
[----:B------:R1:W-:Y:S01]  /*bd50*/  STL [R1+0xd4], R4 ;  /* 0x0000d40401007387 */ /* 0x0003e20000100800 */
[----:B------:R-:W-:-:S02]  /*bd60*/  R2UR UR7, R15 ;  /* 0x000000000f0772ca */ /* 0x000fc400000e0000 */
[C---:B------:R-:W-:Y:S02]  /*bd70*/  R2UR UR6, R14.reuse ;  /* 0x000000000e0672ca */ /* 0x040fe400000e0000 */
[----:B------:R-:W-:Y:S01]  /*bd80*/  R2UR UR5, R9 ;  /* 0x00000000090572ca */ /* 0x000fe200000e0000 */
[----:B------:R-:W-:Y:S01]  /*bd90*/  VIADD R2, R14, 0x40 ;  /* 0x000000400e027836 */ /* 0x000fe20000000000 */
[C---:B------:R-:W-:Y:S02]  /*bda0*/  R2UR UR4, R8.reuse ;  /* 0x00000000080472ca */ /* 0x040fe400000e0000 */
[----:B------:R-:W-:Y:S02]  /*bdb0*/  R2UR UR11, R3 ;  /* 0x00000000030b72ca */ /* 0x000fe400000e0000 */
[----:B------:R-:W-:Y:S02]  /*bdc0*/  R2UR UR8, R8 ;  /* 0x00000000080872ca */ /* 0x000fe400000e0000 */
[----:B------:R-:W-:Y:S01]  /*bdd0*/  R2UR UR9, R9 ;  /* 0x00000000090972ca */ /* 0x000fe200000e0000 */
[----:B-1----:R-:W-:Y:S01]  /*bde0*/  VIADD R4, R14, 0xc0 ;  /* 0x000000c00e047836 */ /* 0x002fe20000000000 */
[----:B------:R-:W-:-:S02]  /*bdf0*/  R2UR UR15, R5 ;  /* 0x00000000050f72ca */ /* 0x000fc400000e0000 */
[----:B------:R-:W-:Y:S01]  /*be00*/  R2UR UR13, R9 ;  /* 0x00000000090d72ca */ /* 0x000fe200000e0000 */
[----:B------:R-:W-:Y:S01]  /*be10*/  VIADD R6, R14, 0x100 ;  /* 0x000001000e067836 */ /* 0x000fe20000000000 */
[----:B------:R-:W-:Y:S01]  /*be20*/  R2UR UR12, R8 ;  /* 0x00000000080c72ca */ /* 0x000fe200000e0000 */
[----:B------:R-:W-:Y:S01]  /*be30*/  HGMMA.64x16x16.F32 R88, gdesc[UR4], RZ, !UPT, gsb0 ;  /* 0x00200000045879f0 */ /* 0x000fe2000c0008ff */
[----:B------:R-:W-:Y:S01]  /*be40*/  R2UR UR10, R2 ;  /* 0x00000000020a72ca */ /* 0x000fe200000e0000 */
[----:B------:R-:W-:Y:S01]  /*be50*/  VIADD R2, R14, 0x80 ;  /* 0x000000800e027836 */ /* 0x000fe20000000000 */
[----:B------:R-:W-:Y:S01]  /*be60*/  R2UR UR19, R7 ;  /* 0x00000000071372ca */ /* 0x000fe200000e0000 */
[----:B------:R-:W-:Y:S01]  /*be70*/  IMAD.MOV.U32 R3, RZ, RZ, -0x7fffffe0 ;  /* 0x80000020ff037424 */ /* 0x000fe200078e00ff */
[----:B------:R-:W-:Y:S02]  /*be80*/  R2UR UR16, R8 ;  /* 0x00000000081072ca */ /* 0x000fe400000e0000 */
[----:B------:R-:W-:-:S02]  /*be90*/  R2UR UR17, R9 ;  /* 0x00000000091172ca */ /* 0x000fc400000e0000 */
[C---:B------:R-:W-:Y:S02]  /*bea0*/  R2UR UR21, R9.reuse ;  /* 0x00000000091572ca */ /* 0x040fe400000e0000 */
[----:B------:R-:W-:Y:S01]  /*beb0*/  R2UR UR25, R9 ;  /* 0x00000000091972ca */ /* 0x000fe200000e0000 */
[----:B------:R-:W-:Y:S01]  /*bec0*/  VIADD R10, R14, 0xc2 ;  /* 0x000000c20e0a7836 */ /* 0x000fe20000000000 */
[C---:B------:R-:W-:Y:S01]  /*bed0*/  R2UR UR20, R8.reuse ;  /* 0x00000000081472ca */ /* 0x040fe200000e0000 */
[----:B------:R-:W-:Y:S01]  /*bee0*/  IMAD.MOV.U32 R11, RZ, RZ, -0x7fffffe0 ;  /* 0x80000020ff0b7424 */ /* 0x000fe200078e00ff */
[C---:B------:R-:W-:Y:S01]  /*bef0*/  R2UR UR24, R8.reuse ;  /* 0x00000000081872ca */ /* 0x040fe200000e0000 */
[----:B------:R-:W-:Y:S02]  /*bf00*/  VIADD R12, R8, 0x300 ;  /* 0x00000300080c7836 */ /* 0x000fe40000000000 */
[----:B------:R-:W-:Y:S02]  /*bf10*/  IMAD.MOV.U32 R13, RZ, RZ, -0x7fffffe0 ;  /* 0x80000020ff0d7424 */ /* 0x000fe400078e00ff */
[----:B------:R-:W-:Y:S01]  /*bf20*/  IMAD.MOV.U32 R17, RZ, RZ, -0x7fffffe0 ;  /* 0x80000020ff117424 */ /* 0x000fe200078e00ff */
[----:B0-----:R-:W-:Y:S01]  /*bf30*/  ISETP.NE.AND P5, PT, R18, 0x1, PT ;  /* 0x000000011200780c */ /* 0x001fe20003fa5270 */
[----:B------:R-:W-:Y:S01]  /*bf40*/  VIADD R16, R14, 0x302 ;  /* 0x000003020e107836 */ /* 0x000fe20000000000 */
[----:B------:R-:W2:Y:S01]  /*bf50*/  LDL.LU R0, [R1] ;  /* 0x0000000001007983 */ /* 0x000ea20000300800 */
[----:B------:R-:W-:Y:S01]  /*bf60*/  R2UR UR6, R2 ;  /* 0x00000000020672ca */ /* 0x000fe200000e0000 */
[----:B------:R-:W-:Y:S01]  /*bf70*/  VIADD R2, R14, 0x140 ;  /* 0x000001400e027836 */ /* 0x000fe20000000000 */
[----:B------:R-:W-:Y:S01]  /*bf80*/  R2UR UR7, R3 ;  /* 0x00000000030772ca */ /* 0x000fe200000e0000 */
[----:B------:R-:W-:Y:S01]  /*bf90*/  IMAD.MOV.U32 R3, RZ, RZ, -0x7fffffe0 ;  /* 0x80000020ff037424 */ /* 0x000fe200078e00ff */
[----:B------:R-:W-:Y:S01]  /*bfa0*/  R2UR UR4, R8 ;  /* 0x00000000080472ca */ /* 0x000fe200000e0000 */
[----:B------:R-:W-:Y:S01]  /*bfb0*/  IMAD.MOV.U32 R5, RZ, RZ, -0x7fffffe0 ;  /* 0x80000020ff057424 */ /* 0x000fe200078e00ff */
        /* <DEDUP_REMOVED lines=10> */
[----:B------:R-:W3:Y:S01]  /*c060*/  LDL R20, [R1+0x100] ;  /* 0x0001000001147983 */ /* 0x000ee20000100800 */
[----:B------:R-:W-:-:S02]  /*c070*/  WARPGROUP.DEPBAR.LE gsb0, 0x0 ;  /* 0x00008000000079c5 */ /* 0x000fc40000010000 */
[----:B------:R-:W-:Y:S01]  /*c080*/  WARPGROUP.ARRIVE ;  /* 0x00000000000079c5 */ /* 0x000fe20000000000 */
[----:B------:R-:W-:Y:S01]  /*c090*/  VIADD R18, R14, 0x500 ;  /* 0x000005000e127836 */ /* 0x000fe20000000000 */
[----:B------:R-:W3:Y:S01]  /*c0a0*/  LDL R100, [R1+0xf4] ;  /* 0x0000f40001647983 */ /* 0x000ee20000100800 */
[----:B------:R-:W-:Y:S01]  /*c0b0*/  IMAD.MOV.U32 R19, RZ, RZ, -0x7fffffe0 ;  /* 0x80000020ff137424 */ /* 0x000fe200078e00ff */
[----:B------:R-:W0:Y:S02]  /*c0c0*/  @P5 LDC R15, c[0x0][0x450] ;  /* 0x00011400ff0f5b82 */ /* 0x000e240000000800 */
[----:B------:R-:W-:Y:S01]  /*c0d0*/  HGMMA.64x16x16.F32 R80, gdesc[UR8], RZ, !UPT, gsb0 ;  /* 0x00200000085079f0 */ /* 0x000fe2000c0008ff */
[----:B------:R-:W-:Y:S01]  /*c0e0*/  R2UR UR10, R2 ;  /* 0x00000000020a72ca */ /* 0x000fe200000e0000 */
[----:B------:R-:W-:Y:S01]  /*c0f0*/  VIADD R2, R14, 0x1c0 ;  /* 0x000001c00e027836 */ /* 0x000fe20000000000 */
[----:B------:R-:W-:Y:S01]  /*c100*/  R2UR UR11, R3 ;  /* 0x00000000030b72ca */ /* 0x000fe200000e0000 */
[----:B------:R-:W-:Y:S01]  /*c110*/  IMAD.MOV.U32 R3, RZ, RZ, -0x7fffffe0 ;  /* 0x80000020ff037424 */ /* 0x000fe200078e00ff */
[----:B------:R-:W-:-:S02]  /*c120*/  R2UR UR8, R8 ;  /* 0x00000000080872ca */ /* 0x000fc400000e0000 */
[----:B------:R-:W-:Y:S02]  /*c130*/  R2UR UR9, R9 ;  /* 0x00000000090972ca */ /* 0x000fe400000e0000 */
[----:B------:R-:W-:Y:S01]  /*c140*/  R2UR UR26, R2 ;  /* 0x00000000021a72ca */ /* 0x000fe200000e0000 */
[----:B------:R-:W-:Y:S01]  /*c150*/  VIADD R2, R14, 0x2 ;  /* 0x000000020e027836 */ /* 0x000fe20000000000 */
[----:B------:R-:W-:Y:S01]  /*c160*/  R2UR UR27, R3 ;  /* 0x00000000031b72ca */ /* 0x000fe200000e0000 */
[----:B------:R-:W-:Y:S01]  /*c170*/  IMAD.MOV.U32 R3, RZ, RZ, -0x7fffffe0 ;  /* 0x80000020ff037424 */ /* 0x000fe200078e00ff */
        /* <DEDUP_REMOVED lines=8> */
[----:B------:R-:W-:Y:S01]  /*c200*/  R2UR UR5, R9 ;  /* 0x00000000090572ca */ /* 0x000fe200000e0000 */
[----:B------:R-:W-:Y:S02]  /*c210*/  WARPGROUP.DEPBAR.LE gsb0, 0x0 ;  /* 0x00008000000079c5 */ /* 0x000fe40000010000 */
[----:B-----5:R-:W-:-:S06]  /*c220*/  WARPGROUP.ARRIVE ;  /* 0x00000000000079c5 */ /* 0x020fcc0000000000 */
        /* <DEDUP_REMOVED lines=8> */
[----:B------:R-:W-:-:S06]  /*c2b0*/  WARPGROUP.ARRIVE ;  /* 0x00000000000079c5 */ /* 0x000fcc0000000000 */
[----:B------:R-:W-:Y:S01]  /*c2c0*/  HGMMA.64x16x16.F32 R56, gdesc[UR16], RZ, !UPT, gsb0 ;  /* 0x00200000103879f0 */ /* 0x000fe2000c0008ff */
        /* <DEDUP_REMOVED lines=11> */
[----:B--2---:R-:W-:-:S04]  /*c380*/  LOP3.LUT R0, R0, 0xfffffff7, RZ, 0xc0, !PT ;  /* 0xfffffff700007812 */ /* 0x004fc800078ec0ff */
[----:B------:R-:W-:Y:S01]  /*c390*/  @P5 LOP3.LUT R0, R0, 0x8, RZ, 0xfc, !PT ;  /* 0x0000000800005812 */ /* 0x000fe200078efcff */
        /* <DEDUP_REMOVED lines=330> */
[----:B------:R1:W-:Y:S01]  /*d840*/  STL [R1], R0 ;  /* 0x0000000001007387 */ /* 0x0003e20000100800 */
[----:B---3--:R-:W-:-:S03]  /*d850*/  IMAD.IADD R97, R20, 0x1, R100 ;  /* 0x0000000114617824 */ /* 0x008fc600078e0264 */
[----:B------:R-:W2:Y:S04]  /*d860*/  LDL R98, [R1+0xec] ;  /* 0x0000ec0001627983 */ /* 0x000ea80000100800 */
[----:B------:R-:W3:Y:S01]  /*d870*/  LDL R20, [R1+0xf0] ;  /* 0x0000f00001147983 */ /* 0x000ee20000100800 */
[----:B------:R-:W-:Y:S02]  /*d880*/  WARPGROUP.DEPBAR.LE gsb0, 0x0 ;  /* 0x00008000000079c5 */ /* 0x000fe40000010000 */
[----:B------:R-:W-:Y:S01]  /*d890*/  WARPGROUP.ARRIVE ;  /* 0x00000000000079c5 */ /* 0x000fe20000000000 */
[----:B------:R-:W4:Y:S01]  /*d8a0*/  LDL R99, [R1+0xdc] ;  /* 0x0000dc0001637983 */ /* 0x000f220000100800 */
[----:B------:R-:W-:Y:S02]  /*d8b0*/  VIADD R18, R14, 0x502 ;  /* 0x000005020e127836 */ /* 0x000fe40000000000 */
[----:B------:R-:W-:Y:S01]  /*d8c0*/  IMAD.MOV.U32 R19, RZ, RZ, -0x7fffffe0 ;  /* 0x80000020ff137424 */ /* 0x000fe200078e00ff */
[----:B------:R-:W-:Y:S01]  /*d8d0*/  R2UR UR8, R2 ;  /* 0x00000000020872ca */ /* 0x000fe200000e0000 */
[----:B------:R-:W-:Y:S01]  /*d8e0*/  HGMMA.64x16x16.F32 R80, gdesc[UR4], R80, gsb0 ;  /* 0x00200000045079f0 */ /* 0x000fe20008000850 */
[----:B------:R-:W-:-:S02]  /*d8f0*/  R2UR UR10, R18 ;  /* 0x00000000120a72ca */ /* 0x000fc400000e0000 */
[----:B------:R-:W-:Y:S01]  /*d900*/  R2UR UR9, R3 ;  /* 0x00000000030972ca */ /* 0x000fe200000e0000 */
[----:B------:R-:W-:Y:S01]  /*d910*/  VIADD R16, R14, 0x542 ;  /* 0x000005420e107836 */ /* 0x000fe20000000000 */
[----:B------:R-:W-:Y:S01]  /*d920*/  R2UR UR11, R19 ;  /* 0x00000000130b72ca */ /* 0x000fe200000e0000 */
[----:B------:R-:W-:Y:S01]  /*d930*/  IMAD.MOV.U32 R17, RZ, RZ, -0x7fffffe0 ;  /* 0x80000020ff117424 */ /* 0x000fe200078e00ff */
[----:B------:R-:W-:Y:S01]  /*d940*/  R2UR UR12, R2 ;  /* 0x00000000020c72ca */ /* 0x000fe200000e0000 */
[----:B-1----:R-:W1:Y:S01]  /*d950*/  @P5 LDC R0, c[0x0][0x44c] ;  /* 0x00011300ff005b82 */ /* 0x002e620000000800 */
[----:B------:R-:W-:Y:S02]  /*d960*/  WARPGROUP.DEPBAR.LE gsb0, 0x0 ;  /* 0x00008000000079c5 */ /* 0x000fe40000010000 */
[----:B------:R-:W-:-:S07]  /*d970*/  WARPGROUP.ARRIVE ;  /* 0x00000000000079c5 */ /* 0x000fce0000000000 */
[----:B------:R-:W-:Y:S01]  /*d980*/  HGMMA.64x16x16.F32 R72, gdesc[UR8], R72, gsb0 ;  /* 0x00200000084879f0 */ /* 0x000fe20008000848 */
        /* <DEDUP_REMOVED lines=17> */
[C---:B------:R-:W-:Y:S02]  /*daa0*/  R2UR UR16, R2.reuse ;  /* 0x00000000021072ca */ /* 0x040fe400000e0000 */
[C---:B------:R-:W-:Y:S02]  /*dab0*/  R2UR UR17, R3.reuse ;  /* 0x00000000031172ca */ /* 0x040fe400000e0000 */
[----:B------:R-:W-:Y:S02]  /*dac0*/  R2UR UR20, R2 ;  /* 0x00000000021472ca */ /* 0x000fe400000e0000 */
[----:B------:R-:W-:Y:S01]  /*dad0*/  R2UR UR21, R3 ;  /* 0x00000000031572ca */ /* 0x000fe200000e0000 */
[----:B-1----:R-:W-:Y:S01]  /*dae0*/  @P5 IMAD.HI.U32 R0, R97, R0, RZ ;  /* 0x0000000061005227 */ /* 0x002fe200078e00ff */
[----:B------:R-:W-:Y:S01]  /*daf0*/  R2UR UR18, R16 ;  /* 0x00000000101272ca */ /* 0x000fe200000e0000 */
[----:B------:R-:W-:Y:S01]  /*db00*/  ULDC UR4, c[0x0][0x988] ;  /* 0x0002620000047ab9 */ /* 0x000fe20000000800 */
[----:B------:R-:W-:Y:S01]  /*db10*/  R2UR UR19, R17 ;  /* 0x00000000111372ca */ /* 0x000fe200000e0000 */
[----:B------:R-:W-:-:S02]  /*db20*/  WARPGROUP.DEPBAR.LE gsb0, 0x0 ;  /* 0x00008000000079c5 */ /* 0x000fc40000010000 */
[----:B------:R-:W-:-:S10]  /*db30*/  WARPGROUP.ARRIVE ;  /* 0x00000000000079c5 */ /* 0x000fd40000000000 */
[----:B------:R-:W-:Y:S01]  /*db40*/  HGMMA.64x16x16.F32 R48, gdesc[UR16], R48, gsb0 ;  /* 0x00200000103079f0 */ /* 0x000fe20008000830 */
[----:B------:R-:W-:Y:S02]  /*db50*/  VIADD R16, R14, 0x602 ;  /* 0x000006020e107836 */ /* 0x000fe40000000000 */
[----:B------:R-:W-:-:S03]  /*db60*/  IMAD.MOV.U32 R17, RZ, RZ, -0x7fffffe0 ;  /* 0x80000020ff117424 */ /* 0x000fc600078e00ff */
[----:B------:R-:W-:Y:S02]  /*db70*/  R2UR UR22, R16 ;  /* 0x00000000101672ca */ /* 0x000fe400000e0000 */
[----:B------:R-:W-:Y:S02]  /*db80*/  R2UR UR23, R17 ;  /* 0x00000000111772ca */ /* 0x000fe400000e0000 */
[----:B0-----:R-:W-:-:S05]  /*db90*/  @P5 SHF.R.U32.HI R97, RZ, R15, R0 ;  /* 0x0000000fff615219 */ /* 0x001fca0000011600 */
[----:B------:R-:W0:Y:S01]  /*dba0*/  SHFL.IDX PT, R0, R97, RZ, 0x1c1f ;  /* 0x001c1fff61007589 */ /* 0x000e2200000e0000 */
[----:B------:R-:W-:Y:S01]  /*dbb0*/  IMAD R15, R96, -0x90, RZ ;  /* 0xffffff70600f7824 */ /* 0x000fe200078e02ff */
[----:B------:R-:W-:Y:S02]  /*dbc0*/  WARPGROUP.DEPBAR.LE gsb0, 0x0 ;  /* 0x00008000000079c5 */ /* 0x000fe40000010000 */
[----:B------:R-:W-:-:S06]  /*dbd0*/  WARPGROUP.ARRIVE ;  /* 0x00000000000079c5 */ /* 0x000fcc0000000000 */
[----:B------:R-:W-:Y:S01]  /*dbe0*/  HGMMA.64x16x16.F32 R40, gdesc[UR20], R40, gsb0 ;  /* 0x00200000142879f0 */ /* 0x000fe20008000828 */
[----:B--2---:R-:W-:Y:S01]  /*dbf0*/  IMAD R17, R96, -0x90, R98 ;  /* 0xffffff7060117824 */ /* 0x004fe200078e0262 */
[----:B---3--:R-:W-:-:S04]  /*dc00*/  IADD3 R15, -R20, 0x91, R15 ;  /* 0x00000091140f7810 */ /* 0x008fc80007ffe10f */
[----:B------:R-:W-:Y:S02]  /*dc10*/  IADD3 R17, -R20, 0x90, R17 ;  /* 0x0000009014117810 */ /* 0x000fe40007ffe111 */
[----:B----4-:R-:W-:Y:S01]  /*dc20*/  IADD3 R16, -R99, R15, R98 ;  /* 0x0000000f63107210 */ /* 0x010fe20007ffe162 */
[----:B------:R-:W-:-:S03]  /*dc30*/  VIADD R18, R14, 0x642 ;  /* 0x000006420e127836 */ /* 0x000fc60000000000 */
[----:B0-----:R-:W-:Y:S01]  /*dc40*/  VIADDMNMX R0, R0, R16, R17, PT ;  /* 0x0000001000007246 */ /* 0x001fe20003800111 */
[----:B------:R-:W-:-:S03]  /*dc50*/  IMAD.MOV.U32 R19, RZ, RZ, -0x7fffffe0 ;  /* 0x80000020ff137424 */ /* 0x000fc600078e00ff */
[C---:B------:R-:W-:Y:S02]  /*dc60*/  ISETP.GT.AND P3, PT, R0.reuse, RZ, PT ;  /* 0x000000ff0000720c */ /* 0x040fe40003f64270 */
[----:B------:R-:W-:Y:S01]  /*dc70*/  ISETP.GT.AND P4, PT, R0, 0x1, PT ;  /* 0x000000010000780c */ /* 0x000fe20003f84270 */
[----:B------:R-:W-:Y:S01]  /*dc80*/  IMAD.MOV.U32 R15, RZ, RZ, -0x7fffffe0 ;  /* 0x80000020ff0f7424 */ /* 0x000fe200078e00ff */
[----:B------:R-:W-:Y:S02]  /*dc90*/  R2UR UR10, R18 ;  /* 0x00000000120a72ca */ /* 0x000fe400000e0000 */
[----:B------:R-:W-:Y:S02]  /*dca0*/  R2UR UR11, R19 ;  /* 0x00000000130b72ca */ /* 0x000fe400000e0000 */
[----:B------:R-:W-:Y:S02]  /*dcb0*/  R2UR UR8, R2 ;  /* 0x00000000020872ca */ /* 0x000fe400000e0000 */
[----:B------:R-:W-:-:S02]  /*dcc0*/  R2UR UR9, R3 ;  /* 0x00000000030972ca */ /* 0x000fc400000e0000 */
[----:B------:R-:W-:Y:S02]  /*dcd0*/  ISETP.GT.AND P2, PT, R0, 0x8, PT ;  /* 0x000000080000780c */ /* 0x000fe40003f44270 */
[----:B------:R-:W-:Y:S02]  /*dce0*/  FSEL R88, R88, -INF , P3 ;  /* 0xff80000058587808 */ /* 0x000fe40001800000 */
[----:B------:R-:W-:Y:S01]  /*dcf0*/  FSEL R89, R89, -INF , P4 ;  /* 0xff80000059597808 */ /* 0x000fe20002000000 */
[----:B------:R-:W-:Y:S01]  /*dd00*/  VIADD R14, R14, 0x682 ;  /* 0x000006820e0e7836 */ /* 0x000fe20000000000 */
[----:B------:R-:W-:Y:S02]  /*dd10*/  R2UR UR15, R15 ;  /* 0x000000000f0f72ca */ /* 0x000fe400000e0000 */
[----:B------:R-:W-:Y:S02]  /*dd20*/  ISETP.GT.AND P3, PT, R0, 0x9, PT ;  /* 0x000000090000780c */ /* 0x000fe40003f64270 */
[----:B------:R-:W-:-:S02]  /*dd30*/  FSEL R92, R92, -INF , P2 ;  /* 0xff8000005c5c7808 */ /* 0x000fc40001000000 */
[----:B------:R-:W-:Y:S02]  /*dd40*/  FMNMX.FTZ R15, R88, R89, !PT ;  /* 0x00000059580f7209 */ /* 0x000fe40007810000 */
[----:B------:R-:W-:Y:S02]  /*dd50*/  R2UR UR14, R14 ;  /* 0x000000000e0e72ca */ /* 0x000fe400000e0000 */
[----:B------:R-:W-:Y:S02]  /*dd60*/  ISETP.GT.AND P2, PT, R0, 0x10, PT ;  /* 0x000000100000780c */ /* 0x000fe40003f44270 */
[----:B------:R-:W-:Y:S02]  /*dd70*/  FSEL R93, R93, -INF , P3 ;  /* 0xff8000005d5d7808 */ /* 0x000fe40001800000 */
[----:B------:R-:W-:Y:S01]  /*dd80*/  FMNMX.FTZ R14, R92, R15, !PT ;  /* 0x0000000f5c0e7209 */ /* 0x000fe20007810000 */
[----:B------:R-:W-:Y:S02]  /*dd90*/  WARPGROUP.DEPBAR.LE gsb0, 0x0 ;  /* 0x00008000000079c5 */ /* 0x000fe40000010000 */
[----:B------:R-:W-:Y:S01]  /*dda0*/  WARPGROUP.ARRIVE ;  /* 0x00000000000079c5 */ /* 0x000fe20000000000 */
[----:B------:R-:W-:-:S02]  /*ddb0*/  ISETP.GT.AND P3, PT, R0, 0x11, PT ;  /* 0x000000110000780c */ /* 0x000fc40003f64270 */
[----:B------:R-:W-:Y:S02]  /*ddc0*/  FSEL R80, R80, -INF , P2 ;  /* 0xff80000050507808 */ /* 0x000fe40001000000 */
[----:B------:R-:W-:Y:S01]  /*ddd0*/  FMNMX.FTZ R15, R93, R14, !PT ;  /* 0x0000000e5d0f7209 */ /* 0x000fe20007810000 */
[----:B------:R-:W-:Y:S01]  /*dde0*/  HGMMA.64x16x16.F32 R32, gdesc[UR8], R32, gsb0 ;  /* 0x00200000082079f0 */ /* 0x000fe20008000820 */
        /* <DEDUP_REMOVED lines=33> */
[----:B------:R-:W-:-:S02]  /*e000*/  R2UR UR12, R2 ;  /* 0x00000000020c72ca */ /* 0x000fc400000e0000 */
[----:B------:R-:W-:Y:S02]  /*e010*/  R2UR UR13, R3 ;  /* 0x00000000030d72ca */ /* 0x000fe400000e0000 */
[----:B------:R-:W-:Y:S02]  /*e020*/  ISETP.GT.AND P3, PT, R0, 0x41, PT ;  /* 0x000000410000780c */ /* 0x000fe40003f64270 */
[----:B------:R-:W-:Y:S02]  /*e030*/  FSEL R56, R56, -INF , P2 ;  /* 0xff80000038387808 */ /* 0x000fe40001000000 */
[----:B------:R-:W-:Y:S01]  /*e040*/  FMNMX.FTZ R15, R69, R14, !PT ;  /* 0x0000000e450f7209 */ /* 0x000fe20007810000 */
[----:B------:R-:W-:Y:S02]  /*e050*/  WARPGROUP.DEPBAR.LE gsb0, 0x0 ;  /* 0x00008000000079c5 */ /* 0x000fe40000010000 */
[----:B------:R-:W-:Y:S01]  /*e060*/  ISETP.GT.AND P2, PT, R0, 0x48, PT ;  /* 0x000000480000780c */ /* 0x000fe20003f44270 */
[----:B------:R-:W-:Y:S01]  /*e070*/  WARPGROUP.ARRIVE ;  /* 0x00000000000079c5 */ /* 0x000fe20000000000 */
[----:B------:R-:W-:-:S02]  /*e080*/  FSEL R57, R57, -INF , P3 ;  /* 0xff80000039397808 */ /* 0x000fc40001800000 */
[----:B------:R-:W-:Y:S02]  /*e090*/  FMNMX.FTZ R14, R56, R15, !PT ;  /* 0x0000000f380e7209 */ /* 0x000fe40007810000 */
[----:B------:R-:W-:Y:S01]  /*e0a0*/  ISETP.GT.AND P3, PT, R0, 0x49, PT ;  /* 0x000000490000780c */ /* 0x000fe20003f64270 */
[----:B------:R-:W-:Y:S01]  /*e0b0*/  HGMMA.64x16x16.F32 R24, gdesc[UR12], R24, gsb0 ;  /* 0x002000000c1879f0 */ /* 0x000fe20008000818 */
        /* <DEDUP_REMOVED lines=40> */
[----:B------:R-:W-:Y:S01]  /*e340*/  FMNMX.FTZ R14, R36, R15, !PT ;  /* 0x0000000f240e7209 */ /* 0x000fe20007810000 */
[----:B------:R-:W-:Y:S02]  /*e350*/  WARPGROUP.DEPBAR.LE gsb0, 0x0 ;  /* 0x00008000000079c5 */ /* 0x000fe40000010000 */
        /* <DEDUP_REMOVED lines=10> */
[----:B------:R-:W-:-:S04]  /*e400*/  FMNMX.FTZ R0, R28, R15, !PT ;  /* 0x0000000f1c007209 */ /* 0x000fc80007810000 */
[----:B------:R-:W-:-:S05]  /*e410*/  FMNMX.FTZ R14, R29, R0, !PT ;  /* 0x000000001d0e7209 */ /* 0x000fca0007810000 */
[----:B------:R-:W0:Y:S04]  /*e420*/  SHFL.BFLY PT, R15, R14, 0x2, 0x1f ;  /* 0x0c401f000e0f7f89 */ /* 0x000e2800000e0000 */
[----:B------:R-:W1:Y:S01]  /*e430*/  SHFL.IDX PT, R97, R97, 0x1, 0x1c1f ;  /* 0x003c1f0061617f89 */ /* 0x000e6200000e0000 */
[----:B0-----:R-:W-:-:S05]  /*e440*/  FMNMX.FTZ R19, R14, R15, !PT ;  /* 0x0000000f0e137209 */ /* 0x001fca0007810000 */
[----:B------:R-:W0:Y:S01]  /*e450*/  SHFL.BFLY PT, R20, R19, 0x1, 0x1f ;  /* 0x0c201f0013147f89 */ /* 0x000e2200000e0000 */
[----:B------:R-:W-:Y:S01]  /*e460*/  IMAD.U32 R0, RZ, RZ, UR4 ;  /* 0x00000004ff007e24 */ /* 0x000fe2000f8e00ff */
[----:B-1----:R-:W-:-:S04]  /*e470*/  VIADDMNMX R16, R97, R16, R17, PT ;  /* 0x0000001061107246 */ /* 0x002fc80003800111 */
[C---:B------:R-:W-:Y:S02]  /*e480*/  ISETP.GT.AND P3, PT, R16.reuse, RZ, PT ;  /* 0x000000ff1000720c */ /* 0x040fe40003f64270 */
[----:B------:R-:W-:Y:S02]  /*e490*/  ISETP.GT.AND P4, PT, R16, 0x1, PT ;  /* 0x000000011000780c */ /* 0x000fe40003f84270 */
[----:B0-----:R-:W-:-:S04]  /*e4a0*/  FMNMX.FTZ R20, R19, R20, !PT ;  /* 0x0000001413147209 */ /* 0x001fc80007810000 */
[C---:B------:R-:W-:Y:S01]  /*e4b0*/  FSETP.NEU.FTZ.AND P2, PT, R20.reuse, -INF , PT ;  /* 0xff8000001400780b */ /* 0x040fe20003f5d000 */
[----:B------:R-:W-:-:S05]  /*e4c0*/  FMUL.FTZ R15, R20, R0 ;  /* 0x00000000140f7220 */ /* 0x000fca0000410000 */
[----:B------:R-:W-:Y:S02]  /*e4d0*/  FSEL R15, R15, RZ, P2 ;  /* 0x000000ff0f0f7208 */ /* 0x000fe40001000000 */
[----:B------:R-:W-:Y:S02]  /*e4e0*/  ISETP.GT.AND P2, PT, R16, 0x8, PT ;  /* 0x000000081000780c */ /* 0x000fe40003f44270 */
[----:B------:R-:W-:Y:S01]  /*e4f0*/  FSEL R90, R90, -INF , P3 ;  /* 0xff8000005a5a7808 */ /* 0x000fe20001800000 */
[----:B------:R-:W-:Y:S01]  /*e500*/  FFMA.FTZ R89, R89, R0, -R15 ;  /* 0x0000000059597223 */ /* 0x000fe2000001080f */
[----:B------:R-:W-:Y:S02]  /*e510*/  FSEL R91, R91, -INF , P4 ;  /* 0xff8000005b5b7808 */ /* 0x000fe40002000000 */
[----:B------:R-:W-:Y:S01]  /*e520*/  ISETP.GT.AND P3, PT, R16, 0x9, PT ;  /* 0x000000091000780c */ /* 0x000fe20003f64270 */
[----:B------:R0:W-:Y:S01]  /*e530*/  MUFU.EX2 R19, R89 ;  /* 0x0000005900137308 */ /* 0x0001e20000000800 */
[----:B------:R-:W-:-:S02]  /*e540*/  FSEL R94, R94, -INF , P2 ;  /* 0xff8000005e5e7808 */ /* 0x000fc40001000000 */
[----:B------:R-:W-:Y:S02]  /*e550*/  FSEL R95, R95, -INF , P3 ;  /* 0xff8000005f5f7808 */ /* 0x000fe40001800000 */
[----:B------:R-:W-:Y:S02]  /*e560*/  ISETP.GT.AND P2, PT, R16, 0x10, PT ;  /* 0x000000101000780c */ /* 0x000fe40003f44270 */
[----:B0-----:R-:W-:-:S04]  /*e570*/  FMNMX.FTZ R89, R90, R91, !PT ;  /* 0x0000005b5a597209 */ /* 0x001fc80007810000 */
[----:B------:R-:W-:Y:S02]  /*e580*/  FMNMX.FTZ R14, R94, R89, !PT ;  /* 0x000000595e0e7209 */ /* 0x000fe40007810000 */
[----:B------:R-:W-:Y:S02]  /*e590*/  ISETP.GT.AND P3, PT, R16, 0x11, PT ;  /* 0x000000111000780c */ /* 0x000fe40003f64270 */
[----:B------:R-:W-:Y:S02]  /*e5a0*/  FSEL R89, R82, -INF , P2 ;  /* 0xff80000052597808 */ /* 0x000fe40001000000 */
[----:B------:R-:W-:Y:S01]  /*e5b0*/  FMNMX.FTZ R14, R95, R14, !PT ;  /* 0x0000000e5f0e7209 */ /* 0x000fe20007810000 */
[-CC-:B------:R-:W-:Y:S01]  /*e5c0*/  FFMA.FTZ R82, R84, R0.reuse, -R15.reuse ;  /* 0x0000000054527223 */ /* 0x180fe2000001080f */
[----:B------:R-:W-:Y:S01]  /*e5d0*/  FSEL R84, R83, -INF , P3 ;  /* 0xff80000053547808 */ /* 0x000fe20001800000 */
[----:B------:R-:W-:Y:S01]  /*e5e0*/  FFMA.FTZ R18, R88, R0, -R15 ;  /* 0x0000000058127223 */ /* 0x000fe2000001080f */
[----:B------:R-:W-:-:S02]  /*e5f0*/  ISETP.GT.AND P2, PT, R16, 0x18, PT ;  /* 0x000000181000780c */ /* 0x000fc40003f44270 */
[----:B------:R-:W-:Y:S01]  /*e600*/  FMNMX.FTZ R83, R89, R14, !PT ;  /* 0x0000000e59537209 */ /* 0x000fe20007810000 */
[-CC-:B------:R-:W-:Y:S01]  /*e610*/  FFMA.FTZ R88, R92, R0.reuse, -R15.reuse ;  /* 0x000000005c587223 */ /* 0x180fe2000001080f */
[----:B------:R-:W-:Y:S01]  /*e620*/  FFMA.FTZ R92, R85, R0, -R15 ;  /* 0x00000000555c7223 */ /* 0x000fe2000001080f */
[----:B------:R-:W-:Y:S02]  /*e630*/  ISETP.GT.AND P3, PT, R16, 0x19, PT ;  /* 0x000000191000780c */ /* 0x000fe40003f64270 */
[----:B------:R-:W-:Y:S02]  /*e640*/  FSEL R86, R86, -INF , P2 ;  /* 0xff80000056567808 */ /* 0x000fe40001000000 */
[----:B------:R-:W-:Y:S02]  /*e650*/  FMNMX.FTZ R85, R84, R83, !PT ;  /* 0x0000005354557209 */ /* 0x000fe40007810000 */
[----:B------:R-:W-:Y:S02]  /*e660*/  FSEL R87, R87, -INF , P3 ;  /* 0xff80000057577808 */ /* 0x000fe40001800000 */
[----:B------:R-:W-:-:S02]  /*e670*/  ISETP.GT.AND P2, PT, R16, 0x20, PT ;  /* 0x000000201000780c */ /* 0x000fc40003f44270 */
        /* <DEDUP_REMOVED lines=15> */
[----:B------:R-:W-:Y:S01]  /*e770*/  FMNMX.FTZ R14, R79, R14, !PT ;  /* 0x0000000e4f0e7209 */ /* 0x000fe20007810000 */
[----:B------:R-:W-:Y:S01]  /*e780*/  FFMA.FTZ R66, R76, R0, -R15 ;  /* 0x000000004c427223 */ /* 0x000fe2000001080f */
[----:B------:R-:W-:Y:S02]  /*e790*/  FSEL R76, R67, -INF , P3 ;  /* 0xff800000434c7808 */ /* 0x000fe40001800000 */
[----:B------:R-:W-:-:S02]  /*e7a0*/  ISETP.GT.AND P2, PT, R16, 0x38, PT ;  /* 0x000000381000780c */ /* 0x000fc40003f44270 */
[----:B------:R-:W-:Y:S01]  /*e7b0*/  FMNMX.FTZ R67, R85, R14, !PT ;  /* 0x0000000e55437209 */ /* 0x000fe20007810000 */
[----:B------:R0:W-:Y:S01]  /*e7c0*/  MUFU.EX2 R83, R92 ;  /* 0x0000005c00537308 */ /* 0x0001e20000000800 */
[----:B------:R-:W-:Y:S02]  /*e7d0*/  ISETP.GT.AND P3, PT, R16, 0x39, PT ;  /* 0x000000391000780c */ /* 0x000fe40003f64270 */
[----:B------:R-:W-:Y:S01]  /*e7e0*/  FSEL R70, R70, -INF , P2 ;  /* 0xff80000046467808 */ /* 0x000fe20001000000 */
[----:B0-----:R-:W-:Y:S01]  /*e7f0*/  FFMA.FTZ R92, R77, R0, -R15 ;  /* 0x000000004d5c7223 */ /* 0x001fe2000001080f */
        /* <DEDUP_REMOVED lines=11> */
[-CC-:B------:R-:W-:Y:S01]  /*e8b0*/  FFMA.FTZ R17, R93, R0.reuse, -R15.reuse ;  /* 0x000000005d117223 */ /* 0x180fe2000001080f */
[----:B------:R-:W-:Y:S01]  /*e8c0*/  ISETP.GT.AND P3, PT, R16, 0x49, PT ;  /* 0x000000491000780c */ /* 0x000fe20003f64270 */
[----:B------:R-:W-:Y:S01]  /*e8d0*/  FFMA.FTZ R93, R65, R0, -R15 ;  /* 0x00000000415d7223 */ /* 0x000fe2000001080f */
[----:B------:R-:W-:Y:S02]  /*e8e0*/  FSEL R62, R62, -INF , P2 ;  /* 0xff8000003e3e7808 */ /* 0x000fe40001000000 */
[----:B------:R-:W-:Y:S01]  /*e8f0*/  FMNMX.FTZ R65, R64, R59, !PT ;  /* 0x0000003b40417209 */ /* 0x000fe20007810000 */
[----:B------:R0:W-:Y:S01]  /*e900*/  MUFU.EX2 R67, R92 ;  /* 0x0000005c00437308 */ /* 0x0001e20000000800 */
[----:B------:R-:W-:Y:S02]  /*e910*/  ISETP.GT.AND P2, PT, R16, 0x50, PT ;  /* 0x000000501000780c */ /* 0x000fe40003f44270 */
[----:B0-----:R-:W-:-:S02]  /*e920*/  FSEL R92, R63, -INF , P3 ;  /* 0xff8000003f5c7808 */ /* 0x001fc40001800000 */
[----:B------:R-:W-:Y:S02]  /*e930*/  FMNMX.FTZ R63, R62, R65, !PT ;  /* 0x000000413e3f7209 */ /* 0x000fe40007810000 */
[----:B------:R-:W-:Y:S02]  /*e940*/  ISETP.GT.AND P3, PT, R16, 0x51, PT ;  /* 0x000000511000780c */ /* 0x000fe40003f64270 */
[----:B------:R-:W-:Y:S02]  /*e950*/  FSEL R65, R50, -INF , P2 ;  /* 0xff80000032417808 */ /* 0x000fe40001000000 */
[----:B------:R-:W-:Y:S02]  /*e960*/  FMNMX.FTZ R14, R92, R63, !PT ;  /* 0x0000003f5c0e7209 */ /* 0x000fe40007810000 */
[----:B------:R-:W-:Y:S02]  /*e970*/  ISETP.GT.AND P2, PT, R16, 0x58, PT ;  /* 0x000000581000780c */ /* 0x000fe40003f44270 */
[----:B------:R-:W-:-:S02]  /*e980*/  FSEL R63, R51, -INF , P3 ;  /* 0xff800000333f7808 */ /* 0x000fc40001800000 */
[----:B------:R-:W-:Y:S01]  /*e990*/  FMNMX.FTZ R14, R65, R14, !PT ;  /* 0x0000000e410e7209 */ /* 0x000fe20007810000 */
[----:B------:R-:W-:Y:S01]  /*e9a0*/  FFMA.FTZ R51, R69, R0, -R15 ;  /* 0x0000000045337223 */ /* 0x000fe2000001080f */
[----:B------:R-:W-:Y:S02]  /*e9b0*/  ISETP.GT.AND P3, PT, R16, 0x59, PT ;  /* 0x000000591000780c */ /* 0x000fe40003f64270 */
[----:B------:R-:W-:Y:S02]  /*e9c0*/  FSEL R54, R54, -INF , P2 ;  /* 0xff80000036367808 */ /* 0x000fe40001000000 */
[----:B------:R-:W-:Y:S02]  /*e9d0*/  FMNMX.FTZ R69, R63, R14, !PT ;  /* 0x0000000e3f457209 */ /* 0x000fe40007810000 */
[----:B------:R-:W-:Y:S02]  /*e9e0*/  FSEL R55, R55, -INF , P3 ;  /* 0xff80000037377808 */ /* 0x000fe40001800000 */
[----:B------:R-:W-:-:S02]  /*e9f0*/  ISETP.GT.AND P2, PT, R16, 0x60, PT ;  /* 0x000000601000780c */ /* 0x000fc40003f44270 */
[----:B------:R-:W-:Y:S01]  /*ea00*/  FMNMX.FTZ R14, R54, R69, !PT ;  /* 0x00000045360e7209 */ /* 0x000fe20007810000 */
[--C-:B------:R-:W-:Y:S01]  /*ea10*/  FFMA.FTZ R50, R68, R0, -R15.reuse ;  /* 0x0000000044327223 */ /* 0x100fe2000001080f */
[----:B------:R-:W-:Y:S02]  /*ea20*/  ISETP.GT.AND P3, PT, R16, 0x61, PT ;  /* 0x000000611000780c */ /* 0x000fe40003f64270 */
[----:B------:R-:W-:Y:S02]  /*ea30*/  FSEL R68, R42, -INF , P2 ;  /* 0xff8000002a447808 */ /* 0x000fe40001000000 */
[----:B------:R-:W-:Y:S01]  /*ea40*/  FMNMX.FTZ R69, R55, R14, !PT ;  /* 0x0000000e37457209 */ /* 0x000fe20007810000 */
[----:B------:R-:W-:Y:S01]  /*ea50*/  FFMA.FTZ R42, R56, R0, -R15 ;  /* 0x00000000382a7223 */ /* 0x000fe2000001080f */
        /* <DEDUP_REMOVED lines=12> */
[----:B------:R-:W-:Y:S02]  /*eb20*/  FMNMX.FTZ R14, R57, R14, !PT ;  /* 0x0000000e390e7209 */ /* 0x000fe40007810000 */
[----:B0-----:R-:W-:Y:S01]  /*eb30*/  FSEL R93, R34, -INF , P2 ;  /* 0xff800000225d7808 */ /* 0x001fe20001000000 */
[----:B------:R-:W-:Y:S01]  /*eb40*/  FFMA.FTZ R34, R60, R0, -R15 ;  /* 0x000000003c227223 */ /* 0x000fe2000001080f */
[----:B------:R-:W-:Y:S02]  /*eb50*/  FSEL R60, R35, -INF , P3 ;  /* 0xff800000233c7808 */ /* 0x000fe40001800000 */
[----:B------:R-:W-:-:S02]  /*eb60*/  ISETP.GT.AND P2, PT, R16, 0x78, PT ;  /* 0x000000781000780c */ /* 0x000fc40003f44270 */
[----:B------:R-:W-:Y:S02]  /*eb70*/  FMNMX.FTZ R35, R93, R14, !PT ;  /* 0x0000000e5d237209 */ /* 0x000fe40007810000 */
[----:B------:R-:W-:Y:S02]  /*eb80*/  ISETP.GT.AND P3, PT, R16, 0x79, PT ;  /* 0x000000791000780c */ /* 0x000fe40003f64270 */
[----:B------:R-:W-:Y:S02]  /*eb90*/  FSEL R97, R38, -INF , P2 ;  /* 0xff80000026617808 */ /* 0x000fe40001000000 */
[----:B------:R-:W-:Y:S01]  /*eba0*/  FMNMX.FTZ R14, R60, R35, !PT ;  /* 0x000000233c0e7209 */ /* 0x000fe20007810000 */
[----:B------:R0:W-:Y:S01]  /*ebb0*/  MUFU.EX2 R43, R46 ;  /* 0x0000002e002b7308 */ /* 0x0001e20000000800 */
[----:B------:R-:W-:Y:S02]  /*ebc0*/  ISETP.GT.AND P2, PT, R16, 0x80, PT ;  /* 0x000000801000780c */ /* 0x000fe40003f44270 */
[----:B------:R-:W-:Y:S01]  /*ebd0*/  FMNMX.FTZ R14, R97, R14, !PT ;  /* 0x0000000e610e7209 */ /* 0x000fe20007810000 */
[----:B0-----:R-:W-:Y:S01]  /*ebe0*/  FFMA.FTZ R46, R61, R0, -R15 ;  /* 0x000000003d2e7223 */ /* 0x001fe2000001080f */
[----:B------:R-:W-:-:S02]  /*ebf0*/  FSEL R61, R39, -INF , P3 ;  /* 0xff800000273d7808 */ /* 0x000fc40001800000 */
[----:B------:R-:W-:Y:S02]  /*ec00*/  ISETP.GT.AND P3, PT, R16, 0x81, PT ;  /* 0x000000811000780c */ /* 0x000fe40003f64270 */
[----:B------:R-:W-:Y:S02]  /*ec10*/  FSEL R26, R26, -INF , P2 ;  /* 0xff8000001a1a7808 */ /* 0x000fe40001000000 */
[----:B------:R-:W-:Y:S02]  /*ec20*/  FMNMX.FTZ R39, R61, R14, !PT ;  /* 0x0000000e3d277209 */ /* 0x000fe40007810000 */
[----:B------:R-:W-:Y:S02]  /*ec30*/  ISETP.GT.AND P2, PT, R16, 0x88, PT ;  /* 0x000000881000780c */ /* 0x000fe40003f44270 */
[----:B------:R-:W-:Y:S02]  /*ec40*/  FSEL R27, R27, -INF , P3 ;  /* 0xff8000001b1b7808 */ /* 0x000fe40001800000 */
[----:B------:R-:W-:-:S02]  /*ec50*/  FMNMX.FTZ R14, R26, R39, !PT ;  /* 0x000000271a0e7209 */ /* 0x000fc40007810000 */
[----:B------:R-:W-:Y:S02]  /*ec60*/  ISETP.GT.AND P3, PT, R16, 0x89, PT ;  /* 0x000000891000780c */ /* 0x000fe40003f64270 */
[----:B------:R-:W-:Y:S02]  /*ec70*/  FSEL R30, R30, -INF , P2 ;  /* 0xff8000001e1e7808 */ /* 0x000fe40001000000 */
[----:B------:R-:W-:Y:S02]  /*ec80*/  FMNMX.FTZ R39, R27, R14, !PT ;  /* 0x0000000e1b277209 */ /* 0x000fe40007810000 */
[----:B------:R-:W-:Y:S02]  /*ec90*/  FSEL R31, R31, -INF , P3 ;  /* 0xff8000001f1f7808 */ /* 0x000fe40001800000 */
[----:B------:R-:W-:-:S04]  /*eca0*/  FMNMX.FTZ R14, R30, R39, !PT ;  /* 0x000000271e0e7209 */ /* 0x000fc80007810000 */
[----:B------:R-:W-:-:S05]  /*ecb0*/  FMNMX.FTZ R14, R31, R14, !PT ;  /* 0x0000000e1f0e7209 */ /* 0x000fca0007810000 */
[----:B------:R-:W0:Y:S01]  /*ecc0*/  SHFL.BFLY PT, R39, R14, 0x2, 0x1f ;  /* 0x0c401f000e277f89 */ /* 0x000e2200000e0000 */
[-CC-:B------:R-:W-:Y:S01]  /*ecd0*/  FFMA.FTZ R38, R48, R0.reuse, -R15.reuse ;  /* 0x0000000030267223 */ /* 0x180fe2000001080f */
[-CC-:B------:R-:W-:Y:S01]  /*ece0*/  FFMA.FTZ R48, R49, R0.reuse, -R15.reuse ;  /* 0x0000000031307223 */ /* 0x180fe2000001080f */
[----:B------:R-:W-:Y:S01]  /*ecf0*/  FFMA.FTZ R49, R53, R0, -R15 ;  /* 0x0000000035317223 */ /* 0x000fe2000001080f */
[----:B0-----:R-:W-:-:S05]  /*ed00*/  FMNMX.FTZ R16, R14, R39, !PT ;  /* 0x000000270e107209 */ /* 0x001fca0007810000 */
[----:B------:R-:W0:Y:S01]  /*ed10*/  SHFL.BFLY PT, R53, R16, 0x1, 0x1f ;  /* 0x0c201f0010357f89 */ /* 0x000e2200000e0000 */
[-CC-:B------:R-:W-:Y:S01]  /*ed20*/  FFMA.FTZ R47, R52, R0.reuse, -R15.reuse ;  /* 0x00000000342f7223 */ /* 0x180fe2000001080f */
[-CC-:B------:R-:W-:Y:S01]  /*ed30*/  FFMA.FTZ R52, R25, R0.reuse, -R15.reuse ;  /* 0x0000000019347223 */ /* 0x180fe2000001080f */
[----:B------:R1:W-:Y:S01]  /*ed40*/  MUFU.EX2 R35, R46 ;  /* 0x0000002e00237308 */ /* 0x0003e20000000800 */
[-CC-:B------:R-:W-:Y:S01]  /*ed50*/  FFMA.FTZ R39, R32, R0.reuse, -R15.reuse ;  /* 0x0000000020277223 */ /* 0x180fe2000001080f */
[-CC-:B------:R-:W-:Y:S01]  /*ed60*/  FFMA.FTZ R32, R28, R0.reuse, -R15.reuse ;  /* 0x000000001c207223 */ /* 0x180fe2000001080f */
[-CC-:B-1----:R-:W-:Y:S01]  /*ed70*/  FFMA.FTZ R46, R40, R0.reuse, -R15.reuse ;  /* 0x00000000282e7223 */ /* 0x182fe2000001080f */
[----:B------:R-:W-:Y:S01]  /*ed80*/  FFMA.FTZ R40, R44, R0, -R15 ;  /* 0x000000002c287223 */ /* 0x000fe2000001080f */
[----:B0-----:R-:W-:-:S04]  /*ed90*/  FMNMX.FTZ R14, R16, R53, !PT ;  /* 0x00000035100e7209 */ /* 0x001fc80007810000 */
[C---:B------:R-:W-:Y:S01]  /*eda0*/  FSETP.NEU.FTZ.AND P2, PT, R14.reuse, -INF , PT ;  /* 0xff8000000e00780b */ /* 0x040fe20003f5d000 */
[-C--:B------:R-:W-:Y:S01]  /*edb0*/  FMUL.FTZ R25, R14, R0.reuse ;  /* 0x000000000e197220 */ /* 0x080fe20000410000 */
[-CC-:B------:R-:W-:Y:S01]  /*edc0*/  FFMA.FTZ R44, R45, R0.reuse, -R15.reuse ;  /* 0x000000002d2c7223 */ /* 0x180fe2000001080f */
[----:B------:R-:W-:-:S03]  /*edd0*/  FFMA.FTZ R45, R33, R0, -R15 ;  /* 0x00000000212d7223 */ /* 0x000fc6000001080f */
[----:B------:R-:W-:Y:S01]  /*ede0*/  FSEL R25, R25, RZ, P2 ;  /* 0x000000ff19197208 */ /* 0x000fe20001000000 */
[----:B------:R-:W-:-:S04]  /*edf0*/  FFMA.FTZ R33, R24, R0, -R15 ;  /* 0x0000000018217223 */ /* 0x000fc8000001080f */
[-CC-:B------:R-:W-:Y:S01]  /*ee00*/  FFMA.FTZ R24, R90, R0.reuse, -R25.reuse ;  /* 0x000000005a187223 */ /* 0x180fe20000010819 */
[-CC-:B------:R-:W-:Y:S01]  /*ee10*/  FFMA.FTZ R28, R91, R0.reuse, -R25.reuse ;  /* 0x000000005b1c7223 */ /* 0x180fe20000010819 */
[----:B------:R-:W0:Y:S01]  /*ee20*/  MUFU.EX2 R18, R18 ;  /* 0x0000001200127308 */ /* 0x000e220000000800 */
[-CC-:B------:R-:W-:Y:S01]  /*ee30*/  FFMA.FTZ R53, R94, R0.reuse, -R25.reuse ;  /* 0x000000005e357223 */ /* 0x180fe20000010819 */
[-C--:B------:R-:W-:Y:S01]  /*ee40*/  FFMA.FTZ R90, R95, R0.reuse, -R25 ;  /* 0x000000005f5a7223 */ /* 0x080fe20000010819 */
[-CC-:B------:R-:W-:Y:S01]  /*ee50*/  FFMA.FTZ R80, R80, R0.reuse, -R15.reuse ;  /* 0x0000000050507223 */ /* 0x180fe2000001080f */
[----:B------:R-:W-:-:S04]  /*ee60*/  FFMA.FTZ R81, R81, R0, -R15 ;  /* 0x0000000051517223 */ /* 0x000fc8000001080f */
[----:B------:R-:W-:Y:S01]  /*ee70*/  MUFU.EX2 R24, R24 ;  /* 0x0000001800187308 */ /* 0x000fe20000000800 */
[-CC-:B------:R-:W-:Y:S01]  /*ee80*/  FFMA.FTZ R72, R72, R0.reuse, -R15.reuse ;  /* 0x0000000048487223 */ /* 0x180fe2000001080f */
[-CC-:B------:R-:W-:Y:S01]  /*ee90*/  FFMA.FTZ R73, R73, R0.reuse, -R15.reuse ;  /* 0x0000000049497223 */ /* 0x180fe2000001080f */
[-CC-:B------:R-:W-:Y:S01]  /*eea0*/  FFMA.FTZ R41, R41, R0.reuse, -R15.reuse ;  /* 0x0000000029297223 */ /* 0x180fe2000001080f */
[----:B------:R-:W-:-:S04]  /*eeb0*/  FFMA.FTZ R36, R36, R0, -R15 ;  /* 0x0000000024247223 */ /* 0x000fc8000001080f */
[----:B------:R-:W1:Y:S01]  /*eec0*/  MUFU.EX2 R28, R28 ;  /* 0x0000001c001c7308 */ /* 0x000e620000000800 */
[-CC-:B------:R-:W-:Y:S01]  /*eed0*/  FFMA.FTZ R37, R37, R0.reuse, -R15.reuse ;  /* 0x0000000025257223 */ /* 0x180fe2000001080f */
[-C--:B------:R-:W-:Y:S01]  /*eee0*/  FFMA.FTZ R15, R29, R0.reuse, -R15 ;  /* 0x000000001d0f7223 */ /* 0x080fe2000001080f */
[----:B------:R-:W-:-:S05]  /*eef0*/  FFMA.FTZ R29, R89, R0, -R25 ;  /* 0x00000000591d7223 */ /* 0x000fca0000010819 */
[----:B------:R-:W2:Y:S01]  /*ef00*/  MUFU.EX2 R88, R88 ;  /* 0x0000005800587308 */ /* 0x000ea20000000800 */
[-CC-:B------:R-:W-:Y:S01]  /*ef10*/  FFMA.FTZ R89, R84, R0.reuse, -R25.reuse ;  /* 0x0000000054597223 */ /* 0x180fe20000010819 */
[-CC-:B------:R-:W-:Y:S01]  /*ef20*/  FFMA.FTZ R84, R86, R0.reuse, -R25.reuse ;  /* 0x0000000056547223 */ /* 0x180fe20000010819 */
[----:B------:R-:W-:-:S05]  /*ef30*/  FFMA.FTZ R86, R75, R0, -R25 ;  /* 0x000000004b567223 */ /* 0x000fca0000010819 */
[----:B------:R-:W3:Y:S01]  /*ef40*/  MUFU.EX2 R53, R53 ;  /* 0x0000003500357308 */ /* 0x000ee20000000800 */
[-CC-:B------:R-:W-:Y:S01]  /*ef50*/  FFMA.FTZ R75, R78, R0.reuse, -R25.reuse ;  /* 0x000000004e4b7223 */ /* 0x180fe20000010819 */
[----:B------:R-:W-:Y:S02]  /*ef60*/  @!P1 VIADD R16, R21, 0x31c40 ;  /* 0x00031c4015109836 */ /* 0x000fe40000000000 */
[----:B------:R-:W-:-:S04]  /*ef70*/  FFMA.FTZ R78, R85, R0, -R25 ;  /* 0x00000000554e7223 */ /* 0x000fc80000010819 */
[----:B------:R-:W4:Y:S01]  /*ef80*/  MUFU.EX2 R17, R17 ;  /* 0x0000001100117308 */ /* 0x000f220000000800 */
[-CC-:B------:R-:W-:Y:S01]  /*ef90*/  FFMA.FTZ R85, R76, R0.reuse, -R25.reuse ;  /* 0x000000004c557223 */ /* 0x180fe20000010819 */
[----:B------:R-:W-:-:S06]  /*efa0*/  FFMA.FTZ R76, R71, R0, -R25 ;  /* 0x00000000474c7223 */ /* 0x000fcc0000010819 */
[----:B------:R-:W4:Y:S01]  /*efb0*/  MUFU.EX2 R90, R90 ;  /* 0x0000005a005a7308 */ /* 0x000f220000000800 */
[-CC-:B------:R-:W-:Y:S01]  /*efc0*/  FFMA.FTZ R71, R77, R0.reuse, -R25.reuse ;  /* 0x000000004d477223 */ /* 0x180fe20000010819 */
[----:B------:R-:W-:Y:S01]  /*efd0*/  FFMA.FTZ R77, R62, R0, -R25 ;  /* 0x000000003e4d7223 */ /* 0x000fe20000010819 */
[----:B------:R-:W-:Y:S01]  /*efe0*/  @!P1 PRMT R16, RZ, 0x654, R16 ;  /* 0x00000654ff109816 */ /* 0x000fe20000000010 */
[----:B0-----:R-:W-:-:S04]  /*eff0*/  FADD.FTZ R91, R18, R19 ;  /* 0x00000013125b7221 */ /* 0x001fc80000010000 */
[----:B------:R-:W0:Y:S01]  /*f000*/  MUFU.EX2 R80, R80 ;  /* 0x0000005000507308 */ /* 0x000e220000000800 */
[-CC-:B------:R-:W-:Y:S01]  /*f010*/  FFMA.FTZ R62, R92, R0.reuse, -R25.reuse ;  /* 0x000000005c3e7223 */ /* 0x180fe20000010819 */
[----:B-1----:R-:W-:Y:S01]  /*f020*/  FADD.FTZ R92, R24, R28 ;  /* 0x0000001c185c7221 */ /* 0x002fe20000010000 */
[----:B------:R-:W-:Y:S01]  /*f030*/  FFMA.FTZ R87, R87, R0, -R25 ;  /* 0x0000000057577223 */ /* 0x000fe20000010819 */
[----:B------:R1:W-:Y:S04]  /*f040*/  @!P1 SYNCS.ARRIVE.TRANS64.RED.A1T0 RZ, [R16+URZ], RZ ;  /* 0x000000ff10ff99a7 */ /* 0x0003e8000810043f */
[----:B------:R-:W0:Y:S01]  /*f050*/  MUFU.EX2 R29, R29 ;  /* 0x0000001d001d7308 */ /* 0x000e220000000800 */
[----:B--2---:R-:W-:-:S07]  /*f060*/  FADD.FTZ R94, R88, R91 ;  /* 0x0000005b585e7221 */ /* 0x004fce0000010000 */
[----:B------:R-:W-:Y:S01]  /*f070*/  MUFU.EX2 R81, R81 ;  /* 0x0000005100517308 */ /* 0x000fe20000000800 */
[----:B-1----:R-:W-:Y:S01]  /*f080*/  F2FP.F16.F32.PACK_AB R16, R19, R18 ;  /* 0x000000121310723e */ /* 0x002fe200000000ff */
[----:B---3--:R-:W-:-:S06]  /*f090*/  FADD.FTZ R19, R53, R92 ;  /* 0x0000005c35137221 */ /* 0x008fcc0000010000 */
[----:B------:R-:W1:Y:S01]  /*f0a0*/  MUFU.EX2 R89, R89 ;  /* 0x0000005900597308 */ /* 0x000e620000000800 */
[----:B------:R-:W-:Y:S01]  /*f0b0*/  FFMA.FTZ R74, R74, R0, -R25 ;  /* 0x000000004a4a7223 */ /* 0x000fe20000010819 */
[C---:B----4-:R-:W-:Y:S01]  /*f0c0*/  FADD.FTZ R91, R17.reuse, R94 ;  /* 0x0000005e115b7221 */ /* 0x050fe20000010000 */
[----:B------:R-:W-:-:S05]  /*f0d0*/  F2FP.F16.F32.PACK_AB R18, R17, R88 ;  /* 0x000000581112723e */ /* 0x000fca00000000ff */
[----:B------:R-:W2:Y:S01]  /*f0e0*/  MUFU.EX2 R82, R82 ;  /* 0x0000005200527308 */ /* 0x000ea20000000800 */
[----:B------:R-:W-:Y:S01]  /*f0f0*/  F2FP.F16.F32.PACK_AB R17, R28, R24 ;  /* 0x000000181c11723e */ /* 0x000fe200000000ff */
[C---:B------:R-:W-:Y:S01]  /*f100*/  FADD.FTZ R24, R90.reuse, R19 ;  /* 0x000000135a187221 */ /* 0x040fe20000010000 */
[----:B------:R-:W-:-:S05]  /*f110*/  F2FP.F16.F32.PACK_AB R19, R90, R53 ;  /* 0x000000355a13723e */ /* 0x000fca00000000ff */
[----:B------:R-:W3:Y:S01]  /*f120*/  MUFU.EX2 R84, R84 ;  /* 0x0000005400547308 */ /* 0x000ee20000000800 */
[-CC-:B------:R-:W-:Y:S01]  /*f130*/  FFMA.FTZ R53, R63, R0.reuse, -R25.reuse ;  /* 0x000000003f357223 */ /* 0x180fe20000010819 */
[----:B------:R-:W-:Y:S01]  /*f140*/  FFMA.FTZ R28, R56, R0, -R25 ;  /* 0x00000000381c7223 */ /* 0x000fe20000010819 */
[----:B0-----:R-:W-:-:S05]  /*f150*/  FADD.FTZ R56, R80, R91 ;  /* 0x0000005b50387221 */ /* 0x001fca0000010000 */
[----:B------:R-:W0:Y:S01]  /*f160*/  MUFU.EX2 R87, R87 ;  /* 0x0000005700577308 */ /* 0x000e220000000800 */
[----:B------:R-:W-:Y:S01]  /*f170*/  FFMA.FTZ R92, R54, R0, -R25 ;  /* 0x00000000365c7223 */ /* 0x000fe20000010819 */
[----:B------:R-:W-:-:S06]  /*f180*/  FADD.FTZ R24, R29, R24 ;  /* 0x000000181d187221 */ /* 0x000fcc0000010000 */
[----:B------:R-:W4:Y:S01]  /*f190*/  MUFU.EX2 R72, R72 ;  /* 0x0000004800487308 */ /* 0x000f220000000800 */
[----:B-1----:R-:W-:Y:S01]  /*f1a0*/  FADD.FTZ R91, R89, R24 ;  /* 0x00000018595b7221 */ /* 0x002fe20000010000 */
[----:B------:R-:W-:-:S06]  /*f1b0*/  FFMA.FTZ R79, R79, R0, -R25 ;  /* 0x000000004f4f7223 */ /* 0x000fcc0000010819 */
[----:B------:R-:W1:Y:S08]  /*f1c0*/  MUFU.EX2 R74, R74 ;  /* 0x0000004a004a7308 */ /* 0x000e700000000800 */
[----:B------:R-:W1:Y:S08]  /*f1d0*/  MUFU.EX2 R73, R73 ;  /* 0x0000004900497308 */ /* 0x000e700000000800 */
[----:B------:R2:W-:Y:S01]  /*f1e0*/  MUFU.EX2 R54, R53 ;  /* 0x0000003500367308 */ /* 0x0005e20000000800 */
[----:B------:R-:W-:-:S07]  /*f1f0*/  FFMA.FTZ R63, R60, R0, -R25 ;  /* 0x000000003c3f7223 */ /* 0x000fce0000010819 */
[----:B------:R-:W1:Y:S01]  /*f200*/  MUFU.EX2 R86, R86 ;  /* 0x0000005600567308 */ /* 0x000e620000000800 */
[----:B--2---:R-:W-:Y:S01]  /*f210*/  FADD.FTZ R53, R81, R56 ;  /* 0x0000003851357221 */ /* 0x004fe20000010000 */
[----:B------:R-:W-:-:S03]  /*f220*/  FFMA.FTZ R56, R27, R0, -R25 ;  /* 0x000000001b387223 */ /* 0x000fc60000010819 */
[----:B------:R-:W-:-:S03]  /*f230*/  FADD.FTZ R24, R82, R53 ;  /* 0x0000003552187221 */ /* 0x000fc60000010000 */
[----:B------:R2:W-:Y:S01]  /*f240*/  MUFU.EX2 R21, R77 ;  /* 0x0000004d00157308 */ /* 0x0005e20000000800 */
[----:B------:R-:W-:Y:S01]  /*f250*/  FADD.FTZ R27, R83, R24 ;  /* 0x00000018531b7221 */ /* 0x000fe20000010000 */
[----:B------:R-:W-:-:S06]  /*f260*/  FFMA.FTZ R70, R70, R0, -R25 ;  /* 0x0000000046467223 */ /* 0x000fcc0000010819 */
[----:B------:R-:W1:Y:S01]  /*f270*/  MUFU.EX2 R66, R66 ;  /* 0x0000004200427308 */ /* 0x000e620000000800 */
[-CC-:B--2---:R-:W-:Y:S01]  /*f280*/  FFMA.FTZ R77, R69, R0.reuse, -R25.reuse ;  /* 0x00000000454d7223 */ /* 0x184fe20000010819 */
[-CC-:B------:R-:W-:Y:S01]  /*f290*/  FFMA.FTZ R69, R57, R0.reuse, -R25.reuse ;  /* 0x0000000039457223 */ /* 0x180fe20000010819 */
[----:B------:R-:W-:Y:S01]  /*f2a0*/  FFMA.FTZ R57, R26, R0, -R25 ;  /* 0x000000001a397223 */ /* 0x000fe20000010819 */
[----:B---3--:R-:W-:-:S04]  /*f2b0*/  FADD.FTZ R26, R84, R91 ;  /* 0x0000005b541a7221 */ /* 0x008fc80000010000 */
        /* <DEDUP_REMOVED lines=10> */
[----:B------:R-:W-:Y:S01]  /*f360*/  FFMA.FTZ R60, R31, R0, -R25 ;  /* 0x000000001f3c7223 */ /* 0x000fe20000010819 */
[----:B0-----:R-:W-:Y:S01]  /*f370*/  FADD.FTZ R25, R87, R26 ;  /* 0x0000001a57197221 */ /* 0x001fe20000010000 */
[----:B----4-:R-:W-:-:S04]  /*f380*/  FADD.FTZ R24, R72, R27 ;  /* 0x0000001b48187221 */ /* 0x010fc80000010000 */
[----:B------:R-:W0:Y:S01]  /*f390*/  MUFU.EX2 R58, R58 ;  /* 0x0000003a003a7308 */ /* 0x000e220000000800 */
[----:B-1----:R-:W-:Y:S01]  /*f3a0*/  FADD.FTZ R25, R74, R25 ;  /* 0x000000194a197221 */ /* 0x002fe20000010000 */
[----:B------:R-:W-:-:S06]  /*f3b0*/  FADD.FTZ R27, R73, R24 ;  /* 0x00000018491b7221 */ /* 0x000fcc0000010000 */
[----:B------:R-:W1:Y:S01]  /*f3c0*/  MUFU.EX2 R78, R78 ;  /* 0x0000004e004e7308 */ /* 0x000e620000000800 */
[----:B------:R-:W-:Y:S01]  /*f3d0*/  FADD.FTZ R24, R86, R25 ;  /* 0x0000001956187221 */ /* 0x000fe20000010000 */
[----:B------:R-:W-:-:S06]  /*f3e0*/  FADD.FTZ R26, R66, R27 ;  /* 0x0000001b421a7221 */ /* 0x000fcc0000010000 */
[----:B------:R-:W4:Y:S01]  /*f3f0*/  MUFU.EX2 R85, R85 ;  /* 0x0000005500557308 */ /* 0x000f220000000800 */
[----:B--2---:R-:W-:Y:S01]  /*f400*/  FADD.FTZ R30, R75, R24 ;  /* 0x000000184b1e7221 */ /* 0x004fe20000010000 */
[----:B------:R2:W-:Y:S01]  /*f410*/  STSM.16.M88.4 [R23+0x24300], R16 ;  /* 0x0243001017007844 */ /* 0x0005e20000000200 */
[----:B------:R-:W-:-:S05]  /*f420*/  FADD.FTZ R27, R67, R26 ;  /* 0x0000001a431b7221 */ /* 0x000fca0000010000 */
[----:B------:R-:W4:Y:S08]  /*f430*/  MUFU.EX2 R50, R50 ;  /* 0x0000003200327308 */ /* 0x000f300000000800 */
[----:B------:R-:W4:Y:S01]  /*f440*/  MUFU.EX2 R70, R70 ;  /* 0x0000004600467308 */ /* 0x000f220000000800 */
[----:B--2---:R-:W-:Y:S01]  /*f450*/  F2FP.F16.F32.PACK_AB R17, R89, R29 ;  /* 0x0000001d5911723e */ /* 0x004fe200000000ff */
[----:B---3--:R-:W-:-:S06]  /*f460*/  FADD.FTZ R29, R79, R30 ;  /* 0x0000001e4f1d7221 */ /* 0x008fcc0000010000 */
[----:B------:R-:W2:Y:S01]  /*f470*/  MUFU.EX2 R51, R51 ;  /* 0x0000003300337308 */ /* 0x000ea20000000800 */
[----:B0-----:R-:W-:Y:S01]  /*f480*/  FADD.FTZ R30, R58, R27 ;  /* 0x0000001b3a1e7221 */ /* 0x001fe20000010000 */
[----:B------:R-:W-:Y:S01]  /*f490*/  F2FP.F16.F32.PACK_AB R24, R73, R72 ;  /* 0x000000484918723e */ /* 0x000fe200000000ff */
[----:B-1----:R-:W-:-:S05]  /*f4a0*/  FADD.FTZ R72, R78, R29 ;  /* 0x0000001d4e487221 */ /* 0x002fca0000010000 */
[----:B------:R-:W0:Y:S01]  /*f4b0*/  MUFU.EX2 R76, R76 ;  /* 0x0000004c004c7308 */ /* 0x000e220000000800 */
[----:B------:R-:W-:Y:S01]  /*f4c0*/  FADD.FTZ R29, R59, R30 ;  /* 0x0000001e3b1d7221 */ /* 0x000fe20000010000 */
[----:B----4-:R-:W-:-:S06]  /*f4d0*/  FADD.FTZ R31, R85, R72 ;  /* 0x00000048551f7221 */ /* 0x010fcc0000010000 */
[----:B------:R-:W1:Y:S01]  /*f4e0*/  MUFU.EX2 R42, R42 ;  /* 0x0000002a002a7308 */ /* 0x000e620000000800 */
[----:B------:R-:W-:-:S07]  /*f4f0*/  FADD.FTZ R30, R50, R29 ;  /* 0x0000001d321e7221 */ /* 0x000fce0000010000 */
[----:B------:R-:W3:Y:S01]  /*f500*/  MUFU.EX2 R71, R71 ;  /* 0x0000004700477308 */ /* 0x000ee20000000800 */
[----:B------:R-:W-:Y:S01]  /*f510*/  F2FP.F16.F32.PACK_AB R16, R81, R80 ;  /* 0x000000505110723e */ /* 0x000fe200000000ff */
[----:B------:R-:W-:-:S06]  /*f520*/  FADD.FTZ R31, R70, R31 ;  /* 0x0000001f461f7221 */ /* 0x000fcc0000010000 */
[----:B------:R-:W4:Y:S08]  /*f530*/  MUFU.EX2 R64, R64 ;  /* 0x0000004000407308 */ /* 0x000f300000000800 */
[----:B------:R-:W4:Y:S01]  /*f540*/  MUFU.EX2 R34, R34 ;  /* 0x0000002200227308 */ /* 0x000f220000000800 */
[----:B------:R-:W-:-:S07]  /*f550*/  F2FP.F16.F32.PACK_AB R26, R67, R66 ;  /* 0x00000042431a723e */ /* 0x000fce00000000ff */
[----:B------:R2:W-:Y:S02]  /*f560*/  MUFU.EX2 R81, R28 ;  /* 0x0000001c00517308 */ /* 0x0005e40000000800 */
[----:B--2---:R-:W-:Y:S01]  /*f570*/  F2FP.F16.F32.PACK_AB R28, R59, R58 ;  /* 0x0000003a3b1c723e */ /* 0x004fe200000000ff */
[----:B------:R-:W-:-:S05]  /*f580*/  FADD.FTZ R59, R51, R30 ;  /* 0x0000001e333b7221 */ /* 0x000fca0000010000 */
[----:B------:R-:W2:Y:S01]  /*f590*/  MUFU.EX2 R62, R62 ;  /* 0x0000003e003e7308 */ /* 0x000ea20000000800 */
[----:B------:R-:W-:Y:S01]  /*f5a0*/  F2FP.F16.F32.PACK_AB R30, R51, R50 ;  /* 0x00000032331e723e */ /* 0x000fe200000000ff */
[----:B0-----:R-:W-:Y:S01]  /*f5b0*/  FADD.FTZ R50, R76, R31 ;  /* 0x0000001f4c327221 */ /* 0x001fe20000010000 */
[----:B-1----:R-:W-:-:S03]  /*f5c0*/  FADD.FTZ R66, R42, R59 ;  /* 0x0000003b2a427221 */ /* 0x002fc60000010000 */
[----:B---3--:R-:W-:Y:S02]  /*f5d0*/  FADD.FTZ R51, R71, R50 ;  /* 0x0000003247337221 */ /* 0x008fe40000010000 */
[----:B------:R-:W0:Y:S01]  /*f5e0*/  MUFU.EX2 R38, R38 ;  /* 0x0000002600267308 */ /* 0x000e220000000800 */
[----:B------:R-:W-:Y:S01]  /*f5f0*/  FADD.FTZ R59, R43, R66 ;  /* 0x000000422b3b7221 */ /* 0x000fe20000010000 */
[----:B------:R-:W-:Y:S01]  /*f600*/  F2FP.F16.F32.PACK_AB R18, R83, R82 ;  /* 0x000000525312723e */ /* 0x000fe200000000ff */
[----:B----4-:R-:W-:-:S05]  /*f610*/  FADD.FTZ R66, R64, R51 ;  /* 0x0000003340427221 */ /* 0x010fca0000010000 */
[----:B------:R-:W1:Y:S01]  /*f620*/  MUFU.EX2 R65, R65 ;  /* 0x0000004100417308 */ /* 0x000e620000000800 */
[----:B------:R-:W-:Y:S02]  /*f630*/  F2FP.F16.F32.PACK_AB R19, R87, R84 ;  /* 0x000000545713723e */ /* 0x000fe400000000ff */
[----:B------:R-:W-:-:S05]  /*f640*/  F2FP.F16.F32.PACK_AB R31, R76, R70 ;  /* 0x000000464c1f723e */ /* 0x000fca00000000ff */
[----:B------:R-:W3:Y:S01]  /*f650*/  MUFU.EX2 R48, R48 ;  /* 0x0000003000307308 */ /* 0x000ee20000000800 */
[----:B------:R-:W-:Y:S01]  /*f660*/  FADD.FTZ R70, R34, R59 ;  /* 0x0000003b22467221 */ /* 0x000fe20000010000 */
[----:B------:R-:W-:Y:S01]  /*f670*/  FADD.FTZ R51, R21, R66 ;  /* 0x0000004215337221 */ /* 0x000fe20000010000 */
[----:B------:R4:W-:Y:S01]  /*f680*/  STSM.16.M88.4 [R23+0x25b00], R16 ;  /* 0x025b001017007844 */ /* 0x0009e20000000200 */
[----:B------:R-:W-:-:S04]  /*f690*/  F2FP.F16.F32.PACK_AB R25, R86, R74 ;  /* 0x0000004a5619723e */ /* 0x000fc800000000ff */
[----:B------:R-:W3:Y:S01]  /*f6a0*/  MUFU.EX2 R47, R47 ;  /* 0x0000002f002f7308 */ /* 0x000ee20000000800 */
[----:B------:R-:W-:-:S07]  /*f6b0*/  F2FP.F16.F32.PACK_AB R27, R79, R75 ;  /* 0x0000004b4f1b723e */ /* 0x000fce00000000ff */
[----:B------:R-:W3:Y:S01]  /*f6c0*/  MUFU.EX2 R55, R92 ;  /* 0x0000005c00377308 */ /* 0x000ee20000000800 */
[----:B----4-:R-:W-:Y:S01]  /*f6d0*/  F2FP.F16.F32.PACK_AB R16, R43, R42 ;  /* 0x0000002a2b10723e */ /* 0x010fe200000000ff */
[----:B------:R-:W-:Y:S01]  /*f6e0*/  FADD.FTZ R43, R35, R70 ;  /* 0x00000046232b7221 */ /* 0x000fe20000010000 */
[----:B--2---:R-:W-:-:S05]  /*f6f0*/  FADD.FTZ R42, R62, R51 ;  /* 0x000000333e2a7221 */ /* 0x004fca0000010000 */
[----:B------:R-:W2:Y:S01]  /*f700*/  MUFU.EX2 R49, R49 ;  /* 0x0000003100317308 */ /* 0x000ea20000000800 */
[----:B------:R-:W-:Y:S01]  /*f710*/  F2FP.F16.F32.PACK_AB R29, R85, R78 ;  /* 0x0000004e551d723e */ /* 0x000fe200000000ff */
[----:B------:R1:W-:Y:S01]  /*f720*/  STSM.16.M88.4 [R23+0x27300], R24 ;  /* 0x0273001817007844 */ /* 0x0003e20000000200 */
[----:B0-----:R-:W-:-:S05]  /*f730*/  FADD.FTZ R43, R38, R43 ;  /* 0x0000002b262b7221 */ /* 0x001fca0000010000 */
[----:B------:R-:W0:Y:S01]  /*f740*/  MUFU.EX2 R68, R90 ;  /* 0x0000005a00447308 */ /* 0x000e220000000800 */
[----:B------:R4:W-:Y:S07]  /*f750*/  STSM.16.M88.4 [R23+0x28b00], R28 ;  /* 0x028b001c17007844 */ /* 0x0009ee0000000200 */
[----:B------:R-:W0:Y:S01]  /*f760*/  MUFU.EX2 R46, R46 ;  /* 0x0000002e002e7308 */ /* 0x000e220000000800 */
[----:B-1----:R-:W-:Y:S01]  /*f770*/  FADD.FTZ R25, R65, R42 ;  /* 0x0000002a41197221 */ /* 0x002fe20000010000 */
[----:B---3--:R-:W-:-:S06]  /*f780*/  FADD.FTZ R26, R48, R43 ;  /* 0x0000002b301a7221 */ /* 0x008fcc0000010000 */
[----:B------:R-:W1:Y:S01]  /*f790*/  MUFU.EX2 R88, R88 ;  /* 0x0000005800587308 */ /* 0x000e620000000800 */
[----:B----4-:R-:W-:Y:S01]  /*f7a0*/  FADD.FTZ R28, R54, R25 ;  /* 0x00000019361c7221 */ /* 0x010fe20000010000 */
[----:B------:R-:W-:Y:S01]  /*f7b0*/  F2FP.F16.F32.PACK_AB R19, R62, R21 ;  /* 0x000000153e13723e */ /* 0x000fe200000000ff */
[----:B------:R-:W-:-:S05]  /*f7c0*/  FADD.FTZ R26, R47, R26 ;  /* 0x0000001a2f1a7221 */ /* 0x000fca0000010000 */
[----:B------:R-:W3:Y:S01]  /*f7d0*/  MUFU.EX2 R41, R41 ;  /* 0x0000002900297308 */ /* 0x000ee20000000800 */
[----:B------:R-:W-:Y:S01]  /*f7e0*/  F2FP.F16.F32.PACK_AB R18, R35, R34 ;  /* 0x000000222312723e */ /* 0x000fe200000000ff */
[----:B------:R-:W-:Y:S01]  /*f7f0*/  FADD.FTZ R21, R55, R28 ;  /* 0x0000001c37157221 */ /* 0x000fe20000010000 */
[----:B------:R-:W4:Y:S05]  /*f800*/  @P5 LDC R35, c[0x0][0x44c] ;  /* 0x00011300ff235b82 */ /* 0x000f2a0000000800 */
[----:B------:R-:W3:Y:S01]  /*f810*/  MUFU.EX2 R40, R40 ;  /* 0x0000002800287308 */ /* 0x000ee20000000800 */
[----:B--2---:R-:W-:Y:S01]  /*f820*/  FADD.FTZ R29, R49, R26 ;  /* 0x0000001a311d7221 */ /* 0x004fe20000010000 */
[----:B0-----:R-:W-:Y:S01]  /*f830*/  FADD.FTZ R21, R68, R21 ;  /* 0x0000001544157221 */ /* 0x001fe20000010000 */
[----:B------:R-:W0:Y:S05]  /*f840*/  @P5 LDC R43, c[0x0][0x450] ;  /* 0x00011400ff2b5b82 */ /* 0x000e2a0000000800 */
[----:B------:R-:W2:Y:S01]  /*f850*/  MUFU.EX2 R77, R77 ;  /* 0x0000004d004d7308 */ /* 0x000ea20000000800 */
[----:B------:R-:W-:Y:S01]  /*f860*/  FADD.FTZ R28, R46, R29 ;  /* 0x0000001d2e1c7221 */ /* 0x000fe20000010000 */
[----:B-1----:R-:W-:-:S06]  /*f870*/  FADD.FTZ R30, R88, R21 ;  /* 0x00000015581e7221 */ /* 0x002fcc0000010000 */
[----:B------:R-:W1:Y:S08]  /*f880*/  MUFU.EX2 R44, R44 ;  /* 0x0000002c002c7308 */ /* 0x000e700000000800 */
[----:B------:R-:W4:Y:S01]  /*f890*/  MUFU.EX2 R58, R69 ;  /* 0x00000045003a7308 */ /* 0x000f220000000800 */
[----:B---3--:R-:W-:Y:S01]  /*f8a0*/  FADD.FTZ R21, R41, R28 ;  /* 0x0000001c29157221 */ /* 0x008fe20000010000 */
[----:B------:R-:W-:-:S06]  /*f8b0*/  FADD.FTZ R30, R81, R30 ;  /* 0x0000001e511e7221 */ /* 0x000fcc0000010000 */
[----:B------:R-:W3:Y:S01]  /*f8c0*/  MUFU.EX2 R39, R39 ;  /* 0x0000002700277308 */ /* 0x000ee20000000800 */
[----:B------:R-:W-:-:S07]  /*f8d0*/  F2FP.F16.F32.PACK_AB R17, R64, R71 ;  /* 0x000000474011723e */ /* 0x000fce00000000ff */
[----:B------:R-:W0:Y:S01]  /*f8e0*/  MUFU.EX2 R93, R93 ;  /* 0x0000005d005d7308 */ /* 0x000e220000000800 */
[----:B------:R-:W-:Y:S01]  /*f8f0*/  FADD.FTZ R21, R40, R21 ;  /* 0x0000001528157221 */ /* 0x000fe20000010000 */
[----:B--2---:R-:W-:-:S06]  /*f900*/  FADD.FTZ R31, R77, R30 ;  /* 0x0000001e4d1f7221 */ /* 0x004fcc0000010000 */
[----:B------:R-:W2:Y:S01]  /*f910*/  MUFU.EX2 R45, R45 ;  /* 0x0000002d002d7308 */ /* 0x000ea20000000800 */
[----:B------:R-:W-:-:S07]  /*f920*/  F2FP.F16.F32.PACK_AB R24, R48, R38 ;  /* 0x000000263018723e */ /* 0x000fce00000000ff */
[----:B------:R-:W2:Y:S01]  /*f930*/  MUFU.EX2 R50, R63 ;  /* 0x0000003f00327308 */ /* 0x000ea20000000800 */
[----:B------:R4:W-:Y:S01]  /*f940*/  STSM.16.M88.4 [R23+0x2a300], R16 ;  /* 0x02a3001017007844 */ /* 0x0009e20000000200 */
[----:B-1----:R-:W-:-:S06]  /*f950*/  FADD.FTZ R38, R44, R21 ;  /* 0x000000152c267221 */ /* 0x002fcc0000010000 */
[----:B------:R-:W1:Y:S08]  /*f960*/  MUFU.EX2 R36, R36 ;  /* 0x0000002400247308 */ /* 0x000e700000000800 */
[----:B------:R-:W1:Y:S01]  /*f970*/  MUFU.EX2 R97, R97 ;  /* 0x0000006100617308 */ /* 0x000e620000000800 */
[----:B----4-:R-:W-:Y:S01]  /*f980*/  FADD.FTZ R16, R58, R31 ;  /* 0x0000001f3a107221 */ /* 0x010fe20000010000 */
[----:B------:R-:W-:Y:S01]  /*f990*/  F2FP.F16.F32.PACK_AB R25, R54, R65 ;  /* 0x000000413619723e */ /* 0x000fe200000000ff */
[----:B---3--:R-:W-:Y:S01]  /*f9a0*/  FADD.FTZ R38, R39, R38 ;  /* 0x0000002627267221 */ /* 0x008fe20000010000 */
[----:B------:R-:W-:-:S04]  /*f9b0*/  F2FP.F16.F32.PACK_AB R26, R49, R47 ;  /* 0x0000002f311a723e */ /* 0x000fc800000000ff */
[----:B------:R-:W3:Y:S01]  /*f9c0*/  MUFU.EX2 R37, R37 ;  /* 0x0000002500257308 */ /* 0x000ee20000000800 */
[----:B------:R-:W-:Y:S01]  /*f9d0*/  F2FP.F16.F32.PACK_AB R27, R68, R55 ;  /* 0x00000037441b723e */ /* 0x000fe200000000ff */
[----:B0-----:R-:W-:-:S06]  /*f9e0*/  FADD.FTZ R17, R93, R16 ;  /* 0x000000105d117221 */ /* 0x001fcc0000010000 */
[----:B------:R-:W0:Y:S01]  /*f9f0*/  MUFU.EX2 R34, R61 ;  /* 0x0000003d00227308 */ /* 0x000e220000000800 */
[----:B------:R-:W-:-:S04]  /*fa00*/  @P5 IMAD.HI.U32 R18, R100, R35, RZ ;  /* 0x0000002364125227 */ /* 0x000fc800078e00ff */
[----:B--2---:R-:W-:Y:S01]  /*fa10*/  FADD.FTZ R19, R45, R38 ;  /* 0x000000262d137221 */ /* 0x004fe20000010000 */
[----:B------:R2:W-:Y:S02]  /*fa20*/  STSM.16.M88.4 [R23+0x2bb00], R24 ;  /* 0x02bb001817007844 */ /* 0x0005e40000000200 */
[----:B------:R-:W4:Y:S01]  /*fa30*/  MUFU.EX2 R33, R33 ;  /* 0x0000002100217308 */ /* 0x000f220000000800 */
[----:B------:R-:W-:-:S07]  /*fa40*/  FADD.FTZ R16, R50, R17 ;  /* 0x0000001132107221 */ /* 0x000fce0000010000 */
[----:B------:R-:W4:Y:S01]  /*fa50*/  MUFU.EX2 R57, R57 ;  /* 0x0000003900397308 */ /* 0x000f220000000800 */
[----:B--2---:R-:W-:Y:S01]  /*fa60*/  IMAD.MOV.U32 R27, RZ, RZ, R100 ;  /* 0x000000ffff1b7224 */ /* 0x004fe200078e0064 */
[----:B------:R-:W-:-:S06]  /*fa70*/  @P5 SHF.R.U32.HI R27, RZ, R43, R18 ;  /* 0x0000002bff1b5219 */ /* 0x000fcc0000011612 */
[----:B------:R-:W2:Y:S01]  /*fa80*/  MUFU.EX2 R52, R52 ;  /* 0x0000003400347308 */ /* 0x000ea20000000800 */
[----:B-1----:R-:W-:Y:S01]  /*fa90*/  FADD.FTZ R18, R36, R19 ;  /* 0x0000001324127221 */ /* 0x002fe20000010000 */
[----:B------:R-:W-:-:S06]  /*faa0*/  FADD.FTZ R19, R97, R16 ;  /* 0x0000001061137221 */ /* 0x000fcc0000010000 */
[----:B------:R-:W-:Y:S01]  /*fab0*/  MUFU.EX2 R56, R56 ;  /* 0x0000003800387308 */ /* 0x000fe20000000800 */
[----:B---3--:R-:W-:Y:S01]  /*fac0*/  FADD.FTZ R24, R37, R18 ;  /* 0x0000001225187221 */ /* 0x008fe20000010000 */
[----:B0-----:R-:W-:-:S06]  /*fad0*/  FADD.FTZ R26, R34, R19 ;  /* 0x00000013221a7221 */ /* 0x001fcc0000010000 */
[----:B------:R-:W-:Y:S08]  /*fae0*/  MUFU.EX2 R32, R32 ;  /* 0x0000002000207308 */ /* 0x000ff00000000800 */
[----:B------:R-:W-:Y:S08]  /*faf0*/  MUFU.EX2 R15, R15 ;  /* 0x0000000f000f7308 */ /* 0x000ff00000000800 */
[----:B------:R-:W-:Y:S08]  /*fb00*/  MUFU.EX2 R53, R53 ;  /* 0x0000003500357308 */ /* 0x000ff00000000800 */
[----:B------:R-:W0:Y:S01]  /*fb10*/  MUFU.EX2 R60, R60 ;  /* 0x0000003c003c7308 */ /* 0x000e220000000800 */
[----:B------:R-:W-:Y:S01]  /*fb20*/  F2FP.F16.F32.PACK_AB R28, R41, R46 ;  /* 0x0000002e291c723e */ /* 0x000fe200000000ff */
[----:B----4-:R-:W-:Y:S01]  /*fb30*/  FADD.FTZ R21, R33, R24 ;  /* 0x0000001821157221 */ /* 0x010fe20000010000 */
[----:B------:R-:W-:Y:S01]  /*fb40*/  F2FP.F16.F32.PACK_AB R29, R81, R88 ;  /* 0x00000058511d723e */ /* 0x000fe200000000ff */
[----:B------:R-:W-:Y:S01]  /*fb50*/  FADD.FTZ R25, R57, R26 ;  /* 0x0000001a39197221 */ /* 0x000fe20000010000 */
[----:B------:R-:W-:-:S02]  /*fb60*/  F2FP.F16.F32.PACK_AB R30, R44, R40 ;  /* 0x000000282c1e723e */ /* 0x000fc400000000ff */
[----:B------:R-:W-:Y:S02]  /*fb70*/  F2FP.F16.F32.PACK_AB R31, R58, R77 ;  /* 0x0000004d3a1f723e */ /* 0x000fe400000000ff */
[----:B------:R-:W-:Y:S01]  /*fb80*/  IADD3 R26, R27, R98, -R99 ;  /* 0x000000621b1a7210 */ /* 0x000fe20007ffe863 */
[----:B--2---:R-:W-:Y:S02]  /*fb90*/  FADD.FTZ R21, R52, R21 ;  /* 0x0000001534157221 */ /* 0x004fe40000010000 */
[----:B------:R1:W-:Y:S01]  /*fba0*/  STSM.16.M88.4 [R23+0x2d300], R28 ;  /* 0x02d3001c17007844 */ /* 0x0003e20000000200 */
[----:B------:R-:W-:Y:S02]  /*fbb0*/  F2FP.F16.F32.PACK_AB R16, R45, R39 ;  /* 0x000000272d10723e */ /* 0x000fe400000000ff */
[----:B------:R-:W-:Y:S02]  /*fbc0*/  F2FP.F16.F32.PACK_AB R17, R50, R93 ;  /* 0x0000005d3211723e */ /* 0x000fe400000000ff */
[----:B------:R-:W-:-:S02]  /*fbd0*/  F2FP.F16.F32.PACK_AB R18, R37, R36 ;  /* 0x000000242512723e */ /* 0x000fc400000000ff */
[----:B------:R-:W-:Y:S02]  /*fbe0*/  F2FP.F16.F32.PACK_AB R19, R34, R97 ;  /* 0x000000612213723e */ /* 0x000fe400000000ff */
[----:B0-----:R-:W-:Y:S01]  /*fbf0*/  F2FP.F16.F32.PACK_AB R27, R60, R53 ;  /* 0x000000353c1b723e */ /* 0x001fe200000000ff */
[----:B-1----:R-:W-:Y:S01]  /*fc00*/  FADD.FTZ R28, R56, R25 ;  /* 0x00000019381c7221 */ /* 0x002fe20000010000 */
[----:B------:R-:W-:Y:S01]  /*fc10*/  IMAD.HI R29, R26, 0x38e38e39, RZ ;  /* 0x38e38e391a1d7827 */ /* 0x000fe200078e02ff */
[----:B------:R-:W-:-:S03]  /*fc20*/  F2FP.F16.F32.PACK_AB R26, R15, R32 ;  /* 0x000000200f1a723e */ /* 0x000fc600000000ff */
[----:B------:R-:W-:Y:S01]  /*fc30*/  FADD.FTZ R32, R32, R21 ;  /* 0x0000001520207221 */ /* 0x000fe20000010000 */
[----:B------:R-:W-:Y:S01]  /*fc40*/  FADD.FTZ R53, R53, R28 ;  /* 0x0000001c35357221 */ /* 0x000fe20000010000 */
[----:B------:R0:W-:Y:S02]  /*fc50*/  STSM.16.M88.4 [R23+0x2eb00], R16 ;  /* 0x02eb001017007844 */ /* 0x0001e40000000200 */
[----:B------:R-:W-:-:S05]  /*fc60*/  FADD.FTZ R15, R15, R32 ;  /* 0x000000200f0f7221 */ /* 0x000fca0000010000 */
[----:B------:R-:W-:Y:S01]  /*fc70*/  STL [R1+0x18], R15 ;  /* 0x0000180f01007387 */ /* 0x000fe20000100800 */
[----:B0-----:R-:W-:-:S05]  /*fc80*/  FADD.FTZ R16, R60, R53 ;  /* 0x000000353c107221 */ /* 0x001fca0000010000 */
[----:B------:R0:W-:Y:S04]  /*fc90*/  STL [R1+0x3c], R16 ;  /* 0x00003c1001007387 */ /* 0x0001e80000100800 */
[----:B------:R1:W-:Y:S04]  /*fca0*/  STL [R1+0x34], RZ ;  /* 0x000034ff01007387 */ /* 0x0003e80000100800 */
        /* <DEDUP_REMOVED lines=13> */
[----:B0-----:R-:W2:Y:S04]  /*fd80*/  LDL R16, [R1+0xf8] ;  /* 0x0000f80001107983 */ /* 0x001ea80000100800 */
[----:B------:R1:W-:Y:S04]  /*fd90*/  STL [R1+0x8c], RZ ;  /* 0x00008cff01007387 */ /* 0x0003e80000100800 */
[----:B------:R1:W-:Y:S04]  /*fda0*/  STL [R1+0x88], RZ ;  /* 0x000088ff01007387 */ /* 0x0003e80000100800 */
[----:B------:R1:W-:Y:S01]  /*fdb0*/  STL [R1+0xc], RZ ;  /* 0x00000cff01007387 */ /* 0x0003e20000100800 */
[----:B------:R-:W-:-:S03]  /*fdc0*/  SHF.R.U32.HI R28, RZ, 0x1f, R29 ;  /* 0x0000001fff1c7819 */ /* 0x000fc6000001161d */
[----:B------:R1:W-:Y:S04]  /*fdd0*/  STL [R1+0x8], RZ ;  /* 0x000008ff01007387 */ /* 0x0003e80000100800 */
[----:B------:R1:W-:Y:S01]  /*fde0*/  STL [R1+0x84], RZ ;  /* 0x000084ff01007387 */ /* 0x0003e20000100800 */
[----:B------:R-:W-:-:S03]  /*fdf0*/  F2FP.F16.F32.PACK_AB R24, R52, R33 ;  /* 0x000000213418723e */ /* 0x000fc600000000ff */
[----:B------:R1:W-:Y:S01]  /*fe00*/  STL [R1+0x80], RZ ;  /* 0x000080ff01007387 */ /* 0x0003e20000100800 */
[----:B------:R-:W-:-:S03]  /*fe10*/  F2FP.F16.F32.PACK_AB R25, R56, R57 ;  /* 0x000000393819723e */ /* 0x000fc600000000ff */
[----:B------:R1:W-:Y:S01]  /*fe20*/  STL [R1+0x4], RZ ;  /* 0x000004ff01007387 */ /* 0x0003e20000100800 */
[----:B------:R-:W-:-:S03]  /*fe30*/  LEA.HI.SX32 R28, R29, R28, 0x1b ;  /* 0x0000001c1d1c7211 */ /* 0x000fc600078fdaff */
[----:B------:R1:W-:Y:S04]  /*fe40*/  STL [R1+0x7c], RZ ;  /* 0x00007cff01007387 */ /* 0x0003e80000100800 */
[----:B------:R1:W-:Y:S04]  /*fe50*/  STL [R1+0x78], RZ ;  /* 0x000078ff01007387 */ /* 0x0003e80000100800 */
[----:B------:R1:W-:Y:S04]  /*fe60*/  STL [R1+0x74], RZ ;  /* 0x000074ff01007387 */ /* 0x0003e80000100800 */
[----:B------:R1:W-:Y:S04]  /*fe70*/  STL [R1+0x70], RZ ;  /* 0x000070ff01007387 */ /* 0x0003e80000100800 */
[----:B------:R1:W-:Y:S04]  /*fe80*/  STL [R1+0x6c], RZ ;  /* 0x00006cff01007387 */ /* 0x0003e80000100800 */
[----:B------:R1:W-:Y:S04]  /*fe90*/  STL [R1+0x68], RZ ;  /* 0x000068ff01007387 */ /* 0x0003e80000100800 */
[----:B------:R1:W-:Y:S04]  /*fea0*/  STSM.16.M88.4 [R23+0x30300], R24 ;  /* 0x0303001817007844 */ /* 0x0003e80000000200 */
[----:B------:R1:W-:Y:S04]  /*feb0*/  STL [R1+0x64], RZ ;  /* 0x000064ff01007387 */ /* 0x0003e80000100800 */
[----:B------:R1:W-:Y:S01]  /*fec0*/  STL [R1+0x60], RZ ;  /* 0x000060ff01007387 */ /* 0x0003e20000100800 */
[----:B------:R0:W-:Y:S06]  /*fed0*/  MEMBAR.ALL.CTA ;  /* 0x0000000000007992 */ /* 0x0001ec0000008000 */
[----:B0-----:R-:W0:Y:S04]  /*fee0*/  FENCE.VIEW.ASYNC.S ;  /* 0x00000000000073c6 */ /* 0x001e280000000000 */
[----:B------:R1:W-:Y:S04]  /*fef0*/  STL [R1+0x5c], RZ ;  /* 0x00005cff01007387 */ /* 0x0003e80000100800 */
[----:B------:R1:W-:Y:S04]  /*ff00*/  STL [R1+0x58], RZ ;  /* 0x000058ff01007387 */ /* 0x0003e80000100800 */
[----:B------:R1:W-:Y:S01]  /*ff10*/  STL [R1+0x54], RZ ;  /* 0x000054ff01007387 */ /* 0x0003e20000100800 */
[----:B------:R-:W-:-:S03]  /*ff20*/  VIADD R15, R96, 0xfffffffe ;  /* 0xfffffffe600f7836 */ /* 0x000fc60000000000 */
[----:B------:R1:W-:Y:S01]  /*ff30*/  STL [R1+0x50], RZ ;  /* 0x000050ff01007387 */ /* 0x0003e20000100800 */
[----:B------:R-:W-:Y:S01]  /*ff40*/  IMAD.MOV.U32 R156, RZ, RZ, RZ ;  /* 0x000000ffff9c7224 */ /* 0x000fe200078e00ff */
[----:B------:R-:W-:Y:S01]  /*ff50*/  CS2R R152, SRZ ;  /* 0x0000000000987805 */ /* 0x000fe2000001ff00 */
[----:B------:R-:W-:Y:S01]  /*ff60*/  IMAD.MOV.U32 R148, RZ, RZ, RZ ;  /* 0x000000ffff947224 */ /* 0x000fe200078e00ff */
[----:B------:R-:W-:Y:S02]  /*ff70*/  CS2R R146, SRZ ;  /* 0x0000000000927805 */ /* 0x000fe4000001ff00 */
[----:B------:R-:W-:Y:S01]  /*ff80*/  CS2R R142, SRZ ;  /* 0x00000000008e7805 */ /* 0x000fe2000001ff00 */
[----:B------:R-:W-:Y:S01]  /*ff90*/  IMAD.MOV.U32 R140, RZ, RZ, RZ ;  /* 0x000000ffff8c7224 */ /* 0x000fe200078e00ff */
[----:B------:R-:W-:Y:S01]  /*ffa0*/  CS2R R106, SRZ ;  /* 0x00000000006a7805 */ /* 0x000fe2000001ff00 */
[----:B------:R-:W-:Y:S02]  /*ffb0*/  IMAD.MOV.U32 R138, RZ, RZ, RZ ;  /* 0x000000ffff8a7224 */ /* 0x000fe400078e00ff */
[----:B------:R-:W-:Y:S01]  /*ffc0*/  IMAD.MOV.U32 R137, RZ, RZ, RZ ;  /* 0x000000ffff897224 */ /* 0x000fe200078e00ff */
[----:B0-----:R-:W-:Y:S01]  /*ffd0*/  NOP ;  /* 0x0000000000007918 */ /* 0x001fe20000000000 */
[----:B--2---:R-:W-:-:S05]  /*ffe0*/  VIMNMX R16, R16, R28, !PT ;  /* 0x0000001c10107248 */ /* 0x004fca0007fe0100 */
[----:B------:R1:W-:Y:S04]  /*fff0*/  STL [R1+0xcc], R16 ;  /* 0x0000cc1001007387 */ /* 0x0003e80000100800 */
[----:B------:R1:W-:Y:S04]  /*10000*/  STL [R1+0x4c], RZ ;  /* 0x00004cff01007387 */ /* 0x0003e80000100800 */
[----:B------:R1:W-:Y:S01]  /*10010*/  STL [R1+0x48], RZ ;  /* 0x000048ff01007387 */ /* 0x0003e20000100800 */
[----:B------:R-:W-:-:S13]  /*10020*/  ISETP.GE.AND P2, PT, R15, R16, PT ;  /* 0x000000100f00720c */ /* 0x000fda0003f46270 */
[----:B-1----:R-:W-:Y:S05]  /*10030*/  @!P2 BRA `(.L_x_2444) ;  /* 0x0000005400cca947 */ /* 0x002fea0003800000 */
        /* <DEDUP_REMOVED lines=24> */
.L_x_2454:
[----:B------:R-:W2:Y:S01]  /*101c0*/  LDL R0, [R1+0xc4] ;  /* 0x0000c40001007983 */ /* 0x000ea20000100800 */
[----:B------:R-:W-:Y:S01]  /*101d0*/  VIADD R21, R145, 0x1 ;  /* 0x0000000191157836 */ /* 0x000fe20000000000 */
[----:B------:R-:W-:Y:S05]  /*101e0*/  YIELD ;  /* 0x0000000000007946 */ /* 0x000fea0003800000 */
[----:B------:R-:W-:-:S04]  /*101f0*/  ISETP.NE.AND P3, PT, R21, 0x2, PT ;  /* 0x000000021500780c */ /* 0x000fc80003f65270 */
[----:B------:R-:W-:Y:S02]  /*10200*/  SEL R17, RZ, 0x1, P3 ;  /* 0x00000001ff117807 */ /* 0x000fe40001800000 */
[----:B------:R-:W-:Y:S02]  /*10210*/  SEL R21, R21, RZ, P3 ;  /* 0x000000ff15157207 */ /* 0x000fe40001800000 */
[----:B--2---:R-:W-:Y:S02]  /*10220*/  ISETP.NE.AND P2, PT, R0, RZ, PT ;  /* 0x000000ff0000720c */ /* 0x004fe40003f45270 */
[----:B------:R-:W-:-:S05]  /*10230*/  LOP3.LUT R0, R150, R17, RZ, 0x3c, !PT ;  /* 0x0000001196007212 */ /* 0x000fca00078e3cff */
[----:B------:R0:W-:Y:S06]  /*10240*/  STL [R1+0x2c], R0 ;  /* 0x00002c0001007387 */ /* 0x0001ec0000100800 */
[----:B------:R-:W-:Y:S05]  /*10250*/  @P2 BRA `(.L_x_2445) ;  /* 0x0000000000302947 */ /* 0x000fea0003800000 */
[----:B------:R-:W-:Y:S05]  /*10260*/  @!P0 BRA `(.L_x_2446) ;  /* 0x0000000000048947 */ /* 0x000fea0003800000 */
[----:B------:R-:W-:Y:S01]  /*10270*/  BPT.TRAP 0x1 ;  /* 0x000000040000795c */ /* 0x000fe20000300000 */
.L_x_2446:
[----:B------:R-:W-:Y:S01]  /*10280*/  IMAD R17, R21, 0x8, R22 ;  /* 0x0000000815117824 */ /* 0x000fe200078e0216 */
[----:B0-----:R-:W-:-:S04]  /*10290*/  SHF.L.U32 R0, R0, 0x1f, RZ ;  /* 0x0000001f00007819 */ /* 0x001fc800000006ff */
[----:B------:R0:W1:Y:S01]  /*102a0*/  SYNCS.PHASECHK.TRANS64.TRYWAIT P3, [R17+URZ+0x31c30], R0 ;  /* 0x031c3000110075a7 */ /* 0x000062000806017f */
[----:B------:R-:W-:Y:S05]  /*102b0*/  @!P0 BRA `(.L_x_2447) ;  /* 0x0000000000048947 */ /* 0x000fea0003800000 */
[----:B------:R-:W-:Y:S01]  /*102c0*/  BPT.TRAP 0x1 ;  /* 0x000000040000795c */ /* 0x000fe20000300000 */
.L_x_2447:
[----:B------:R-:W-:Y:S04]  /*102d0*/  BSSY B0, `(.L_x_2445) ;  /* 0x0000004000007945 */ /* 0x000fe80003800000 */
[----:B-1----:R-:W-:Y:S05]  /*102e0*/  @P3 BRA `(.L_x_2448) ;  /* 0x0000000000083947 */ /* 0x002fea0003800000 */
[----:B------:R-:W1:Y:S02]  /*102f0*/  SYNCS.PHASECHK.TRANS64.TRYWAIT P3, [R17+URZ+0x31c30], R0 ;  /* 0x031c3000110075a7 */ /* 0x000e64000806017f */
[----:B-1----:R-:W-:Y:S05]  /*10300*/  @!P3 BRA `(.L_x_2449) ;  /* 0x0000016c000cb947 */ /* 0x002fea0003800000 */
.L_x_2448:
[----:B------:R-:W-:Y:S05]  /*10310*/  BSYNC B0 ;  /* 0x0000000000007941 */ /* 0x000fea0003800000 */
.L_x_2445:
[----:B------:R-:W2:Y:S01]  /*10320*/  LDL R16, [R1+0xd4] ;  /* 0x0000d40001107983 */ /* 0x000ea20000100800 */
[----:B01----:R-:W0:Y:S01]  /*10330*/  S2R R0, SR_TID.X ;  /* 0x0000000000007919 */ /* 0x003e220000002100 */
[----:B------:R-:W-:Y:S05]  /*10340*/  WARPSYNC.ALL ;  /* 0x0000000000007948 */ /* 0x000fea0003800000 */
[----:B------:R-:W-:Y:S02]  /*10350*/  IMAD.MOV.U32 R79, RZ, RZ, -0x7fffffe0 ;  /* 0x80000020ff4f7424 */ /* 0x000fe400078e00ff */
[----:B------:R-:W-:Y:S02]  /*10360*/  IMAD.MOV.U32 R75, RZ, RZ, -0x7fffffe0 ;  /* 0x80000020ff4b7424 */ /* 0x000fe400078e00ff */
[----:B------:R-:W-:-:S02]  /*10370*/  IMAD.MOV.U32 R17, RZ, RZ, -0x7fffffe0 ;  /* 0x80000020ff117424 */ /* 0x000fc400078e00ff */
[----:B------:R-:W-:Y:S01]  /*10380*/  IMAD.MOV.U32 R73, RZ, RZ, -0x7fffffe0 ;  /* 0x80000020ff497424 */ /* 0x000fe200078e00ff */
[----:B------:R-:W-:Y:S02]  /*10390*/  R2UR UR11, R79 ;  /* 0x000000004f0b72ca */ /* 0x000fe400000e0000 */
[----:B------:R-:W-:Y:S02]  /*103a0*/  R2UR UR13, R75 ;  /* 0x000000004b0d72ca */ /* 0x000fe400000e0000 */
[----:B------:R-:W-:Y:S02]  /*103b0*/  R2UR UR7, R17 ;  /* 0x00000000110772ca */ /* 0x000fe400000e0000 */
[----:B------:R-:W-:Y:S02]  /*103c0*/  R2UR UR9, R73 ;  /* 0x00000000490972ca */ /* 0x000fe400000e0000 */
[----:B0-----:R-:W-:-:S05]  /*103d0*/  SHF.R.U32.HI R0, RZ, 0x7, R0 ;  /* 0x00000007ff007819 */ /* 0x001fca0000011600 */
[----:B------:R-:W-:-:S05]  /*103e0*/  VIADD R0, R0, 0x8 ;  /* 0x0000000800007836 */ /* 0x000fca0000000000 */
[----:B------:R0:W-:Y:S01]  /*103f0*/  BAR.SYNC.DEFER_BLOCKING R0, 0x100 ;  /* 0x000400000000751d */ /* 0x0001e20000010000 */
[----:B------:R-:W-:Y:S01]  /*10400*/  IMAD.MOV.U32 R19, RZ, RZ, -0x7fffffe0 ;  /* 0x80000020ff137424 */ /* 0x000fe200078e00ff */
[----:B------:R-:W-:Y:S02]  /*10410*/  MOV R76, UR11 ;  /* 0x0000000b004c7c02 */ /* 0x000fe40008000f00 */
[----:B------:R-:W-:Y:S02]  /*10420*/  MOV R80, UR7 ;  /* 0x0000000700507c02 */ /* 0x000fe40008000f00 */
[----:B------:R-:W-:Y:S01]  /*10430*/  UMOV UR11, UR13 ;  /* 0x0000000d000b7c82 */ /* 0x000fe20008000000 */
[----:B------:R-:W-:Y:S01]  /*10440*/  UMOV UR7, UR9 ;  /* 0x0000000900077c82 */ /* 0x000fe20008000000 */
[----:B------:R-:W-:Y:S01]  /*10450*/  R2UR UR9, R9 ;  /* 0x00000000090972ca */ /* 0x000fe200000e0000 */
[----:B------:R-:W-:Y:S01]  /*10460*/  WARPGROUP.ARRIVE ;  /* 0x00000000000079c5 */ /* 0x000fe20000000000 */
[----:B------:R-:W-:-:S13]  /*10470*/  R2UR UR5, R73 ;  /* 0x00000000490572ca */ /* 0x000fda00000e0000 */
[----:B------:R-:W-:Y:S02]  /*10480*/  MOV R73, UR5 ;  /* 0x0000000500497c02 */ /* 0x000fe40008000f00 */
[C---:B------:R-:W-:Y:S02]  /*10490*/  R2UR UR5, R17.reuse ;  /* 0x00000000110572ca */ /* 0x040fe400000e0000 */
[C---:B------:R-:W-:Y:S02]  /*104a0*/  R2UR UR59, R17.reuse ;  /* 0x00000000113b72ca */ /* 0x040fe400000e0000 */
[C---:B------:R-:W-:Y:S02]  /*104b0*/  R2UR UR19, R17.reuse ;  /* 0x00000000111372ca */ /* 0x040fe400000e0000 */
[C---:B------:R-:W-:Y:S02]  /*104c0*/  R2UR UR27, R17.reuse ;  /* 0x00000000111b72ca */ /* 0x040fe400000e0000 */
[----:B------:R-:W-:-:S02]  /*104d0*/  R2UR UR39, R17 ;  /* 0x00000000112772ca */ /* 0x000fc400000e0000 */
[----:B------:R-:W-:-:S03]  /*104e0*/  R2UR UR51, R17 ;  /* 0x00000000113372ca */ /* 0x000fc600000e0000 */
[----:B------:R-:W-:Y:S01]  /*104f0*/  IMAD.U32 R17, RZ, RZ, UR5 ;  /* 0x00000005ff117e24 */ /* 0x000fe2000f8e00ff */
        /* <DEDUP_REMOVED lines=8> */
[C---:B------:R-:W-:Y:S02]  /*10580*/  VIADD R16, R18.reuse, 0x140 ;  /* 0x0000014012107836 */ /* 0x040fe40000000000 */
[----:B------:R-:W-:Y:S01]  /*10590*/  VIADD R72, R18, 0x40 ;  /* 0x0000004012487836 */ /* 0x000fe20000000000 */
[----:B------:R-:W-:Y:S02]  /*105a0*/  R2UR UR10, R78 ;  /* 0x000000004e0a72ca */ /* 0x000fe400000e0000 */
[----:B------:R-:W-:-:S02]  /*105b0*/  R2UR UR12, R74 ;  /* 0x000000004a0c72ca */ /* 0x000fc400000e0000 */
[----:B------:R-:W-:Y:S02]  /*105c0*/  R2UR UR6, R16 ;  /* 0x00000000100672ca */ /* 0x000fe400000e0000 */
[----:B------:R-:W-:Y:S01]  /*105d0*/  R2UR UR8, R72 ;  /* 0x00000000480872ca */ /* 0x000fe200000e0000 */
[----:B------:R-:W-:-:S06]  /*105e0*/  VIADD R72, R18, 0x100 ;  /* 0x0000010012487836 */ /* 0x000fcc0000000000 */
[----:B0-----:R-:W-:Y:S02]  /*105f0*/  MOV R0, UR10 ;  /* 0x0000000a00007c02 */ /* 0x001fe40008000f00 */
[----:B------:R-:W-:Y:S01]  /*10600*/  UMOV UR10, UR12 ;  /* 0x0000000c000a7c82 */ /* 0x000fe20008000000 */
[----:B------:R-:W-:Y:S02]  /*10610*/  R2UR UR4, R72 ;  /* 0x00000000480472ca */ /* 0x000fe400000e0000 */
[----:B------:R-:W-:Y:S01]  /*10620*/  MOV R77, UR6 ;  /* 0x00000006004d7c02 */ /* 0x000fe20008000f00 */
[----:B------:R-:W-:Y:S01]  /*10630*/  UMOV UR6, UR8 ;  /* 0x0000000800067c82 */ /* 0x000fe20008000000 */
[----:B------:R-:W-:Y:S02]  /*10640*/  MOV R72, UR11 ;  /* 0x0000000b00487c02 */ /* 0x000fe40008000f00 */
[----:B------:R-:W-:Y:S02]  /*10650*/  MOV R82, UR10 ;  /* 0x0000000a00527c02 */ /* 0x000fe40008000f00 */
[----:B------:R-:W-:-:S02]  /*10660*/  R2UR UR10, R18 ;  /* 0x00000000120a72ca */ /* 0x000fc400000e0000 */
[----:B------:R-:W-:Y:S02]  /*10670*/  R2UR UR11, R19 ;  /* 0x00000000130b72ca */ /* 0x000fe400000e0000 */
[----:B------:R-:W-:Y:S01]  /*10680*/  R2UR UR8, R8 ;  /* 0x00000000080872ca */ /* 0x000fe200000e0000 */
[----:B------:R-:W-:-:S12]  /*10690*/  VIADD R16, R18, 0x200 ;  /* 0x0000020012107836 */ /* 0x000fd80000000000 */
[----:B------:R-:W-:Y:S01]  /*106a0*/  HGMMA.64x16x16.F32 R136, gdesc[UR8], RZ, !UPT, gsb0 ;  /* 0x00200000088879f0 */ /* 0x000fe2000c0008ff */
[----:B------:R-:W-:Y:S01]  /*106b0*/  R2UR UR18, R16 ;  /* 0x00000000101272ca */ /* 0x000fe200000e0000 */
[----:B------:R-:W-:-:S05]  /*106c0*/  VIADD R16, R18, 0x42 ;  /* 0x0000004212107836 */ /* 0x000fca0000000000 */
[----:B------:R-:W-:Y:S01]  /*106d0*/  R2UR UR26, R16 ;  /* 0x00000000101a72ca */ /* 0x000fe200000e0000 */
[----:B------:R-:W-:-:S05]  /*106e0*/  VIADD R16, R18, 0x102 ;  /* 0x0000010212107836 */ /* 0x000fca0000000000 */
[----:B------:R-:W-:Y:S01]  /*106f0*/  R2UR UR38, R16 ;  /* 0x00000000102672ca */ /* 0x000fe200000e0000 */
[----:B------:R-:W-:-:S05]  /*10700*/  VIADD R16, R18, 0x1c2 ;  /* 0x000001c212107836 */ /* 0x000fca0000000000 */
[----:B------:R-:W-:Y:S01]  /*10710*/  R2UR UR50, R16 ;  /* 0x00000000103272ca */ /* 0x000fe200000e0000 */
[----:B------:R-:W-:Y:S01]  /*10720*/  VIADD R16, R18, 0x240 ;  /* 0x0000024012107836 */ /* 0x000fe20000000000 */
[----:B------:R-:W-:-:S04]  /*10730*/  MOV R81, UR4 ;  /* 0x0000000400517c02 */ /* 0x000fc80008000f00 */
[----:B------:R-:W-:-:S13]  /*10740*/  R2UR UR4, R16 ;  /* 0x00000000100472ca */ /* 0x000fda00000e0000 */
[----:B------:R-:W-:Y:S01]  /*10750*/  IMAD.U32 R16, RZ, RZ, UR4 ;  /* 0x00000004ff107e24 */ /* 0x000fe2000f8e00ff */
[----:B------:R-:W-:Y:S01]  /*10760*/  R2UR UR4, R8 ;  /* 0x00000000080472ca */ /* 0x000fe200000e0000 */
[----:B------:R-:W-:Y:S02]  /*10770*/  WARPGROUP.DEPBAR.LE gsb0, 0x0 ;  /* 0x00008000000079c5 */ /* 0x000fe40000010000 */
[----:B------:R-:W-:-:S10]  /*10780*/  WARPGROUP.ARRIVE ;  /* 0x00000000000079c5 */ /* 0x000fd40000000000 */
[----:B------:R-:W-:Y:S03]  /*10790*/  HGMMA.64x16x16.F32 R128, gdesc[UR4], RZ, !UPT, gsb0 ;  /* 0x00200000048079f0 */ /* 0x000fe6000c0008ff */
[----:B------:R-:W-:Y:S02]  /*107a0*/  WARPGROUP.DEPBAR.LE gsb0, 0x0 ;  /* 0x00008000000079c5 */ /* 0x000fe40000010000 */
[----:B------:R-:W-:-:S06]  /*107b0*/  WARPGROUP.ARRIVE ;  /* 0x00000000000079c5 */ /* 0x000fcc0000000000 */
[----:B------:R-:W-:Y:S01]  /*107c0*/  HGMMA.64x16x16.F32 R120, gdesc[UR56], RZ, !UPT, gsb0 ;  /* 0x00200000387879f0 */ /* 0x000fe2000c0008ff */
[----:B------:R-:W-:Y:S02]  /*107d0*/  R2UR UR11, R72 ;  /* 0x00000000480b72ca */ /* 0x000fe400000e0000 */
[----:B------:R-:W-:Y:S02]  /*107e0*/  R2UR UR10, R82 ;  /* 0x00000000520a72ca */ /* 0x000fe400000e0000 */
[----:B------:R-:W-:Y:S02]  /*107f0*/  R2UR UR8, R8 ;  /* 0x00000000080872ca */ /* 0x000fe400000e0000 */
[----:B------:R-:W-:Y:S01]  /*10800*/  R2UR UR9, R9 ;  /* 0x00000000090972ca */ /* 0x000fe200000e0000 */
[----:B------:R-:W-:Y:S02]  /*10810*/  WARPGROUP.DEPBAR.LE gsb0, 0x0 ;  /* 0x00008000000079c5 */ /* 0x000fe40000010000 */
[----:B------:R-:W-:-:S10]  /*10820*/  WARPGROUP.ARRIVE ;  /* 0x00000000000079c5 */ /* 0x000fd40000000000 */
[----:B------:R-:W-:Y:S01]  /*10830*/  HGMMA.64x16x16.F32 R112, gdesc[UR8], RZ, !UPT, gsb0 ;  /* 0x00200000087079f0 */ /* 0x000fe2000c0008ff */
[----:B------:R-:W-:Y:S01]  /*10840*/  R2UR UR5, R73 ;  /* 0x00000000490572ca */ /* 0x000fe200000e0000 */
[----:B------:R-:W-:Y:S02]  /*10850*/  VIADD R72, R18, 0x440 ;  /* 0x0000044012487836 */ /* 0x000fe40000000000 */
[----:B------:R-:W-:Y:S01]  /*10860*/  IMAD.MOV.U32 R73, RZ, RZ, -0x7fffffe0 ;  /* 0x80000020ff497424 */ /* 0x000fe200078e00ff */
[----:B------:R-:W-:Y:S02]  /*10870*/  R2UR UR4, R81 ;  /* 0x00000000510472ca */ /* 0x000fe400000e0000 */
[----:B------:R-:W-:Y:S02]  /*10880*/  R2UR UR58, R72 ;  /* 0x00000000483a72ca */ /* 0x000fe400000e0000 */
[----:B------:R-:W-:Y:S02]  /*10890*/  R2UR UR59, R73 ;  /* 0x00000000493b72ca */ /* 0x000fe400000e0000 */
[----:B------:R-:W-:-:S02]  /*108a0*/  R2UR UR56, R8 ;  /* 0x00000000083872ca */ /* 0x000fc400000e0000 */
[----:B------:R-:W-:-:S07]  /*108b0*/  R2UR UR57, R9 ;  /* 0x00000000093972ca */ /* 0x000fce00000e0000 */
[----:B------:R-:W-:Y:S01]  /*108c0*/  MOV R153, UR58 ;  /* 0x0000003a00997c02 */ /* 0x000fe20008000f00 */
[----:B------:R-:W-:Y:S01]  /*108d0*/  UMOV UR58, UR4 ;  /* 0x00000004003a7c82 */ /* 0x000fe20008000000 */
[----:B------:R-:W-:Y:S01]  /*108e0*/  MOV R154, UR59 ;  /* 0x0000003b009a7c02 */ /* 0x000fe20008000f00 */
[----:B------:R-:W-:Y:S01]  /*108f0*/  UMOV UR59, UR5 ;  /* 0x00000005003b7c82 */ /* 0x000fe20008000000 */
        /* <DEDUP_REMOVED lines=10> */
[----:B------:R-:W-:Y:S02]  /*109a0*/  R2UR UR11, R76 ;  /* 0x000000004c0b72ca */ /* 0x000fe400000e0000 */
[----:B------:R-:W-:Y:S02]  /*109b0*/  R2UR UR10, R0 ;  /* 0x00000000000a72ca */ /* 0x000fe400000e0000 */
[----:B------:R-:W-:Y:S02]  /*109c0*/  R2UR UR8, R8 ;  /* 0x00000000080872ca */ /* 0x000fe400000e0000 */
[----:B------:R-:W-:Y:S01]  /*109d0*/  R2UR UR9, R9 ;  /* 0x00000000090972ca */ /* 0x000fe200000e0000 */
[----:B------:R-:W-:Y:S02]  /*109e0*/  VIADD R72, R18, 0x282 ;  /* 0x0000028212487836 */ /* 0x000fe40000000000 */
[----:B------:R-:W-:-:S03]  /*109f0*/  IMAD.MOV.U32 R73, RZ, RZ, -0x7fffffe0 ;  /* 0x80000020ff497424 */ /* 0x000fc600078e00ff */
[----:B------:R-:W-:Y:S01]  /*10a00*/  R2UR UR12, R72 ;  /* 0x00000000480c72ca */ /* 0x000fe200000e0000 */
[----:B------:R-:W-:Y:S02]  /*10a10*/  WARPGROUP.DEPBAR.LE gsb0, 0x0 ;  /* 0x00008000000079c5 */ /* 0x000fe40000010000 */
[----:B------:R-:W-:-:S06]  /*10a20*/  WARPGROUP.ARRIVE ;  /* 0x00000000000079c5 */ /* 0x000fcc0000000000 */
[----:B------:R-:W-:Y:S01]  /*10a30*/  HGMMA.64x16x16.F32 R88, gdesc[UR8], RZ, !UPT, gsb0 ;  /* 0x00200000085879f0 */ /* 0x000fe2000c0008ff */
[----:B------:R-:W-:Y:S01]  /*10a40*/  R2UR UR13, R73 ;  /* 0x00000000490d72ca */ /* 0x000fe200000e0000 */
[----:B------:R-:W-:Y:S01]  /*10a50*/  VIADD R74, R18, 0x1c0 ;  /* 0x000001c0124a7836 */ /* 0x000fe20000000000 */
[----:B------:R-:W-:Y:S01]  /*10a60*/  R2UR UR15, R75 ;  /* 0x000000004b0f72ca */ /* 0x000fe200000e0000 */
[----:B------:R-:W-:-:S03]  /*10a70*/  IMAD.U32 R146, RZ, RZ, UR12 ;  /* 0x0000000cff927e24 */ /* 0x000fc6000f8e00ff */
[----:B------:R-:W-:Y:S01]  /*10a80*/  R2UR UR14, R74 ;  /* 0x000000004a0e72ca */ /* 0x000fe200000e0000 */
[----:B------:R-:W-:Y:S01]  /*10a90*/  VIADD R74, R18, 0x2 ;  /* 0x00000002124a7836 */ /* 0x000fe20000000000 */
[----:B------:R-:W-:-:S05]  /*10aa0*/  R2UR UR12, R8 ;  /* 0x00000000080c72ca */ /* 0x000fca00000e0000 */
[----:B------:R-:W-:Y:S01]  /*10ab0*/  IMAD.U32 R147, RZ, RZ, UR13 ;  /* 0x0000000dff937e24 */ /* 0x000fe2000f8e00ff */
[----:B------:R-:W-:Y:S02]  /*10ac0*/  R2UR UR13, R9 ;  /* 0x00000000090d72ca */ /* 0x000fe400000e0000 */
        /* <DEDUP_REMOVED lines=8> */
[----:B------:R-:W-:Y:S02]  /*10b50*/  WARPGROUP.DEPBAR.LE gsb0, 0x0 ;  /* 0x00008000000079c5 */ /* 0x000fe40000010000 */
[----:B------:R-:W-:-:S06]  /*10b60*/  WARPGROUP.ARRIVE ;  /* 0x00000000000079c5 */ /* 0x000fcc0000000000 */
[----:B------:R-:W-:Y:S01]  /*10b70*/  HGMMA.64x16x16.F32 R80, gdesc[UR12], RZ, !UPT, gsb0 ;  /* 0x002000000c5079f0 */ /* 0x000fe2000c0008ff */
[----:B------:R-:W-:Y:S01]  /*10b80*/  R2UR UR44, R74 ;  /* 0x000000004a2c72ca */ /* 0x000fe200000e0000 */
[C---:B------:R-:W-:Y:S02]  /*10b90*/  VIADD R74, R18.reuse, 0x380 ;  /* 0x00000380124a7836 */ /* 0x040fe40000000000 */
[----:B------:R-:W-:Y:S01]  /*10ba0*/  VIADD R78, R18, 0x82 ;  /* 0x00000082124e7836 */ /* 0x000fe20000000000 */
[C---:B------:R-:W-:Y:S02]  /*10bb0*/  R2UR UR23, R75.reuse ;  /* 0x000000004b1772ca */ /* 0x040fe400000e0000 */
[C---:B------:R-:W-:Y:S02]  /*10bc0*/  R2UR UR35, R75.reuse ;  /* 0x000000004b2372ca */ /* 0x040fe400000e0000 */
[C---:B------:R-:W-:Y:S02]  /*10bd0*/  R2UR UR43, R75.reuse ;  /* 0x000000004b2b72ca */ /* 0x040fe400000e0000 */
[----:B------:R-:W-:-:S02]  /*10be0*/  R2UR UR49, R75 ;  /* 0x000000004b3172ca */ /* 0x000fc400000e0000 */
[C---:B------:R-:W-:Y:S02]  /*10bf0*/  R2UR UR45, R75.reuse ;  /* 0x000000004b2d72ca */ /* 0x040fe400000e0000 */
        /* <DEDUP_REMOVED lines=11> */
[----:B------:R0:W-:Y:S01]  /*10cb0*/  STL [R1+0x164], R22 ;  /* 0x0001641601007387 */ /* 0x0001e20000100800 */
[----:B------:R-:W-:-:S03]  /*10cc0*/  VIADD R78, R18, 0x202 ;  /* 0x00000202124e7836 */ /* 0x000fc60000000000 */
[----:B------:R1:W-:Y:S02]  /*10cd0*/  STL [R1+0x160], R20 ;  /* 0x0001601401007387 */ /* 0x0003e40000100800 */
[----:B------:R-:W-:Y:S02]  /*10ce0*/  R2UR UR54, R78 ;  /* 0x000000004e3672ca */ /* 0x000fe400000e0000 */
[----:B0-----:R-:W-:Y:S02]  /*10cf0*/  MOV R22, UR61 ;  /* 0x0000003d00167c02 */ /* 0x001fe40008000f00 */
[----:B------:R-:W-:Y:S02]  /*10d00*/  R2UR UR61, R75 ;  /* 0x000000004b3d72ca */ /* 0x000fe400000e0000 */
[----:B-1----:R-:W-:Y:S02]  /*10d10*/  MOV R20, UR60 ;  /* 0x0000003c00147c02 */ /* 0x002fe40008000f00 */
[----:B------:R-:W-:Y:S01]  /*10d20*/  R2UR UR60, R74 ;  /* 0x000000004a3c72ca */ /* 0x000fe200000e0000 */
[----:B------:R-:W-:-:S02]  /*10d30*/  VIADD R78, R18, 0x2c0 ;  /* 0x000002c0124e7836 */ /* 0x000fc40000000000 */
[C---:B------:R-:W-:Y:S02]  /*10d40*/  VIADD R74, R18.reuse, 0x2c2 ;  /* 0x000002c2124a7836 */ /* 0x040fe40000000000 */
[----:B------:R-:W-:Y:S01]  /*10d50*/  VIADD R72, R18, 0x302 ;  /* 0x0000030212487836 */ /* 0x000fe20000000000 */
[----:B------:R-:W-:Y:S01]  /*10d60*/  R2UR UR52, R78 ;  /* 0x000000004e3472ca */ /* 0x000fe200000e0000 */
[----:B------:R-:W-:Y:S02]  /*10d70*/  VIADD R78, R18, 0x340 ;  /* 0x00000340124e7836 */ /* 0x000fe40000000000 */
[----:B------:R-:W-:Y:S02]  /*10d80*/  IMAD.MOV.U32 R75, RZ, RZ, -0x7fffffe0 ;  /* 0x80000020ff4b7424 */ /* 0x000fe400078e00ff */
[----:B------:R-:W-:Y:S01]  /*10d90*/  IMAD.MOV.U32 R73, RZ, RZ, -0x7fffffe0 ;  /* 0x80000020ff497424 */ /* 0x000fe200078e00ff */
[----:B------:R-:W-:Y:S02]  /*10da0*/  MOV R0, UR61 ;  /* 0x0000003d00007c02 */ /* 0x000fe40008000f00 */
[----:B------:R-:W-:-:S02]  /*10db0*/  MOV R157, UR60 ;  /* 0x0000003c009d7c02 */ /* 0x000fc40008000f00 */
[C---:B------:R-:W-:Y:S02]  /*10dc0*/  R2UR UR31, R79.reuse ;  /* 0x000000004f1f72ca */ /* 0x040fe400000e0000 */
[C---:B------:R-:W-:Y:S02]  /*10dd0*/  R2UR UR47, R79.reuse ;  /* 0x000000004f2f72ca */ /* 0x040fe400000e0000 */
[C---:B------:R-:W-:Y:S02]  /*10de0*/  R2UR UR55, R79.reuse ;  /* 0x000000004f3772ca */ /* 0x040fe400000e0000 */
        /* <DEDUP_REMOVED lines=13> */
[----:B------:R-:W-:-:S02]  /*10ec0*/  R2UR UR16, R8 ;  /* 0x00000000081072ca */ /* 0x000fc400000e0000 */
[----:B------:R-:W-:Y:S01]  /*10ed0*/  R2UR UR17, R9 ;  /* 0x00000000091172ca */ /* 0x000fe200000e0000 */
[----:B------:R-:W-:Y:S02]  /*10ee0*/  WARPGROUP.DEPBAR.LE gsb0, 0x0 ;  /* 0x00008000000079c5 */ /* 0x000fe40000010000 */
[----:B------:R-:W-:Y:S02]  /*10ef0*/  R2UR UR24, R78 ;  /* 0x000000004e1872ca */ /* 0x000fe400000e0000 */
[----:B------:R-:W-:Y:S02]  /*10f00*/  R2UR UR25, R79 ;  /* 0x000000004f1972ca */ /* 0x000fe400000e0000 */
[----:B------:R-:W-:Y:S02]  /*10f10*/  R2UR UR20, R74 ;  /* 0x000000004a1472ca */ /* 0x000fe400000e0000 */
[----:B------:R-:W-:Y:S02]  /*10f20*/  R2UR UR21, R75 ;  /* 0x000000004b1572ca */ /* 0x000fe400000e0000 */
[----:B------:R-:W-:-:S02]  /*10f30*/  R2UR UR6, R72 ;  /* 0x00000000480672ca */ /* 0x000fc400000e0000 */
[----:B------:R-:W-:Y:S02]  /*10f40*/  R2UR UR7, R73 ;  /* 0x00000000490772ca */ /* 0x000fe400000e0000 */
[----:B------:R-:W-:-:S06]  /*10f50*/  WARPGROUP.ARRIVE ;  /* 0x00000000000079c5 */ /* 0x000fcc0000000000 */
[----:B------:R-:W-:Y:S01]  /*10f60*/  HGMMA.64x16x16.F32 R72, gdesc[UR16], RZ, !UPT, gsb0 ;  /* 0x00200000104879f0 */ /* 0x000fe2000c0008ff */
[----:B------:R-:W-:Y:S01]  /*10f70*/  UMOV UR12, UR20 ;  /* 0x00000014000c7c82 */ /* 0x000fe20008000000 */
[----:B------:R-:W-:Y:S01]  /*10f80*/  UMOV UR13, UR21 ;  /* 0x00000015000d7c82 */ /* 0x000fe20008000000 */
[----:B------:R-:W-:Y:S02]  /*10f90*/  R2UR UR20, R6 ;  /* 0x00000000061472ca */ /* 0x000fe400000e0000 */
[----:B------:R-:W-:Y:S01]  /*10fa0*/  R2UR UR21, R7 ;  /* 0x00000000071572ca */ /* 0x000fe200000e0000 */
[----:B------:R-:W-:Y:S02]  /*10fb0*/  WARPGROUP.DEPBAR.LE gsb0, 0x0 ;  /* 0x00008000000079c5 */ /* 0x000fe40000010000 */
[----:B------:R-:W-:-:S10]  /*10fc0*/  WARPGROUP.ARRIVE ;  /* 0x00000000000079c5 */ /* 0x000fd40000000000 */
[----:B------:R-:W-:Y:S01]  /*10fd0*/  HGMMA.64x16x16.F32 R136, gdesc[UR20], R136, gsb0 ;  /* 0x00200000148879f0 */ /* 0x000fe20008000888 */
        /* <DEDUP_REMOVED lines=35> */
[----:B------:R-:W-:Y:S01]  /*11210*/  MOV R156, UR7 ;  /* 0x00000007009c7c02 */ /* 0x000fe20008000f00 */
[----:B------:R-:W-:Y:S01]  /*11220*/  UMOV UR7, UR45 ;  /* 0x0000002d00077c82 */ /* 0x000fe20008000000 */
[----:B------:R-:W-:Y:S01]  /*11230*/  MOV R155, UR6 ;  /* 0x00000006009b7c02 */ /* 0x000fe20008000f00 */
        /* <DEDUP_REMOVED lines=17> */
[----:B------:R-:W-:Y:S02]  /*11350*/  VIADD R148, R18, 0x3c2 ;  /* 0x000003c212947836 */ /* 0x000fe40000000000 */
        /* <DEDUP_REMOVED lines=15> */
[----:B------:R-:W-:-:S03]  /*11450*/  IMAD.MOV.U32 R149, RZ, RZ, -0x7fffffe0 ;  /* 0x80000020ff957424 */ /* 0x000fc600078e00ff */
[----:B------:R-:W-:Y:S02]  /*11460*/  R2UR UR30, R148 ;  /* 0x00000000941e72ca */ /* 0x000fe400000e0000 */
[----:B------:R-:W-:Y:S01]  /*11470*/  R2UR UR31, R149 ;  /* 0x00000000951f72ca */ /* 0x000fe200000e0000 */
[----:B------:R0:W-:Y:S01]  /*11480*/  STL [R1+0x15c], R15 ;  /* 0x00015c0f01007387 */ /* 0x0001e20000100800 */
[----:B------:R-:W-:-:S03]  /*11490*/  R2UR UR28, R12 ;  /* 0x000000000c1c72ca */ /* 0x000fc600000e0000 */
[----:B------:R1:W-:Y:S01]  /*114a0*/  STL [R1+0x158], R14 ;  /* 0x0001580e01007387 */ /* 0x0003e20000100800 */
[----:B------:R-:W-:-:S07]  /*114b0*/  R2UR UR29, R13 ;  /* 0x000000000d1d72ca */ /* 0x000fce00000e0000 */
[----:B0-----:R-:W-:Y:S02]  /*114c0*/  MOV R15, UR31 ;  /* 0x0000001f000f7c02 */ /* 0x001fe40008000f00 */
[----:B-1----:R-:W-:Y:S02]  /*114d0*/  MOV R14, UR30 ;  /* 0x0000001e000e7c02 */ /* 0x002fe40008000f00 */
        /* <DEDUP_REMOVED lines=36> */
[----:B------:R-:W-:Y:S01]  /*11720*/  UMOV UR46, UR16 ;  /* 0x00000010002e7c82 */ /* 0x000fe20008000000 */
[----:B------:R-:W-:Y:S01]  /*11730*/  UMOV UR47, UR17 ;  /* 0x00000011002f7c82 */ /* 0x000fe20008000000 */
[----:B------:R-:W-:Y:S02]  /*11740*/  WARPGROUP.DEPBAR.LE gsb0, 0x0 ;  /* 0x00008000000079c5 */ /* 0x000fe40000010000 */
[----:B------:R-:W-:-:S08]  /*11750*/  WARPGROUP.ARRIVE ;  /* 0x00000000000079c5 */ /* 0x000fd00000000000 */
        /* <DEDUP_REMOVED lines=9> */
[----:B------:R-:W-:Y:S02]  /*117f0*/  R2UR UR58, R153 ;  /* 0x00000000993a72ca */ /* 0x000fe400000e0000 */
[----:B------:R-:W-:Y:S02]  /*11800*/  R2UR UR56, R12 ;  /* 0x000000000c3872ca */ /* 0x000fe400000e0000 */
[----:B------:R-:W-:Y:S01]  /*11810*/  R2UR UR57, R13 ;  /* 0x000000000d3972ca */ /* 0x000fe200000e0000 */
[----:B------:R-:W-:Y:S02]  /*11820*/  VIADD R16, R18, 0x4c0 ;  /* 0x000004c012107836 */ /* 0x000fe40000000000 */
        /* <DEDUP_REMOVED lines=8> */
[----:B------:R-:W-:Y:S02]  /*118b0*/  R2UR UR26, R16 ;  /* 0x00000000101a72ca */ /* 0x000fe400000e0000 */
[----:B------:R-:W-:Y:S01]  /*118c0*/  R2UR UR27, R17 ;  /* 0x00000000111b72ca */ /* 0x000fe200000e0000 */
[----:B------:R-:W-:-:S05]  /*118d0*/  VIADD R16, R18, 0x540 ;  /* 0x0000054012107836 */ /* 0x000fca0000000000 */
[----:B------:R-:W-:Y:S01]  /*118e0*/  R2UR UR22, R16 ;  /* 0x00000000101672ca */ /* 0x000fe200000e0000 */
[----:B------:R-:W-:-:S04]  /*118f0*/  IMAD.MOV.U32 R16, RZ, RZ, R0 ;  /* 0x000000ffff107224 */ /* 0x000fc800078e0000 */
[----:B------:R-:W-:Y:S01]  /*11900*/  MOV R148, UR26 ;  /* 0x0000001a00947c02 */ /* 0x000fe20008000f00 */
[----:B------:R-:W-:Y:S01]  /*11910*/  UMOV UR26, UR60 ;  /* 0x0000003c001a7c82 */ /* 0x000fe20008000000 */
[----:B------:R-:W-:Y:S01]  /*11920*/  MOV R149, UR27 ;  /* 0x0000001b00957c02 */ /* 0x000fe20008000f00 */
[----:B------:R-:W-:Y:S01]  /*11930*/  UMOV UR27, UR61 ;  /* 0x0000003d001b7c82 */ /* 0x000fe20008000000 */
[----:B------:R-:W-:Y:S02]  /*11940*/  R2UR UR61, R16 ;  /* 0x00000000103d72ca */ /* 0x000fe400000e0000 */
[----:B------:R-:W-:Y:S02]  /*11950*/  R2UR UR60, R157 ;  /* 0x000000009d3c72ca */ /* 0x000fe400000e0000 */
[----:B------:R-:W-:Y:S02]  /*11960*/  R2UR UR56, R10 ;  /* 0x000000000a3872ca */ /* 0x000fe400000e0000 */
[----:B------:R-:W-:-:S07]  /*11970*/  R2UR UR57, R11 ;  /* 0x000000000b3972ca */ /* 0x000fce00000e0000 */
[----:B------:R-:W-:Y:S02]  /*11980*/  UMOV UR59, UR61 ;  /* 0x0000003d003b7c82 */ /* 0x000fe40008000000 */
[----:B------:R-:W-:Y:S01]  /*11990*/  UMOV UR58, UR60 ;  /* 0x0000003c003a7c82 */ /* 0x000fe20008000000 */
[----:B------:R-:W-:Y:S02]  /*119a0*/  WARPGROUP.DEPBAR.LE gsb0, 0x0 ;  /* 0x00008000000079c5 */ /* 0x000fe40000010000 */
[----:B------:R-:W-:-:S06]  /*119b0*/  WARPGROUP.ARRIVE ;  /* 0x00000000000079c5 */ /* 0x000fcc0000000000 */
[----:B------:R-:W-:Y:S01]  /*119c0*/  HGMMA.64x16x16.F32 R136, gdesc[UR56], R136, gsb0 ;  /* 0x00200000388879f0 */ /* 0x000fe20008000888 */
[----:B------:R-:W-:-:S05]  /*119d0*/  IMAD.MOV.U32 R17, RZ, RZ, -0x7fffffe0 ;  /* 0x80000020ff117424 */ /* 0x000fca00078e00ff */
[----:B------:R-:W-:Y:S02]  /*119e0*/  R2UR UR23, R17 ;  /* 0x00000000111772ca */ /* 0x000fe400000e0000 */
[----:B------:R-:W-:Y:S02]  /*119f0*/  MOV R0, UR22 ;  /* 0x0000001600007c02 */ /* 0x000fe40008000f00 */
[----:B------:R-:W-:Y:S02]  /*11a00*/  R2UR UR22, R146 ;  /* 0x00000000921672ca */ /* 0x000fe400000e0000 */
[----:B------:R-:W-:Y:S02]  /*11a10*/  R2UR UR20, R10 ;  /* 0x000000000a1472ca */ /* 0x000fe400000e0000 */
[----:B------:R-:W-:-:S05]  /*11a20*/  R2UR UR21, R11 ;  /* 0x000000000b1572ca */ /* 0x000fca00000e0000 */
[----:B------:R-:W-:Y:S02]  /*11a30*/  MOV R19, UR23 ;  /* 0x0000001700137c02 */ /* 0x000fe40008000f00 */
        /* <DEDUP_REMOVED lines=10> */
[----:B------:R-:W-:Y:S02]  /*11ae0*/  R2UR UR37, R11 ;  /* 0x000000000b2572ca */ /* 0x000fe400000e0000 */
[----:B------:R-:W-:Y:S01]  /*11af0*/  MOV R152, UR39 ;  /* 0x0000002700987c02 */ /* 0x000fe20008000f00 */
[----:B------:R-:W-:Y:S01]  /*11b00*/  UMOV UR39, UR9 ;  /* 0x0000000900277c82 */ /* 0x000fe20008000000 */
[----:B------:R-:W-:Y:S01]  /*11b10*/  MOV R151, UR38 ;  /* 0x0000002600977c02 */ /* 0x000fe20008000f00 */
[----:B------:R-:W-:Y:S01]  /*11b20*/  UMOV UR38, UR8 ;  /* 0x0000000800267c82 */ /* 0x000fe20008000000 */
[----:B------:R-:W-:Y:S02]  /*11b30*/  WARPGROUP.DEPBAR.LE gsb0, 0x0 ;  /* 0x00008000000079c5 */ /* 0x000fe40000010000 */
[----:B------:R-:W-:-:S06]  /*11b40*/  WARPGROUP.ARRIVE ;  /* 0x00000000000079c5 */ /* 0x000fcc0000000000 */
        /* <DEDUP_REMOVED lines=145> */
[----:B------:R-:W-:Y:S02]  /*12460*/  R2UR UR61, R22 ;  /* 0x00000000163d72ca */ /* 0x000fe400000e0000 */
[----:B------:R0:W5:Y:S01]  /*12470*/  LDL.LU R22, [R1+0x164] ;  /* 0x0001640001167983 */ /* 0x0001620000300800 */
[----:B------:R-:W-:-:S03]  /*12480*/  R2UR UR60, R20 ;  /* 0x00000000143c72ca */ /* 0x000fc600000e0000 */
[----:B------:R0:W5:Y:S04]  /*12490*/  LDL.LU R20, [R1+0x160] ;  /* 0x0001600001147983 */ /* 0x0001680000300800 */
[----:B------:R0:W5:Y:S04]  /*124a0*/  LDL.LU R15, [R1+0x15c] ;  /* 0x00015c00010f7983 */ /* 0x0001680000300800 */
[----:B------:R0:W5:Y:S01]  /*124b0*/  LDL.LU R14, [R1+0x158] ;  /* 0x00015800010e7983 */ /* 0x0001620000300800 */
[----:B------:R-:W-:Y:S02]  /*124c0*/  WARPGROUP.DEPBAR.LE gsb0, 0x0 ;  /* 0x00008000000079c5 */ /* 0x000fe40000010000 */
[----:B------:R-:W-:-:S06]  /*124d0*/  WARPGROUP.ARRIVE ;  /* 0x00000000000079c5 */ /* 0x000fcc0000000000 */
        /* <DEDUP_REMOVED lines=41> */
.L_x_2451:
[----:B------:R-:W-:Y:S01]  /*12770*/  SHF.L.U32 R0, R150, 0x1f, RZ ;  /* 0x0000001f96007819 */ /* 0x000fe200000006ff */
[----:B-----5:R-:W-:-:S04]  /*12780*/  IMAD R16, R145, 0x8, R22 ;  /* 0x0000000891107824 */ /* 0x020fc800078e0216 */
[----:B------:R0:W1:Y:S01]  /*12790*/  SYNCS.PHASECHK.TRANS64.TRYWAIT P2, [R16+URZ+0x31c50], R0 ;  /* 0x031c5000100075a7 */ /* 0x000062000804017f */
[----:B------:R-:W-:Y:S05]  /*127a0*/  @!P0 BRA `(.L_x_2452) ;  /* 0x0000000000048947 */ /* 0x000fea0003800000 */
[----:B------:R-:W-:Y:S01]  /*127b0*/  BPT.TRAP 0x1 ;  /* 0x000000040000795c */ /* 0x000fe20000300000 */
.L_x_2452:
[----:B-1----:R-:W-:Y:S05]  /*127c0*/  @P2 BRA `(.L_x_2450) ;  /* 0x0000000000082947 */ /* 0x002fea0003800000 */
[----:B------:R-:W1:Y:S02]  /*127d0*/  SYNCS.PHASECHK.TRANS64.TRYWAIT P2, [R16+URZ+0x31c50], R0 ;  /* 0x031c5000100075a7 */ /* 0x000e64000804017f */
[----:B-1----:R-:W-:Y:S05]  /*127e0*/  @!P2 BRA `(.L_x_2453) ;  /* 0x0000014400e8a947 */ /* 0x002fea0003800000 */
.L_x_2450:
[----:B------:R-:W2:Y:S01]  /*127f0*/  LDL R148, [R1+0xf4] ;  /* 0x0000f40001947983 */ /* 0x000ea20000100800 */
[----:B------:R-:W3:Y:S03]  /*12800*/  LDC R149, c[0x0][0x448] ;  /* 0x00011200ff957b82 */ /* 0x000ee60000000800 */
[----:B------:R-:W2:Y:S04]  /*12810*/  LDL R17, [R1+0x100] ;  /* 0x0001000001117983 */ /* 0x000ea80000100800 */
[----:B------:R-:W4:Y:S04]  /*12820*/  LDL R147, [R1+0xf0] ;  /* 0x0000f00001937983 */ /* 0x000f280000100800 */
[----:B------:R-:W4:Y:S04]  /*12830*/  LDL R19, [R1+0xec] ;  /* 0x0000ec0001137983 */ /* 0x000f280000100800 */
[----:B------:R-:W4:Y:S04]  /*12840*/  LDL R18, [R1+0xdc] ;  /* 0x0000dc0001127983 */ /* 0x000f280000100800 */
[----:B------:R-:W4:Y:S01]  /*12850*/  LDL.LU R146, [R1] ;  /* 0x0000000001927983 */ /* 0x000f220000300800 */
[----:B------:R-:W-:Y:S05]  /*12860*/  WARPSYNC.ALL ;  /* 0x0000000000007948 */ /* 0x000fea0003800000 */
[----:B---3--:R-:W-:Y:S01]  /*12870*/  ISETP.NE.AND P2, PT, R149, 0x1, PT ;  /* 0x000000019500780c */ /* 0x008fe20003f45270 */
[----:B------:R-:W-:-:S12]  /*12880*/  ULDC UR4, c[0x0][0x988] ;  /* 0x0002620000047ab9 */ /* 0x000fd80000000800 */
[----:B01----:R-:W0:Y:S08]  /*12890*/  @P2 LDC R16, c[0x0][0x44c] ;  /* 0x00011300ff102b82 */ /* 0x003e300000000800 */
[----:B------:R-:W1:Y:S01]  /*128a0*/  @P2 LDC R0, c[0x0][0x450] ;  /* 0x00011400ff002b82 */ /* 0x000e620000000800 */
[----:B--2---:R-:W-:-:S04]  /*128b0*/  IMAD.IADD R17, R17, 0x1, R148 ;  /* 0x0000000111117824 */ /* 0x004fc800078e0294 */
[----:B0-----:R-:W-:-:S05]  /*128c0*/  @P2 IMAD.HI.U32 R16, R17, R16, RZ ;  /* 0x0000001011102227 */ /* 0x001fca00078e00ff */
[----:B-1----:R-:W-:Y:S01]  /*128d0*/  @P2 SHF.R.U32.HI R17, RZ, R0, R16 ;  /* 0x00000000ff112219 */ /* 0x002fe20000011610 */
[----:B-----5:R-:W-:-:S04]  /*128e0*/  IMAD R16, R15, -0x90, RZ ;  /* 0xffffff700f107824 */ /* 0x020fc800078e02ff */
[----:B------:R-:W0:Y:S01]  /*128f0*/  SHFL.IDX PT, R0, R17, RZ, 0x1c1f ;  /* 0x001c1fff11007589 */ /* 0x000e2200000e0000 */
[----:B----4-:R-:W-:Y:S02]  /*12900*/  IADD3 R16, -R147, 0x1, R16 ;  /* 0x0000000193107810 */ /* 0x010fe40007ffe110 */
[----:B------:R-:W-:Y:S01]  /*12910*/  LOP3.LUT R146, R146, 0xffffffbf, RZ, 0xc0, !PT ;  /* 0xffffffbf92927812 */ /* 0x000fe200078ec0ff */
[----:B------:R-:W1:Y:S01]  /*12920*/  SHFL.IDX PT, R17, R17, 0x1, 0x1c1f ;  /* 0x003c1f0011117f89 */ /* 0x000e6200000e0000 */
[----:B------:R-:W-:Y:S02]  /*12930*/  IADD3 R16, -R18, R16, R19 ;  /* 0x0000001012107210 */ /* 0x000fe40007ffe113 */
[----:B------:R-:W-:-:S04]  /*12940*/  @P1 LOP3.LUT R146, R146, 0x40, RZ, 0xfc, !PT ;  /* 0x0000004092921812 */ /* 0x000fc800078efcff */
[----:B------:R-:W-:-:S04]  /*12950*/  LOP3.LUT R146, R146, 0xffffffdf, RZ, 0xc0, !PT ;  /* 0xffffffdf92927812 */ /* 0x000fc800078ec0ff */
[----:B------:R-:W-:-:S05]  /*12960*/  @P0 LOP3.LUT R146, R146, 0x20, RZ, 0xfc, !PT ;  /* 0x0000002092920812 */ /* 0x000fca00078efcff */
[----:B------:R-:W-:Y:S01]  /*12970*/  STL [R1], R146 ;  /* 0x0000009201007387 */ /* 0x000fe20000100800 */
[C---:B0-----:R-:W-:Y:S02]  /*12980*/  IMAD.IADD R0, R16.reuse, 0x1, R0 ;  /* 0x0000000110007824 */ /* 0x041fe400078e0200 */
[----:B-1----:R-:W-:-:S03]  /*12990*/  IMAD.IADD R17, R16, 0x1, R17 ;  /* 0x0000000110117824 */ /* 0x002fc600078e0211 */
[C---:B------:R-:W-:Y:S02]  /*129a0*/  ISETP.GT.AND P2, PT, R0.reuse, RZ, PT ;  /* 0x000000ff0000720c */ /* 0x040fe40003f44270 */
[C---:B------:R-:W-:Y:S02]  /*129b0*/  ISETP.GT.AND P4, PT, R0.reuse, 0x1, PT ;  /* 0x000000010000780c */ /* 0x040fe40003f84270 */
[----:B------:R-:W-:Y:S02]  /*129c0*/  ISETP.GT.AND P3, PT, R0, 0x8, PT ;  /* 0x000000080000780c */ /* 0x000fe40003f64270 */
[----:B------:R-:W-:Y:S02]  /*129d0*/  FSEL R136, R136, -INF , P2 ;  /* 0xff80000088887808 */ /* 0x000fe40001000000 */
[----:B------:R-:W-:Y:S02]  /*129e0*/  FSEL R137, R137, -INF , P4 ;  /* 0xff80000089897808 */ /* 0x000fe40002000000 */
[----:B------:R-:W-:-:S02]  /*129f0*/  FSEL R140, R140, -INF , P3 ;  /* 0xff8000008c8c7808 */ /* 0x000fc40001800000 */
[C---:B------:R-:W-:Y:S02]  /*12a00*/  ISETP.GT.AND P2, PT, R0.reuse, 0x9, PT ;  /* 0x000000090000780c */ /* 0x040fe40003f44270 */
        /* <DEDUP_REMOVED lines=62> */
[----:B------:R-:W-:Y:S02]  /*12df0*/  FMNMX.FTZ R0, R136, R20, !PT ;  /* 0x0000001488007209 */ /* 0x000fe40007810000 */
[----:B------:R-:W-:Y:S02]  /*12e00*/  FSEL R73, R73, -INF , P2 ;  /* 0xff80000049497808 */ /* 0x000fe40001000000 */
[----:B------:R-:W-:-:S02]  /*12e10*/  FMNMX.FTZ R0, R137, R0, !PT ;  /* 0x0000000089007209 */ /* 0x000fc40007810000 */
[----:B------:R-:W-:Y:S02]  /*12e20*/  ISETP.GT.AND P2, PT, R17, RZ, PT ;  /* 0x000000ff1100720c */ /* 0x000fe40003f44270 */
[----:B------:R-:W-:Y:S02]  /*12e30*/  FMNMX.FTZ R0, R140, R0, !PT ;  /* 0x000000008c007209 */ /* 0x000fe40007810000 */
[----:B------:R-:W-:Y:S02]  /*12e40*/  FSEL R138, R138, -INF , P2 ;  /* 0xff8000008a8a7808 */ /* 0x000fe40001000000 */
[----:B------:R-:W-:Y:S02]  /*12e50*/  FMNMX.FTZ R0, R141, R0, !PT ;  /* 0x000000008d007209 */ /* 0x000fe40007810000 */
[----:B------:R-:W-:Y:S02]  /*12e60*/  ISETP.GT.AND P2, PT, R17, 0x1, PT ;  /* 0x000000011100780c */ /* 0x000fe40003f44270 */
[----:B------:R-:W-:-:S02]  /*12e70*/  FMNMX.FTZ R0, R128, R0, !PT ;  /* 0x0000000080007209 */ /* 0x000fc40007810000 */
[----:B------:R-:W-:Y:S02]  /*12e80*/  FSEL R139, R139, -INF , P2 ;  /* 0xff8000008b8b7808 */ /* 0x000fe40001000000 */
[----:B------:R-:W-:Y:S02]  /*12e90*/  FMNMX.FTZ R0, R129, R0, !PT ;  /* 0x0000000081007209 */ /* 0x000fe40007810000 */
[----:B------:R-:W-:Y:S02]  /*12ea0*/  ISETP.GT.AND P2, PT, R17, 0x8, PT ;  /* 0x000000081100780c */ /* 0x000fe40003f44270 */
[----:B------:R-:W-:Y:S02]  /*12eb0*/  FMNMX.FTZ R0, R132, R0, !PT ;  /* 0x0000000084007209 */ /* 0x000fe40007810000 */
[----:B------:R-:W-:Y:S02]  /*12ec0*/  FSEL R142, R142, -INF , P2 ;  /* 0xff8000008e8e7808 */ /* 0x000fe40001000000 */
[----:B------:R-:W-:-:S02]  /*12ed0*/  FMNMX.FTZ R0, R133, R0, !PT ;  /* 0x0000000085007209 */ /* 0x000fc40007810000 */
[----:B------:R-:W-:Y:S02]  /*12ee0*/  ISETP.GT.AND P2, PT, R17, 0x9, PT ;  /* 0x000000091100780c */ /* 0x000fe40003f44270 */
        /* <DEDUP_REMOVED lines=55> */
[C---:B------:R-:W-:Y:S02]  /*13260*/  ISETP.GT.AND P2, PT, R17.reuse, 0x40, PT ;  /* 0x000000401100780c */ /* 0x040fe40003f44270 */
[C---:B------:R-:W-:Y:S01]  /*13270*/  ISETP.GT.AND P1, PT, R17.reuse, 0x71, PT ;  /* 0x000000711100780c */ /* 0x040fe20003f24270 */
[----:B------:R-:W0:Y:S01]  /*13280*/  SHFL.BFLY PT, R18, R0, 0x2, 0x1f ;  /* 0x0c401f0000127f89 */ /* 0x000e2200000e0000 */
[----:B------:R-:W-:Y:S02]  /*13290*/  FSEL R106, R106, -INF , P2 ;  /* 0xff8000006a6a7808 */ /* 0x000fe40001000000 */
[----:B------:R-:W-:-:S02]  /*132a0*/  ISETP.GT.AND P2, PT, R17, 0x41, PT ;  /* 0x000000411100780c */ /* 0x000fc40003f44270 */
[----:B------:R-:W-:Y:S02]  /*132b0*/  ISETP.GT.AND P0, PT, R17, 0x78, PT ;  /* 0x000000781100780c */ /* 0x000fe40003f04270 */
[----:B------:R-:W-:Y:S02]  /*132c0*/  FSEL R107, R107, -INF , P2 ;  /* 0xff8000006b6b7808 */ /* 0x000fe40001000000 */
[C---:B------:R-:W-:Y:S02]  /*132d0*/  ISETP.GT.AND P2, PT, R17.reuse, 0x48, PT ;  /* 0x000000481100780c */ /* 0x040fe40003f44270 */
[C---:B------:R-:W-:Y:S02]  /*132e0*/  ISETP.GT.AND P3, PT, R17.reuse, 0x81, PT ;  /* 0x000000811100780c */ /* 0x040fe40003f64270 */
        /* <DEDUP_REMOVED lines=8> */
[----:B0-----:R-:W-:Y:S01]  /*13370*/  FMNMX.FTZ R18, R0, R18, !PT ;  /* 0x0000001200127209 */ /* 0x001fe20007810000 */
[----:B------:R-:W-:Y:S01]  /*13380*/  IMAD.U32 R0, RZ, RZ, UR4 ;  /* 0x00000004ff007e24 */ /* 0x000fe2000f8e00ff */
[----:B------:R-:W-:Y:S02]  /*13390*/  FSEL R99, R99, -INF , P2 ;  /* 0xff80000063637808 */ /* 0x000fe40001000000 */
[----:B------:R-:W-:Y:S01]  /*133a0*/  ISETP.GT.AND P2, PT, R17, 0x58, PT ;  /* 0x000000581100780c */ /* 0x000fe20003f44270 */
[----:B------:R-:W0:Y:S01]  /*133b0*/  SHFL.BFLY PT, R76, R18, 0x1, 0x1f ;  /* 0x0c201f00124c7f89 */ /* 0x000e2200000e0000 */
[----:B------:R-:W-:Y:S02]  /*133c0*/  FSEL R83, R83, -INF , P1 ;  /* 0xff80000053537808 */ /* 0x000fe40000800000 */
[----:B------:R-:W-:Y:S02]  /*133d0*/  FSEL R102, R102, -INF , P2 ;  /* 0xff80000066667808 */ /* 0x000fe40001000000 */
[----:B------:R-:W-:-:S02]  /*133e0*/  ISETP.GT.AND P2, PT, R17, 0x59, PT ;  /* 0x000000591100780c */ /* 0x000fc40003f44270 */
[----:B------:R-:W-:Y:S02]  /*133f0*/  FSEL R86, R86, -INF , P0 ;  /* 0xff80000056567808 */ /* 0x000fe40000000000 */
[----:B------:R-:W-:Y:S02]  /*13400*/  FSEL R103, R103, -INF , P2 ;  /* 0xff80000067677808 */ /* 0x000fe40001000000 */
[----:B------:R-:W-:Y:S02]  /*13410*/  ISETP.GT.AND P2, PT, R17, 0x60, PT ;  /* 0x000000601100780c */ /* 0x000fe40003f44270 */
[----:B------:R-:W-:Y:S02]  /*13420*/  FSEL R75, R75, -INF , P3 ;  /* 0xff8000004b4b7808 */ /* 0x000fe40001800000 */
[----:B------:R-:W-:Y:S02]  /*13430*/  FSEL R90, R90, -INF , P2 ;  /* 0xff8000005a5a7808 */ /* 0x000fe40001000000 */
[----:B------:R-:W-:-:S02]  /*13440*/  ISETP.GT.AND P2, PT, R17, 0x61, PT ;  /* 0x000000611100780c */ /* 0x000fc40003f44270 */
[----:B------:R-:W-:Y:S02]  /*13450*/  FSEL R78, R78, -INF , P4 ;  /* 0xff8000004e4e7808 */ /* 0x000fe40002000000 */
[----:B------:R-:W-:Y:S02]  /*13460*/  FSEL R91, R91, -INF , P2 ;  /* 0xff8000005b5b7808 */ /* 0x000fe40001000000 */
[C---:B------:R-:W-:Y:S02]  /*13470*/  ISETP.GT.AND P2, PT, R17.reuse, 0x68, PT ;  /* 0x000000681100780c */ /* 0x040fe40003f44270 */
[----:B0-----:R-:W-:Y:S02]  /*13480*/  FMNMX.FTZ R76, R18, R76, !PT ;  /* 0x0000004c124c7209 */ /* 0x001fe40007810000 */
[----:B------:R-:W-:Y:S02]  /*13490*/  FSEL R94, R94, -INF , P2 ;  /* 0xff8000005e5e7808 */ /* 0x000fe40001000000 */
[----:B------:R-:W-:Y:S01]  /*134a0*/  ISETP.GT.AND P2, PT, R17, 0x69, PT ;  /* 0x000000691100780c */ /* 0x000fe20003f44270 */
[C---:B------:R-:W-:Y:S01]  /*134b0*/  FMUL.FTZ R19, R76.reuse, R0 ;  /* 0x000000004c137220 */ /* 0x040fe20000410000 */
[----:B------:R-:W-:-:S02]  /*134c0*/  FSETP.NEU.FTZ.AND P6, PT, R76, -INF , PT ;  /* 0xff8000004c00780b */ /* 0x000fc40003fdd000 */
[----:B------:R-:W-:Y:S02]  /*134d0*/  FSEL R95, R95, -INF , P2 ;  /* 0xff8000005f5f7808 */ /* 0x000fe40001000000 */
[----:B------:R-:W-:Y:S02]  /*134e0*/  ISETP.GT.AND P2, PT, R17, 0x70, PT ;  /* 0x000000701100780c */ /* 0x000fe40003f44270 */
[----:B------:R-:W-:Y:S02]  /*134f0*/  FSEL R18, R76, RZ, P6 ;  /* 0x000000ff4c127208 */ /* 0x000fe40003000000 */
[----:B------:R-:W-:Y:S02]  /*13500*/  FSEL R82, R82, -INF , P2 ;  /* 0xff80000052527808 */ /* 0x000fe40001000000 */
[----:B------:R-:W-:Y:S01]  /*13510*/  FSEL R19, R19, RZ, P6 ;  /* 0x000000ff13137208 */ /* 0x000fe20003000000 */
[----:B------:R-:W-:Y:S01]  /*13520*/  FADD.FTZ R18, -R18, R20 ;  /* 0x0000001412127221 */ /* 0x000fe20000010100 */
[----:B------:R-:W-:-:S02]  /*13530*/  ISETP.GT.AND P2, PT, R17, 0x80, PT ;  /* 0x000000801100780c */ /* 0x000fc40003f44270 */
[----:B------:R-:W-:Y:S02]  /*13540*/  ISETP.GT.AND P6, PT, R17, 0x79, PT ;  /* 0x000000791100780c */ /* 0x000fe40003fc4270 */
[----:B------:R-:W2:Y:S01]  /*13550*/  LDL.LU R17, [R1+0x18] ;  /* 0x0000180001117983 */ /* 0x000ea20000300800 */
[-CC-:B------:R-:W-:Y:S01]  /*13560*/  FFMA.FTZ R136, R136, R0.reuse, -R19.reuse ;  /* 0x0000000088887223 */ /* 0x180fe20000010813 */
[-CC-:B------:R-:W-:Y:S01]  /*13570*/  FFMA.FTZ R148, R120, R0.reuse, -R19.reuse ;  /* 0x0000000078947223 */ /* 0x180fe20000010813 */
[-CC-:B------:R-:W-:Y:S01]  /*13580*/  FFMA.FTZ R120, R108, R0.reuse, -R19.reuse ;  /* 0x000000006c787223 */ /* 0x180fe20000010813 */
[-CC-:B------:R-:W-:Y:S01]  /*13590*/  FFMA.FTZ R108, R88, R0.reuse, -R19.reuse ;  /* 0x00000000586c7223 */ /* 0x180fe20000010813 */
[----:B------:R-:W-:Y:S01]  /*135a0*/  FFMA.FTZ R88, R16, R0, -R19 ;  /* 0x0000000010587223 */ /* 0x000fe20000010813 */
[----:B------:R-:W-:Y:S01]  /*135b0*/  FSEL R79, R79, -INF , P5 ;  /* 0xff8000004f4f7808 */ /* 0x000fe20002800000 */
[----:B------:R0:W-:Y:S01]  /*135c0*/  MUFU.EX2 R16, R136 ;  /* 0x0000008800107308 */ /* 0x0001e20000000800 */
[----:B------:R-:W-:-:S02]  /*135d0*/  LOP3.LUT P1, RZ, R146, 0x40, RZ, 0xc0, !PT ;  /* 0x0000004092ff7812 */ /* 0x000fc4000782c0ff */
[----:B------:R-:W-:Y:S01]  /*135e0*/  LOP3.LUT P0, RZ, R146, 0x20, RZ, 0xc0, !PT ;  /* 0x0000002092ff7812 */ /* 0x000fe2000780c0ff */
[----:B0-----:R-:W3:Y:S01]  /*135f0*/  LDL R136, [R1+0xd8] ;  /* 0x0000d80001887983 */ /* 0x001ee20000100800 */
[-C--:B------:R-:W-:Y:S01]  /*13600*/  FMUL.FTZ R18, R18, R0.reuse ;  /* 0x0000000012127220 */ /* 0x080fe20000410000 */
[----:B------:R-:W-:-:S03]  /*13610*/  FFMA.FTZ R137, R137, R0, -R19 ;  /* 0x0000000089897223 */ /* 0x000fc60000010813 */
[----:B------:R-:W2:Y:S01]  /*13620*/  MUFU.EX2 R20, R18 ;  /* 0x0000001200147308 */ /* 0x000ea20000000800 */
[-CC-:B------:R-:W-:Y:S01]  /*13630*/  FFMA.FTZ R140, R140, R0.reuse, -R19.reuse ;  /* 0x000000008c8c7223 */ /* 0x180fe20000010813 */
[----:B------:R-:W-:-:S06]  /*13640*/  FFMA.FTZ R141, R141, R0, -R19 ;  /* 0x000000008d8d7223 */ /* 0x000fcc0000010813 */
[----:B------:R-:W0:Y:S08]  /*13650*/  MUFU.EX2 R137, R137 ;  /* 0x0000008900897308 */ /* 0x000e300000000800 */
[----:B------:R-:W1:Y:S08]  /*13660*/  MUFU.EX2 R18, R140 ;  /* 0x0000008c00127308 */ /* 0x000e700000000800 */
[----:B------:R-:W4:Y:S01]  /*13670*/  MUFU.EX2 R141, R141 ;  /* 0x0000008d008d7308 */ /* 0x000f220000000800 */
[-CC-:B------:R-:W-:Y:S01]  /*13680*/  FFMA.FTZ R149, R133, R0.reuse, -R19.reuse ;  /* 0x0000000085957223 */ /* 0x180fe20000010813 */
[-CC-:B------:R-:W-:Y:S01]  /*13690*/  FFMA.FTZ R133, R124, R0.reuse, -R19.reuse ;  /* 0x000000007c857223 */ /* 0x180fe20000010813 */
[-CC-:B------:R-:W-:Y:S01]  /*136a0*/  FFMA.FTZ R124, R104, R0.reuse, -R19.reuse ;  /* 0x00000000687c7223 */ /* 0x180fe20000010813 */
[-CC-:B------:R-:W-:Y:S01]  /*136b0*/  FFMA.FTZ R104, R92, R0.reuse, -R19.reuse ;  /* 0x000000005c687223 */ /* 0x180fe20000010813 */
[----:B------:R-:W-:Y:S01]  /*136c0*/  FFMA.FTZ R92, R72, R0, -R19 ;  /* 0x00000000485c7223 */ /* 0x000fe20000010813 */
[----:B------:R-:W-:-:S02]  /*136d0*/  FSEL R87, R87, -INF , P6 ;  /* 0xff80000057577808 */ /* 0x000fc40003000000 */
[----:B------:R-:W-:Y:S01]  /*136e0*/  FSEL R74, R74, -INF , P2 ;  /* 0xff8000004a4a7808 */ /* 0x000fe20001000000 */
        /* <DEDUP_REMOVED lines=23> */
[----:B--2---:R-:W-:-:S04]  /*13860*/  FFMA.FTZ R17, R20, R17, R16 ;  /* 0x0000001114117223 */ /* 0x004fc80000010010 */
[----:B0-----:R-:W-:-:S04]  /*13870*/  FADD.FTZ R17, R137, R17 ;  /* 0x0000001189117221 */ /* 0x001fc80000010000 */
[----:B-1----:R-:W-:-:S04]  /*13880*/  FADD.FTZ R17, R18, R17 ;  /* 0x0000001112117221 */ /* 0x002fc80000010000 */
[----:B----4-:R-:W-:Y:S01]  /*13890*/  FADD.FTZ R72, R141, R17 ;  /* 0x000000118d487221 */ /* 0x010fe20000010000 */
        /* <DEDUP_REMOVED lines=43> */
[----:B------:R-:W-:-:S05]  /*13b50*/  FMUL.FTZ R17, R73, R0 ;  /* 0x0000000049117220 */ /* 0x000fca0000410000 */
[----:B------:R-:W-:-:S05]  /*13b60*/  FSEL R17, R17, RZ, P2 ;  /* 0x000000ff11117208 */ /* 0x000fca0001000000 */
[-CC-:B------:R-:W-:Y:S01]  /*13b70*/  FFMA.FTZ R77, R74, R0.reuse, -R17.reuse ;  /* 0x000000004a4d7223 */ /* 0x180fe20000010811 */
[----:B---3--:R-:W-:Y:S01]  /*13b80*/  LOP3.LUT R74, R136, 0x10000, RZ, 0xfc, !PT ;  /* 0x00010000884a7812 */ /* 0x008fe200078efcff */
[-CC-:B------:R-:W-:Y:S01]  /*13b90*/  FFMA.FTZ R81, R78, R0.reuse, -R17.reuse ;  /* 0x000000004e517223 */ /* 0x180fe20000010811 */
[-CC-:B------:R-:W-:Y:S01]  /*13ba0*/  FFMA.FTZ R138, R138, R0.reuse, -R17.reuse ;  /* 0x000000008a8a7223 */ /* 0x180fe20000010811 */
[-CC-:B------:R-:W-:Y:S01]  /*13bb0*/  FFMA.FTZ R139, R139, R0.reuse, -R17.reuse ;  /* 0x000000008b8b7223 */ /* 0x180fe20000010811 */
[-CC-:B------:R-:W-:Y:S01]  /*13bc0*/  FFMA.FTZ R142, R142, R0.reuse, -R17.reuse ;  /* 0x000000008e8e7223 */ /* 0x180fe20000010811 */
[----:B------:R-:W-:Y:S02]  /*13bd0*/  VIADD R78, R74, 0x180 ;  /* 0x000001804a4e7836 */ /* 0x000fe40000000000 */
[-CC-:B------:R-:W-:Y:S01]  /*13be0*/  FFMA.FTZ R143, R143, R0.reuse, -R17.reuse ;  /* 0x000000008f8f7223 */ /* 0x180fe20000010811 */
[-CC-:B------:R-:W-:Y:S01]  /*13bf0*/  FFMA.FTZ R130, R130, R0.reuse, -R17.reuse ;  /* 0x0000000082827223 */ /* 0x180fe20000010811 */
[-CC-:B------:R-:W-:Y:S01]  /*13c00*/  FFMA.FTZ R131, R131, R0.reuse, -R17.reuse ;  /* 0x0000000083837223 */ /* 0x180fe20000010811 */
[----:B------:R-:W-:Y:S01]  /*13c10*/  FFMA.FTZ R134, R134, R0, -R17 ;  /* 0x0000000086867223 */ /* 0x000fe20000010811 */
[----:B------:R-:W-:Y:S01]  /*13c20*/  R2UR UR8, R78 ;  /* 0x000000004e0872ca */ /* 0x000fe200000e0000 */
[----:B------:R-:W-:-:S02]  /*13c30*/  VIADD R78, R74, 0x300 ;  /* 0x000003004a4e7836 */ /* 0x000fc40000000000 */
[-CC-:B------:R-:W-:Y:S01]  /*13c40*/  FFMA.FTZ R135, R135, R0.reuse, -R17.reuse ;  /* 0x0000000087877223 */ /* 0x180fe20000010811 */
[-CC-:B------:R-:W-:Y:S01]  /*13c50*/  FFMA.FTZ R122, R122, R0.reuse, -R17.reuse ;  /* 0x000000007a7a7223 */ /* 0x180fe20000010811 */
[-CC-:B------:R-:W-:Y:S01]  /*13c60*/  FFMA.FTZ R123, R123, R0.reuse, -R17.reuse ;  /* 0x000000007b7b7223 */ /* 0x180fe20000010811 */
[-CC-:B------:R-:W-:Y:S01]  /*13c70*/  FFMA.FTZ R126, R126, R0.reuse, -R17.reuse ;  /* 0x000000007e7e7223 */ /* 0x180fe20000010811 */
[----:B------:R-:W-:Y:S01]  /*13c80*/  R2UR UR12, R78 ;  /* 0x000000004e0c72ca */ /* 0x000fe200000e0000 */
        /* <DEDUP_REMOVED lines=27> */
[----:B------:R-:W-:Y:S01]  /*13e40*/  VIADD R78, R74, 0x780 ;  /* 0x000007804a4e7836 */ /* 0x000fe20000000000 */
[----:B------:R-:W-:Y:S01]  /*13e50*/  WARPGROUP.ARRIVE ;  /* 0x00000000000079c5 */ /* 0x000fe20000000000 */
[----:B------:R-:W-:Y:S01]  /*13e60*/  VIADD R17, R22, 0x200 ;  /* 0x0000020016117836 */ /* 0x000fe20000000000 */
[----:B------:R-:W2:Y:S02]  /*13e70*/  LDL.LU R136, [R1+0x3c] ;  /* 0x00003c0001887983 */ /* 0x000ea40000300800 */
[----:B------:R-:W-:Y:S01]  /*13e80*/  R2UR UR24, R78 ;  /* 0x000000004e1872ca */ /* 0x000fe200000e0000 */
[C---:B------:R-:W-:Y:S01]  /*13e90*/  VIADD R78, R74.reuse, 0x900 ;  /* 0x000009004a4e7836 */ /* 0x040fe20000000000 */
[----:B------:R-:W-:Y:S01]  /*13ea0*/  SHF.R.U32.HI R17, RZ, 0x4, R17 ;  /* 0x00000004ff117819 */ /* 0x000fe20000011611 */
[----:B------:R-:W-:Y:S01]  /*13eb0*/  IMAD.MOV.U32 R75, RZ, RZ, -0x3ffffff0 ;  /* 0xc0000010ff4b7424 */ /* 0x000fe200078e00ff */
[----:B------:R-:W-:-:S02]  /*13ec0*/  R2UR UR4, R74 ;  /* 0x000000004a0472ca */ /* 0x000fc400000e0000 */
[----:B------:R-:W-:Y:S02]  /*13ed0*/  LOP3.LUT R17, R17, 0x3fff, RZ, 0xc0, !PT ;  /* 0x00003fff11117812 */ /* 0x000fe400078ec0ff */
[----:B------:R-:W-:Y:S01]  /*13ee0*/  R2UR UR28, R78 ;  /* 0x000000004e1c72ca */ /* 0x000fe200000e0000 */
[C---:B------:R-:W-:Y:S01]  /*13ef0*/  VIADD R78, R74.reuse, 0xa80 ;  /* 0x00000a804a4e7836 */ /* 0x040fe20000000000 */
[----:B------:R-:W-:Y:S01]  /*13f00*/  LOP3.LUT R17, R17, 0x2400000, RZ, 0xfc, !PT ;  /* 0x0240000011117812 */ /* 0x000fe200078efcff */
[----:B------:R-:W-:Y:S01]  /*13f10*/  VIADD R74, R74, 0xc00 ;  /* 0x00000c004a4a7836 */ /* 0x000fe20000000000 */
[C---:B------:R-:W-:Y:S02]  /*13f20*/  R2UR UR5, R75.reuse ;  /* 0x000000004b0572ca */ /* 0x040fe400000e0000 */
[----:B------:R-:W-:Y:S01]  /*13f30*/  R2UR UR37, R75 ;  /* 0x000000004b2572ca */ /* 0x000fe200000e0000 */
[----:B------:R-:W-:Y:S01]  /*13f40*/  IMAD.MOV.U32 R75, RZ, RZ, -0x7fffffe0 ;  /* 0x80000020ff4b7424 */ /* 0x000fe200078e00ff */
[----:B------:R-:W-:Y:S01]  /*13f50*/  R2UR UR36, R74 ;  /* 0x000000004a2472ca */ /* 0x000fe200000e0000 */
[----:B------:R-:W-:-:S03]  /*13f60*/  IMAD R74, R145, 0x6c0, R17 ;  /* 0x000006c0914a7824 */ /* 0x000fc600078e0211 */
        /* <DEDUP_REMOVED lines=64> */
[----:B------:R-:W-:Y:S03]  /*14370*/  HGMMA.64x96x16.F32 R24, gdesc[UR32].tnspB, R24, gsb0 ;  /* 0x41600000201879f0 */ /* 0x000fe60008000818 */
[----:B------:R-:W0:Y:S01]  /*14380*/  S2R R153, SR_TID.X ;  /* 0x0000000000997919 */ /* 0x000e220000002100 */
[----:B------:R-:W-:Y:S01]  /*14390*/  FMUL.FTZ R14, R14, R0 ;  /* 0x000000000e0e7220 */ /* 0x000fe20000410000 */
[----:B------:R-:W-:Y:S01]  /*143a0*/  F2FP.F16.F32.PACK_AB R16, R137, R16 ;  /* 0x000000108910723e */ /* 0x000fe200000000ff */
[----:B------:R-:W-:Y:S08]  /*143b0*/  MUFU.EX2 R17, R138 ;  /* 0x0000008a00117308 */ /* 0x000ff00000000800 */
[----:B------:R-:W2:Y:S01]  /*143c0*/  MUFU.EX2 R14, R14 ;  /* 0x0000000e000e7308 */ /* 0x000ea20000000800 */
[----:B------:R-:W-:-:S02]  /*143d0*/  WARPGROUP.DEPBAR.LE gsb0, 0x0 ;  /* 0x00008000000079c5 */ /* 0x000fc40000010000 */
[----:B------:R-:W-:-:S06]  /*143e0*/  WARPGROUP.ARRIVE ;  /* 0x00000000000079c5 */ /* 0x000fcc0000000000 */
[----:B------:R-:W-:Y:S01]  /*143f0*/  HGMMA.64x96x16.F32 R24, gdesc[UR36].tnspB, R24, gsb0 ;  /* 0x41600000241879f0 */ /* 0x000fe20008000818 */
[----:B0-----:R-:W-:Y:S01]  /*14400*/  SHF.R.U32.HI R137, RZ, 0x7, R153 ;  /* 0x00000007ff897819 */ /* 0x001fe20000011699 */
[----:B------:R-:W0:Y:S01]  /*14410*/  MUFU.EX2 R139, R139 ;  /* 0x0000008b008b7308 */ /* 0x000e220000000800 */
[----:B------:R-:W-:-:S03]  /*14420*/  ISETP.GE.U32.AND P2, PT, R153, 0x180, PT ;  /* 0x000001809900780c */ /* 0x000fc60003f46070 */
[----:B------:R-:W-:-:S04]  /*14430*/  VIADD R74, R137, 0x9 ;  /* 0x00000009894a7836 */ /* 0x000fc80000000000 */
[----:B------:R-:W1:Y:S01]  /*14440*/  MUFU.EX2 R19, R142 ;  /* 0x0000008e00137308 */ /* 0x000e620000000800 */
[----:B------:R-:W-:-:S07]  /*14450*/  SEL R74, R74, 0x9, !P2 ;  /* 0x000000094a4a7807 */ /* 0x000fce0005000000 */
[----:B------:R-:W3:Y:S01]  /*14460*/  MUFU.EX2 R143, R143 ;  /* 0x0000008f008f7308 */ /* 0x000ee20000000800 */
[----:B------:R-:W-:Y:S02]  /*14470*/  @!P1 IMAD R75, R21, 0x8, R22 ;  /* 0x00000008154b9824 */ /* 0x000fe400078e0216 */
[----:B--2---:R-:W-:Y:S02]  /*14480*/  FFMA.FTZ R137, R14, R136, R17 ;  /* 0x000000880e897223 */ /* 0x004fe40000010011 */
[----:B------:R-:W-:Y:S02]  /*14490*/  @!P1 VIADD R75, R75, 0x31c40 ;  /* 0x00031c404b4b9836 */ /* 0x000fe40000000000 */
[----:B0-----:R-:W-:Y:S01]  /*144a0*/  FADD.FTZ R137, R139, R137 ;  /* 0x000000898b897221 */ /* 0x001fe20000010000 */
[----:B------:R-:W-:Y:S02]  /*144b0*/  F2FP.F16.F32.PACK_AB R18, R141, R18 ;  /* 0x000000128d12723e */ /* 0x000fe400000000ff */
[----:B------:R-:W-:Y:S01]  /*144c0*/  F2FP.F16.F32.PACK_AB R17, R139, R17 ;  /* 0x000000118b11723e */ /* 0x000fe200000000ff */
[----:B-1----:R-:W-:Y:S01]  /*144d0*/  FADD.FTZ R137, R19, R137 ;  /* 0x0000008913897221 */ /* 0x002fe20000010000 */
[----:B------:R-:W-:-:S02]  /*144e0*/  @!P1 PRMT R75, RZ, 0x654, R75 ;  /* 0x00000654ff4b9816 */ /* 0x000fc4000000004b */
[C---:B---3--:R-:W-:Y:S01]  /*144f0*/  F2FP.F16.F32.PACK_AB R19, R143.reuse, R19 ;  /* 0x000000138f13723e */ /* 0x048fe200000000ff */
[----:B------:R-:W0:Y:S08]  /*14500*/  MUFU.EX2 R130, R130 ;  /* 0x0000008200827308 */ /* 0x000e300000000800 */
[----:B------:R-:W-:Y:S01]  /*14510*/  MUFU.EX2 R131, R131 ;  /* 0x0000008300837308 */ /* 0x000fe20000000800 */
[----:B------:R-:W-:-:S07]  /*14520*/  FADD.FTZ R137, R143, R137 ;  /* 0x000000898f897221 */ /* 0x000fce0000010000 */
[----:B------:R-:W-:Y:S01]  /*14530*/  MUFU.EX2 R134, R134 ;  /* 0x0000008600867308 */ /* 0x000fe20000000800 */
[----:B0-----:R-:W-:-:S07]  /*14540*/  FADD.FTZ R137, R130, R137 ;  /* 0x0000008982897221 */ /* 0x001fce0000010000 */
[----:B------:R-:W-:Y:S01]  /*14550*/  MUFU.EX2 R135, R135 ;  /* 0x0000008700877308 */ /* 0x000fe20000000800 */
[----:B------:R-:W-:Y:S02]  /*14560*/  WARPGROUP.DEPBAR.LE gsb0, 0x0 ;  /* 0x00008000000079c5 */ /* 0x000fe40000010000 */
[----:B------:R0:W-:Y:S06]  /*14570*/  BAR.ARV R74, 0x100 ;  /* 0x0004004a0000751d */ /* 0x0001ec0000002000 */
[----:B------:R1:W-:Y:S01]  /*14580*/  @!P1 SYNCS.ARRIVE.TRANS64.RED.A1T0 RZ, [R75+URZ], RZ ;  /* 0x000000ff4bff99a7 */ /* 0x0003e2000810043f */
[----:B0-----:R-:W-:-:S04]  /*14590*/  @!P1 IMAD R74, R145, 0x8, R22 ;  /* 0x00000008914a9824 */ /* 0x001fc800078e0216 */
[----:B------:R-:W-:-:S05]  /*145a0*/  @!P1 VIADD R74, R74, 0x31c60 ;  /* 0x00031c604a4a9836 */ /* 0x000fca0000000000 */
[----:B------:R-:W-:-:S04]  /*145b0*/  @!P1 PRMT R74, RZ, 0x654, R74 ;  /* 0x00000654ff4a9816 */ /* 0x000fc8000000004a */
[----:B------:R0:W-:Y:S01]  /*145c0*/  @!P1 SYNCS.ARRIVE.TRANS64.RED.A1T0 RZ, [R74+URZ], RZ ;  /* 0x000000ff4aff99a7 */ /* 0x0001e2000810043f */
[----:B------:R2:W-:Y:S02]  /*145d0*/  STSM.16.M88.4 [R23+0x24300], R16 ;  /* 0x0243001017007844 */ /* 0x0005e40000000200 */
[----:B--2---:R-:W2:Y:S08]  /*145e0*/  MUFU.EX2 R16, R152 ;  /* 0x0000009800107308 */ /* 0x004eb00000000800 */
[----:B------:R-:W3:Y:S08]  /*145f0*/  MUFU.EX2 R17, R151 ;  /* 0x0000009700117308 */ /* 0x000ef00000000800 */
[----:B------:R-:W4:Y:S01]  /*14600*/  MUFU.EX2 R18, R150 ;  /* 0x0000009600127308 */ /* 0x000f220000000800 */
[----:B--2---:R-:W-:-:S07]  /*14610*/  FADD.FTZ R72, R16, R72 ;  /* 0x0000004810487221 */ /* 0x004fce0000010000 */
[----:B------:R-:W-:Y:S01]  /*14620*/  MUFU.EX2 R78, R125 ;  /* 0x0000007d004e7308 */ /* 0x000fe20000000800 */
[----:B---3--:R-:W-:-:S07]  /*14630*/  FADD.FTZ R72, R17, R72 ;  /* 0x0000004811487221 */ /* 0x008fce0000010000 */
[----:B------:R-:W2:Y:S08]  /*14640*/  MUFU.EX2 R19, R149 ;  /* 0x0000009500137308 */ /* 0x000eb00000000800 */
[----:B------:R-:W-:Y:S08]  /*14650*/  MUFU.EX2 R125, R89 ;  /* 0x00000059007d7308 */ /* 0x000ff00000000800 */
[----:B------:R-:W-:Y:S08]  /*14660*/  MUFU.EX2 R89, R122 ;  /* 0x0000007a00597308 */ /* 0x000ff00000000800 */
[----:B-1----:R-:W-:Y:S08]  /*14670*/  MUFU.EX2 R75, R128 ;  /* 0x00000080004b7308 */ /* 0x002ff00000000800 */
[----:B------:R-:W1:Y:S08]  /*14680*/  MUFU.EX2 R138, R148 ;  /* 0x00000094008a7308 */ /* 0x000e700000000800 */
[----:B------:R4:W-:Y:S08]  /*14690*/  MUFU.EX2 R128, R88 ;  /* 0x0000005800807308 */ /* 0x0009f00000000800 */
[----:B------:R-:W-:Y:S01]  /*146a0*/  MUFU.EX2 R123, R123 ;  /* 0x0000007b007b7308 */ /* 0x000fe20000000800 */
[----:B----4-:R-:W-:Y:S01]  /*146b0*/  FADD.FTZ R88, R18, R72 ;  /* 0x0000004812587221 */ /* 0x010fe20000010000 */
[----:B------:R-:W-:-:S04]  /*146c0*/  FADD.FTZ R72, R131, R137 ;  /* 0x0000008983487221 */ /* 0x000fc80000010000 */
[----:B------:R-:W-:Y:S02]  /*146d0*/  FADD.FTZ R72, R134, R72 ;  /* 0x0000004886487221 */ /* 0x000fe40000010000 */
[----:B------:R-:W3:Y:S08]  /*146e0*/  MUFU.EX2 R139, R147 ;  /* 0x00000093008b7308 */ /* 0x000ef00000000800 */
[----:B------:R-:W4:Y:S01]  /*146f0*/  MUFU.EX2 R126, R126 ;  /* 0x0000007e007e7308 */ /* 0x000f220000000800 */
[----:B--2---:R-:W-:-:S07]  /*14700*/  FADD.FTZ R88, R19, R88 ;  /* 0x0000005813587221 */ /* 0x004fce0000010000 */
[----:B------:R-:W2:Y:S08]  /*14710*/  MUFU.EX2 R133, R133 ;  /* 0x0000008500857308 */ /* 0x000eb00000000800 */
[----:B0-----:R-:W-:Y:S08]  /*14720*/  MUFU.EX2 R74, R124 ;  /* 0x0000007c004a7308 */ /* 0x001ff00000000800 */
[----:B------:R0:W-:Y:S08]  /*14730*/  MUFU.EX2 R124, R92 ;  /* 0x0000005c007c7308 */ /* 0x0001f00000000800 */
[----:B------:R-:W2:Y:S01]  /*14740*/  MUFU.EX2 R127, R127 ;  /* 0x0000007f007f7308 */ /* 0x000ea20000000800 */
[----:B0-----:R-:W-:Y:S01]  /*14750*/  FADD.FTZ R92, R135, R72 ;  /* 0x00000048875c7221 */ /* 0x001fe20000010000 */
[----:B-1----:R-:W-:-:S06]  /*14760*/  FADD.FTZ R88, R138, R88 ;  /* 0x000000588a587221 */ /* 0x002fcc0000010000 */
[----:B------:R-:W0:Y:S08]  /*14770*/  MUFU.EX2 R136, R146 ;  /* 0x0000009200887308 */ /* 0x000e300000000800 */
[----:B------:R-:W-:Y:S08]  /*14780*/  MUFU.EX2 R79, R93 ;  /* 0x0000005d004f7308 */ /* 0x000ff00000000800 */
[----:B------:R3:W1:Y:S08]  /*14790*/  MUFU.EX2 R93, R114 ;  /* 0x00000072005d7308 */ /* 0x0006700000000800 */
[----:B------:R4:W-:Y:S01]  /*147a0*/  MUFU.EX2 R72, R90 ;  /* 0x0000005a00487308 */ /* 0x0009e20000000800 */
[----:B---3--:R-:W-:Y:S01]  /*147b0*/  FADD.FTZ R114, R139, R88 ;  /* 0x000000588b727221 */ /* 0x008fe20000010000 */
[----:B----4-:R-:W-:-:S06]  /*147c0*/  FADD.FTZ R90, R89, R92 ;  /* 0x0000005c595a7221 */ /* 0x010fcc0000010000 */
[----:B------:R-:W-:Y:S01]  /*147d0*/  MUFU.EX2 R129, R129 ;  /* 0x0000008100817308 */ /* 0x000fe20000000800 */
[----:B------:R-:W-:-:S07]  /*147e0*/  FADD.FTZ R90, R123, R90 ;  /* 0x0000005a7b5a7221 */ /* 0x000fce0000010000 */
[----:B------:R-:W3:Y:S01]  /*147f0*/  MUFU.EX2 R115, R115 ;  /* 0x0000007300737308 */ /* 0x000ee20000000800 */
[----:B------:R-:W-:Y:S01]  /*14800*/  FADD.FTZ R90, R126, R90 ;  /* 0x0000005a7e5a7221 */ /* 0x000fe20000010000 */
[----:B--2---:R-:W-:-:S06]  /*14810*/  FADD.FTZ R114, R133, R114 ;  /* 0x0000007285727221 */ /* 0x004fcc0000010000 */
[----:B------:R-:W-:Y:S01]  /*14820*/  MUFU.EX2 R132, R132 ;  /* 0x0000008400847308 */ /* 0x000fe20000000800 */
[----:B------:R-:W-:-:S07]  /*14830*/  FADD.FTZ R90, R127, R90 ;  /* 0x0000005a7f5a7221 */ /* 0x000fce0000010000 */
[----:B------:R-:W2:Y:S01]  /*14840*/  MUFU.EX2 R118, R118 ;  /* 0x0000007600767308 */ /* 0x000ea20000000800 */
[----:B0-----:R-:W-:Y:S01]  /*14850*/  FADD.FTZ R114, R136, R114 ;  /* 0x0000007288727221 */ /* 0x001fe20000010000 */
[----:B-1----:R-:W-:-:S06]  /*14860*/  FADD.FTZ R90, R93, R90 ;  /* 0x0000005a5d5a7221 */ /* 0x002fcc0000010000 */
[----:B------:R-:W0:Y:S01]  /*14870*/  MUFU.EX2 R119, R119 ;  /* 0x0000007700777308 */ /* 0x000e220000000800 */
[----:B---3--:R-:W-:-:S07]  /*14880*/  FADD.FTZ R90, R115, R90 ;  /* 0x0000005a735a7221 */ /* 0x008fce0000010000 */
[----:B------:R-:W1:Y:S01]  /*14890*/  MUFU.EX2 R106, R106 ;  /* 0x0000006a006a7308 */ /* 0x000e620000000800 */
[----:B--2---:R-:W-:-:S07]  /*148a0*/  FADD.FTZ R90, R118, R90 ;  /* 0x0000005a765a7221 */ /* 0x004fce0000010000 */
[----:B------:R2:W-:Y:S08]  /*148b0*/  MUFU.EX2 R122, R91 ;  /* 0x0000005b007a7308 */ /* 0x0005f00000000800 */
[----:B------:R-:W3:Y:S01]  /*148c0*/  MUFU.EX2 R107, R107 ;  /* 0x0000006b006b7308 */ /* 0x000ee20000000800 */
[----:B--2---:R-:W-:-:S04]  /*148d0*/  FADD.FTZ R91, R129, R114 ;  /* 0x00000072815b7221 */ /* 0x004fc80000010000 */
[----:B------:R-:W-:-:S03]  /*148e0*/  FADD.FTZ R91, R132, R91 ;  /* 0x0000005b845b7221 */ /* 0x000fc60000010000 */
[----:B------:R-:W2:Y:S01]  /*148f0*/  MUFU.EX2 R121, R121 ;  /* 0x0000007900797308 */ /* 0x000ea20000000800 */
[----:B------:R-:W-:Y:S01]  /*14900*/  FADD.FTZ R91, R75, R91 ;  /* 0x0000005b4b5b7221 */ /* 0x000fe20000010000 */
[----:B0-----:R-:W-:-:S06]  /*14910*/  FADD.FTZ R92, R119, R90 ;  /* 0x0000005a775c7221 */ /* 0x001fcc0000010000 */
[----:B------:R-:W0:Y:S01]  /*14920*/  MUFU.EX2 R110, R110 ;  /* 0x0000006e006e7308 */ /* 0x000e220000000800 */
[----:B------:R-:W-:Y:S01]  /*14930*/  FADD.FTZ R91, R78, R91 ;  /* 0x0000005b4e5b7221 */ /* 0x000fe20000010000 */
[----:B-1----:R-:W-:-:S06]  /*14940*/  FADD.FTZ R92, R106, R92 ;  /* 0x0000005c6a5c7221 */ /* 0x002fcc0000010000 */
[----:B------:R-:W-:Y:S01]  /*14950*/  MUFU.EX2 R120, R120 ;  /* 0x0000007800787308 */ /* 0x000fe20000000800 */
[----:B------:R-:W-:-:S07]  /*14960*/  F2FP.F16.F32.PACK_AB R16, R17, R16 ;  /* 0x000000101110723e */ /* 0x000fce00000000ff */
[----:B------:R-:W1:Y:S01]  /*14970*/  MUFU.EX2 R111, R111 ;  /* 0x0000006f006f7308 */ /* 0x000e620000000800 */
[----:B------:R-:W-:Y:S01]  /*14980*/  F2FP.F16.F32.PACK_AB R18, R19, R18 ;  /* 0x000000121312723e */ /* 0x000fe200000000ff */
[----:B------:R-:W-:Y:S01]  /*14990*/  FADD.FTZ R91, R74, R91 ;  /* 0x0000005b4a5b7221 */ /* 0x000fe20000010000 */
[----:B------:R-:W-:-:S05]  /*149a0*/  F2FP.F16.F32.PACK_AB R17, R131, R130 ;  /* 0x000000828311723e */ /* 0x000fca00000000ff */
[----:B------:R-:W-:Y:S01]  /*149b0*/  MUFU.EX2 R117, R117 ;  /* 0x0000007500757308 */ /* 0x000fe20000000800 */
[----:B------:R-:W-:Y:S01]  /*149c0*/  F2FP.F16.F32.PACK_AB R19, R135, R134 ;  /* 0x000000868713723e */ /* 0x000fe200000000ff */
[----:B---3--:R-:W-:-:S06]  /*149d0*/  FADD.FTZ R92, R107, R92 ;  /* 0x0000005c6b5c7221 */ /* 0x008fcc0000010000 */
[----:B------:R-:W3:Y:S01]  /*149e0*/  MUFU.EX2 R98, R98 ;  /* 0x0000006200627308 */ /* 0x000ee20000000800 */
[----:B--2---:R-:W-:Y:S01]  /*149f0*/  FADD.FTZ R91, R121, R91 ;  /* 0x0000005b795b7221 */ /* 0x004fe20000010000 */
[----:B------:R0:W-:Y:S06]  /*14a00*/  STSM.16.M88.4 [R23+0x25b00], R16 ;  /* 0x025b001017007844 */ /* 0x0001ec0000000200 */
[----:B------:R-:W2:Y:S08]  /*14a10*/  MUFU.EX2 R116, R116 ;  /* 0x0000007400747308 */ /* 0x000eb00000000800 */
[----:B------:R-:W4:Y:S01]  /*14a20*/  MUFU.EX2 R99, R99 ;  /* 0x0000006300637308 */ /* 0x000f220000000800 */
[----:B0-----:R-:W-:-:S07]  /*14a30*/  FADD.FTZ R16, R110, R92 ;  /* 0x0000005c6e107221 */ /* 0x001fce0000010000 */
[----:B------:R-:W0:Y:S01]  /*14a40*/  MUFU.EX2 R113, R113 ;  /* 0x0000007100717308 */ /* 0x000e220000000800 */
[----:B-1----:R-:W-:-:S07]  /*14a50*/  FADD.FTZ R16, R111, R16 ;  /* 0x000000106f107221 */ /* 0x002fce0000010000 */
[----:B------:R-:W1:Y:S01]  /*14a60*/  MUFU.EX2 R102, R102 ;  /* 0x0000006600667308 */ /* 0x000e620000000800 */
[----:B---3--:R-:W-:-:S07]  /*14a70*/  FADD.FTZ R16, R98, R16 ;  /* 0x0000001062107221 */ /* 0x008fce0000010000 */
[----:B------:R-:W3:Y:S08]  /*14a80*/  MUFU.EX2 R112, R112 ;  /* 0x0000007000707308 */ /* 0x000ef00000000800 */
[----:B------:R2:W-:Y:S08]  /*14a90*/  MUFU.EX2 R114, R94 ;  /* 0x0000005e00727308 */ /* 0x0005f00000000800 */
[----:B------:R-:W3:Y:S01]  /*14aa0*/  MUFU.EX2 R103, R103 ;  /* 0x0000006700677308 */ /* 0x000ee20000000800 */
[----:B--2---:R-:W-:-:S04]  /*14ab0*/  FADD.FTZ R94, R120, R91 ;  /* 0x0000005b785e7221 */ /* 0x004fc80000010000 */
[----:B------:R-:W-:-:S03]  /*14ac0*/  FADD.FTZ R94, R117, R94 ;  /* 0x0000005e755e7221 */ /* 0x000fc60000010000 */
[----:B------:R-:W2:Y:S01]  /*14ad0*/  MUFU.EX2 R109, R109 ;  /* 0x0000006d006d7308 */ /* 0x000ea20000000800 */
[----:B------:R-:W-:Y:S01]  /*14ae0*/  FADD.FTZ R94, R116, R94 ;  /* 0x0000005e745e7221 */ /* 0x000fe20000010000 */
[----:B----4-:R-:W-:Y:S01]  /*14af0*/  FADD.FTZ R18, R99, R16 ;  /* 0x0000001063127221 */ /* 0x010fe20000010000 */
[----:B------:R-:W-:-:S05]  /*14b00*/  F2FP.F16.F32.PACK_AB R16, R121, R74 ;  /* 0x0000004a7910723e */ /* 0x000fca00000000ff */
[----:B------:R-:W4:Y:S01]  /*14b10*/  MUFU.EX2 R108, R108 ;  /* 0x0000006c006c7308 */ /* 0x000f220000000800 */
[----:B0-----:R-:W-:Y:S01]  /*14b20*/  FADD.FTZ R17, R113, R94 ;  /* 0x0000005e71117221 */ /* 0x001fe20000010000 */
[----:B-1----:R-:W-:Y:S01]  /*14b30*/  FADD.FTZ R74, R102, R18 ;  /* 0x00000012664a7221 */ /* 0x002fe20000010000 */
[----:B------:R-:W-:-:S05]  /*14b40*/  F2FP.F16.F32.PACK_AB R89, R123, R89 ;  /* 0x000000597b59723e */ /* 0x000fca00000000ff */
[----:B------:R-:W0:Y:S01]  /*14b50*/  MUFU.EX2 R105, R105 ;  /* 0x0000006900697308 */ /* 0x000e220000000800 */
[----:B---3--:R-:W-:Y:S01]  /*14b60*/  FADD.FTZ R17, R112, R17 ;  /* 0x0000001170117221 */ /* 0x008fe20000010000 */
[----:B------:R-:W-:-:S06]  /*14b70*/  FADD.FTZ R74, R103, R74 ;  /* 0x0000004a674a7221 */ /* 0x000fcc0000010000 */
[----:B------:R-:W1:Y:S01]  /*14b80*/  MUFU.EX2 R104, R104 ;  /* 0x0000006800687308 */ /* 0x000e620000000800 */
[----:B--2---:R-:W-:Y:S01]  /*14b90*/  FADD.FTZ R19, R109, R17 ;  /* 0x000000116d137221 */ /* 0x004fe20000010000 */
[----:B------:R-:W-:-:S06]  /*14ba0*/  FADD.FTZ R74, R72, R74 ;  /* 0x0000004a484a7221 */ /* 0x000fcc0000010000 */
[----:B------:R2:W-:Y:S01]  /*14bb0*/  MUFU.EX2 R123, R95 ;  /* 0x0000005f007b7308 */ /* 0x0005e20000000800 */
[----:B------:R-:W-:Y:S01]  /*14bc0*/  F2FP.F16.F32.PACK_AB R94, R78, R75 ;  /* 0x0000004b4e5e723e */ /* 0x000fe200000000ff */
[----:B----4-:R-:W-:-:S06]  /*14bd0*/  FADD.FTZ R75, R108, R19 ;  /* 0x000000136c4b7221 */ /* 0x010fcc0000010000 */
[----:B------:R-:W3:Y:S01]  /*14be0*/  MUFU.EX2 R101, R101 ;  /* 0x0000006500657308 */ /* 0x000ee20000000800 */
[----:B------:R-:W-:-:S07]  /*14bf0*/  FADD.FTZ R74, R122, R74 ;  /* 0x0000004a7a4a7221 */ /* 0x000fce0000010000 */
[----:B------:R-:W-:Y:S01]  /*14c00*/  MUFU.EX2 R82, R82 ;  /* 0x0000005200527308 */ /* 0x000fe20000000800 */
[----:B------:R-:W-:Y:S01]  /*14c10*/  F2FP.F16.F32.PACK_AB R88, R139, R138 ;  /* 0x0000008a8b58723e */ /* 0x000fe200000000ff */
[----:B0-----:R-:W-:Y:S01]  /*14c20*/  FADD.FTZ R75, R105, R75 ;  /* 0x0000004b694b7221 */ /* 0x001fe20000010000 */
[----:B------:R-:W-:-:S05]  /*14c30*/  F2FP.F16.F32.PACK_AB R90, R136, R133 ;  /* 0x00000085885a723e */ /* 0x000fca00000000ff */
[----:B------:R-:W0:Y:S01]  /*14c40*/  MUFU.EX2 R100, R100 ;  /* 0x0000006400647308 */ /* 0x000e220000000800 */
[----:B------:R-:W-:Y:S01]  /*14c50*/  F2FP.F16.F32.PACK_AB R91, R127, R126 ;  /* 0x0000007e7f5b723e */ /* 0x000fe200000000ff */
[----:B------:R-:W-:-:S06]  /*14c60*/  FADD.FTZ R74, R114, R74 ;  /* 0x0000004a724a7221 */ /* 0x000fcc0000010000 */
[----:B------:R-:W-:Y:S01]  /*14c70*/  MUFU.EX2 R83, R83 ;  /* 0x0000005300537308 */ /* 0x000fe20000000800 */
[----:B------:R-:W-:Y:S02]  /*14c80*/  F2FP.F16.F32.PACK_AB R92, R132, R129 ;  /* 0x00000081845c723e */ /* 0x000fe400000000ff */
[----:B------:R-:W-:Y:S02]  /*14c90*/  F2FP.F16.F32.PACK_AB R93, R115, R93 ;  /* 0x0000005d735d723e */ /* 0x000fe400000000ff */
[----:B--2---:R-:W-:-:S03]  /*14ca0*/  F2FP.F16.F32.PACK_AB R95, R119, R118 ;  /* 0x00000076775f723e */ /* 0x004fc600000000ff */
[----:B------:R-:W2:Y:S01]  /*14cb0*/  MUFU.EX2 R97, R97 ;  /* 0x0000006100617308 */ /* 0x000ea20000000800 */
[----:B------:R-:W-:Y:S01]  /*14cc0*/  F2FP.F16.F32.PACK_AB R17, R107, R106 ;  /* 0x0000006a6b11723e */ /* 0x000fe200000000ff */
[----:B------:R4:W-:Y:S01]  /*14cd0*/  STSM.16.M88.4 [R23+0x27300], R88 ;  /* 0x0273005817007844 */ /* 0x0009e20000000200 */
[----:B------:R-:W-:Y:S01]  /*14ce0*/  F2FP.F16.F32.PACK_AB R18, R117, R120 ;  /* 0x000000787512723e */ /* 0x000fe200000000ff */
[----:B-1----:R-:W-:Y:S01]  /*14cf0*/  FADD.FTZ R75, R104, R75 ;  /* 0x0000004b684b7221 */ /* 0x002fe20000010000 */
[----:B------:R-:W-:-:S03]  /*14d00*/  F2FP.F16.F32.PACK_AB R19, R111, R110 ;  /* 0x0000006e6f13723e */ /* 0x000fc600000000ff */
[----:B------:R-:W1:Y:S01]  /*14d10*/  MUFU.EX2 R86, R86 ;  /* 0x0000005600567308 */ /* 0x000e620000000800 */
[----:B------:R-:W-:Y:S01]  /*14d20*/  STSM.16.M88.4 [R23+0x28b00], R92 ;  /* 0x028b005c17007844 */ /* 0x000fe20000000200 */
[----:B---3--:R-:W-:-:S06]  /*14d30*/  FADD.FTZ R75, R101, R75 ;  /* 0x0000004b654b7221 */ /* 0x008fcc0000010000 */
[----:B------:R-:W3:Y:S01]  /*14d40*/  MUFU.EX2 R96, R96 ;  /* 0x0000006000607308 */ /* 0x000ee20000000800 */
[----:B----4-:R-:W-:Y:S01]  /*14d50*/  FADD.FTZ R89, R123, R74 ;  /* 0x0000004a7b597221 */ /* 0x010fe20000010000 */
[----:B------:R4:W-:Y:S06]  /*14d60*/  STSM.16.M88.4 [R23+0x2a300], R16 ;  /* 0x02a3001017007844 */ /* 0x0009ec0000000200 */
[----:B------:R-:W3:Y:S01]  /*14d70*/  MUFU.EX2 R87, R87 ;  /* 0x0000005700577308 */ /* 0x000ee20000000800 */
[----:B0-----:R-:W-:-:S07]  /*14d80*/  FADD.FTZ R75, R100, R75 ;  /* 0x0000004b644b7221 */ /* 0x001fce0000010000 */
[----:B------:R-:W0:Y:S01]  /*14d90*/  MUFU.EX2 R77, R77 ;  /* 0x0000004d004d7308 */ /* 0x000e220000000800 */
[----:B----4-:R-:W-:Y:S01]  /*14da0*/  FADD.FTZ R16, R82, R89 ;  /* 0x0000005952107221 */ /* 0x010fe20000010000 */
[----:B--2---:R-:W-:-:S03]  /*14db0*/  FADD.FTZ R75, R97, R75 ;  /* 0x0000004b614b7221 */ /* 0x004fc60000010000 */
[----:B------:R-:W-:-:S03]  /*14dc0*/  FADD.FTZ R17, R83, R16 ;  /* 0x0000001053117221 */ /* 0x000fc60000010000 */
[----:B------:R-:W2:Y:S01]  /*14dd0*/  MUFU.EX2 R80, R80 ;  /* 0x0000005000507308 */ /* 0x000ea20000000800 */
[----:B-1----:R-:W-:Y:S01]  /*14de0*/  FADD.FTZ R16, R86, R17 ;  /* 0x0000001156107221 */ /* 0x002fe20000010000 */
[----:B---3--:R-:W-:-:S03]  /*14df0*/  FADD.FTZ R18, R96, R75 ;  /* 0x0000004b60127221 */ /* 0x008fc60000010000 */
[----:B------:R-:W-:-:S03]  /*14e00*/  FADD.FTZ R16, R87, R16 ;  /* 0x0000001057107221 */ /* 0x000fc60000010000 */
[----:B------:R-:W1:Y:S01]  /*14e10*/  MUFU.EX2 R85, R85 ;  /* 0x0000005500557308 */ /* 0x000e620000000800 */
[----:B------:R-:W-:Y:S01]  /*14e20*/  FADD.FTZ R19, R79, R18 ;  /* 0x000000124f137221 */ /* 0x000fe20000010000 */
[----:B0-----:R-:W-:-:S03]  /*14e30*/  FADD.FTZ R17, R77, R16 ;  /* 0x000000104d117221 */ /* 0x001fc60000010000 */
[----:B------:R-:W-:-:S03]  /*14e40*/  FADD.FTZ R18, R124, R19 ;  /* 0x000000137c127221 */ /* 0x000fc60000010000 */
[----:B------:R-:W-:Y:S01]  /*14e50*/  MUFU.EX2 R81, R81 ;  /* 0x0000005100517308 */ /* 0x000fe20000000800 */
[----:B--2---:R-:W-:Y:S01]  /*14e60*/  FADD.FTZ R16, R80, R17 ;  /* 0x0000001150107221 */ /* 0x004fe20000010000 */
[----:B------:R-:W-:Y:S01]  /*14e70*/  FADD.FTZ R19, R125, R18 ;  /* 0x000000127d137221 */ /* 0x000fe20000010000 */
[----:B------:R-:W2:Y:S05]  /*14e80*/  LDL R17, [R1+0xcc] ;  /* 0x0000cc0001117983 */ /* 0x000eaa0000100800 */
[----:B------:R-:W0:Y:S01]  /*14e90*/  MUFU.EX2 R84, R84 ;  /* 0x0000005400547308 */ /* 0x000e220000000800 */
[----:B------:R-:W-:-:S04]  /*14ea0*/  FADD.FTZ R18, R128, R19 ;  /* 0x0000001380127221 */ /* 0x000fc80000010000 */
[----:B-1----:R-:W-:-:S05]  /*14eb0*/  FADD.FTZ R18, R85, R18 ;  /* 0x0000001255127221 */ /* 0x002fca0000010000 */
[----:B------:R1:W-:Y:S01]  /*14ec0*/  STL [R1+0x18], R18 ;  /* 0x0000181201007387 */ /* 0x0003e20000100800 */
[----:B0-----:R-:W-:Y:S01]  /*14ed0*/  F2FP.F16.F32.PACK_AB R127, R84, R81 ;  /* 0x00000051547f723e */ /* 0x001fe200000000ff */
[----:B------:R-:W-:Y:S02]  /*14ee0*/  FADD.FTZ R81, R81, R16 ;  /* 0x0000001051517221 */ /* 0x000fe40000010000 */
[----:B------:R-:W3:Y:S01]  /*14ef0*/  LDL R16, [R1+0x2c] ;  /* 0x00002c0001107983 */ /* 0x000ee20000100800 */
[----:B------:R-:W-:Y:S02]  /*14f00*/  F2FP.F16.F32.PACK_AB R116, R113, R116 ;  /* 0x000000747174723e */ /* 0x000fe400000000ff */
[----:B------:R-:W-:Y:S02]  /*14f10*/  F2FP.F16.F32.PACK_AB R117, R99, R98 ;  /* 0x000000626375723e */ /* 0x000fe400000000ff */
        /* <DEDUP_REMOVED lines=12> */
[----:B------:R-:W-:Y:S01]  /*14fe0*/  F2FP.F16.F32.PACK_AB R126, R85, R128 ;  /* 0x00000080557e723e */ /* 0x000fe200000000ff */
[----:B------:R0:W-:Y:S04]  /*14ff0*/  STSM.16.M88.4 [R23+0x2bb00], R116 ;  /* 0x02bb007417007844 */ /* 0x0001e80000000200 */
[----:B------:R0:W-:Y:S04]  /*15000*/  STSM.16.M88.4 [R23+0x2d300], R108 ;  /* 0x02d3006c17007844 */ /* 0x0001e80000000200 */
[----:B------:R0:W-:Y:S01]  /*15010*/  STSM.16.M88.4 [R23+0x2eb00], R100 ;  /* 0x02eb006417007844 */ /* 0x0001e20000000200 */
[----:B-1----:R-:W-:-:S03]  /*15020*/  FADD.FTZ R18, R84, R81 ;  /* 0x0000005154127221 */ /* 0x002fc60000010000 */
[----:B------:R0:W-:Y:S01]  /*15030*/  STSM.16.M88.4 [R23+0x30300], R124 ;  /* 0x0303007c17007844 */ /* 0x0001e20000000200 */
[----:B------:R-:W-:Y:S01]  /*15040*/  @!PT LDS RZ, [RZ] ;  /* 0x00000000fffff984 */ /* 0x000fe20000000800 */
[----:B------:R-:W-:Y:S01]  /*15050*/  @!PT LDS RZ, [RZ] ;  /* 0x00000000fffff984 */ /* 0x000fe20000000800 */
[----:B------:R-:W-:Y:S01]  /*15060*/  @!PT LDS RZ, [RZ] ;  /* 0x00000000fffff984 */ /* 0x000fe20000000800 */
[----:B------:R-:W-:Y:S01]  /*15070*/  @!PT LDS RZ, [RZ] ;  /* 0x00000000fffff984 */ /* 0x000fe20000000800 */
[----:B------:R1:W-:Y:S06]  /*15080*/  MEMBAR.ALL.CTA ;  /* 0x0000000000007992 */ /* 0x0003ec0000008000 */
[----:B-1----:R-:W1:Y:S04]  /*15090*/  FENCE.VIEW.ASYNC.S ;  /* 0x00000000000073c6 */ /* 0x002e680000000000 */
[----:B------:R0:W-:Y:S01]  /*150a0*/  STL [R1+0x3c], R18 ;  /* 0x00003c1201007387 */ /* 0x0001e20000100800 */
        /* <DEDUP_REMOVED lines=51> */
[C---:B--2---:R-:W-:Y:S01]  /*153e0*/  ISETP.GT.AND P2, PT, R15.reuse, R17, PT ;  /* 0x000000110f00720c */ /* 0x044fe20003f44270 */
[----:B------:R-:W-:Y:S02]  /*153f0*/  VIADD R15, R15, 0xffffffff ;  /* 0xffffffff0f0f7836 */ /* 0x000fe40000000000 */
[----:B---3--:R-:W-:Y:S01]  /*15400*/  IMAD.MOV.U32 R150, RZ, RZ, R16 ;  /* 0x000000ffff967224 */ /* 0x008fe200078e0010 */
[----:B-1----:R-:W-:-:S09]  /*15410*/  NOP ;  /* 0x0000000000007918 */ /* 0x002fd20000000000 */
[----:B0-----:R-:W-:Y:S05]  /*15420*/  @P2 BRA `(.L_x_2454) ;  /* 0xffffffac00642947 */ /* 0x001fea000383ffff */
[----:B------:R0:W-:Y:S01]  /*15430*/  STL [R1+0x48], R24 ;  /* 0x0000481801007387 */ /* 0x0001e20000100800 */
[----:B------:R-:W-:Y:S02]  /*15440*/  IMAD.MOV.U32 R106, RZ, RZ, R26 ;  /* 0x000000ffff6a7224 */ /* 0x000fe400078e001a */
[----:B------:R-:W-:Y:S01]  /*15450*/  IMAD.MOV.U32 R107, RZ, RZ, R27 ;  /* 0x000000ffff6b7224 */ /* 0x000fe200078e001b */
[----:B------:R0:W-:Y:S01]  /*15460*/  STL [R1+0x4c], R25 ;  /* 0x00004c1901007387 */ /* 0x0001e20000100800 */
[----:B------:R-:W-:Y:S02]  /*15470*/  IMAD.MOV.U32 R137, RZ, RZ, R30 ;  /* 0x000000ffff897224 */ /* 0x000fe400078e001e */
[----:B------:R-:W-:Y:S01]  /*15480*/  IMAD.MOV.U32 R138, RZ, RZ, R31 ;  /* 0x000000ffff8a7224 */ /* 0x000fe200078e001f */
[----:B------:R0:W-:Y:S01]  /*15490*/  STL [R1+0x50], R28 ;  /* 0x0000501c01007387 */ /* 0x0001e20000100800 */
[----:B------:R-:W-:Y:S02]  /*154a0*/  IMAD.MOV.U32 R140, RZ, RZ, R34 ;  /* 0x000000ffff8c7224 */ /* 0x000fe400078e0022 */
[----:B------:R-:W-:Y:S01]  /*154b0*/  IMAD.MOV.U32 R142, RZ, RZ, R35 ;  /* 0x000000ffff8e7224 */ /* 0x000fe200078e0023 */
[----:B------:R0:W-:Y:S01]  /*154c0*/  STL [R1+0x54], R29 ;  /* 0x0000541d01007387 */ /* 0x0001e20000100800 */
[----:B------:R-:W-:-:S02]  /*154d0*/  IMAD.MOV.U32 R143, RZ, RZ, R38 ;  /* 0x000000ffff8f7224 */ /* 0x000fc400078e0026 */
        /* <DEDUP_REMOVED lines=14> */
[----:B------:R-:W-:-:S03]  /*155c0*/  IMAD.MOV.U32 R150, RZ, RZ, R16 ;  /* 0x000000ffff967224 */ /* 0x000fc600078e0010 */
[----:B------:R0:W-:Y:S04]  /*155d0*/  STL [R1+0x6c], R41 ;  /* 0x00006c2901007387 */ /* 0x0001e80000100800 */
        /* <DEDUP_REMOVED lines=24> */
[----:B------:R0:W-:Y:S02]  /*15760*/  STL [R1+0x34], R71 ;  /* 0x0000344701007387 */ /* 0x0001e40000100800 */
.L_x_2444:
[----:B------:R-:W2:Y:S02]  /*15770*/  LDL R16, [R1+0xf8] ;  /* 0x0000f80001107983 */ /* 0x000ea40000100800 */
[----:B--2---:R-:W-:-:S13]  /*15780*/  ISETP.GE.AND P2, PT, R15, R16, PT ;  /* 0x000000100f00720c */ /* 0x004fda0003f46270 */
[----:B------:R-:W-:Y:S05]  /*15790*/  @!P2 BRA `(.L_x_2455) ;  /* 0x0000004c0018a947 */ /* 0x000fea0003800000 */
[----:B------:R-:W-:Y:S02]  /*157a0*/  IMAD.MOV.U32 R17, RZ, RZ, R14 ;  /* 0x000000ffff117224 */ /* 0x000fe400078e000e */
[----:B------:R-:W-:Y:S02]  /*157b0*/  IMAD.MOV.U32 R16, RZ, RZ, R20 ;  /* 0x000000ffff107224 */ /* 0x000fe400078e0014 */
[----:B------:R-:W-:Y:S02]  /*157c0*/  IMAD.MOV.U32 R18, RZ, RZ, R150 ;  /* 0x000000ffff127224 */ /* 0x000fe400078e0096 */
[----:B------:R-:W-:-:S07]  /*157d0*/  IMAD.MOV.U32 R19, RZ, RZ, R145 ;  /* 0x000000ffff137224 */ /* 0x000fce00078e0091 */
.L_x_2466:
[----:B------:R-:W2:Y:S01]  /*157e0*/  LDL R0, [R1+0xc4] ;  /* 0x0000c40001007983 */ /* 0x000ea20000100800 */
[----:B------:R-:W-:Y:S01]  /*157f0*/  VIADD R145, R19, 0x1 ;  /* 0x0000000113917836 */ /* 0x000fe20000000000 */
[----:B------:R-:W-:Y:S05]  /*15800*/  YIELD ;  /* 0x0000000000007946 */ /* 0x000fea0003800000 */
[----:B------:R-:W-:-:S04]  /*15810*/  ISETP.NE.AND P3, PT, R145, 0x2, PT ;  /* 0x000000029100780c */ /* 0x000fc80003f65270 */
[----:B------:R-:W-:Y:S02]  /*15820*/  SEL R21, RZ, 0x1, P3 ;  /* 0x00000001ff157807 */ /* 0x000fe40001800000 */
[----:B------:R-:W-:Y:S02]  /*15830*/  SEL R145, R145, RZ, P3 ;  /* 0x000000ff91917207 */ /* 0x000fe40001800000 */
[----:B------:R-:W-:Y:S02]  /*15840*/  LOP3.LUT R150, R18, R21, RZ, 0x3c, !PT ;  /* 0x0000001512967212 */ /* 0x000fe400078e3cff */
[----:B--2---:R-:W-:-:S13]  /*15850*/  ISETP.NE.AND P2, PT, R0, RZ, PT ;  /* 0x000000ff0000720c */ /* 0x004fda0003f45270 */
[----:B-----5:R-:W-:Y:S05]  /*15860*/  @P2 BRA `(.L_x_2456) ;  /* 0x0000000000302947 */ /* 0x020fea0003800000 */
[----:B------:R-:W-:Y:S05]  /*15870*/  @!P0 BRA `(.L_x_2457) ;  /* 0x0000000000048947 */ /* 0x000fea0003800000 */
[----:B------:R-:W-:Y:S01]  /*15880*/  BPT.TRAP 0x1 ;  /* 0x000000040000795c */ /* 0x000fe20000300000 */
.L_x_2457:
[----:B------:R-:W-:Y:S01]  /*15890*/  IMAD R0, R145, 0x8, R22 ;  /* 0x0000000891007824 */ /* 0x000fe200078e0216 */
[----:B------:R-:W-:-:S04]  /*158a0*/  SHF.L.U32 R21, R150, 0x1f, RZ ;  /* 0x0000001f96157819 */ /* 0x000fc800000006ff */
[----:B------:R1:W2:Y:S01]  /*158b0*/  SYNCS.PHASECHK.TRANS64.TRYWAIT P3, [R0+URZ+0x31c30], R21 ;  /* 0x031c3015000075a7 */ /* 0x0002a2000806017f */
[----:B------:R-:W-:Y:S05]  /*158c0*/  @!P0 BRA `(.L_x_2458) ;  /* 0x0000000000048947 */ /* 0x000fea0003800000 */
[----:B------:R-:W-:Y:S01]  /*158d0*/  BPT.TRAP 0x1 ;  /* 0x000000040000795c */ /* 0x000fe20000300000 */
.L_x_2458:
[----:B------:R-:W-:Y:S04]  /*158e0*/  BSSY B0, `(.L_x_2456) ;  /* 0x0000004000007945 */ /* 0x000fe80003800000 */
[----:B--2---:R-:W-:Y:S05]  /*158f0*/  @P3 BRA `(.L_x_2459) ;  /* 0x0000000000083947 */ /* 0x004fea0003800000 */
[----:B------:R-:W2:Y:S02]  /*15900*/  SYNCS.PHASECHK.TRANS64.TRYWAIT P3, [R0+URZ+0x31c30], R21 ;  /* 0x031c3015000075a7 */ /* 0x000ea4000806017f */
[----:B--2---:R-:W-:Y:S05]  /*15910*/  @!P3 BRA `(.L_x_2460) ;  /* 0x0000011400b0b947 */ /* 0x004fea0003800000 */
.L_x_2459:
[----:B------:R-:W-:Y:S05]  /*15920*/  BSYNC B0 ;  /* 0x0000000000007941 */ /* 0x000fea0003800000 */
.L_x_2456:
[----:B-12---:R-:W1:Y:S02]  /*15930*/  S2R R0, SR_TID.X ;  /* 0x0000000000007919 */ /* 0x006e640000002100 */
[----:B-1----:R-:W-:Y:S02]  /*15940*/  SHF.R.U32.HI R14, RZ, 0x7, R0 ;  /* 0x00000007ff0e7819 */ /* 0x002fe40000011600 */
[----:B------:R-:W2:Y:S01]  /*15950*/  LDL R0, [R1+0xd4] ;  /* 0x0000d40001007983 */ /* 0x000ea20000100800 */
[----:B------:R-:W-:Y:S05]  /*15960*/  WARPSYNC.ALL ;  /* 0x0000000000007948 */ /* 0x000fea0003800000 */
[----:B0-----:R-:W-:Y:S01]  /*15970*/  VIADD R28, R14, 0x8 ;  /* 0x000000080e1c7836 */ /* 0x001fe20000000000 */
[----:B------:R-:W-:Y:S01]  /*15980*/  R2UR UR56, R8 ;  /* 0x00000000083872ca */ /* 0x000fe200000e0000 */
[----:B------:R-:W-:Y:S01]  /*15990*/  IMAD.MOV.U32 R27, RZ, RZ, -0x7fffffe0 ;  /* 0x80000020ff1b7424 */ /* 0x000fe200078e00ff */
[----:B------:R-:W-:Y:S01]  /*159a0*/  R2UR UR57, R9 ;  /* 0x00000000093972ca */ /* 0x000fe200000e0000 */
[----:B------:R-:W-:Y:S01]  /*159b0*/  IMAD.MOV.U32 R21, RZ, RZ, -0x7fffffe0 ;  /* 0x80000020ff157424 */ /* 0x000fe200078e00ff */
[----:B------:R0:W-:Y:S01]  /*159c0*/  BAR.SYNC.DEFER_BLOCKING R28, 0x100 ;  /* 0x0004001c0000751d */ /* 0x0001e20000010000 */
[----:B------:R-:W-:Y:S01]  /*159d0*/  IMAD.MOV.U32 R25, RZ, RZ, -0x7fffffe0 ;  /* 0x80000020ff197424 */ /* 0x000fe200078e00ff */
[C---:B------:R-:W-:Y:S01]  /*159e0*/  R2UR UR11, R27.reuse ;  /* 0x000000001b0b72ca */ /* 0x040fe200000e0000 */
[----:B------:R-:W-:Y:S01]  /*159f0*/  IMAD.MOV.U32 R97, RZ, RZ, -0x7fffffe0 ;  /* 0x80000020ff617424 */ /* 0x000fe200078e00ff */
[----:B------:R-:W-:Y:S01]  /*15a00*/  R2UR UR13, R27 ;  /* 0x000000001b0d72ca */ /* 0x000fe200000e0000 */
[----:B------:R-:W-:Y:S01]  /*15a10*/  IMAD.MOV.U32 R101, RZ, RZ, -0x7fffffe0 ;  /* 0x80000020ff657424 */ /* 0x000fe200078e00ff */
[----:B------:R-:W-:-:S02]  /*15a20*/  R2UR UR7, R21 ;  /* 0x00000000150772ca */ /* 0x000fc400000e0000 */
[C---:B------:R-:W-:Y:S02]  /*15a30*/  R2UR UR9, R25.reuse ;  /* 0x00000000190972ca */ /* 0x040fe400000e0000 */
[----:B------:R-:W-:Y:S02]  /*15a40*/  R2UR UR5, R25 ;  /* 0x00000000190572ca */ /* 0x000fe400000e0000 */
[C---:B------:R-:W-:Y:S02]  /*15a50*/  R2UR UR59, R21.reuse ;  /* 0x00000000153b72ca */ /* 0x040fe400000e0000 */
[C---:B------:R-:W-:Y:S02]  /*15a60*/  R2UR UR19, R21.reuse ;  /* 0x00000000151372ca */ /* 0x040fe400000e0000 */
[----:B0-----:R-:W-:Y:S01]  /*15a70*/  MOV R28, UR11 ;  /* 0x0000000b001c7c02 */ /* 0x001fe20008000f00 */
[----:B------:R-:W-:Y:S01]  /*15a80*/  UMOV UR11, UR13 ;  /* 0x0000000d000b7c82 */ /* 0x000fe20008000000 */
[----:B------:R-:W-:-:S02]  /*15a90*/  R2UR UR27, R21 ;  /* 0x00000000151b72ca */ /* 0x000fc400000e0000 */
[----:B------:R-:W-:Y:S01]  /*15aa0*/  MOV R30, UR7 ;  /* 0x00000007001e7c02 */ /* 0x000fe20008000f00 */
[----:B------:R-:W-:Y:S01]  /*15ab0*/  UMOV UR7, UR9 ;  /* 0x0000000900077c82 */ /* 0x000fe20008000000 */
[----:B------:R-:W-:Y:S02]  /*15ac0*/  MOV R34, UR11 ;  /* 0x0000000b00227c02 */ /* 0x000fe40008000f00 */
[----:B------:R-:W-:Y:S01]  /*15ad0*/  R2UR UR11, R97 ;  /* 0x00000000610b72ca */ /* 0x000fe200000e0000 */
[----:B------:R-:W-:Y:S01]  /*15ae0*/  WARPGROUP.ARRIVE ;  /* 0x00000000000079c5 */ /* 0x000fe20000000000 */
[----:B------:R-:W-:Y:S02]  /*15af0*/  R2UR UR9, R9 ;  /* 0x00000000090972ca */ /* 0x000fe400000e0000 */
[----:B------:R-:W-:Y:S02]  /*15b00*/  MOV R32, UR5 ;  /* 0x0000000500207c02 */ /* 0x000fe40008000f00 */
[----:B------:R-:W-:-:S02]  /*15b10*/  R2UR UR5, R21 ;  /* 0x00000000150572ca */ /* 0x000fc400000e0000 */
[C---:B------:R-:W-:Y:S02]  /*15b20*/  R2UR UR39, R21.reuse ;  /* 0x00000000152772ca */ /* 0x040fe400000e0000 */
[----:B------:R-:W-:Y:S02]  /*15b30*/  R2UR UR51, R21 ;  /* 0x00000000153372ca */ /* 0x000fe400000e0000 */
[C---:B------:R-:W-:Y:S02]  /*15b40*/  R2UR UR15, R25.reuse ;  /* 0x00000000190f72ca */ /* 0x040fe400000e0000 */
[C---:B------:R-:W-:Y:S02]  /*15b50*/  R2UR UR23, R25.reuse ;  /* 0x00000000191772ca */ /* 0x040fe400000e0000 */
[C---:B------:R-:W-:Y:S02]  /*15b60*/  R2UR UR35, R25.reuse ;  /* 0x00000000192372ca */ /* 0x040fe400000e0000 */
[----:B------:R-:W-:Y:S01]  /*15b70*/  R2UR UR43, R25 ;  /* 0x00000000192b72ca */ /* 0x000fe200000e0000 */
[----:B------:R-:W-:Y:S01]  /*15b80*/  IMAD.U32 R21, RZ, RZ, UR5 ;  /* 0x00000005ff157e24 */ /* 0x000fe2000f8e00ff */
[----:B------:R-:W-:-:S02]  /*15b90*/  R2UR UR5, R9 ;  /* 0x00000000090572ca */ /* 0x000fc400000e0000 */
[C---:B------:R-:W-:Y:S02]  /*15ba0*/  R2UR UR55, R25.reuse ;  /* 0x00000000193772ca */ /* 0x040fe400000e0000 */
[C---:B------:R-:W-:Y:S02]  /*15bb0*/  R2UR UR53, R25.reuse ;  /* 0x00000000193572ca */ /* 0x040fe400000e0000 */
[----:B------:R-:W-:Y:S01]  /*15bc0*/  R2UR UR41, R25 ;  /* 0x00000000192972ca */ /* 0x000fe200000e0000 */
[----:B------:R-:W-:Y:S01]  /*15bd0*/  IMAD.MOV.U32 R25, RZ, RZ, -0x7fffffe0 ;  /* 0x80000020ff197424 */ /* 0x000fe200078e00ff */
[C---:B------:R-:W-:Y:S02]  /*15be0*/  R2UR UR31, R27.reuse ;  /* 0x000000001b1f72ca */ /* 0x040fe400000e0000 */
[----:B------:R-:W-:Y:S02]  /*15bf0*/  R2UR UR47, R27 ;  /* 0x000000001b2f72ca */ /* 0x000fe400000e0000 */
[----:B------:R-:W-:Y:S01]  /*15c00*/  R2UR UR25, R25 ;  /* 0x00000000191972ca */ /* 0x000fe200000e0000 */
[----:B------:R-:W-:Y:S01]  /*15c10*/  IMAD.MOV.U32 R25, RZ, RZ, -0x7fffffe0 ;  /* 0x80000020ff197424 */ /* 0x000fe200078e00ff */
[----:B------:R-:W-:-:S02]  /*15c20*/  R2UR UR49, R27 ;  /* 0x000000001b3172ca */ /* 0x000fc400000e0000 */
[C---:B------:R-:W-:Y:S02]  /*15c30*/  R2UR UR45, R27.reuse ;  /* 0x000000001b2d72ca */ /* 0x040fe400000e0000 */
[----:B------:R-:W-:Y:S01]  /*15c40*/  R2UR UR37, R27 ;  /* 0x000000001b2572ca */ /* 0x000fe200000e0000 */
[----:B------:R-:W-:Y:S01]  /*15c50*/  IMAD.MOV.U32 R27, RZ, RZ, -0x7fffffe0 ;  /* 0x80000020ff1b7424 */ /* 0x000fe200078e00ff */
[----:B------:R-:W-:Y:S02]  /*15c60*/  MOV R14, UR60 ;  /* 0x0000003c000e7c02 */ /* 0x000fe40008000f00 */
[----:B------:R-:W-:Y:S02]  /*15c70*/  R2UR UR16, R8 ;  /* 0x00000000081072ca */ /* 0x000fe400000e0000 */
[----:B------:R-:W-:Y:S01]  /*15c80*/  R2UR UR29, R27 ;  /* 0x000000001b1d72ca */ /* 0x000fe200000e0000 */
[----:B------:R-:W-:Y:S01]  /*15c90*/  IMAD.MOV.U32 R27, RZ, RZ, -0x7fffffe0 ;  /* 0x80000020ff1b7424 */ /* 0x000fe200078e00ff */
[----:B------:R-:W-:Y:S01]  /*15ca0*/  R2UR UR17, R9 ;  /* 0x00000000091172ca */ /* 0x000fe200000e0000 */
[----:B--2---:R-:W-:Y:S01]  /*15cb0*/  IMAD R96, R145, 0x6c0, R0 ;  /* 0x000006c091607824 */ /* 0x004fe200078e0200 */
[----:B------:R-:W-:-:S02]  /*15cc0*/  MOV R0, UR61 ;  /* 0x0000003d00007c02 */ /* 0x000fc40008000f00 */
[----:B------:R-:W-:Y:S01]  /*15cd0*/  R2UR UR61, R27 ;  /* 0x000000001b3d72ca */ /* 0x000fe200000e0000 */
        /* <DEDUP_REMOVED lines=22> */
[C---:B------:R-:W-:Y:S01]  /*15e40*/  VIADD R26, R96.reuse, 0x280 ;  /* 0x00000280601a7836 */ /* 0x040fe20000000000 */
[----:B------:R-:W-:Y:S01]  /*15e50*/  MOV R29, UR10 ;  /* 0x0000000a001d7c02 */ /* 0x000fe20008000f00 */
[----:B------:R-:W-:Y:S01]  /*15e60*/  UMOV UR10, UR12 ;  /* 0x0000000c000a7c82 */ /* 0x000fe20008000000 */
[----:B------:R-:W-:Y:S01]  /*15e70*/  MOV R31, UR6 ;  /* 0x00000006001f7c02 */ /* 0x000fe20008000f00 */
[----:B------:R-:W-:Y:S01]  /*15e80*/  UMOV UR6, UR8 ;  /* 0x0000000800067c82 */ /* 0x000fe20008000000 */
[----:B------:R-:W-:Y:S01]  /*15e90*/  MOV R35, UR10 ;  /* 0x0000000a00237c02 */ /* 0x000fe20008000f00 */
[----:B------:R-:W-:Y:S01]  /*15ea0*/  IMAD.MOV.U32 R27, RZ, RZ, -0x7fffffe0 ;  /* 0x80000020ff1b7424 */ /* 0x000fe200078e00ff */
[C---:B------:R-:W-:Y:S01]  /*15eb0*/  R2UR UR10, R96.reuse ;  /* 0x00000000600a72ca */ /* 0x040fe200000e0000 */
[----:B------:R-:W-:Y:S01]  /*15ec0*/  VIADD R100, R96, 0x3c2 ;  /* 0x000003c260647836 */ /* 0x000fe20000000000 */
[----:B------:R-:W-:-:S02]  /*15ed0*/  R2UR UR8, R8 ;  /* 0x00000000080872ca */ /* 0x000fc400000e0000 */
[----:B------:R-:W-:Y:S01]  /*15ee0*/  R2UR UR26, R20 ;  /* 0x00000000141a72ca */ /* 0x000fe200000e0000 */
[----:B------:R-:W-:Y:S01]  /*15ef0*/  VIADD R20, R96, 0x102 ;  /* 0x0000010260147836 */ /* 0x000fe20000000000 */
[----:B------:R-:W-:Y:S02]  /*15f00*/  MOV R33, UR4 ;  /* 0x0000000400217c02 */ /* 0x000fe40008000f00 */
        /* <DEDUP_REMOVED lines=9> */
[----:B------:R-:W-:Y:S01]  /*15fa0*/  VIADD R20, R96, 0x240 ;  /* 0x0000024060147836 */ /* 0x000fe20000000000 */
[----:B------:R-:W-:Y:S01]  /*15fb0*/  R2UR UR11, R34 ;  /* 0x00000000220b72ca */ /* 0x000fe200000e0000 */
[----:B------:R-:W-:Y:S01]  /*15fc0*/  VIADD R24, R96, 0x142 ;  /* 0x0000014260187836 */ /* 0x000fe20000000000 */
[----:B------:R-:W-:-:S02]  /*15fd0*/  R2UR UR10, R35 ;  /* 0x00000000230a72ca */ /* 0x000fc400000e0000 */
[----:B------:R-:W-:Y:S02]  /*15fe0*/  R2UR UR4, R20 ;  /* 0x00000000140472ca */ /* 0x000fe400000e0000 */
[----:B------:R-:W-:Y:S02]  /*15ff0*/  R2UR UR8, R8 ;  /* 0x00000000080872ca */ /* 0x000fe400000e0000 */
[----:B------:R-:W-:Y:S02]  /*16000*/  R2UR UR9, R9 ;  /* 0x00000000090972ca */ /* 0x000fe400000e0000 */
[----:B------:R-:W-:Y:S01]  /*16010*/  R2UR UR42, R24 ;  /* 0x00000000182a72ca */ /* 0x000fe200000e0000 */
[----:B------:R-:W-:Y:S01]  /*16020*/  VIADD R24, R96, 0x202 ;  /* 0x0000020260187836 */ /* 0x000fe20000000000 */
[----:B------:R-:W-:Y:S01]  /*16030*/  R2UR UR44, R26 ;  /* 0x000000001a2c72ca */ /* 0x000fe200000e0000 */
[----:B------:R-:W-:Y:S01]  /*16040*/  VIADD R26, R96, 0x380 ;  /* 0x00000380601a7836 */ /* 0x000fe20000000000 */
[----:B------:R-:W-:-:S02]  /*16050*/  MOV R97, UR61 ;  /* 0x0000003d00617c02 */ /* 0x000fc40008000f00 */
        /* <DEDUP_REMOVED lines=12> */
[----:B------:R-:W-:-:S02]  /*16120*/  R2UR UR21, R27 ;  /* 0x000000001b1572ca */ /* 0x000fc400000e0000 */
[----:B------:R-:W-:Y:S01]  /*16130*/  R2UR UR40, R24 ;  /* 0x00000000182872ca */ /* 0x000fe200000e0000 */
[----:B------:R-:W-:Y:S01]  /*16140*/  VIADD R24, R96, 0x3c0 ;  /* 0x000003c060187836 */ /* 0x000fe20000000000 */
[----:B------:R-:W-:Y:S01]  /*16150*/  R2UR UR60, R26 ;  /* 0x000000001a3c72ca */ /* 0x000fe200000e0000 */
[----:B------:R-:W-:-:S03]  /*16160*/  VIADD R26, R96, 0x2c2 ;  /* 0x000002c2601a7836 */ /* 0x000fc60000000000 */
[----:B------:R-:W-:Y:S01]  /*16170*/  R2UR UR24, R24 ;  /* 0x00000000181872ca */ /* 0x000fe200000e0000 */
[----:B------:R-:W-:-:S08]  /*16180*/  VIADD R24, R96, 0x440 ;  /* 0x0000044060187836 */ /* 0x000fd00000000000 */
[----:B------:R-:W-:Y:S02]  /*16190*/  MOV R102, UR60 ;  /* 0x0000003c00667c02 */ /* 0x000fe40008000f00 */
[----:B------:R-:W-:Y:S01]  /*161a0*/  R2UR UR60, R26 ;  /* 0x000000001a3c72ca */ /* 0x000fe200000e0000 */
[----:B------:R-:W-:Y:S01]  /*161b0*/  VIADD R26, R96, 0x342 ;  /* 0x00000342601a7836 */ /* 0x000fe20000000000 */
[----:B------:R-:W-:Y:S02]  /*161c0*/  WARPGROUP.DEPBAR.LE gsb0, 0x0 ;  /* 0x00008000000079c5 */ /* 0x000fe40000010000 */
[----:B------:R-:W-:Y:S02]  /*161d0*/  WARPGROUP.ARRIVE ;  /* 0x00000000000079c5 */ /* 0x000fe40000000000 */
[----:B------:R-:W-:-:S04]  /*161e0*/  R2UR UR20, R26 ;  /* 0x000000001a1472ca */ /* 0x000fc800000e0000 */
[----:B------:R-:W-:Y:S01]  /*161f0*/  HGMMA.64x16x16.F32 R80, gdesc[UR4], RZ, !UPT, gsb0 ;  /* 0x00200000045079f0 */ /* 0x000fe2000c0008ff */
[----:B------:R-:W-:Y:S02]  /*16200*/  R2UR UR5, R32 ;  /* 0x00000000200572ca */ /* 0x000fe400000e0000 */
[----:B------:R-:W-:Y:S02]  /*16210*/  R2UR UR4, R33 ;  /* 0x00000000210472ca */ /* 0x000fe400000e0000 */
        /* <DEDUP_REMOVED lines=14> */
[----:B------:R-:W-:-:S02]  /*16300*/  IMAD.MOV.U32 R25, RZ, RZ, -0x7fffffe0 ;  /* 0x80000020ff197424 */ /* 0x000fc400078e00ff */
[----:B------:R-:W-:Y:S01]  /*16310*/  MOV R103, UR58 ;  /* 0x0000003a00677c02 */ /* 0x000fe20008000f00 */
[----:B------:R-:W-:Y:S01]  /*16320*/  UMOV UR58, UR4 ;  /* 0x00000004003a7c82 */ /* 0x000fe20008000000 */
[----:B------:R-:W-:Y:S01]  /*16330*/  MOV R104, UR59 ;  /* 0x0000003b00687c02 */ /* 0x000fe20008000f00 */
[----:B------:R-:W-:Y:S01]  /*16340*/  UMOV UR59, UR5 ;  /* 0x00000005003b7c82 */ /* 0x000fe20008000000 */
[C---:B------:R-:W-:Y:S02]  /*16350*/  R2UR UR4, R8.reuse ;  /* 0x00000000080472ca */ /* 0x040fe400000e0000 */
[C---:B------:R-:W-:Y:S02]  /*16360*/  R2UR UR5, R9.reuse ;  /* 0x00000000090572ca */ /* 0x040fe400000e0000 */
[----:B------:R-:W-:Y:S01]  /*16370*/  IMAD.U32 R98, RZ, RZ, UR12 ;  /* 0x0000000cff627e24 */ /* 0x000fe2000f8e00ff */
[----:B------:R-:W-:Y:S01]  /*16380*/  R2UR UR12, R8 ;  /* 0x00000000080c72ca */ /* 0x000fe200000e0000 */
[----:B------:R-:W-:Y:S01]  /*16390*/  IMAD.U32 R99, RZ, RZ, UR13 ;  /* 0x0000000dff637e24 */ /* 0x000fe2000f8e00ff */
[----:B------:R-:W-:-:S02]  /*163a0*/  R2UR UR13, R9 ;  /* 0x00000000090d72ca */ /* 0x000fc400000e0000 */
[----:B------:R-:W-:Y:S01]  /*163b0*/  R2UR UR32, R24 ;  /* 0x00000000182072ca */ /* 0x000fe200000e0000 */
[----:B------:R-:W-:Y:S01]  /*163c0*/  VIADD R24, R96, 0x382 ;  /* 0x0000038260187836 */ /* 0x000fe20000000000 */
[----:B------:R-:W-:Y:S01]  /*163d0*/  R2UR UR33, R25 ;  /* 0x00000000192172ca */ /* 0x000fe200000e0000 */
[----:B------:R-:W-:Y:S01]  /*163e0*/  IMAD.MOV.U32 R25, RZ, RZ, -0x7fffffe0 ;  /* 0x80000020ff197424 */ /* 0x000fe200078e00ff */
        /* <DEDUP_REMOVED lines=10> */
[----:B------:R-:W-:Y:S01]  /*16490*/  UMOV UR56, UR40 ;  /* 0x0000002800387c82 */ /* 0x000fe20008000000 */
[----:B------:R-:W-:Y:S01]  /*164a0*/  UMOV UR57, UR41 ;  /* 0x0000002900397c82 */ /* 0x000fe20008000000 */
[C---:B------:R-:W-:Y:S01]  /*164b0*/  R2UR UR40, R6.reuse ;  /* 0x00000000062872ca */ /* 0x040fe200000e0000 */
[----:B------:R-:W-:Y:S01]  /*164c0*/  UMOV UR58, UR48 ;  /* 0x00000030003a7c82 */ /* 0x000fe20008000000 */
[C---:B------:R-:W-:Y:S01]  /*164d0*/  R2UR UR41, R7.reuse ;  /* 0x00000000072972ca */ /* 0x040fe200000e0000 */
[----:B------:R-:W-:Y:S01]  /*164e0*/  UMOV UR59, UR49 ;  /* 0x00000031003b7c82 */ /* 0x000fe20008000000 */
[----:B------:R-:W-:Y:S02]  /*164f0*/  R2UR UR48, R6 ;  /* 0x00000000063072ca */ /* 0x000fe400000e0000 */
[----:B------:R-:W-:Y:S01]  /*16500*/  R2UR UR49, R7 ;  /* 0x00000000073172ca */ /* 0x000fe200000e0000 */
        /* <DEDUP_REMOVED lines=51> */
[----:B------:R-:W-:Y:S01]  /*16840*/  UMOV UR22, UR28 ;  /* 0x0000001c00167c82 */ /* 0x000fe20008000000 */
[----:B------:R-:W-:Y:S01]  /*16850*/  UMOV UR23, UR29 ;  /* 0x0000001d00177c82 */ /* 0x000fe20008000000 */
[----:B------:R-:W-:Y:S02]  /*16860*/  R2UR UR28, R6 ;  /* 0x00000000061c72ca */ /* 0x000fe400000e0000 */
[----:B------:R-:W-:Y:S02]  /*16870*/  R2UR UR29, R7 ;  /* 0x00000000071d72ca */ /* 0x000fe400000e0000 */
[----:B------:R-:W-:Y:S02]  /*16880*/  R2UR UR20, R10 ;  /* 0x000000000a1472ca */ /* 0x000fe400000e0000 */
[----:B------:R-:W-:Y:S01]  /*16890*/  R2UR UR21, R11 ;  /* 0x000000000b1572ca */ /* 0x000fe200000e0000 */
[----:B------:R-:W-:-:S02]  /*168a0*/  WARPGROUP.DEPBAR.LE gsb0, 0x0 ;  /* 0x00008000000079c5 */ /* 0x000fc40000010000 */
[----:B------:R-:W-:-:S06]  /*168b0*/  WARPGROUP.ARRIVE ;  /* 0x00000000000079c5 */ /* 0x000fcc0000000000 */
[----:B------:R-:W-:Y:S01]  /*168c0*/  HGMMA.64x16x16.F32 R80, gdesc[UR24], R80, gsb0 ;  /* 0x00200000185079f0 */ /* 0x000fe20008000850 */
        /* <DEDUP_REMOVED lines=8> */
[----:B------:R-:W-:-:S07]  /*16950*/  R2UR UR29, R13 ;  /* 0x000000000d1d72ca */ /* 0x000fce00000e0000 */
[----:B------:R-:W-:Y:S02]  /*16960*/  MOV R101, UR30 ;  /* 0x0000001e00657c02 */ /* 0x000fe40008000f00 */
[----:B------:R-:W-:Y:S02]  /*16970*/  MOV R100, UR31 ;  /* 0x0000001f00647c02 */ /* 0x000fe40008000f00 */
[----:B------:R-:W-:Y:S01]  /*16980*/  R2UR UR30, R20 ;  /* 0x00000000141e72ca */ /* 0x000fe200000e0000 */
[----:B------:R-:W-:Y:S01]  /*16990*/  VIADD R20, R96, 0x4c0 ;  /* 0x000004c060147836 */ /* 0x000fe20000000000 */
[----:B------:R-:W-:Y:S01]  /*169a0*/  R2UR UR31, R21 ;  /* 0x00000000151f72ca */ /* 0x000fe200000e0000 */
[----:B------:R-:W-:Y:S01]  /*169b0*/  IMAD.MOV.U32 R21, RZ, RZ, -0x7fffffe0 ;  /* 0x80000020ff157424 */ /* 0x000fe200078e00ff */
[----:B------:R-:W-:Y:S02]  /*169c0*/  WARPGROUP.DEPBAR.LE gsb0, 0x0 ;  /* 0x00008000000079c5 */ /* 0x000fe40000010000 */
        /* <DEDUP_REMOVED lines=17> */
[----:B------:R-:W-:Y:S01]  /*16ae0*/  VIADD R20, R96, 0x540 ;  /* 0x0000054060147836 */ /* 0x000fe20000000000 */
[----:B------:R-:W-:Y:S01]  /*16af0*/  R2UR UR27, R21 ;  /* 0x00000000151b72ca */ /* 0x000fe200000e0000 */
[----:B------:R-:W-:Y:S01]  /*16b00*/  IMAD.MOV.U32 R21, RZ, RZ, -0x7fffffe0 ;  /* 0x80000020ff157424 */ /* 0x000fe200078e00ff */
[----:B------:R-:W-:-:S03]  /*16b10*/  R2UR UR37, R11 ;  /* 0x000000000b2572ca */ /* 0x000fc600000e0000 */
[----:B------:R-:W-:Y:S01]  /*16b20*/  MOV R110, UR38 ;  /* 0x00000026006e7c02 */ /* 0x000fe20008000f00 */
[----:B------:R-:W-:Y:S01]  /*16b30*/  UMOV UR38, UR8 ;  /* 0x0000000800267c82 */ /* 0x000fe20008000000 */
[----:B------:R-:W-:Y:S01]  /*16b40*/  MOV R109, UR39 ;  /* 0x00000027006d7c02 */ /* 0x000fe20008000f00 */
[----:B------:R-:W-:Y:S01]  /*16b50*/  UMOV UR39, UR9 ;  /* 0x0000000900277c82 */ /* 0x000fe20008000000 */
[----:B------:R-:W-:Y:S02]  /*16b60*/  R2UR UR8, R10 ;  /* 0x000000000a0872ca */ /* 0x000fe400000e0000 */
[----:B------:R-:W-:Y:S01]  /*16b70*/  MOV R112, UR26 ;  /* 0x0000001a00707c02 */ /* 0x000fe20008000f00 */
[----:B------:R-:W-:Y:S01]  /*16b80*/  UMOV UR26, UR60 ;  /* 0x0000003c001a7c82 */ /* 0x000fe20008000000 */
[----:B------:R-:W-:Y:S01]  /*16b90*/  MOV R111, UR27 ;  /* 0x0000001b006f7c02 */ /* 0x000fe20008000f00 */
[----:B------:R-:W-:Y:S01]  /*16ba0*/  UMOV UR27, UR61 ;  /* 0x0000003d001b7c82 */ /* 0x000fe20008000000 */
[----:B------:R-:W-:Y:S01]  /*16bb0*/  R2UR UR61, R97 ;  /* 0x00000000613d72ca */ /* 0x000fe200000e0000 */
[----:B------:R-:W-:Y:S01]  /*16bc0*/  IMAD.MOV.U32 R97, RZ, RZ, -0x7fffffe0 ;  /* 0x80000020ff617424 */ /* 0x000fe200078e00ff */
[----:B------:R-:W-:-:S02]  /*16bd0*/  R2UR UR60, R102 ;  /* 0x00000000663c72ca */ /* 0x000fc400000e0000 */
[----:B------:R-:W-:Y:S01]  /*16be0*/  R2UR UR9, R11 ;  /* 0x000000000b0972ca */ /* 0x000fe200000e0000 */
[----:B------:R-:W-:Y:S02]  /*16bf0*/  WARPGROUP.DEPBAR.LE gsb0, 0x0 ;  /* 0x00008000000079c5 */ /* 0x000fe40000010000 */
[----:B------:R-:W-:-:S06]  /*16c00*/  WARPGROUP.ARRIVE ;  /* 0x00000000000079c5 */ /* 0x000fcc0000000000 */
[----:B------:R-:W-:Y:S01]  /*16c10*/  HGMMA.64x16x16.F32 R48, gdesc[UR40], R48, gsb0 ;  /* 0x00200000283079f0 */ /* 0x000fe20008000830 */
[----:B------:R-:W-:Y:S01]  /*16c20*/  R2UR UR40, R12 ;  /* 0x000000000c2872ca */ /* 0x000fe200000e0000 */
[----:B------:R-:W-:Y:S01]  /*16c30*/  UMOV UR42, UR22 ;  /* 0x00000016002a7c82 */ /* 0x000fe20008000000 */
[----:B------:R-:W-:Y:S01]  /*16c40*/  R2UR UR41, R13 ;  /* 0x000000000d2972ca */ /* 0x000fe200000e0000 */
[----:B------:R-:W-:Y:S01]  /*16c50*/  UMOV UR43, UR23 ;  /* 0x00000017002b7c82 */ /* 0x000fe20008000000 */
[----:B------:R-:W-:Y:S01]  /*16c60*/  R2UR UR22, R20 ;  /* 0x00000000141672ca */ /* 0x000fe200000e0000 */
[----:B------:R-:W-:Y:S01]  /*16c70*/  VIADD R20, R96, 0x580 ;  /* 0x0000058060147836 */ /* 0x000fe20000000000 */
[----:B------:R-:W-:Y:S01]  /*16c80*/  R2UR UR23, R21 ;  /* 0x00000000151772ca */ /* 0x000fe200000e0000 */
[----:B------:R-:W-:-:S10]  /*16c90*/  IMAD.MOV.U32 R21, RZ, RZ, -0x7fffffe0 ;  /* 0x80000020ff157424 */ /* 0x000fd400078e00ff */
[----:B------:R-:W-:Y:S02]  /*16ca0*/  MOV R114, UR22 ;  /* 0x0000001600727c02 */ /* 0x000fe40008000f00 */
[----:B------:R-:W-:Y:S02]  /*16cb0*/  MOV R113, UR23 ;  /* 0x0000001700717c02 */ /* 0x000fe40008000f00 */
[----:B------:R-:W-:Y:S02]  /*16cc0*/  R2UR UR22, R98 ;  /* 0x00000000621672ca */ /* 0x000fe400000e0000 */
        /* <DEDUP_REMOVED lines=8> */
[----:B------:R-:W-:Y:S02]  /*16d50*/  R2UR UR16, R10 ;  /* 0x000000000a1072ca */ /* 0x000fe400000e0000 */
[----:B------:R-:W-:Y:S01]  /*16d60*/  R2UR UR17, R11 ;  /* 0x000000000b1172ca */ /* 0x000fe200000e0000 */
[----:B------:R-:W-:Y:S02]  /*16d70*/  WARPGROUP.DEPBAR.LE gsb0, 0x0 ;  /* 0x00008000000079c5 */ /* 0x000fe40000010000 */
[----:B------:R-:W-:-:S06]  /*16d80*/  WARPGROUP.ARRIVE ;  /* 0x00000000000079c5 */ /* 0x000fcc0000000000 */
[----:B------:R-:W-:Y:S01]  /*16d90*/  HGMMA.64x16x16.F32 R32, gdesc[UR48], R32, gsb0 ;  /* 0x00200000302079f0 */ /* 0x000fe20008000820 */
[----:B------:R-:W-:Y:S01]  /*16da0*/  UMOV UR50, UR4 ;  /* 0x0000000400327c82 */ /* 0x000fe20008000000 */
[----:B------:R-:W-:Y:S01]  /*16db0*/  UMOV UR51, UR5 ;  /* 0x0000000500337c82 */ /* 0x000fe20008000000 */
[C---:B------:R-:W-:Y:S02]  /*16dc0*/  R2UR UR4, R12.reuse ;  /* 0x000000000c0472ca */ /* 0x040fe400000e0000 */
[C---:B------:R-:W-:Y:S02]  /*16dd0*/  R2UR UR5, R13.reuse ;  /* 0x000000000d0572ca */ /* 0x040fe400000e0000 */
[----:B------:R-:W-:Y:S02]  /*16de0*/  R2UR UR48, R12 ;  /* 0x000000000c3072ca */ /* 0x000fe400000e0000 */
[----:B------:R-:W-:Y:S01]  /*16df0*/  R2UR UR49, R13 ;  /* 0x000000000d3172ca */ /* 0x000fe200000e0000 */
[----:B------:R-:W-:-:S02]  /*16e00*/  WARPGROUP.DEPBAR.LE gsb0, 0x0 ;  /* 0x00008000000079c5 */ /* 0x000fc40000010000 */
        /* <DEDUP_REMOVED lines=11> */
[C---:B------:R-:W-:Y:S01]  /*16ec0*/  R2UR UR28, R10.reuse ;  /* 0x000000000a1c72ca */ /* 0x040fe200000e0000 */
[----:B------:R-:W-:Y:S01]  /*16ed0*/  UMOV UR30, UR12 ;  /* 0x0000000c001e7c82 */ /* 0x000fe20008000000 */
[C---:B------:R-:W-:Y:S01]  /*16ee0*/  R2UR UR29, R11.reuse ;  /* 0x000000000b1d72ca */ /* 0x040fe200000e0000 */
        /* <DEDUP_REMOVED lines=170> */
[----:B------:R-:W-:Y:S01]  /*17990*/  VIADD R96, R96, 0x682 ;  /* 0x0000068260607836 */ /* 0x000fe20000000000 */
        /* <DEDUP_REMOVED lines=49> */
[----:B------:R-:W-:Y:S05]  /*17cb0*/  @P2 BRA `(.L_x_2461) ;  /* 0x0000000000302947 */ /* 0x000fea0003800000 */
[----:B------:R-:W-:Y:S05]  /*17cc0*/  @!P0 BRA `(.L_x_2462) ;  /* 0x0000000000048947 */ /* 0x000fea0003800000 */
[----:B------:R-:W-:Y:S01]  /*17cd0*/  BPT.TRAP 0x1 ;  /* 0x000000040000795c */ /* 0x000fe20000300000 */
.L_x_2462:
[----:B------:R-:W-:Y:S01]  /*17ce0*/  SHF.L.U32 R0, R18, 0x1f, RZ ;  /* 0x0000001f12007819 */ /* 0x000fe200000006ff */
[----:B------:R-:W-:-:S04]  /*17cf0*/  IMAD R14, R19, 0x8, R22 ;  /* 0x00000008130e7824 */ /* 0x000fc800078e0216 */
[----:B------:R0:W1:Y:S01]  /*17d00*/  SYNCS.PHASECHK.TRANS64.TRYWAIT P2, [R14+URZ+0x31c50], R0 ;  /* 0x031c50000e0075a7 */ /* 0x000062000804017f */
[----:B------:R-:W-:Y:S05]  /*17d10*/  @!P0 BRA `(.L_x_2463) ;  /* 0x0000000000048947 */ /* 0x000fea0003800000 */
[----:B------:R-:W-:Y:S01]  /*17d20*/  BPT.TRAP 0x1 ;  /* 0x000000040000795c */ /* 0x000fe20000300000 */
.L_x_2463:
[----:B------:R-:W-:Y:S04]  /*17d30*/  BSSY B0, `(.L_x_2461) ;  /* 0x0000004000007945 */ /* 0x000fe80003800000 */
[----:B-1----:R-:W-:Y:S05]  /*17d40*/  @P2 BRA `(.L_x_2464) ;  /* 0x0000000000082947 */ /* 0x002fea0003800000 */
[----:B------:R-:W1:Y:S02]  /*17d50*/  SYNCS.PHASECHK.TRANS64.TRYWAIT P2, [R14+URZ+0x31c50], R0 ;  /* 0x031c50000e0075a7 */ /* 0x000e64000804017f */
[----:B-1----:R-:W-:Y:S05]  /*17d60*/  @!P2 BRA `(.L_x_2465) ;  /* 0x000000f000b0a947 */ /* 0x002fea0003800000 */
.L_x_2464:
[----:B------:R-:W-:Y:S05]  /*17d70*/  BSYNC B0 ;  /* 0x0000000000007941 */ /* 0x000fea0003800000 */
.L_x_2461:
[----:B------:R-:W2:Y:S01]  /*17d80*/  LDL.LU R108, [R1+0x18] ;  /* 0x00001800016c7983 */ /* 0x000ea20000300800 */
[----:B01----:R-:W-:Y:S01]  /*17d90*/  FMNMX.FTZ R0, R88, R16, !PT ;  /* 0x0000001058007209 */ /* 0x003fe20007810000 */
[----:B------:R-:W-:Y:S05]  /*17da0*/  WARPSYNC.ALL ;  /* 0x0000000000007948 */ /* 0x000fea0003800000 */
[----:B------:R-:W-:Y:S01]  /*17db0*/  FMNMX.FTZ R0, R89, R0, !PT ;  /* 0x0000000059007209 */ /* 0x000fe20007810000 */
[----:B------:R-:W-:Y:S01]  /*17dc0*/  ULDC UR4, c[0x0][0x988] ;  /* 0x0002620000047ab9 */ /* 0x000fe20000000800 */
[----:B------:R-:W-:Y:S02]  /*17dd0*/  STL [R1+0x158], R2 ;  /* 0x0001580201007387 */ /* 0x000fe40000100800 */
        /* <DEDUP_REMOVED lines=36> */
[----:B------:R-:W-:-:S04]  /*18020*/  IMAD.U32 R0, RZ, RZ, UR4 ;  /* 0x00000004ff007e24 */ /* 0x000fc8000f8e00ff */
[----:B------:R-:W0:Y:S02]  /*18030*/  SHFL.BFLY PT, R20, R14, 0x1, 0x1f ;  /* 0x0c201f000e147f89 */ /* 0x000e2400000e0000 */
[----:B0-----:R-:W-:-:S05]  /*18040*/  FMNMX.FTZ R20, R14, R20, !PT ;  /* 0x000000140e147209 */ /* 0x001fca0007810000 */
[C---:B------:R-:W-:Y:S01]  /*18050*/  FMUL.FTZ R103, R20.reuse, R0 ;  /* 0x0000000014677220 */ /* 0x040fe20000410000 */
[----:B------:R-:W-:-:S03]  /*18060*/  FADD.FTZ R96, -R20, R16 ;  /* 0x0000001014607221 */ /* 0x000fc60000010100 */
[-CC-:B------:R-:W-:Y:S01]  /*18070*/  FFMA.FTZ R101, R28, R0.reuse, -R103.reuse ;  /* 0x000000001c657223 */ /* 0x180fe20000010867 */
[-CC-:B------:R-:W-:Y:S01]  /*18080*/  FFMA.FTZ R18, R92, R0.reuse, -R103.reuse ;  /* 0x000000005c127223 */ /* 0x180fe20000010867 */
[----:B------:R-:W3:Y:S01]  /*18090*/  LDL R28, [R1+0xd8] ;  /* 0x0000d800011c7983 */ /* 0x000ee20000100800 */
[-CC-:B------:R-:W-:Y:S01]  /*180a0*/  FFMA.FTZ R14, R88, R0.reuse, -R103.reuse ;  /* 0x00000000580e7223 */ /* 0x180fe20000010867 */
        /* <DEDUP_REMOVED lines=39> */
[C---:B0-----:R-:W-:Y:S01]  /*18320*/  FADD.FTZ R24, R16.reuse, R24 ;  /* 0x0000001810187221 */ /* 0x041fe20000010000 */
[----:B------:R-:W-:Y:S02]  /*18330*/  F2FP.F16.F32.PACK_AB R16, R16, R14 ;  /* 0x0000000e1010723e */ /* 0x000fe400000000ff */
        /* <DEDUP_REMOVED lines=31> */
[----:B------:R-:W0:Y:S03]  /*18530*/  MUFU.EX2 R104, R104 ;  /* 0x0000006800687308 */ /* 0x000e260000000800 */
[----:B------:R-:W-:-:S04]  /*18540*/  FMNMX.FTZ R14, R39, R14, !PT ;  /* 0x0000000e270e7209 */ /* 0x000fc80007810000 */
[----:B------:R-:W-:-:S04]  /*18550*/  FMNMX.FTZ R14, R26, R14, !PT ;  /* 0x0000000e1a0e7209 */ /* 0x000fc80007810000 */
[----:B------:R-:W-:Y:S01]  /*18560*/  FMNMX.FTZ R14, R27, R14, !PT ;  /* 0x0000000e1b0e7209 */ /* 0x000fe20007810000 */
[----:B------:R-:W-:-:S03]  /*18570*/  FADD.FTZ R24, R18, R24 ;  /* 0x0000001812187221 */ /* 0x000fc60000010000 */
[----:B------:R-:W-:-:S04]  /*18580*/  FMNMX.FTZ R14, R30, R14, !PT ;  /* 0x0000000e1e0e7209 */ /* 0x000fc80007810000 */
[----:B------:R-:W-:Y:S01]  /*18590*/  FMNMX.FTZ R14, R31, R14, !PT ;  /* 0x0000000e1f0e7209 */ /* 0x000fe20007810000 */
[----:B0-----:R-:W-:-:S04]  /*185a0*/  FADD.FTZ R2, R104, R24 ;  /* 0x0000001868027221 */ /* 0x001fc80000010000 */
[----:B------:R-:W0:Y:S02]  /*185b0*/  SHFL.BFLY PT, R24, R14, 0x2, 0x1f ;  /* 0x0c401f000e187f89 */ /* 0x000e2400000e0000 */
[----:B0-----:R-:W-:-:S05]  /*185c0*/  FMNMX.FTZ R14, R14, R24, !PT ;  /* 0x000000180e0e7209 */ /* 0x001fca0007810000 */
[----:B------:R-:W0:Y:S02]  /*185d0*/  SHFL.BFLY PT, R24, R14, 0x1, 0x1f ;  /* 0x0c201f000e187f89 */ /* 0x000e2400000e0000 */
[----:B0-----:R-:W-:Y:S01]  /*185e0*/  FMNMX.FTZ R14, R14, R24, !PT ;  /* 0x000000180e0e7209 */ /* 0x001fe20007810000 */
[----:B------:R-:W-:-:S05]  /*185f0*/  VIADD R24, R22, 0x200 ;  /* 0x0000020016187836 */ /* 0x000fca0000000000 */
[----:B------:R-:W-:-:S04]  /*18600*/  SHF.R.U32.HI R24, RZ, 0x4, R24 ;  /* 0x00000004ff187819 */ /* 0x000fc80000011618 */
[----:B------:R-:W-:-:S04]  /*18610*/  LOP3.LUT R24, R24, 0x3fff, RZ, 0xc0, !PT ;  /* 0x00003fff18187812 */ /* 0x000fc800078ec0ff */
[----:B------:R-:W-:Y:S01]  /*18620*/  LOP3.LUT R24, R24, 0x2400000, RZ, 0xfc, !PT ;  /* 0x0240000018187812 */ /* 0x000fe200078efcff */
[----:B------:R-:W-:-:S04]  /*18630*/  FMUL.FTZ R25, R14, R0 ;  /* 0x000000000e197220 */ /* 0x000fc80000410000 */
[----:B------:R-:W-:Y:S02]  /*18640*/  IMAD R24, R19, 0x6c0, R24 ;  /* 0x000006c013187824 */ /* 0x000fe400078e0218 */
[----:B------:R-:W-:Y:S02]  /*18650*/  FFMA.FTZ R127, R26, R0, -R25 ;  /* 0x000000001a7f7223 */ /* 0x000fe40000010819 */
        /* <DEDUP_REMOVED lines=11> */
[----:B------:R-:W-:Y:S01]  /*18710*/  R2UR UR6, R24 ;  /* 0x00000000180672ca */ /* 0x000fe200000e0000 */
[-CC-:B------:R-:W-:Y:S01]  /*18720*/  FFMA.FTZ R90, R90, R0.reuse, -R25.reuse ;  /* 0x000000005a5a7223 */ /* 0x180fe20000010819 */
[-CC-:B------:R-:W-:Y:S02]  /*18730*/  FFMA.FTZ R91, R91, R0.reuse, -R25.reuse ;  /* 0x000000005b5b7223 */ /* 0x180fe40000010819 */
[----:B------:R-:W-:Y:S01]  /*18740*/  R2UR UR30, R26 ;  /* 0x000000001a1e72ca */ /* 0x000fe200000e0000 */
[----:B------:R-:W-:Y:S02]  /*18750*/  VIADD R26, R24, 0x1c0 ;  /* 0x000001c0181a7836 */ /* 0x000fe40000000000 */
        /* <DEDUP_REMOVED lines=34> */
[----:B------:R-:W-:Y:S01]  /*18980*/  IMAD.MOV.U32 R25, RZ, RZ, -0x7fffffe0 ;  /* 0x80000020ff197424 */ /* 0x000fe200078e00ff */
[----:B------:R-:W-:Y:S02]  /*18990*/  F2FP.F16.F32.PACK_AB R18, R104, R18 ;  /* 0x000000126812723e */ /* 0x000fe400000000ff */
[----:B------:R-:W-:Y:S02]  /*189a0*/  R2UR UR38, R24 ;  /* 0x00000000182672ca */ /* 0x000fe400000e0000 */
[C---:B------:R-:W-:Y:S01]  /*189b0*/  R2UR UR7, R25.reuse ;  /* 0x00000000190772ca */ /* 0x040fe200000e0000 */
[----:B------:R-:W2:Y:S01]  /*189c0*/  LDL.LU R24, [R1+0x48] ;  /* 0x0000480001187983 */ /* 0x000ea20000300800 */
[----:B------:R-:W-:Y:S02]  /*189d0*/  R2UR UR39, R25 ;  /* 0x00000000192772ca */ /* 0x000fe400000e0000 */
[----:B---3--:R-:W-:Y:S01]  /*189e0*/  LOP3.LUT R104, R28, 0x10000, RZ, 0xfc, !PT ;  /* 0x000100001c687812 */ /* 0x008fe200078efcff */
[----:B------:R-:W2:Y:S04]  /*189f0*/  LDL.LU R25, [R1+0x4c] ;  /* 0x00004c0001197983 */ /* 0x000ea80000300800 */
        /* <DEDUP_REMOVED lines=32> */
[----:B------:R-:W2:Y:S01]  /*18c00*/  LDL.LU R71, [R1+0x34] ;  /* 0x0000340001477983 */ /* 0x000ea20000300800 */
[----:B------:R-:W-:-:S02]  /*18c10*/  IMAD.MOV.U32 R27, RZ, RZ, -0x7fffffe0 ;  /* 0x80000020ff1b7424 */ /* 0x000fc400078e00ff */
[----:B------:R-:W-:Y:S01]  /*18c20*/  IMAD.MOV.U32 R105, RZ, RZ, -0x3ffffff0 ;  /* 0xc0000010ff697424 */ /* 0x000fe200078e00ff */
[----:B------:R-:W-:Y:S01]  /*18c30*/  R2UR UR34, R26 ;  /* 0x000000001a2272ca */ /* 0x000fe200000e0000 */
[----:B------:R-:W-:Y:S01]  /*18c40*/  IMAD.MOV.U32 R26, RZ, RZ, R106 ;  /* 0x000000ffff1a7224 */ /* 0x000fe200078e006a */
[C---:B------:R-:W-:Y:S01]  /*18c50*/  R2UR UR11, R27.reuse ;  /* 0x000000001b0b72ca */ /* 0x040fe200000e0000 */
        /* <DEDUP_REMOVED lines=11> */
[----:B------:R-:W-:Y:S01]  /*18d10*/  R2UR UR35, R27 ;  /* 0x000000001b2372ca */ /* 0x000fe200000e0000 */
[----:B------:R-:W-:Y:S01]  /*18d20*/  IMAD.MOV.U32 R27, RZ, RZ, R107 ;  /* 0x000000ffff1b7224 */ /* 0x000fe200078e006b */
[----:B------:R-:W-:Y:S01]  /*18d30*/  R2UR UR4, R104 ;  /* 0x00000000680472ca */ /* 0x000fe200000e0000 */
[----:B------:R-:W-:Y:S01]  /*18d40*/  IMAD.MOV.U32 R42, RZ, RZ, R147 ;  /* 0x000000ffff2a7224 */ /* 0x000fe200078e0093 */
[----:B------:R-:W-:Y:S01]  /*18d50*/  R2UR UR5, R105 ;  /* 0x00000000690572ca */ /* 0x000fe200000e0000 */
[----:B------:R-:W-:-:S02]  /*18d60*/  IMAD.MOV.U32 R43, RZ, RZ, R148 ;  /* 0x000000ffff2b7224 */ /* 0x000fc400078e0094 */
[----:B------:R-:W-:Y:S02]  /*18d70*/  IMAD.MOV.U32 R46, RZ, RZ, R152 ;  /* 0x000000ffff2e7224 */ /* 0x000fe400078e0098 */
[----:B------:R-:W-:Y:S02]  /*18d80*/  IMAD.MOV.U32 R47, RZ, RZ, R153 ;  /* 0x000000ffff2f7224 */ /* 0x000fe400078e0099 */
[----:B------:R-:W-:Y:S02]  /*18d90*/  IMAD.MOV.U32 R50, RZ, RZ, R156 ;  /* 0x000000ffff327224 */ /* 0x000fe400078e009c */
[----:B------:R-:W-:Y:S02]  /*18da0*/  VIADD R106, R104, 0x180 ;  /* 0x00000180686a7836 */ /* 0x000fe40000000000 */
[----:B------:R-:W-:-:S03]  /*18db0*/  IMAD.MOV.U32 R107, RZ, RZ, -0x3ffffff0 ;  /* 0xc0000010ff6b7424 */ /* 0x000fc600078e00ff */
[----:B------:R-:W-:Y:S02]  /*18dc0*/  R2UR UR8, R106 ;  /* 0x000000006a0872ca */ /* 0x000fe400000e0000 */
[----:B------:R-:W-:Y:S01]  /*18dd0*/  R2UR UR9, R107 ;  /* 0x000000006b0972ca */ /* 0x000fe200000e0000 */
[----:B------:R-:W-:Y:S02]  /*18de0*/  VIADD R106, R104, 0x300 ;  /* 0x00000300686a7836 */ /* 0x000fe40000000000 */
[----:B------:R-:W-:-:S03]  /*18df0*/  IMAD.MOV.U32 R107, RZ, RZ, -0x3ffffff0 ;  /* 0xc0000010ff6b7424 */ /* 0x000fc600078e00ff */
[----:B------:R-:W-:Y:S02]  /*18e00*/  R2UR UR12, R106 ;  /* 0x000000006a0c72ca */ /* 0x000fe400000e0000 */
[----:B------:R-:W-:Y:S01]  /*18e10*/  R2UR UR13, R107 ;  /* 0x000000006b0d72ca */ /* 0x000fe200000e0000 */
[----:B--2---:R-:W-:-:S06]  /*18e20*/  WARPGROUP.ARRIVE ;  /* 0x00000000000079c5 */ /* 0x004fcc0000000000 */
[----:B------:R-:W-:Y:S03]  /*18e30*/  HGMMA.64x96x16.F32 R24, gdesc[UR4].tnspB, R24, gsb0 ;  /* 0x41600000041879f0 */ /* 0x000fe60008000818 */
        /* <DEDUP_REMOVED lines=25> */
[----:B------:R-:W-:Y:S02]  /*18fd0*/  IMAD.MOV.U32 R107, RZ, RZ, -0x3ffffff0 ;  /* 0xc0000010ff6b7424 */ /* 0x000fe400078e00ff */
[----:B------:R-:W-:Y:S01]  /*18fe0*/  IMAD.MOV.U32 R137, RZ, RZ, R2 ;  /* 0x000000ffff897224 */ /* 0x000fe200078e0002 */
[----:B------:R-:W-:Y:S01]  /*18ff0*/  R2UR UR28, R106 ;  /* 0x000000006a1c72ca */ /* 0x000fe200000e0000 */
[----:B------:R1:W5:Y:S01]  /*19000*/  LDL.LU R2, [R1+0x158] ;  /* 0x0001580001027983 */ /* 0x0003620000300800 */
[----:B------:R-:W-:-:S03]  /*19010*/  R2UR UR29, R107 ;  /* 0x000000006b1d72ca */ /* 0x000fc600000e0000 */
[----:B------:R-:W2:Y:S01]  /*19020*/  LDL.LU R138, [R1+0x3c] ;  /* 0x00003c00018a7983 */ /* 0x000ea20000300800 */
        /* <DEDUP_REMOVED lines=18> */
[----:B------:R-:W-:-:S04]  /*19150*/  FADD.FTZ R17, -R14, R17 ;  /* 0x000000110e117221 */ /* 0x000fc80000010100 */
[----:B------:R-:W-:-:S04]  /*19160*/  FMUL.FTZ R17, R17, R0 ;  /* 0x0000000011117220 */ /* 0x000fc80000410000 */
[----:B------:R-:W-:Y:S08]  /*19170*/  MUFU.EX2 R104, R17 ;  /* 0x0000001100687308 */ /* 0x000ff00000000800 */
[----:B------:R3:W2:Y:S01]  /*19180*/  MUFU.EX2 R17, R90 ;  /* 0x0000005a00117308 */ /* 0x0006a20000000800 */
[----:B------:R-:W-:Y:S02]  /*19190*/  WARPGROUP.DEPBAR.LE gsb0, 0x0 ;  /* 0x00008000000079c5 */ /* 0x000fe40000010000 */
[----:B------:R-:W-:-:S06]  /*191a0*/  WARPGROUP.ARRIVE ;  /* 0x00000000000079c5 */ /* 0x000fcc0000000000 */
[----:B------:R-:W-:Y:S01]  /*191b0*/  HGMMA.64x96x16.F32 R24, gdesc[UR36].tnspB, R24, gsb0 ;  /* 0x41600000241879f0 */ /* 0x000fe20008000818 */
[----:B------:R-:W4:Y:S01]  /*191c0*/  MUFU.EX2 R91, R91 ;  /* 0x0000005b005b7308 */ /* 0x000f220000000800 */
[----:B0-----:R-:W-:Y:S02]  /*191d0*/  SHF.R.U32.HI R140, RZ, 0x7, R142 ;  /* 0x00000007ff8c7819 */ /* 0x001fe4000001168e */
[----:B------:R-:W-:-:S03]  /*191e0*/  ISETP.GE.U32.AND P2, PT, R142, 0x180, PT ;  /* 0x000001808e00780c */ /* 0x000fc60003f46070 */
[----:B---3--:R-:W-:Y:S02]  /*191f0*/  VIADD R90, R140, 0x9 ;  /* 0x000000098c5a7836 */ /* 0x008fe40000000000 */
[----:B------:R2:W-:Y:S03]  /*19200*/  MUFU.EX2 R106, R95 ;  /* 0x0000005f006a7308 */ /* 0x0005e60000000800 */
[----:B------:R-:W-:Y:S01]  /*19210*/  SEL R90, R90, 0x9, !P2 ;  /* 0x000000095a5a7807 */ /* 0x000fe20005000000 */
[----:B--2---:R-:W-:Y:S01]  /*19220*/  FFMA.FTZ R95, R104, R138, R17 ;  /* 0x0000008a685f7223 */ /* 0x004fe20000010011 */
[C---:B----4-:R-:W-:Y:S01]  /*19230*/  F2FP.F16.F32.PACK_AB R17, R91.reuse, R17 ;  /* 0x000000115b11723e */ /* 0x050fe200000000ff */
[----:B------:R-:W-:Y:S02]  /*19240*/  WARPGROUP.DEPBAR.LE gsb0, 0x0 ;  /* 0x00008000000079c5 */ /* 0x000fe40000010000 */
[----:B------:R0:W-:Y:S06]  /*19250*/  BAR.ARV R90, 0x100 ;  /* 0x0004005a0000751d */ /* 0x0001ec0000002000 */
[----:B0-----:R-:W-:Y:S01]  /*19260*/  FADD.FTZ R90, R91, R95 ;  /* 0x0000005f5b5a7221 */ /* 0x001fe20000010000 */
[----:B------:R-:W-:-:S02]  /*19270*/  @!P1 IMAD R91, R19, 0x8, R22 ;  /* 0x00000008135b9824 */ /* 0x000fc400078e0216 */
[----:B------:R-:W-:Y:S02]  /*19280*/  @!P1 IMAD R95, R145, 0x8, R22 ;  /* 0x00000008915f9824 */ /* 0x000fe400078e0216 */
[----:B------:R-:W-:Y:S02]  /*19290*/  @!P1 VIADD R91, R91, 0x31c60 ;  /* 0x00031c605b5b9836 */ /* 0x000fe40000000000 */
[----:B------:R-:W-:-:S03]  /*192a0*/  @!P1 VIADD R95, R95, 0x31c40 ;  /* 0x00031c405f5f9836 */ /* 0x000fc60000000000 */
[----:B------:R-:W-:Y:S02]  /*192b0*/  @!P1 PRMT R91, RZ, 0x654, R91 ;  /* 0x00000654ff5b9816 */ /* 0x000fe4000000005b */
[----:B------:R-:W-:-:S04]  /*192c0*/  @!P1 PRMT R95, RZ, 0x654, R95 ;  /* 0x00000654ff5f9816 */ /* 0x000fc8000000005f */
[----:B------:R-:W-:Y:S01]  /*192d0*/  @!P1 SYNCS.ARRIVE.TRANS64.RED.A1T0 RZ, [R95+URZ], RZ ;  /* 0x000000ff5fff99a7 */ /* 0x000fe2000810043f */
[-C--:B------:R-:W-:Y:S01]  /*192e0*/  FMUL.FTZ R24, R24, R92.reuse ;  /* 0x0000005c18187220 */ /* 0x080fe20000410000 */
[----:B------:R0:W-:Y:S02]  /*192f0*/  @!P1 SYNCS.ARRIVE.TRANS64.RED.A1T0 RZ, [R91+URZ], RZ ;  /* 0x000000ff5bff99a7 */ /* 0x0001e4000810043f */
[----:B0-----:R-:W-:Y:S08]  /*19300*/  MUFU.EX2 R91, R21 ;  /* 0x00000015005b7308 */ /* 0x001ff00000000800 */
[----:B------:R-:W-:Y:S01]  /*19310*/  MUFU.EX2 R21, R73 ;  /* 0x0000004900157308 */ /* 0x000fe20000000800 */
[----:B------:R0:W-:Y:S07]  /*19320*/  STL [R1+0x48], R24 ;  /* 0x0000481801007387 */ /* 0x0001ee0000100800 */
[----:B------:R-:W-:Y:S08]  /*19330*/  MUFU.EX2 R73, R74 ;  /* 0x0000004a00497308 */ /* 0x000ff00000000800 */
[----:B------:R-:W-:Y:S01]  /*19340*/  MUFU.EX2 R74, R75 ;  /* 0x0000004b004a7308 */ /* 0x000fe20000000800 */
[----:B0-----:R-:W-:-:S07]  /*19350*/  FMUL.FTZ R24, R29, R92 ;  /* 0x0000005c1d187220 */ /* 0x001fce0000410000 */
[----:B------:R0:W-:Y:S02]  /*19360*/  MUFU.EX2 R75, R78 ;  /* 0x0000004e004b7308 */ /* 0x0001e40000000800 */
[-C--:B0-----:R-:W-:Y:S01]  /*19370*/  FMUL.FTZ R78, R25, R92.reuse ;  /* 0x0000005c194e7220 */ /* 0x081fe20000410000 */
[-C--:B------:R-:W-:Y:S01]  /*19380*/  FMUL.FTZ R25, R28, R92.reuse ;  /* 0x0000005c1c197220 */ /* 0x080fe20000410000 */
[----:B------:R-:W-:-:S03]  /*19390*/  FMUL.FTZ R28, R32, R92 ;  /* 0x0000005c201c7220 */ /* 0x000fc60000410000 */
[----:B------:R-:W-:Y:S04]  /*193a0*/  STL [R1+0x4c], R78 ;  /* 0x00004c4e01007387 */ /* 0x000fe80000100800 */
[----:B------:R0:W-:Y:S04]  /*193b0*/  STL [R1+0x50], R25 ;  /* 0x0000501901007387 */ /* 0x0001e80000100800 */
[----:B------:R2:W-:Y:S01]  /*193c0*/  STL [R1+0x54], R24 ;  /* 0x0000541801007387 */ /* 0x0005e20000100800 */
[----:B0-----:R-:W-:-:S03]  /*193d0*/  FMUL.FTZ R25, R33, R92 ;  /* 0x0000005c21197220 */ /* 0x001fc60000410000 */
[----:B------:R0:W-:Y:S01]  /*193e0*/  STL [R1+0x58], R28 ;  /* 0x0000581c01007387 */ /* 0x0001e20000100800 */
[----:B--2---:R-:W-:-:S03]  /*193f0*/  FMUL.FTZ R24, R36, R92 ;  /* 0x0000005c24187220 */ /* 0x004fc60000410000 */
[----:B------:R2:W-:Y:S01]  /*19400*/  STL [R1+0x5c], R25 ;  /* 0x00005c1901007387 */ /* 0x0005e20000100800 */
[----:B0-----:R-:W-:-:S03]  /*19410*/  FMUL.FTZ R28, R37, R92 ;  /* 0x0000005c251c7220 */ /* 0x001fc60000410000 */
[----:B------:R0:W-:Y:S01]  /*19420*/  STL [R1+0x60], R24 ;  /* 0x0000601801007387 */ /* 0x0001e20000100800 */
[----:B--2---:R-:W-:-:S03]  /*19430*/  FMUL.FTZ R25, R40, R92 ;  /* 0x0000005c28197220 */ /* 0x004fc60000410000 */
[----:B------:R2:W-:Y:S04]  /*19440*/  STL [R1+0x64], R28 ;  /* 0x0000641c01007387 */ /* 0x0005e80000100800 */
[----:B------:R3:W-:Y:S01]  /*19450*/  STL [R1+0x68], R25 ;  /* 0x0000681901007387 */ /* 0x0007e20000100800 */
[-C--:B0-----:R-:W-:Y:S01]  /*19460*/  FMUL.FTZ R24, R41, R92.reuse ;  /* 0x0000005c29187220 */ /* 0x081fe20000410000 */
[----:B--2---:R-:W-:-:S04]  /*19470*/  FMUL.FTZ R28, R44, R92 ;  /* 0x0000005c2c1c7220 */ /* 0x004fc80000410000 */
[----:B------:R0:W-:Y:S01]  /*19480*/  STL [R1+0x6c], R24 ;  /* 0x00006c1801007387 */ /* 0x0001e20000100800 */
[----:B---3--:R-:W-:-:S03]  /*19490*/  FMUL.FTZ R25, R45, R92 ;  /* 0x0000005c2d197220 */ /* 0x008fc60000410000 */
        /* <DEDUP_REMOVED lines=12> */
[----:B------:R2:W-:Y:S01]  /*19560*/  STL [R1+0x88], R28 ;  /* 0x0000881c01007387 */ /* 0x0005e20000100800 */
[----:B------:R-:W-:-:S03]  /*19570*/  FMUL.FTZ R29, R65, R92 ;  /* 0x0000005c411d7220 */ /* 0x000fc60000410000 */
[----:B------:R3:W-:Y:S01]  /*19580*/  STL [R1+0x8c], R25 ;  /* 0x00008c1901007387 */ /* 0x0007e20000100800 */
[-C--:B0-----:R-:W-:Y:S01]  /*19590*/  FMUL.FTZ R24, R60, R92.reuse ;  /* 0x0000005c3c187220 */ /* 0x081fe20000410000 */
[----:B--2---:R-:W-:-:S04]  /*195a0*/  FMUL.FTZ R28, R61, R92 ;  /* 0x0000005c3d1c7220 */ /* 0x004fc80000410000 */
[----:B------:R-:W-:Y:S01]  /*195b0*/  STL [R1+0x90], R24 ;  /* 0x0000901801007387 */ /* 0x000fe20000100800 */
[----:B---3--:R-:W-:-:S03]  /*195c0*/  FMUL.FTZ R25, R64, R92 ;  /* 0x0000005c40197220 */ /* 0x008fc60000410000 */
[----:B------:R-:W-:Y:S04]  /*195d0*/  STL [R1+0x94], R28 ;  /* 0x0000941c01007387 */ /* 0x000fe80000100800 */
[----:B------:R-:W-:Y:S04]  /*195e0*/  STL [R1+0x98], R25 ;  /* 0x0000981901007387 */ /* 0x000fe80000100800 */
[----:B------:R0:W-:Y:S04]  /*195f0*/  STL [R1+0x9c], R29 ;  /* 0x00009c1d01007387 */ /* 0x0001e80000100800 */
[----:B0-----:R-:W2:Y:S01]  /*19600*/  LDL R29, [R1+0xf8] ;  /* 0x0000f800011d7983 */ /* 0x001ea20000100800 */
[----:B------:R-:W0:Y:S08]  /*19610*/  MUFU.EX2 R94, R94 ;  /* 0x0000005e005e7308 */ /* 0x000e300000000800 */
[----:B------:R-:W3:Y:S01]  /*19620*/  MUFU.EX2 R157, R157 ;  /* 0x0000009d009d7308 */ /* 0x000ee20000000800 */
[----:B0-----:R-:W-:-:S05]  /*19630*/  F2FP.F16.F32.PACK_AB R19, R106, R94 ;  /* 0x0000005e6a13723e */ /* 0x001fca00000000ff */
[----:B------:R0:W-:Y:S02]  /*19640*/  STSM.16.M88.4 [R23+0x24300], R16 ;  /* 0x0243001017007844 */ /* 0x0001e40000000200 */
[----:B------:R-:W-:Y:S01]  /*19650*/  MUFU.EX2 R154, R154 ;  /* 0x0000009a009a7308 */ /* 0x000fe20000000800 */
[----:B------:R-:W-:Y:S01]  /*19660*/  FMUL.FTZ R28, R68, R92 ;  /* 0x0000005c441c7220 */ /* 0x000fe20000410000 */
[----:B---3--:R-:W-:-:S06]  /*19670*/  FADD.FTZ R24, R157, R137 ;  /* 0x000000899d187221 */ /* 0x008fcc0000010000 */
[----:B0-----:R-:W0:Y:S01]  /*19680*/  MUFU.EX2 R16, R155 ;  /* 0x0000009b00107308 */ /* 0x001e220000000800 */
[----:B------:R-:W-:-:S07]  /*19690*/  FMUL.FTZ R25, R69, R92 ;  /* 0x0000005c45197220 */ /* 0x000fce0000410000 */
[----:B------:R-:W3:Y:S08]  /*196a0*/  MUFU.EX2 R18, R151 ;  /* 0x0000009700127308 */ /* 0x000ef00000000800 */
[----:B------:R-:W4:Y:S01]  /*196b0*/  MUFU.EX2 R17, R82 ;  /* 0x0000005200117308 */ /* 0x000f220000000800 */
[----:B0-----:R-:W-:-:S07]  /*196c0*/  FADD.FTZ R24, R16, R24 ;  /* 0x0000001810187221 */ /* 0x001fce0000010000 */
[----:B------:R-:W0:Y:S01]  /*196d0*/  MUFU.EX2 R149, R149 ;  /* 0x0000009500957308 */ /* 0x000e220000000800 */
[----:B------:R-:W-:Y:S01]  /*196e0*/  FADD.FTZ R90, R94, R90 ;  /* 0x0000005a5e5a7221 */ /* 0x000fe20000010000 */
[----:B------:R-:W-:Y:S06]  /*196f0*/  STL [R1+0xa0], R28 ;  /* 0x0000a01c01007387 */ /* 0x000fec0000100800 */
[----:B------:R-:W-:Y:S01]  /*19700*/  MUFU.EX2 R105, R72 ;  /* 0x0000004800697308 */ /* 0x000fe20000000800 */
[----:B------:R1:W-:Y:S07]  /*19710*/  STL [R1+0xa4], R25 ;  /* 0x0000a41901007387 */ /* 0x0003ee0000100800 */
[----:B------:R-:W0:Y:S01]  /*19720*/  MUFU.EX2 R72, R83 ;  /* 0x0000005300487308 */ /* 0x000e220000000800 */
[----:B------:R-:W-:Y:S01]  /*19730*/  FADD.FTZ R90, R106, R90 ;  /* 0x0000005a6a5a7221 */ /* 0x000fe20000010000 */
[----:B-1----:R-:W-:-:S06]  /*19740*/  FADD.FTZ R25, R154, R24 ;  /* 0x000000189a197221 */ /* 0x002fcc0000010000 */
[----:B------:R-:W1:Y:S01]  /*19750*/  MUFU.EX2 R141, R141 ;  /* 0x0000008d008d7308 */ /* 0x000e620000000800 */
[----:B---3--:R-:W-:-:S07]  /*19760*/  FADD.FTZ R25, R18, R25 ;  /* 0x0000001912197221 */ /* 0x008fce0000010000 */
[----:B------:R-:W3:Y:S01]  /*19770*/  MUFU.EX2 R19, R86 ;  /* 0x0000005600137308 */ /* 0x000ee20000000800 */
[----:B----4-:R-:W-:-:S07]  /*19780*/  FADD.FTZ R90, R17, R90 ;  /* 0x0000005a115a7221 */ /* 0x010fce0000010000 */
[----:B------:R-:W4:Y:S01]  /*19790*/  MUFU.EX2 R139, R139 ;  /* 0x0000008b008b7308 */ /* 0x000f220000000800 */
[----:B0-----:R-:W-:-:S07]  /*197a0*/  FADD.FTZ R25, R149, R25 ;  /* 0x0000001995197221 */ /* 0x001fce0000010000 */
[----:B------:R-:W0:Y:S01]  /*197b0*/  MUFU.EX2 R87, R87 ;  /* 0x0000005700577308 */ /* 0x000e220000000800 */
[----:B------:R-:W-:-:S07]  /*197c0*/  FADD.FTZ R24, R72, R90 ;  /* 0x0000005a48187221 */ /* 0x000fce0000010000 */
[----:B------:R-:W0:Y:S01]  /*197d0*/  MUFU.EX2 R136, R136 ;  /* 0x0000008800887308 */ /* 0x000e220000000800 */
[----:B-1----:R-:W-:-:S07]  /*197e0*/  FADD.FTZ R25, R141, R25 ;  /* 0x000000198d197221 */ /* 0x002fce0000010000 */
[----:B------:R-:W1:Y:S01]  /*197f0*/  MUFU.EX2 R135, R135 ;  /* 0x0000008700877308 */ /* 0x000e620000000800 */
[----:B---3--:R-:W-:Y:S01]  /*19800*/  FADD.FTZ R24, R19, R24 ;  /* 0x0000001813187221 */ /* 0x008fe20000010000 */
[----:B----4-:R-:W-:-:S06]  /*19810*/  FADD.FTZ R25, R139, R25 ;  /* 0x000000198b197221 */ /* 0x010fcc0000010000 */
[----:B------:R-:W3:Y:S01]  /*19820*/  MUFU.EX2 R134, R134 ;  /* 0x0000008600867308 */ /* 0x000ee20000000800 */
[----:B0-----:R-:W-:Y:S01]  /*19830*/  FADD.FTZ R24, R87, R24 ;  /* 0x0000001857187221 */ /* 0x001fe20000010000 */
[----:B------:R-:W-:-:S06]  /*19840*/  FADD.FTZ R25, R136, R25 ;  /* 0x0000001988197221 */ /* 0x000fcc0000010000 */
[----:B------:R-:W0:Y:S01]  /*19850*/  MUFU.EX2 R133, R133 ;  /* 0x0000008500857308 */ /* 0x000e220000000800 */
[----:B------:R-:W-:-:S07]  /*19860*/  FADD.FTZ R24, R73, R24 ;  /* 0x0000001849187221 */ /* 0x000fce0000010000 */
[----:B------:R-:W4:Y:S01]  /*19870*/  MUFU.EX2 R79, R79 ;  /* 0x0000004f004f7308 */ /* 0x000f220000000800 */
[----:B-1----:R-:W-:-:S07]  /*19880*/  FADD.FTZ R25, R135, R25 ;  /* 0x0000001987197221 */ /* 0x002fce0000010000 */
[----:B------:R-:W1:Y:S01]  /*19890*/  MUFU.EX2 R132, R132 ;  /* 0x0000008400847308 */ /* 0x000e620000000800 */
[----:B------:R-:W-:-:S07]  /*198a0*/  FADD.FTZ R28, R74, R24 ;  /* 0x000000184a1c7221 */ /* 0x000fce0000010000 */
[----:B------:R-:W-:Y:S01]  /*198b0*/  MUFU.EX2 R95, R81 ;  /* 0x00000051005f7308 */ /* 0x000fe20000000800 */
[----:B---3--:R-:W-:-:S07]  /*198c0*/  FADD.FTZ R24, R134, R25 ;  /* 0x0000001986187221 */ /* 0x008fce0000010000 */
[----:B------:R-:W3:Y:S01]  /*198d0*/  MUFU.EX2 R81, R103 ;  /* 0x0000006700517308 */ /* 0x000ee20000000800 */
[----:B------:R-:W-:-:S07]  /*198e0*/  FADD.FTZ R25, R75, R28 ;  /* 0x0000001c4b197221 */ /* 0x000fce0000010000 */
[----:B------:R-:W3:Y:S01]  /*198f0*/  MUFU.EX2 R131, R131 ;  /* 0x0000008300837308 */ /* 0x000ee20000000800 */
[----:B0-----:R-:W-:-:S07]  /*19900*/  FADD.FTZ R24, R133, R24 ;  /* 0x0000001885187221 */ /* 0x001fce0000010000 */
[----:B------:R-:W0:Y:S01]  /*19910*/  MUFU.EX2 R108, R108 ;  /* 0x0000006c006c7308 */ /* 0x000e220000000800 */
[----:B----4-:R-:W-:-:S07]  /*19920*/  FADD.FTZ R25, R79, R25 ;  /* 0x000000194f197221 */ /* 0x010fce0000010000 */
[----:B------:R-:W4:Y:S01]  /*19930*/  MUFU.EX2 R83, R109 ;  /* 0x0000006d00537308 */ /* 0x000f220000000800 */
[----:B-1----:R-:W-:Y:S01]  /*19940*/  FADD.FTZ R24, R132, R24 ;  /* 0x0000001884187221 */ /* 0x002fe20000010000 */
[----:B---3--:R-:W-:-:S06]  /*19950*/  FADD.FTZ R25, R81, R25 ;  /* 0x0000001951197221 */ /* 0x008fcc0000010000 */
[----:B------:R-:W1:Y:S01]  /*19960*/  MUFU.EX2 R110, R110 ;  /* 0x0000006e006e7308 */ /* 0x000e620000000800 */
[----:B------:R-:W-:Y:S01]  /*19970*/  FADD.FTZ R24, R131, R24 ;  /* 0x0000001883187221 */ /* 0x000fe20000010000 */
[----:B0-----:R-:W-:-:S06]  /*19980*/  FADD.FTZ R25, R108, R25 ;  /* 0x000000196c197221 */ /* 0x001fcc0000010000 */
[----:B------:R-:W0:Y:S01]  /*19990*/  MUFU.EX2 R111, R111 ;  /* 0x0000006f006f7308 */ /* 0x000e220000000800 */
[----:B------:R-:W-:-:S07]  /*199a0*/  FADD.FTZ R24, R91, R24 ;  /* 0x000000185b187221 */ /* 0x000fce0000010000 */
[----:B------:R-:W3:Y:S01]  /*199b0*/  MUFU.EX2 R76, R76 ;  /* 0x0000004c004c7308 */ /* 0x000ee20000000800 */
[----:B----4-:R-:W-:-:S07]  /*199c0*/  FADD.FTZ R25, R83, R25 ;  /* 0x0000001953197221 */ /* 0x010fce0000010000 */
[----:B------:R-:W4:Y:S01]  /*199d0*/  MUFU.EX2 R112, R112 ;  /* 0x0000007000707308 */ /* 0x000f220000000800 */
[----:B------:R-:W-:-:S07]  /*199e0*/  FADD.FTZ R24, R105, R24 ;  /* 0x0000001869187221 */ /* 0x000fce0000010000 */
[----:B------:R-:W4:Y:S01]  /*199f0*/  MUFU.EX2 R77, R77 ;  /* 0x0000004d004d7308 */ /* 0x000f220000000800 */
[----:B-1----:R-:W-:-:S07]  /*19a00*/  FADD.FTZ R25, R110, R25 ;  /* 0x000000196e197221 */ /* 0x002fce0000010000 */
[----:B------:R-:W1:Y:S01]  /*19a10*/  MUFU.EX2 R113, R113 ;  /* 0x0000007100717308 */ /* 0x000e620000000800 */
[----:B------:R-:W-:-:S07]  /*19a20*/  FADD.FTZ R24, R21, R24 ;  /* 0x0000001815187221 */ /* 0x000fce0000010000 */
[----:B------:R-:W1:Y:S01]  /*19a30*/  MUFU.EX2 R94, R80 ;  /* 0x00000050005e7308 */ /* 0x000e620000000800 */
[----:B0-----:R-:W-:-:S07]  /*19a40*/  FADD.FTZ R25, R111, R25 ;  /* 0x000000196f197221 */ /* 0x001fce0000010000 */
[----:B------:R-:W0:Y:S01]  /*19a50*/  MUFU.EX2 R114, R114 ;  /* 0x0000007200727308 */ /* 0x000e220000000800 */
[----:B---3--:R-:W-:Y:S01]  /*19a60*/  FADD.FTZ R24, R76, R24 ;  /* 0x000000184c187221 */ /* 0x008fe20000010000 */
[----:B----4-:R-:W-:-:S06]  /*19a70*/  FADD.FTZ R25, R112, R25 ;  /* 0x0000001970197221 */ /* 0x010fcc0000010000 */
[----:B------:R-:W3:Y:S01]  /*19a80*/  MUFU.EX2 R115, R115 ;  /* 0x0000007300737308 */ /* 0x000ee20000000800 */
[----:B------:R-:W-:-:S07]  /*19a90*/  FADD.FTZ R24, R77, R24 ;  /* 0x000000184d187221 */ /* 0x000fce0000010000 */
[----:B------:R-:W4:Y:S01]  /*19aa0*/  MUFU.EX2 R84, R84 ;  /* 0x0000005400547308 */ /* 0x000f220000000800 */
[----:B-1----:R-:W-:-:S07]  /*19ab0*/  FADD.FTZ R25, R113, R25 ;  /* 0x0000001971197221 */ /* 0x002fce0000010000 */
[----:B------:R-:W1:Y:S01]  /*19ac0*/  MUFU.EX2 R116, R116 ;  /* 0x0000007400747308 */ /* 0x000e620000000800 */
[----:B------:R-:W-:-:S07]  /*19ad0*/  FADD.FTZ R24, R94, R24 ;  /* 0x000000185e187221 */ /* 0x000fce0000010000 */
[----:B------:R-:W2:Y:S01]  /*19ae0*/  MUFU.EX2 R85, R85 ;  /* 0x0000005500557308 */ /* 0x000ea20000000800 */
[----:B0-----:R-:W-:-:S07]  /*19af0*/  FADD.FTZ R25, R114, R25 ;  /* 0x0000001972197221 */ /* 0x001fce0000010000 */
[----:B------:R-:W0:Y:S01]  /*19b00*/  MUFU.EX2 R117, R117 ;  /* 0x0000007500757308 */ /* 0x000e220000000800 */
[----:B------:R-:W-:-:S07]  /*19b10*/  FADD.FTZ R24, R95, R24 ;  /* 0x000000185f187221 */ /* 0x000fce0000010000 */
[----:B------:R-:W0:Y:S01]  /*19b20*/  MUFU.EX2 R88, R88 ;  /* 0x0000005800587308 */ /* 0x000e220000000800 */
[----:B---3--:R-:W-:-:S07]  /*19b30*/  FADD.FTZ R25, R115, R25 ;  /* 0x0000001973197221 */ /* 0x008fce0000010000 */
[----:B------:R-:W3:Y:S01]  /*19b40*/  MUFU.EX2 R118, R118 ;  /* 0x0000007600767308 */ /* 0x000ee20000000800 */
[----:B----4-:R-:W-:-:S07]  /*19b50*/  FADD.FTZ R24, R84, R24 ;  /* 0x0000001854187221 */ /* 0x010fce0000010000 */
[----:B------:R-:W4:Y:S01]  /*19b60*/  MUFU.EX2 R89, R89 ;  /* 0x0000005900597308 */ /* 0x000f220000000800 */
[----:B-1----:R-:W-:-:S07]  /*19b70*/  FADD.FTZ R25, R116, R25 ;  /* 0x0000001974197221 */ /* 0x002fce0000010000 */
[----:B------:R-:W1:Y:S01]  /*19b80*/  MUFU.EX2 R119, R119 ;  /* 0x0000007700777308 */ /* 0x000e620000000800 */
[----:B------:R-:W-:Y:S01]  /*19b90*/  F2FP.F16.F32.PACK_AB R19, R87, R19 ;  /* 0x000000135713723e */ /* 0x000fe200000000ff */
[----:B--2---:R-:W-:-:S06]  /*19ba0*/  FADD.FTZ R24, R85, R24 ;  /* 0x0000001855187221 */ /* 0x004fcc0000010000 */
[----:B------:R-:W2:Y:S01]  /*19bb0*/  MUFU.EX2 R93, R93 ;  /* 0x0000005d005d7308 */ /* 0x000ea20000000800 */
[----:B0-----:R-:W-:-:S07]  /*19bc0*/  FADD.FTZ R25, R117, R25 ;  /* 0x0000001975197221 */ /* 0x001fce0000010000 */
[----:B------:R-:W0:Y:S01]  /*19bd0*/  MUFU.EX2 R120, R120 ;  /* 0x0000007800787308 */ /* 0x000e220000000800 */
[----:B------:R-:W-:Y:S01]  /*19be0*/  FADD.FTZ R24, R88, R24 ;  /* 0x0000001858187221 */ /* 0x000fe20000010000 */
[----:B------:R-:W-:-:S06]  /*19bf0*/  F2FP.F16.F32.PACK_AB R16, R16, R157 ;  /* 0x0000009d1010723e */ /* 0x000fcc00000000ff */
[----:B------:R-:W0:Y:S01]  /*19c00*/  MUFU.EX2 R96, R96 ;  /* 0x0000006000607308 */ /* 0x000e220000000800 */
[----:B------:R-:W-:Y:S01]  /*19c10*/  F2FP.F16.F32.PACK_AB R17, R72, R17 ;  /* 0x000000114811723e */ /* 0x000fe200000000ff */
[----:B---3--:R-:W-:Y:S01]  /*19c20*/  FADD.FTZ R25, R118, R25 ;  /* 0x0000001976197221 */ /* 0x008fe20000010000 */
[----:B------:R-:W-:-:S05]  /*19c30*/  F2FP.F16.F32.PACK_AB R18, R18, R154 ;  /* 0x0000009a1212723e */ /* 0x000fca00000000ff */
[----:B------:R-:W3:Y:S01]  /*19c40*/  MUFU.EX2 R87, R121 ;  /* 0x0000007900577308 */ /* 0x000ee20000000800 */
[----:B----4-:R-:W-:-:S07]  /*19c50*/  FADD.FTZ R24, R89, R24 ;  /* 0x0000001859187221 */ /* 0x010fce0000010000 */
[----:B------:R-:W4:Y:S01]  /*19c60*/  MUFU.EX2 R97, R97 ;  /* 0x0000006100617308 */ /* 0x000f220000000800 */
[----:B------:R2:W-:Y:S01]  /*19c70*/  STSM.16.M88.4 [R23+0x25b00], R16 ;  /* 0x025b001017007844 */ /* 0x0005e20000000200 */
[----:B-1----:R-:W-:-:S06]  /*19c80*/  FADD.FTZ R25, R119, R25 ;  /* 0x0000001977197221 */ /* 0x002fcc0000010000 */
[----:B------:R-:W1:Y:S01]  /*19c90*/  MUFU.EX2 R122, R122 ;  /* 0x0000007a007a7308 */ /* 0x000e620000000800 */
[----:B------:R-:W-:Y:S02]  /*19ca0*/  F2FP.F16.F32.PACK_AB R73, R74, R73 ;  /* 0x000000494a49723e */ /* 0x000fe400000000ff */
[----:B------:R-:W-:-:S05]  /*19cb0*/  F2FP.F16.F32.PACK_AB R72, R141, R149 ;  /* 0x000000958d48723e */ /* 0x000fca00000000ff */
[----:B------:R-:W1:Y:S01]  /*19cc0*/  MUFU.EX2 R98, R98 ;  /* 0x0000006200627308 */ /* 0x000e620000000800 */
[----:B--2---:R-:W-:Y:S01]  /*19cd0*/  F2FP.F16.F32.PACK_AB R18, R21, R105 ;  /* 0x000000691512723e */ /* 0x004fe200000000ff */
[----:B------:R-:W-:Y:S01]  /*19ce0*/  FADD.FTZ R21, R93, R24 ;  /* 0x000000185d157221 */ /* 0x000fe20000010000 */
[----:B------:R-:W-:Y:S02]  /*19cf0*/  F2FP.F16.F32.PACK_AB R74, R136, R139 ;  /* 0x0000008b884a723e */ /* 0x000fe400000000ff */
[----:B------:R-:W-:-:S03]  /*19d00*/  F2FP.F16.F32.PACK_AB R75, R79, R75 ;  /* 0x0000004b4f4b723e */ /* 0x000fc600000000ff */
[----:B------:R-:W2:Y:S01]  /*19d10*/  MUFU.EX2 R123, R123 ;  /* 0x0000007b007b7308 */ /* 0x000ea20000000800 */
[----:B------:R-:W-:Y:S01]  /*19d20*/  F2FP.F16.F32.PACK_AB R80, R134, R135 ;  /* 0x000000878650723e */ /* 0x000fe200000000ff */
[----:B0-----:R-:W-:Y:S01]  /*19d30*/  FADD.FTZ R24, R120, R25 ;  /* 0x0000001978187221 */ /* 0x001fe20000010000 */
[----:B------:R-:W-:Y:S02]  /*19d40*/  F2FP.F16.F32.PACK_AB R81, R108, R81 ;  /* 0x000000516c51723e */ /* 0x000fe400000000ff */
[----:B------:R-:W-:-:S03]  /*19d50*/  F2FP.F16.F32.PACK_AB R82, R132, R133 ;  /* 0x000000858452723e */ /* 0x000fc600000000ff */
[----:B------:R-:W0:Y:S01]  /*19d60*/  MUFU.EX2 R99, R99 ;  /* 0x0000006300637308 */ /* 0x000e220000000800 */
[----:B------:R-:W-:Y:S02]  /*19d70*/  F2FP.F16.F32.PACK_AB R83, R110, R83 ;  /* 0x000000536e53723e */ /* 0x000fe400000000ff */
[----:B------:R-:W-:Y:S02]  /*19d80*/  F2FP.F16.F32.PACK_AB R16, R91, R131 ;  /* 0x000000835b10723e */ /* 0x000fe400000000ff */
[----:B------:R-:W-:Y:S02]  /*19d90*/  F2FP.F16.F32.PACK_AB R17, R112, R111 ;  /* 0x0000006f7011723e */ /* 0x000fe400000000ff */
[----:B------:R-:W-:Y:S01]  /*19da0*/  F2FP.F16.F32.PACK_AB R19, R114, R113 ;  /* 0x000000717213723e */ /* 0x000fe200000000ff */
[----:B------:R-:W0:Y:S01]  /*19db0*/  MUFU.EX2 R124, R124 ;  /* 0x0000007c007c7308 */ /* 0x000e220000000800 */
[----:B------:R-:W-:Y:S01]  /*19dc0*/  FADD.FTZ R28, R96, R21 ;  /* 0x00000015601c7221 */ /* 0x000fe20000010000 */
[----:B------:R-:W-:Y:S01]  /*19dd0*/  STSM.16.M88.4 [R23+0x27300], R72 ;  /* 0x0273004817007844 */ /* 0x000fe20000000200 */
[----:B---3--:R-:W-:-:S05]  /*19de0*/  FADD.FTZ R21, R87, R24 ;  /* 0x0000001857157221 */ /* 0x008fca0000010000 */
[----:B------:R-:W3:Y:S01]  /*19df0*/  MUFU.EX2 R100, R100 ;  /* 0x0000006400647308 */ /* 0x000ee20000000800 */
[----:B------:R-:W-:Y:S04]  /*19e00*/  STSM.16.M88.4 [R23+0x28b00], R80 ;  /* 0x028b005017007844 */ /* 0x000fe80000000200 */
[----:B------:R4:W-:Y:S03]  /*19e10*/  STSM.16.M88.4 [R23+0x2a300], R16 ;  /* 0x02a3001017007844 */ /* 0x0009e60000000200 */
[----:B------:R-:W3:Y:S08]  /*19e20*/  MUFU.EX2 R125, R125 ;  /* 0x0000007d007d7308 */ /* 0x000ef00000000800 */
[----:B------:R-:W3:Y:S01]  /*19e30*/  MUFU.EX2 R101, R101 ;  /* 0x0000006500657308 */ /* 0x000ee20000000800 */
[----:B----4-:R-:W-:Y:S01]  /*19e40*/  FADD.FTZ R17, R97, R28 ;  /* 0x0000001c61117221 */ /* 0x010fe20000010000 */
[----:B-1----:R-:W-:-:S06]  /*19e50*/  FADD.FTZ R16, R122, R21 ;  /* 0x000000157a107221 */ /* 0x002fcc0000010000 */
[----:B------:R-:W1:Y:S01]  /*19e60*/  MUFU.EX2 R126, R126 ;  /* 0x0000007e007e7308 */ /* 0x000e620000000800 */
[----:B------:R-:W-:Y:S01]  /*19e70*/  FADD.FTZ R18, R98, R17 ;  /* 0x0000001162127221 */ /* 0x000fe20000010000 */
[----:B--2---:R-:W-:-:S06]  /*19e80*/  FADD.FTZ R17, R123, R16 ;  /* 0x000000107b117221 */ /* 0x004fcc0000010000 */
[----:B------:R-:W2:Y:S01]  /*19e90*/  MUFU.EX2 R102, R102 ;  /* 0x0000006600667308 */ /* 0x000ea20000000800 */
[----:B0-----:R-:W-:Y:S01]  /*19ea0*/  FADD.FTZ R19, R99, R18 ;  /* 0x0000001263137221 */ /* 0x001fe20000010000 */
[----:B------:R-:W-:-:S06]  /*19eb0*/  FADD.FTZ R18, R124, R17 ;  /* 0x000000117c127221 */ /* 0x000fcc0000010000 */
[----:B------:R-:W-:Y:S01]  /*19ec0*/  MUFU.EX2 R127, R127 ;  /* 0x0000007f007f7308 */ /* 0x000fe20000000800 */
[----:B---3--:R-:W-:-:S07]  /*19ed0*/  FADD.FTZ R24, R100, R19 ;  /* 0x0000001364187221 */ /* 0x008fce0000010000 */
[----:B------:R-:W0:Y:S08]  /*19ee0*/  MUFU.EX2 R128, R128 ;  /* 0x0000008000807308 */ /* 0x000e300000000800 */
[----:B------:R-:W-:Y:S08]  /*19ef0*/  MUFU.EX2 R129, R129 ;  /* 0x0000008100817308 */ /* 0x000ff00000000800 */
[----:B------:R-:W3:Y:S01]  /*19f00*/  MUFU.EX2 R130, R130 ;  /* 0x0000008200827308 */ /* 0x000ee20000000800 */
[----:B------:R-:W-:Y:S01]  /*19f10*/  FADD.FTZ R19, R125, R18 ;  /* 0x000000127d137221 */ /* 0x000fe20000010000 */
[----:B------:R-:W-:Y:S01]  /*19f20*/  F2FP.F16.F32.PACK_AB R76, R77, R76 ;  /* 0x0000004c4d4c723e */ /* 0x000fe200000000ff */
[----:B------:R-:W-:Y:S01]  /*19f30*/  FADD.FTZ R21, R101, R24 ;  /* 0x0000001865157221 */ /* 0x000fe20000010000 */
[----:B------:R-:W-:Y:S01]  /*19f40*/  F2FP.F16.F32.PACK_AB R77, R116, R115 ;  /* 0x00000073744d723e */ /* 0x000fe200000000ff */
[----:B-1----:R-:W-:Y:S01]  /*19f50*/  FADD.FTZ R24, R126, R19 ;  /* 0x000000137e187221 */ /* 0x002fe20000010000 */
[----:B------:R-:W-:-:S02]  /*19f60*/  F2FP.F16.F32.PACK_AB R78, R95, R94 ;  /* 0x0000005e5f4e723e */ /* 0x000fc400000000ff */
[----:B------:R-:W-:Y:S02]  /*19f70*/  F2FP.F16.F32.PACK_AB R79, R118, R117 ;  /* 0x00000075764f723e */ /* 0x000fe400000000ff */
[----:B------:R-:W-:Y:S02]  /*19f80*/  F2FP.F16.F32.PACK_AB R84, R85, R84 ;  /* 0x000000545554723e */ /* 0x000fe400000000ff */
[----:B------:R-:W-:Y:S02]  /*19f90*/  F2FP.F16.F32.PACK_AB R85, R120, R119 ;  /* 0x000000777855723e */ /* 0x000fe400000000ff */
[----:B------:R-:W-:Y:S02]  /*19fa0*/  F2FP.F16.F32.PACK_AB R86, R89, R88 ;  /* 0x000000585956723e */ /* 0x000fe400000000ff */
[----:B------:R-:W-:Y:S01]  /*19fb0*/  F2FP.F16.F32.PACK_AB R87, R122, R87 ;  /* 0x000000577a57723e */ /* 0x000fe200000000ff */
[----:B--2---:R-:W-:Y:S01]  /*19fc0*/  FADD.FTZ R25, R102, R21 ;  /* 0x0000001566197221 */ /* 0x004fe20000010000 */
[----:B------:R-:W-:-:S02]  /*19fd0*/  F2FP.F16.F32.PACK_AB R16, R96, R93 ;  /* 0x0000005d6010723e */ /* 0x000fc400000000ff */
[----:B------:R-:W-:Y:S02]  /*19fe0*/  F2FP.F16.F32.PACK_AB R17, R124, R123 ;  /* 0x0000007b7c11723e */ /* 0x000fe400000000ff */
[----:B------:R-:W-:Y:S02]  /*19ff0*/  F2FP.F16.F32.PACK_AB R18, R98, R97 ;  /* 0x000000616212723e */ /* 0x000fe400000000ff */
[----:B------:R-:W-:Y:S01]  /*1a000*/  F2FP.F16.F32.PACK_AB R19, R126, R125 ;  /* 0x0000007d7e13723e */ /* 0x000fe200000000ff */
[----:B------:R-:W-:Y:S01]  /*1a010*/  STSM.16.M88.4 [R23+0x2bb00], R76 ;  /* 0x02bb004c17007844 */ /* 0x000fe20000000200 */
[----:B------:R-:W-:Y:S02]  /*1a020*/  F2FP.F16.F32.PACK_AB R102, R102, R101 ;  /* 0x000000656666723e */ /* 0x000fe400000000ff */
[----:B------:R-:W-:Y:S01]  /*1a030*/  F2FP.F16.F32.PACK_AB R100, R100, R99 ;  /* 0x000000636464723e */ /* 0x000fe200000000ff */
[----:B------:R-:W-:Y:S01]  /*1a040*/  STSM.16.M88.4 [R23+0x2d300], R84 ;  /* 0x02d3005417007844 */ /* 0x000fe20000000200 */
[----:B0-----:R-:W-:-:S02]  /*1a050*/  F2FP.F16.F32.PACK_AB R101, R128, R127 ;  /* 0x0000007f8065723e */ /* 0x001fc400000000ff */
[----:B---3--:R-:W-:Y:S01]  /*1a060*/  F2FP.F16.F32.PACK_AB R103, R130, R129 ;  /* 0x000000818267723e */ /* 0x008fe200000000ff */
[----:B------:R0:W-:Y:S04]  /*1a070*/  STSM.16.M88.4 [R23+0x2eb00], R16 ;  /* 0x02eb001017007844 */ /* 0x0001e80000000200 */
[----:B------:R-:W-:Y:S01]  /*1a080*/  STSM.16.M88.4 [R23+0x30300], R100 ;  /* 0x0303006417007844 */ /* 0x000fe20000000200 */
[----:B------:R-:W-:Y:S01]  /*1a090*/  @!PT LDS RZ, [RZ] ;  /* 0x00000000fffff984 */ /* 0x000fe20000000800 */
[----:B------:R-:W-:Y:S01]  /*1a0a0*/  @!PT LDS RZ, [RZ] ;  /* 0x00000000fffff984 */ /* 0x000fe20000000800 */
[----:B------:R-:W-:Y:S01]  /*1a0b0*/  @!PT LDS RZ, [RZ] ;  /* 0x00000000fffff984 */ /* 0x000fe20000000800 */
[----:B------:R-:W-:Y:S01]  /*1a0c0*/  @!PT LDS RZ, [RZ] ;  /* 0x00000000fffff984 */ /* 0x000fe20000000800 */
[----:B------:R1:W-:Y:S06]  /*1a0d0*/  MEMBAR.ALL.CTA ;  /* 0x0000000000007992 */ /* 0x0003ec0000008000 */
[----:B-1----:R-:W1:Y:S04]  /*1a0e0*/  FENCE.VIEW.ASYNC.S ;  /* 0x00000000000073c6 */ /* 0x002e680000000000 */
[----:B------:R-:W-:Y:S01]  /*1a0f0*/  STL [R1+0x18], R25 ;  /* 0x0000181901007387 */ /* 0x000fe20000100800 */
[-C--:B0-----:R-:W-:Y:S01]  /*1a100*/  FMUL.FTZ R16, R51, R104.reuse ;  /* 0x0000006833107220 */ /* 0x081fe20000410000 */
[-C--:B------:R-:W-:Y:S01]  /*1a110*/  FMUL.FTZ R18, R54, R104.reuse ;  /* 0x0000006836127220 */ /* 0x080fe20000410000 */
[----:B------:R-:W-:-:S03]  /*1a120*/  FMUL.FTZ R17, R55, R104 ;  /* 0x0000006837117220 */ /* 0x000fc60000410000 */
[----:B------:R0:W-:Y:S01]  /*1a130*/  STL [R1+0x4], R16 ;  /* 0x0000041001007387 */ /* 0x0001e20000100800 */
[----:B------:R-:W-:-:S03]  /*1a140*/  FADD.FTZ R21, R127, R24 ;  /* 0x000000187f157221 */ /* 0x000fc60000010000 */
[----:B------:R-:W-:Y:S01]  /*1a150*/  STL [R1+0x8], R18 ;  /* 0x0000081201007387 */ /* 0x000fe20000100800 */
[----:B0-----:R-:W-:-:S03]  /*1a160*/  FMUL.FTZ R16, R58, R104 ;  /* 0x000000683a107220 */ /* 0x001fc60000410000 */
[----:B------:R0:W-:Y:S04]  /*1a170*/  STL [R1+0xc], R17 ;  /* 0x00000c1101007387 */ /* 0x0001e80000100800 */
[----:B------:R2:W-:Y:S01]  /*1a180*/  STL [R1+0x10], R16 ;  /* 0x0000101001007387 */ /* 0x0005e20000100800 */
[----:B------:R-:W-:Y:S01]  /*1a190*/  ISETP.GT.AND P2, PT, R15, R29, PT ;  /* 0x0000001d0f00720c */ /* 0x000fe20003f44270 */
[-C--:B0-----:R-:W-:Y:S01]  /*1a1a0*/  FMUL.FTZ R17, R59, R104.reuse ;  /* 0x000000683b117220 */ /* 0x081fe20000410000 */
[-C--:B--2---:R-:W-:Y:S01]  /*1a1b0*/  FMUL.FTZ R16, R62, R104.reuse ;  /* 0x000000683e107220 */ /* 0x084fe20000410000 */
[----:B------:R-:W-:Y:S01]  /*1a1c0*/  FADD.FTZ R128, R128, R21 ;  /* 0x0000001580807221 */ /* 0x000fe20000010000 */
[-C--:B------:R-:W-:Y:S02]  /*1a1d0*/  FMUL.FTZ R18, R63, R104.reuse ;  /* 0x000000683f127220 */ /* 0x080fe40000410000 */
[----:B------:R0:W-:Y:S04]  /*1a1e0*/  STL [R1+0x14], R17 ;  /* 0x0000141101007387 */ /* 0x0001e80000100800 */
[----:B------:R2:W-:Y:S01]  /*1a1f0*/  STL [R1+0x1c], R16 ;  /* 0x00001c1001007387 */ /* 0x0005e20000100800 */
[----:B------:R-:W-:Y:S01]  /*1a200*/  FADD.FTZ R129, R129, R128 ;  /* 0x0000008081817221 */ /* 0x000fe20000010000 */
[----:B0-----:R-:W-:-:S02]  /*1a210*/  FMUL.FTZ R17, R66, R104 ;  /* 0x0000006842117220 */ /* 0x001fc40000410000 */
[----:B------:R0:W-:Y:S01]  /*1a220*/  STL [R1+0x20], R18 ;  /* 0x0000201201007387 */ /* 0x0001e20000100800 */
[----:B--2---:R-:W-:-:S03]  /*1a230*/  FMUL.FTZ R16, R67, R104 ;  /* 0x0000006843107220 */ /* 0x004fc60000410000 */
[----:B------:R2:W-:Y:S04]  /*1a240*/  STL [R1+0x24], R17 ;  /* 0x0000241101007387 */ /* 0x0005e80000100800 */
[----:B------:R3:W-:Y:S01]  /*1a250*/  STL [R1+0x30], R16 ;  /* 0x0000301001007387 */ /* 0x0007e20000100800 */
[-C--:B0-----:R-:W-:Y:S01]  /*1a260*/  FMUL.FTZ R18, R70, R104.reuse ;  /* 0x0000006846127220 */ /* 0x081fe20000410000 */
[----:B--2---:R-:W-:-:S04]  /*1a270*/  FMUL.FTZ R17, R71, R104 ;  /* 0x0000006847117220 */ /* 0x004fc80000410000 */
[----:B------:R0:W-:Y:S01]  /*1a280*/  STL [R1+0x38], R18 ;  /* 0x0000381201007387 */ /* 0x0001e20000100800 */
[----:B---3--:R-:W-:-:S03]  /*1a290*/  FADD.FTZ R16, R130, R129 ;  /* 0x0000008182107221 */ /* 0x008fc60000010000 */
[----:B------:R2:W-:Y:S01]  /*1a2a0*/  STL [R1+0x34], R17 ;  /* 0x0000341101007387 */ /* 0x0005e20000100800 */
[----:B------:R-:W-:Y:S02]  /*1a2b0*/  VIADD R15, R15, 0xffffffff ;  /* 0xffffffff0f0f7836 */ /* 0x000fe40000000000 */
[-C--:B------:R-:W-:Y:S01]  /*1a2c0*/  FMUL.FTZ R106, R26, R104.reuse ;  /* 0x000000681a6a7220 */ /* 0x080fe20000410000 */
[-C--:B------:R-:W-:Y:S01]  /*1a2d0*/  FMUL.FTZ R107, R27, R104.reuse ;  /* 0x000000681b6b7220 */ /* 0x080fe20000410000 */
        /* <DEDUP_REMOVED lines=12> */
[----:B0-----:R-:W-:-:S02]  /*1a3a0*/  IMAD.MOV.U32 R18, RZ, RZ, R150 ;  /* 0x000000ffff127224 */ /* 0x001fc400078e0096 */
[----:B------:R-:W-:Y:S02]  /*1a3b0*/  IMAD.MOV.U32 R19, RZ, RZ, R145 ;  /* 0x000000ffff137224 */ /* 0x000fe400078e0091 */
[----:B--2---:R-:W-:Y:S02]  /*1a3c0*/  IMAD.MOV.U32 R17, RZ, RZ, R14 ;  /* 0x000000ffff117224 */ /* 0x004fe400078e000e */
[----:B---3--:R-:W-:Y:S01]  /*1a3d0*/  IMAD.MOV.U32 R16, RZ, RZ, R20 ;  /* 0x000000ffff107224 */ /* 0x008fe200078e0014 */
[----:B-1----:R-:W-:Y:S01]  /*1a3e0*/  NOP ;  /* 0x0000000000007918 */ /* 0x002fe20000000000 */
[----:B------:R-:W-:Y:S05]  /*1a3f0*/  @P2 BRA `(.L_x_2466) ;  /* 0xffffffb000f82947 */ /* 0x000fea000383ffff */
.L_x_2455:
[----:B------:R-:W-:Y:S05]  /*1a400*/  WARPSYNC.ALL ;  /* 0x0000000000007948 */ /* 0x000fea0003800000 */
[----:B------:R-:W-:Y:S06]  /*1a410*/  BAR.ARV 0x8, 0x200 ;  /* 0x0208000000007b1d */ /* 0x000fec0000002000 */
[----:B------:R-:W-:Y:S05]  /*1a420*/  @!P0 BRA `(.L_x_2467) ;  /* 0x0000000000048947 */ /* 0x000fea0003800000 */
[----:B------:R-:W-:Y:S01]  /*1a430*/  BPT.TRAP 0x1 ;  /* 0x000000040000795c */ /* 0x000fe20000300000 */
.L_x_2467:
[----:B------:R-:W-:Y:S01]  /*1a440*/  IMAD R6, R145, 0x8, R22 ;  /* 0x0000000891067824 */ /* 0x000fe200078e0216 */
[----:B------:R-:W-:-:S04]  /*1a450*/  SHF.L.U32 R3, R150, 0x1f, RZ ;  /* 0x0000001f96037819 */ /* 0x000fc800000006ff */
[----:B------:R1:W2:Y:S01]  /*1a460*/  SYNCS.PHASECHK.TRANS64.TRYWAIT P2, [R6+URZ+0x31c50], R3 ;  /* 0x031c5003060075a7 */ /* 0x0002a2000804017f */
[----:B------:R-:W-:Y:S05]  /*1a470*/  @!P0 BRA `(.L_x_2468) ;  /* 0x0000000000048947 */ /* 0x000fea0003800000 */
[----:B------:R-:W-:Y:S01]  /*1a480*/  BPT.TRAP 0x1 ;  /* 0x000000040000795c */ /* 0x000fe20000300000 */
.L_x_2468:
[----:B-----5:R-:W3:Y:S01]  /*1a490*/  LDL.LU R2, [R1+0xd8] ;  /* 0x0000d80001027983 */ /* 0x020ee20000300800 */
[----:B------:R-:W-:-:S05]  /*1a4a0*/  VIADD R22, R22, 0x200 ;  /* 0x0000020016167836 */ /* 0x000fca0000000000 */
[----:B------:R-:W-:-:S04]  /*1a4b0*/  SHF.R.U32.HI R22, RZ, 0x4, R22 ;  /* 0x00000004ff167819 */ /* 0x000fc80000011616 */
[----:B------:R-:W-:-:S04]  /*1a4c0*/  LOP3.LUT R22, R22, 0x3fff, RZ, 0xc0, !PT ;  /* 0x00003fff16167812 */ /* 0x000fc800078ec0ff */
[----:B------:R-:W-:Y:S02]  /*1a4d0*/  LOP3.LUT R22, R22, 0x2400000, RZ, 0xfc, !PT ;  /* 0x0240000016167812 */ /* 0x000fe400078efcff */
[----:B---3--:R-:W-:Y:S01]  /*1a4e0*/  LOP3.LUT R4, R2, 0x10000, RZ, 0xfc, !PT ;  /* 0x0001000002047812 */ /* 0x008fe200078efcff */
[----:B--2---:R-:W-:Y:S06]  /*1a4f0*/  @P2 BRA `(.L_x_2469) ;  /* 0x0000000000082947 */ /* 0x004fec0003800000 */
[----:B------:R-:W2:Y:S02]  /*1a500*/  SYNCS.PHASECHK.TRANS64.TRYWAIT P0, [R6+URZ+0x31c50], R3 ;  /* 0x031c5003060075a7 */ /* 0x000ea4000800017f */
[----:B--2---:R-:W-:Y:S05]  /*1a510*/  @!P0 BRA `(.L_x_2470) ;  /* 0x000000c800d88947 */ /* 0x004fea0003800000 */
.L_x_2469:
[----:B0-----:R-:W3:Y:S01]  /*1a520*/  LDL.LU R24, [R1+0x48] ;  /* 0x0000480001187983 */ /* 0x001ee20000300800 */
[----:B------:R-:W-:Y:S01]  /*1a530*/  IMAD.MOV.U32 R5, RZ, RZ, -0x3ffffff0 ;  /* 0xc0000010ff057424 */ /* 0x000fe200078e00ff */
[----:B------:R-:W-:Y:S05]  /*1a540*/  WARPSYNC.ALL ;  /* 0x0000000000007948 */ /* 0x000fea0003800000 */
[----:B------:R-:W3:Y:S01]  /*1a550*/  LDL.LU R25, [R1+0x4c] ;  /* 0x00004c0001197983 */ /* 0x000ee20000300800 */
[----:B------:R-:W-:Y:S01]  /*1a560*/  IMAD R2, R145, 0x6c0, R22 ;  /* 0x000006c091027824 */ /* 0x000fe200078e0216 */
[----:B------:R-:W-:Y:S01]  /*1a570*/  R2UR UR4, R4 ;  /* 0x00000000040472ca */ /* 0x000fe200000e0000 */
[----:B-12---:R-:W-:Y:S01]  /*1a580*/  IMAD.MOV.U32 R3, RZ, RZ, -0x7fffffe0 ;  /* 0x80000020ff037424 */ /* 0x006fe200078e00ff */
[----:B------:R-:W3:Y:S01]  /*1a590*/  LDL.LU R28, [R1+0x50] ;  /* 0x00005000011c7983 */ /* 0x000ee20000300800 */
[----:B------:R-:W-:Y:S01]  /*1a5a0*/  R2UR UR5, R5 ;  /* 0x00000000050572ca */ /* 0x000fe200000e0000 */
[----:B------:R-:W-:Y:S01]  /*1a5b0*/  IMAD.MOV.U32 R26, RZ, RZ, R106 ;  /* 0x000000ffff1a7224 */ /* 0x000fe200078e006a */
[----:B------:R-:W-:Y:S01]  /*1a5c0*/  R2UR UR6, R2 ;  /* 0x00000000020672ca */ /* 0x000fe200000e0000 */
[----:B------:R-:W3:Y:S01]  /*1a5d0*/  LDL.LU R29, [R1+0x54] ;  /* 0x00005400011d7983 */ /* 0x000ee20000300800 */
[----:B------:R-:W-:-:S03]  /*1a5e0*/  R2UR UR7, R3 ;  /* 0x00000000030772ca */ /* 0x000fc600000e0000 */
[----:B------:R-:W3:Y:S04]  /*1a5f0*/  LDL.LU R32, [R1+0x58] ;  /* 0x0000580001207983 */ /* 0x000ee80000300800 */
        /* <DEDUP_REMOVED lines=29> */
[----:B------:R-:W3:Y:S01]  /*1a7d0*/  LDL.LU R71, [R1+0x34] ;  /* 0x0000340001477983 */ /* 0x000ee20000300800 */
[----:B------:R-:W-:-:S02]  /*1a7e0*/  IMAD.MOV.U32 R27, RZ, RZ, R107 ;  /* 0x000000ffff1b7224 */ /* 0x000fc400078e006b */
[----:B------:R-:W-:Y:S01]  /*1a7f0*/  IMAD.MOV.U32 R30, RZ, RZ, R137 ;  /* 0x000000ffff1e7224 */ /* 0x000fe200078e0089 */
[----:B------:R-:W2:Y:S01]  /*1a800*/  LDL.LU R12, [R1+0x18] ;  /* 0x00001800010c7983 */ /* 0x000ea20000300800 */
[----:B------:R-:W-:Y:S02]  /*1a810*/  IMAD.MOV.U32 R31, RZ, RZ, R138 ;  /* 0x000000ffff1f7224 */ /* 0x000fe400078e008a */
[----:B------:R-:W-:Y:S01]  /*1a820*/  IMAD.MOV.U32 R34, RZ, RZ, R140 ;  /* 0x000000ffff227224 */ /* 0x000fe200078e008c */
[----:B------:R-:W4:Y:S01]  /*1a830*/  LDL.LU R7, [R1+0x3c] ;  /* 0x00003c0001077983 */ /* 0x000f220000300800 */
[----:B------:R-:W-:Y:S02]  /*1a840*/  IMAD.MOV.U32 R35, RZ, RZ, R142 ;  /* 0x000000ffff237224 */ /* 0x000fe400078e008e */
[----:B------:R-:W-:Y:S02]  /*1a850*/  IMAD.MOV.U32 R38, RZ, RZ, R143 ;  /* 0x000000ffff267224 */ /* 0x000fe400078e008f */
[----:B------:R-:W-:-:S02]  /*1a860*/  IMAD.MOV.U32 R39, RZ, RZ, R146 ;  /* 0x000000ffff277224 */ /* 0x000fc400078e0092 */
[----:B------:R-:W-:Y:S02]  /*1a870*/  IMAD.MOV.U32 R42, RZ, RZ, R147 ;  /* 0x000000ffff2a7224 */ /* 0x000fe400078e0093 */
[----:B------:R-:W-:Y:S02]  /*1a880*/  IMAD.MOV.U32 R43, RZ, RZ, R148 ;  /* 0x000000ffff2b7224 */ /* 0x000fe400078e0094 */
[----:B------:R-:W-:Y:S02]  /*1a890*/  IMAD.MOV.U32 R46, RZ, RZ, R152 ;  /* 0x000000ffff2e7224 */ /* 0x000fe400078e0098 */
[----:B------:R-:W-:Y:S02]  /*1a8a0*/  IMAD.MOV.U32 R47, RZ, RZ, R153 ;  /* 0x000000ffff2f7224 */ /* 0x000fe400078e0099 */
[----:B------:R-:W-:Y:S02]  /*1a8b0*/  IMAD.MOV.U32 R50, RZ, RZ, R156 ;  /* 0x000000ffff327224 */ /* 0x000fe400078e009c */
[----:B------:R-:W-:-:S02]  /*1a8c0*/  VIADD R8, R4, 0x180 ;  /* 0x0000018004087836 */ /* 0x000fc40000000000 */
[----:B------:R-:W-:Y:S02]  /*1a8d0*/  VIADD R10, R2, 0x40 ;  /* 0x00000040020a7836 */ /* 0x000fe40000000000 */
[----:B------:R-:W-:Y:S02]  /*1a8e0*/  IMAD.MOV.U32 R9, RZ, RZ, -0x3ffffff0 ;  /* 0xc0000010ff097424 */ /* 0x000fe400078e00ff */
[----:B------:R-:W-:Y:S01]  /*1a8f0*/  IMAD.MOV.U32 R11, RZ, RZ, -0x7fffffe0 ;  /* 0x80000020ff0b7424 */ /* 0x000fe200078e00ff */
[----:B---3--:R-:W-:-:S06]  /*1a900*/  WARPGROUP.ARRIVE ;  /* 0x00000000000079c5 */ /* 0x008fcc0000000000 */
[----:B------:R-:W-:Y:S01]  /*1a910*/  HGMMA.64x96x16.F32 R24, gdesc[UR4].tnspB, R24, gsb0 ;  /* 0x41600000041879f0 */ /* 0x000fe20008000818 */
        /* <DEDUP_REMOVED lines=70> */
[----:B------:R-:W-:Y:S01]  /*1ad80*/  VIADD R2, R2, 0x200 ;  /* 0x0000020002027836 */ /* 0x000fe20000000000 */
[----:B------:R-:W-:Y:S02]  /*1ad90*/  WARPGROUP.DEPBAR.LE gsb0, 0x0 ;  /* 0x00008000000079c5 */ /* 0x000fe40000010000 */
[----:B------:R-:W-:-:S09]  /*1ada0*/  WARPGROUP.ARRIVE ;  /* 0x00000000000079c5 */ /* 0x000fd20000000000 */
[----:B------:R-:W-:Y:S01]  /*1adb0*/  HGMMA.64x96x16.F32 R24, gdesc[UR4].tnspB, R24, gsb0 ;  /* 0x41600000041879f0 */ /* 0x000fe20008000818 */
[----:B------:R-:W-:Y:S02]  /*1adc0*/  R2UR UR6, R2 ;  /* 0x00000000020672ca */ /* 0x000fe400000e0000 */
[----:B--2---:R-:W0:Y:S02]  /*1add0*/  SHFL.BFLY PT, R2, R12, 0x2, 0x1f ;  /* 0x0c401f000c027f89 */ /* 0x004e2400000e0000 */
[----:B0-----:R-:W-:Y:S02]  /*1ade0*/  FADD.FTZ R2, R2, R12 ;  /* 0x0000000c02027221 */ /* 0x001fe40000010000 */
[----:B------:R-:W2:Y:S01]  /*1adf0*/  LDL.LU R12, [R1+0x118] ;  /* 0x00011800010c7983 */ /* 0x000ea20000300800 */
[----:B------:R-:W-:Y:S02]  /*1ae00*/  VIADD R4, R4, 0xc00 ;  /* 0x00000c0004047836 */ /* 0x000fe40000000000 */
[----:B------:R-:W-:-:S02]  /*1ae10*/  IMAD.MOV.U32 R5, RZ, RZ, -0x3ffffff0 ;  /* 0xc0000010ff057424 */ /* 0x000fc400078e00ff */
[----:B------:R-:W-:Y:S01]  /*1ae20*/  IMAD.MOV.U32 R3, RZ, RZ, -0x7fffffe0 ;  /* 0x80000020ff037424 */ /* 0x000fe200078e00ff */
[----:B------:R-:W-:Y:S02]  /*1ae30*/  R2UR UR4, R4 ;  /* 0x00000000040472ca */ /* 0x000fe400000e0000 */
[----:B------:R-:W-:Y:S02]  /*1ae40*/  R2UR UR5, R5 ;  /* 0x00000000050572ca */ /* 0x000fe400000e0000 */
[----:B------:R-:W-:Y:S02]  /*1ae50*/  R2UR UR7, R3 ;  /* 0x00000000030772ca */ /* 0x000fe400000e0000 */
[----:B----4-:R-:W0:Y:S01]  /*1ae60*/  SHFL.BFLY PT, R3, R7, 0x2, 0x1f ;  /* 0x0c401f0007037f89 */ /* 0x010e2200000e0000 */
[----:B------:R-:W-:Y:S02]  /*1ae70*/  WARPGROUP.DEPBAR.LE gsb0, 0x0 ;  /* 0x00008000000079c5 */ /* 0x000fe40000010000 */
[----:B------:R-:W-:-:S08]  /*1ae80*/  WARPGROUP.ARRIVE ;  /* 0x00000000000079c5 */ /* 0x000fd00000000000 */
[----:B------:R-:W-:Y:S01]  /*1ae90*/  HGMMA.64x96x16.F32 R24, gdesc[UR4].tnspB, R24, gsb0 ;  /* 0x41600000041879f0 */ /* 0x000fe20008000818 */
[----:B0-----:R-:W-:Y:S02]  /*1aea0*/  FADD.FTZ R4, R3, R7 ;  /* 0x0000000703047221 */ /* 0x001fe40000010000 */
[----:B------:R-:W0:Y:S04]  /*1aeb0*/  SHFL.BFLY PT, R3, R2, 0x1, 0x1f ;  /* 0x0c201f0002037f89 */ /* 0x000e2800000e0000 */
[----:B------:R-:W1:Y:S01]  /*1aec0*/  SHFL.BFLY PT, R5, R4, 0x1, 0x1f ;  /* 0x0c201f0004057f89 */ /* 0x000e6200000e0000 */
[----:B------:R-:W-:Y:S02]  /*1aed0*/  @!P1 VIADD R6, R6, 0x31c60 ;  /* 0x00031c6006069836 */ /* 0x000fe40000000000 */
[----:B0-----:R-:W-:Y:S01]  /*1aee0*/  FADD.FTZ R10, R2, R3 ;  /* 0x00000003020a7221 */ /* 0x001fe20000010000 */
[----:B-1----:R-:W-:-:S04]  /*1aef0*/  FADD.FTZ R11, R4, R5 ;  /* 0x00000005040b7221 */ /* 0x002fc80000010000 */
[----:B------:R-:W-:Y:S02]  /*1af00*/  FSETP.NE.FTZ.AND P0, PT, R10, RZ, PT ;  /* 0x000000ff0a00720b */ /* 0x000fe40003f15000 */
[----:B------:R-:W-:Y:S02]  /*1af10*/  FSETP.NE.FTZ.AND P3, PT, R11, RZ, PT ;  /* 0x000000ff0b00720b */ /* 0x000fe40003f75000 */
[----:B------:R-:W-:Y:S02]  /*1af20*/  CS2R R4, SRZ ;  /* 0x0000000000047805 */ /* 0x000fe4000001ff00 */
[----:B------:R-:W-:-:S07]  /*1af30*/  @!P1 PRMT R6, RZ, 0x654, R6 ;  /* 0x00000654ff069816 */ /* 0x000fce0000000006 */
[----:B------:R-:W0:Y:S01]  /*1af40*/  @P0 MUFU.LG2 R8, R10 ;  /* 0x0000000a00080308 */ /* 0x000e220000000c00 */
[----:B------:R-:W-:-:S07]  /*1af50*/  VIADD R145, R145, 0x1 ;  /* 0x0000000191917836 */ /* 0x000fce0000000000 */
[----:B------:R-:W1:Y:S01]  /*1af60*/  @P3 MUFU.LG2 R9, R11 ;  /* 0x0000000b00093308 */ /* 0x000e620000000c00 */
[----:B------:R-:W-:-:S07]  /*1af70*/  ISETP.NE.AND P2, PT, R145, 0x2, PT ;  /* 0x000000029100780c */ /* 0x000fce0003f45270 */
[----:B------:R-:W3:Y:S08]  /*1af80*/  @P0 MUFU.RCP R5, R10 ;  /* 0x0000000a00050308 */ /* 0x000ef00000001000 */
[----:B------:R-:W4:Y:S01]  /*1af90*/  @P3 MUFU.RCP R4, R11 ;  /* 0x0000000b00043308 */ /* 0x000f220000001000 */
[----:B------:R-:W-:Y:S01]  /*1afa0*/  SEL R3, RZ, 0x1, P2 ;  /* 0x00000001ff037807 */ /* 0x000fe20001000000 */
[----:B------:R-:W-:Y:S01]  /*1afb0*/  @P0 FMUL.FTZ R7, R0, 0.69314718246459960938 ;  /* 0x3f31721800070820 */ /* 0x000fe20000410000 */
[----:B0-----:R-:W-:Y:S01]  /*1afc0*/  @P0 FMUL.FTZ R8, R8, 0.69314718246459960938 ;  /* 0x3f31721808080820 */ /* 0x001fe20000410000 */
[----:B------:R-:W-:Y:S01]  /*1afd0*/  @P3 FMUL.FTZ R0, R0, 0.69314718246459960938 ;  /* 0x3f31721800003820 */ /* 0x000fe20000410000 */
[----:B-1----:R-:W-:Y:S01]  /*1afe0*/  @P3 FMUL.FTZ R9, R9, 0.69314718246459960938 ;  /* 0x3f31721809093820 */ /* 0x002fe20000410000 */
[----:B------:R-:W-:Y:S01]  /*1aff0*/  LOP3.LUT R150, R150, R3, RZ, 0x3c, !PT ;  /* 0x0000000396967212 */ /* 0x000fe200078e3cff */
[----:B------:R-:W-:-:S02]  /*1b000*/  IMAD.MOV.U32 R2, RZ, RZ, -0x800000 ;  /* 0xff800000ff027424 */ /* 0x000fc400078e00ff */
[----:B------:R-:W-:Y:S01]  /*1b010*/  @P0 FFMA.FTZ R2, R7, R20, R8 ;  /* 0x0000001407020223 */ /* 0x000fe20000010008 */
[----:B------:R-:W-:Y:S02]  /*1b020*/  IMAD.MOV.U32 R3, RZ, RZ, -0x800000 ;  /* 0xff800000ff037424 */ /* 0x000fe400078e00ff */
[----:B------:R-:W-:Y:S01]  /*1b030*/  @P3 FFMA.FTZ R3, R0, R14, R9 ;  /* 0x0000000e00033223 */ /* 0x000fe20000010009 */
[----:B------:R-:W-:Y:S01]  /*1b040*/  PLOP3.LUT P0, PT, PT, PT, PT, 0x8, 0x0 ;  /* 0x000000000000781c */ /* 0x000fe20003f0e170 */
        /* <DEDUP_REMOVED lines=26> */
[-C--:B----4-:R-:W-:Y:S01]  /*1b1f0*/  FMUL.FTZ R26, R26, R4.reuse ;  /* 0x000000041a1a7220 */ /* 0x090fe20000410000 */
        /* <DEDUP_REMOVED lines=23> */
[----:B------:R-:W-:Y:S01]  /*1b370*/  SEL R145, R145, RZ, P2 ;  /* 0x000000ff91917207 */ /* 0x000fe20001000000 */
[----:B--2---:R-:W-:-:S05]  /*1b380*/  VIADD R12, R12, 0x1 ;  /* 0x000000010c0c7836 */ /* 0x004fca0000000000 */
[----:B------:R0:W-:Y:S02]  /*1b390*/  STL [R1+0x118], R12 ;  /* 0x0001180c01007387 */ /* 0x0001e40000100800 */
.L_x_2403:
[----:B------:R-:W-:Y:S05]  /*1b3a0*/  WARPSYNC.ALL ;  /* 0x0000000000007948 */ /* 0x000fea0003800000 */
[----:B------:R-:W1:Y:S08]  /*1b3b0*/  S2UR UR5, SR_CgaCtaId ;  /* 0x00000000000579c3 */ /* 0x000e700000008800 */
[----:B------:R-:W-:Y:S06]  /*1b3c0*/  BAR.SYNC.DEFER_BLOCKING 0x5, 0x200 ;  /* 0x0148000000007b1d */ /* 0x000fec0000010000 */
[----:B------:R-:W-:Y:S01]  /*1b3d0*/  UMOV UR4, 0x400 ;  /* 0x0000040000047882 */ /* 0x000fe20000000000 */
[----:B------:R-:W-:Y:S01]  /*1b3e0*/  BSSY B0, `(.L_x_2471) ;  /* 0x00002ba000007945 */ /* 0x000fe20003800000 */
[----:B-1----:R-:W-:-:S06]  /*1b3f0*/  ULEA UR4, UR5, UR4, 0x18 ;  /* 0x0000000405047291 */ /* 0x002fcc000f8ec03f */
[----:B------:R-:W-:-:S05]  /*1b400*/  IMAD.U32 R22, RZ, RZ, UR4 ;  /* 0x00000004ff167e24 */ /* 0x000fca000f8e00ff */
[----:B------:R1:W2:Y:S01]  /*1b410*/  LDS.128 R104, [R22+0x31cd0] ;  /* 0x031cd00016687984 */ /* 0x0002a20000000c00 */
[----:B------:R-:W-:Y:S06]  /*1b420*/  BAR.ARV 0x4, 0x200 ;  /* 0x0108000000007b1d */ /* 0x000fec0000002000 */
[----:B------:R-:W-:Y:S05]  /*1b430*/  @P0 BRA `(.L_x_2472) ;  /* 0x0000001c00f00947 */ /* 0x000fea0003800000 */
[----:B------:R-:W3:Y:S01]  /*1b440*/  LDL R0, [R1+0x154] ;  /* 0x0001540001007983 */ /* 0x000ee20000100800 */
[----:B------:R-:W-:Y:S01]  /*1b450*/  ULDC UR4, c[0x0][0xad4] ;  /* 0x0002b50000047ab9 */ /* 0x000fe20000000800 */
[----:B------:R-:W4:Y:S02]  /*1b460*/  S2R R5, SR_SWINHI ;  /* 0x0000000000057919 */ /* 0x000f240000002f00 */
[----:B------:R-:W2:Y:S04]  /*1b470*/  LDL.LU R18, [R1+0x108] ;  /* 0x0001080001127983 */ /* 0x000ea80000300800 */
[----:B------:R-:W2:Y:S01]  /*1b480*/  LDL.LU R78, [R1+0x110] ;  /* 0x00011000014e7983 */ /* 0x000ea20000300800 */
[----:B------:R-:W-:Y:S02]  /*1b490*/  MOV R20, R22 ;  /* 0x0000001600147202 */ /* 0x000fe40000000f00 */
[----:B----4-:R-:W-:-:S03]  /*1b4a0*/  MOV R21, R5 ;  /* 0x0000000500157202 */ /* 0x010fc60000000f00 */
[----:B---3--:R-:W-:-:S03]  /*1b4b0*/  IMAD.WIDE R4, R0, 0x2, R20 ;  /* 0x0000000200047825 */ /* 0x008fc600078e0214 */
[----:B------:R-:W-:-:S04]  /*1b4c0*/  IADD3 R77, P0, R4, 0x6020, RZ ;  /* 0x00006020044d7810 */ /* 0x000fc80007f1e0ff */
[----:B------:R-:W-:-:S04]  /*1b4d0*/  LOP3.LUT R10, R77, 0x180, RZ, 0xc0, !PT ;  /* 0x000001804d0a7812 */ /* 0x000fc800078ec0ff */
[----:B------:R-:W-:-:S04]  /*1b4e0*/  SHF.R.U64 R10, R10, 0x3, RZ ;  /* 0x000000030a0a7819 */ /* 0x000fc800000012ff */
[----:B------:R-:W-:Y:S02]  /*1b4f0*/  LOP3.LUT R10, R10, R77, RZ, 0x3c, !PT ;  /* 0x0000004d0a0a7212 */ /* 0x000fe400078e3cff */
[----:B------:R-:W3:Y:S01]  /*1b500*/  LDL.LU R77, [R1+0x114] ;  /* 0x00011400014d7983 */ /* 0x000ee20000300800 */
[----:B------:R-:W-:Y:S01]  /*1b510*/  IMAD.X R11, RZ, RZ, R5, P0 ;  /* 0x000000ffff0b7224 */ /* 0x000fe200000e0605 */
[----:B--2---:R-:W-:Y:S02]  /*1b520*/  ISETP.NE.AND P0, PT, R18, RZ, PT ;  /* 0x000000ff1200720c */ /* 0x004fe40003f05270 */
[----:B------:R-:W-:Y:S02]  /*1b530*/  IADD3 R19, P4, R4, 0x20, RZ ;  /* 0x0000002004137810 */ /* 0x000fe40007f9e0ff */
[----:B------:R-:W-:Y:S01]  /*1b540*/  SEL R76, R18, UR4, P0 ;  /* 0x00000004124c7c07 */ /* 0x000fe20008000000 */
[----:B------:R-:W-:Y:S05]  /*1b550*/  WARPSYNC.ALL ;  /* 0x0000000000007948 */ /* 0x000fea0003800000 */
[----:B------:R-:W-:-:S02]  /*1b560*/  LOP3.LUT R0, R19, 0x180, RZ, 0xc0, !PT ;  /* 0x0000018013007812 */ /* 0x000fc400078ec0ff */
[C---:B------:R-:W-:Y:S02]  /*1b570*/  LOP3.LUT R7, R4.reuse, 0x180, RZ, 0xc0, !PT ;  /* 0x0000018004077812 */ /* 0x040fe400078ec0ff */
[C---:B------:R-:W-:Y:S02]  /*1b580*/  IADD3 R73, P3, R4.reuse, 0x3000, RZ ;  /* 0x0000300004497810 */ /* 0x040fe40007f7e0ff */
[C---:B------:R-:W-:Y:S02]  /*1b590*/  IADD3 R75, P2, R4.reuse, 0x3020, RZ ;  /* 0x00003020044b7810 */ /* 0x040fe40007f5e0ff */
[----:B------:R-:W-:Y:S01]  /*1b5a0*/  IADD3 R8, P1, R4, 0x6000, RZ ;  /* 0x0000600004087810 */ /* 0x000fe20007f3e0ff */
[----:B------:R-:W-:Y:S01]  /*1b5b0*/  IMAD.X R13, RZ, RZ, R5, P4 ;  /* 0x000000ffff0d7224 */ /* 0x000fe200020e0605 */
[----:B------:R-:W-:Y:S01]  /*1b5c0*/  SHF.R.U64 R0, R0, 0x3, RZ ;  /* 0x0000000300007819 */ /* 0x000fe200000012ff */
[----:B------:R-:W-:Y:S01]  /*1b5d0*/  ULDC.64 UR6, c[0x0][0xc08] ;  /* 0x0003020000067ab9 */ /* 0x000fe20000000a00 */
[----:B------:R-:W-:Y:S01]  /*1b5e0*/  SHF.R.U64 R7, R7, 0x3, RZ ;  /* 0x0000000307077819 */ /* 0x000fe200000012ff */
[----:B------:R-:W-:Y:S01]  /*1b5f0*/  ULDC.64 UR4, c[0x0][0xc00] ;  /* 0x0003000000047ab9 */ /* 0x000fe20000000a00 */
[----:B0-----:R-:W-:-:S02]  /*1b600*/  LOP3.LUT R12, R0, R19, RZ, 0x3c, !PT ;  /* 0x00000013000c7212 */ /* 0x001fc400078e3cff */
[----:B------:R-:W-:Y:S02]  /*1b610*/  LOP3.LUT R0, R73, 0x180, RZ, 0xc0, !PT ;  /* 0x0000018049007812 */ /* 0x000fe400078ec0ff */
[----:B------:R-:W-:Y:S02]  /*1b620*/  LOP3.LUT R4, R7, R4, RZ, 0x3c, !PT ;  /* 0x0000000407047212 */ /* 0x000fe400078e3cff */
[----:B------:R-:W-:Y:S02]  /*1b630*/  LOP3.LUT R6, R75, 0x180, RZ, 0xc0, !PT ;  /* 0x000001804b067812 */ /* 0x000fe400078ec0ff */
[----:B------:R-:W-:Y:S02]  /*1b640*/  LOP3.LUT R7, R8, 0x180, RZ, 0xc0, !PT ;  /* 0x0000018008077812 */ /* 0x000fe400078ec0ff */
[----:B------:R-:W-:Y:S01]  /*1b650*/  SHF.R.U64 R0, R0, 0x3, RZ ;  /* 0x0000000300007819 */ /* 0x000fe200000012ff */
[----:B------:R-:W-:Y:S01]  /*1b660*/  IMAD.X R15, RZ, RZ, R5, P3 ;  /* 0x000000ffff0f7224 */ /* 0x000fe200018e0605 */
[----:B------:R-:W-:-:S02]  /*1b670*/  SHF.R.U64 R6, R6, 0x3, RZ ;  /* 0x0000000306067819 */ /* 0x000fc400000012ff */
[----:B------:R-:W-:Y:S02]  /*1b680*/  SHF.R.U64 R7, R7, 0x3, RZ ;  /* 0x0000000307077819 */ /* 0x000fe400000012ff */
[----:B------:R-:W-:Y:S01]  /*1b690*/  LOP3.LUT R14, R0, R73, RZ, 0x3c, !PT ;  /* 0x00000049000e7212 */ /* 0x000fe200078e3cff */
[--C-:B------:R-:W-:Y:S01]  /*1b6a0*/  IMAD.X R17, RZ, RZ, R5.reuse, P2 ;  /* 0x000000ffff117224 */ /* 0x100fe200010e0605 */
[----:B------:R-:W-:Y:S01]  /*1b6b0*/  LOP3.LUT R16, R6, R75, RZ, 0x3c, !PT ;  /* 0x0000004b06107212 */ /* 0x000fe200078e3cff */
[----:B------:R-:W-:Y:S01]  /*1b6c0*/  IMAD.X R9, RZ, RZ, R5, P1 ;  /* 0x000000ffff097224 */ /* 0x000fe200008e0605 */
[----:B------:R-:W-:Y:S02]  /*1b6d0*/  LOP3.LUT R8, R7, R8, RZ, 0x3c, !PT ;  /* 0x0000000807087212 */ /* 0x000fe400078e3cff */
[----:B------:R-:W-:Y:S02]  /*1b6e0*/  MOV R0, R4 ;  /* 0x0000000400007202 */ /* 0x000fe40000000f00 */
[----:B------:R-:W-:-:S02]  /*1b6f0*/  F2FP.F16.F32.PACK_AB R4, R25, R24 ;  /* 0x000000181904723e */ /* 0x000fc400000000ff */
[----:B------:R-:W-:Y:S02]  /*1b700*/  F2FP.F16.F32.PACK_AB R5, R27, R26 ;  /* 0x0000001a1b05723e */ /* 0x000fe400000000ff */
[----:B------:R-:W-:Y:S02]  /*1b710*/  F2FP.F16.F32.PACK_AB R6, R29, R28 ;  /* 0x0000001c1d06723e */ /* 0x000fe400000000ff */
[----:B------:R-:W-:Y:S01]  /*1b720*/  F2FP.F16.F32.PACK_AB R7, R31, R30 ;  /* 0x0000001e1f07723e */ /* 0x000fe200000000ff */
[----:B------:R-:W-:Y:S01]  /*1b730*/  BAR.SYNC.DEFER_BLOCKING 0x1, 0x180 ;  /* 0x0046000000007b1d */ /* 0x000fe20000010000 */
[----:B------:R-:W-:Y:S02]  /*1b740*/  MOV R75, R12 ;  /* 0x0000000c004b7202 */ /* 0x000fe40000000f00 */
[----:B------:R-:W-:Y:S02]  /*1b750*/  MOV R73, R14 ;  /* 0x0000000e00497202 */ /* 0x000fe40000000f00 */
[----:B------:R-:W-:-:S02]  /*1b760*/  F2FP.F16.F32.PACK_AB R12, R33, R32 ;  /* 0x00000020210c723e */ /* 0x000fc400000000ff */
[----:B------:R-:W-:Y:S02]  /*1b770*/  F2FP.F16.F32.PACK_AB R13, R35, R34 ;  /* 0x00000022230d723e */ /* 0x000fe400000000ff */
[----:B------:R-:W-:Y:S02]  /*1b780*/  F2FP.F16.F32.PACK_AB R14, R37, R36 ;  /* 0x00000024250e723e */ /* 0x000fe400000000ff */
[----:B------:R-:W-:Y:S02]  /*1b790*/  F2FP.F16.F32.PACK_AB R15, R39, R38 ;  /* 0x00000026270f723e */ /* 0x000fe400000000ff */
[----:B------:R-:W-:Y:S02]  /*1b7a0*/  MOV R74, R16 ;  /* 0x00000010004a7202 */ /* 0x000fe40000000f00 */
[----:B------:R-:W-:Y:S02]  /*1b7b0*/  F2FP.F16.F32.PACK_AB R16, R41, R40 ;  /* 0x000000282910723e */ /* 0x000fe400000000ff */
[----:B------:R-:W-:-:S02]  /*1b7c0*/  F2FP.F16.F32.PACK_AB R17, R43, R42 ;  /* 0x0000002a2b11723e */ /* 0x000fc400000000ff */
[----:B------:R-:W-:Y:S02]  /*1b7d0*/  F2FP.F16.F32.PACK_AB R18, R45, R44 ;  /* 0x0000002c2d12723e */ /* 0x000fe400000000ff */
[----:B------:R-:W-:Y:S02]  /*1b7e0*/  F2FP.F16.F32.PACK_AB R19, R47, R46 ;  /* 0x0000002e2f13723e */ /* 0x000fe400000000ff */
[----:B------:R-:W-:Y:S01]  /*1b7f0*/  MOV R72, R8 ;  /* 0x0000000800487202 */ /* 0x000fe20000000f00 */
[----:B------:R0:W-:Y:S01]  /*1b800*/  STSM.16.M88.4 [R0], R4 ;  /* 0x0000000400007844 */ /* 0x0001e20000000200 */
[----:B------:R-:W-:Y:S02]  /*1b810*/  F2FP.F16.F32.PACK_AB R8, R57, R56 ;  /* 0x000000383908723e */ /* 0x000fe400000000ff */
[----:B------:R-:W-:Y:S01]  /*1b820*/  F2FP.F16.F32.PACK_AB R9, R59, R58 ;  /* 0x0000003a3b09723e */ /* 0x000fe200000000ff */
[----:B------:R2:W-:Y:S01]  /*1b830*/  STSM.16.M88.4 [R75], R12 ;  /* 0x0000000c4b007844 */ /* 0x0005e20000000200 */
[----:B------:R-:W-:-:S03]  /*1b840*/  ISETP.NE.U32.AND P3, PT, RZ, UR6, PT ;  /* 0x00000006ff007c0c */ /* 0x000fc6000bf65070 */
[----:B------:R4:W-:Y:S01]  /*1b850*/  STSM.16.M88.4 [R73], R16 ;  /* 0x0000001049007844 */ /* 0x0009e20000000200 */
[----:B0-----:R-:W-:Y:S02]  /*1b860*/  MOV R0, R10 ;  /* 0x0000000a00007202 */ /* 0x001fe40000000f00 */
[----:B------:R-:W-:Y:S02]  /*1b870*/  F2FP.F16.F32.PACK_AB R4, R49, R48 ;  /* 0x000000303104723e */ /* 0x000fe400000000ff */
[----:B------:R-:W-:Y:S02]  /*1b880*/  F2FP.F16.F32.PACK_AB R5, R51, R50 ;  /* 0x000000323305723e */ /* 0x000fe400000000ff */
        /* <DEDUP_REMOVED lines=8> */
[----:B------:R-:W-:Y:S04]  /*1b910*/  STSM.16.M88.4 [R74], R4 ;  /* 0x000000044a007844 */ /* 0x000fe80000000200 */
[----:B------:R0:W-:Y:S01]  /*1b920*/  STSM.16.M88.4 [R72], R8 ;  /* 0x0000000848007844 */ /* 0x0001e20000000200 */
[----:B------:R-:W-:-:S03]  /*1b930*/  ISETP.NE.AND.EX P3, PT, RZ, UR7, PT, P3 ;  /* 0x00000007ff007c0c */ /* 0x000fc6000bf65330 */
[----:B------:R2:W-:Y:S01]  /*1b940*/  STSM.16.M88.4 [R0], R12 ;  /* 0x0000000c00007844 */ /* 0x0005e20000000200 */
[----:B------:R-:W-:Y:S01]  /*1b950*/  BAR.SYNC.DEFER_BLOCKING 0x1, 0x180 ;  /* 0x0046000000007b1d */ /* 0x000fe20000010000 */
[----:B------:R-:W-:Y:S02]  /*1b960*/  ISETP.NE.U32.AND P0, PT, RZ, UR4, PT ;  /* 0x00000004ff007c0c */ /* 0x000fe4000bf05070 */
[----:B----4-:R-:W-:Y:S02]  /*1b970*/  IADD3 R16, P1, R78, UR4, RZ ;  /* 0x000000044e107c10 */ /* 0x010fe4000ff3e0ff */
[----:B------:R-:W-:Y:S01]  /*1b980*/  ISETP.NE.AND.EX P0, PT, RZ, UR5, PT, P0 ;  /* 0x00000005ff007c0c */ /* 0x000fe2000bf05300 */
[----:B------:R-:W-:Y:S01]  /*1b990*/  IMAD.MOV.U32 R73, RZ, RZ, RZ ;  /* 0x000000ffff497224 */ /* 0x000fe200078e00ff */
[----:B------:R-:W-:Y:S01]  /*1b9a0*/  ISETP.GT.AND P2, PT, R76, 0x1, PT ;  /* 0x000000014c00780c */ /* 0x000fe20003f44270 */
[----:B0-----:R-:W-:Y:S01]  /*1b9b0*/  IMAD.MOV.U32 R10, RZ, RZ, 0x9b8 ;  /* 0x000009b8ff0a7424 */ /* 0x001fe200078e00ff */
[----:B--2---:R-:W0:Y:S01]  /*1b9c0*/  LDC R0, c[0x0][0xbe8] ;  /* 0x0002fa00ff007b82 */ /* 0x004e220000000800 */
[----:B---3--:R-:W-:-:S02]  /*1b9d0*/  IADD3.X R17, R77, UR5, RZ, P1, !PT ;  /* 0x000000054d117c10 */ /* 0x008fc40008ffe4ff */
[----:B------:R-:W-:Y:S01]  /*1b9e0*/  @P3 IADD3 R18, P1, R78, UR6, RZ ;  /* 0x000000064e123c10 */ /* 0x000fe2000ff3e0ff */
[----:B------:R-:W-:Y:S02]  /*1b9f0*/  ULDC UR6, c[0x0][0xa88] ;  /* 0x0002a20000067ab9 */ /* 0x000fe40000000800 */
[----:B------:R-:W-:Y:S01]  /*1ba00*/  IMAD.U32 R75, RZ, RZ, UR6 ;  /* 0x00000006ff4b7e24 */ /* 0x000fe2000f8e00ff */
[----:B------:R-:W-:Y:S02]  /*1ba10*/  @P3 IADD3.X R19, R77, UR7, RZ, P1, !PT ;  /* 0x000000074d133c10 */ /* 0x000fe40008ffe4ff */
[----:B------:R2:W5:Y:S04]  /*1ba20*/  @P0 LDG.E R73, desc[UR60][R16.64] ;  /* 0x0000003c10490981 */ /* 0x000568000c1e1900 */
[----:B------:R2:W5:Y:S01]  /*1ba30*/  @P3 LDG.E R75, desc[UR60][R18.64] ;  /* 0x0000003c124b3981 */ /* 0x000562000c1e1900 */
[----:B------:R-:W-:-:S04]  /*1ba40*/  SEL R10, R10, 0x978, P2 ;  /* 0x000009780a0a7807 */ /* 0x000fc80001000000 */
[----:B------:R2:W3:Y:S08]  /*1ba50*/  LDC.64 R4, c[0x0][R10+0x220] ;  /* 0x000088000a047b82 */ /* 0x0004f00000000a00 */
[----:B------:R2:W4:Y:S08]  /*1ba60*/  LDC.64 R6, c[0x0][R10+0x218] ;  /* 0x000086000a067b82 */ /* 0x0005300000000a00 */
[----:B------:R2:W1:Y:S01]  /*1ba70*/  LDC.64 R8, c[0x0][R10+0x228] ;  /* 0x00008a000a087b82 */ /* 0x0004620000000a00 */
[----:B0-----:R-:W-:Y:S01]  /*1ba80*/  ISETP.NE.AND P1, PT, R0, 0x1, PT ;  /* 0x000000010000780c */ /* 0x001fe20003f25270 */
[----:B------:R-:W-:-:S12]  /*1ba90*/  @P3 BRA `(.L_x_2473) ;  /* 0x0000000000103947 */ /* 0x000fd80003800000 */
[----:B------:R-:W-:Y:S05]  /*1baa0*/  @!P0 BRA `(.L_x_2473) ;  /* 0x00000000000c8947 */ /* 0x000fea0003800000 */
[----:B------:R-:W2:Y:S04]  /*1bab0*/  LDG.E R12, desc[UR60][R16.64] ;  /* 0x0000003c100c7981 */ /* 0x000ea8000c1e1900 */
[----:B-----5:R-:W2:Y:S02]  /*1bac0*/  LDG.E R75, desc[UR60][R16.64+0x4] ;  /* 0x0000043c104b7981 */ /* 0x020ea4000c1e1900 */
[----:B--2---:R-:W-:-:S07]  /*1bad0*/  IMAD.IADD R75, R75, 0x1, -R12 ;  /* 0x000000014b4b7824 */ /* 0x004fce00078e0a0c */
.L_x_2473:
[----:B------:R-:W3:Y:S01]  /*1bae0*/  LDL.LU R12, [R1+0x10c] ;  /* 0x00010c00010c7983 */ /* 0x000ee20000300800 */
[----:B--2---:R-:W0:Y:S03]  /*1baf0*/  LDC.64 R10, c[0x0][R10+0x210] ;  /* 0x000084000a0a7b82 */ /* 0x004e260000000a00 */
[----:B------:R-:W2:Y:S04]  /*1bb00*/  LDL.LU R17, [R1+0x134] ;  /* 0x0001340001117983 */ /* 0x000ea80000300800 */
[----:B------:R-:W4:Y:S01]  /*1bb10*/  LDL R74, [R1+0x104] ;  /* 0x00010400014a7983 */ /* 0x000f220000100800 */
[----:B------:R-:W-:Y:S01]  /*1bb20*/  ISETP.NE.U32.AND P0, PT, RZ, UR4, PT ;  /* 0x00000004ff007c0c */ /* 0x000fe2000bf05070 */
[----:B------:R-:W1:Y:S02]  /*1bb30*/  @P1 LDC R14, c[0x0][0xbec] ;  /* 0x0002fb00ff0e1b82 */ /* 0x000e640000000800 */
[----:B------:R-:W4:Y:S04]  /*1bb40*/  LDL R16, [R1+0x100] ;  /* 0x0001000001107983 */ /* 0x000f280000100800 */
[----:B------:R-:W4:Y:S02]  /*1bb50*/  LDL R76, [R1+0xf4] ;  /* 0x0000f400014c7983 */ /* 0x000f240000100800 */
[----:B------:R-:W0:Y:S02]  /*1bb60*/  @P1 LDC R81, c[0x0][0xbf0] ;  /* 0x0002fc00ff511b82 */ /* 0x000e240000000800 */
[----:B------:R-:W4:Y:S04]  /*1bb70*/  LDL R72, [R1+0x120] ;  /* 0x0001200001487983 */ /* 0x000f280000100800 */
[----:B------:R-:W4:Y:S04]  /*1bb80*/  LDL R78, [R1+0x150] ;  /* 0x00015000014e7983 */ /* 0x000f280000100800 */
[----:B------:R-:W4:Y:S01]  /*1bb90*/  LDL R18, [R1+0x13c] ;  /* 0x00013c0001127983 */ /* 0x000f220000100800 */
[----:B------:R-:W-:-:S04]  /*1bba0*/  ISETP.NE.AND.EX P0, PT, RZ, UR5, PT, P0 ;  /* 0x00000005ff007c0c */ /* 0x000fc8000bf05300 */
[----:B---3--:R-:W-:Y:S02]  /*1bbb0*/  SEL R15, R12, RZ, !P0 ;  /* 0x000000ff0c0f7207 */ /* 0x008fe40004000000 */
[----:B------:R-:W3:Y:S01]  /*1bbc0*/  LDC.64 R12, c[0x0][0xba8] ;  /* 0x0002ea00ff0c7b82 */ /* 0x000ee20000000a00 */
[----:B--2---:R-:W-:Y:S02]  /*1bbd0*/  SEL R17, R17, RZ, !P0 ;  /* 0x000000ff11117207 */ /* 0x004fe40004000000 */
[----:B------:R-:W-:Y:S02]  /*1bbe0*/  IMAD R5, R5, R15, RZ ;  /* 0x0000000f05057224 */ /* 0x000fe400078e02ff */
[-C--:B----4-:R-:W-:Y:S02]  /*1bbf0*/  IMAD R77, R7, R74.reuse, RZ ;  /* 0x0000004a074d7224 */ /* 0x090fe400078e02ff */
[----:B------:R-:W-:Y:S02]  /*1bc00*/  IMAD R79, R4, R17, R5 ;  /* 0x00000011044f7224 */ /* 0x000fe400078e0205 */
[----:B------:R-:W-:-:S04]  /*1bc10*/  IMAD.WIDE.U32 R6, R6, R74, RZ ;  /* 0x0000004a06067225 */ /* 0x000fc800078e00ff */
[----:B------:R-:W-:-:S04]  /*1bc20*/  IMAD.WIDE.U32 R4, R4, R15, RZ ;  /* 0x0000000f04047225 */ /* 0x000fc800078e00ff */
[----:B------:R-:W-:Y:S01]  /*1bc30*/  IMAD.IADD R17, R16, 0x1, R76 ;  /* 0x0000000110117824 */ /* 0x000fe200078e024c */
[----:B-----5:R-:W-:-:S03]  /*1bc40*/  IADD3 R6, P0, P3, R4, R6, R73 ;  /* 0x0000000604067210 */ /* 0x020fc60007b1e049 */
[----:B-1----:R-:W-:Y:S01]  /*1bc50*/  @P1 IMAD.HI.U32 R4, R17, R14, RZ ;  /* 0x0000000e11041227 */ /* 0x002fe200078e00ff */
[----:B------:R-:W-:Y:S01]  /*1bc60*/  SEL R19, R72, RZ, P2 ;  /* 0x000000ff48137207 */ /* 0x000fe20001000000 */
[----:B---3--:R-:W1:Y:S02]  /*1bc70*/  @!P2 LDC R12, c[0x0][0xb50] ;  /* 0x0002d400ff0cab82 */ /* 0x008e640000000800 */
[----:B------:R-:W-:Y:S02]  /*1bc80*/  IMAD.IADD R79, R5, 0x1, R79 ;  /* 0x00000001054f7824 */ /* 0x000fe400078e024f */
[----:B------:R-:W-:Y:S01]  /*1bc90*/  IMAD.MOV.U32 R5, RZ, RZ, R17 ;  /* 0x000000ffff057224 */ /* 0x000fe200078e0011 */
[----:B0-----:R-:W-:Y:S01]  /*1bca0*/  @P1 SHF.R.U32.HI R5, RZ, R81, R4 ;  /* 0x00000051ff051219 */ /* 0x001fe20000011604 */
[----:B------:R-:W-:Y:S01]  /*1bcb0*/  IMAD.IADD R7, R7, 0x1, R77 ;  /* 0x0000000107077824 */ /* 0x000fe200078e024d */
[----:B------:R-:W-:Y:S01]  /*1bcc0*/  SHF.R.S32.HI R14, RZ, 0x1f, R73 ;  /* 0x0000001fff0e7819 */ /* 0x000fe20000011449 */
[-C--:B------:R-:W-:Y:S01]  /*1bcd0*/  IMAD R77, R9, R19.reuse, RZ ;  /* 0x00000013094d7224 */ /* 0x080fe200078e02ff */
[----:B------:R-:W0:Y:S01]  /*1bce0*/  @!P2 LDC R13, c[0x0][0xb54] ;  /* 0x0002d500ff0dab82 */ /* 0x000e220000000800 */
[----:B------:R-:W-:Y:S01]  /*1bcf0*/  IMAD.WIDE.U32 R8, R8, R19, RZ ;  /* 0x0000001308087225 */ /* 0x000fe200078e00ff */
[----:B------:R-:W-:-:S03]  /*1bd00*/  IADD3.X R7, R79, R7, R14, P0, P3 ;  /* 0x000000074f077210 */ /* 0x000fc600007e640e */
[----:B------:R-:W-:Y:S01]  /*1bd10*/  IMAD.MOV R16, RZ, RZ, -R5 ;  /* 0x000000ffff107224 */ /* 0x000fe200078e0a05 */
[----:B------:R-:W-:Y:S01]  /*1bd20*/  IADD3 R8, P0, P3, R5, R6, R8 ;  /* 0x0000000605087210 */ /* 0x000fe20007b1e008 */
[----:B------:R-:W-:Y:S01]  /*1bd30*/  IMAD.IADD R77, R9, 0x1, R77 ;  /* 0x00000001094d7824 */ /* 0x000fe200078e024d */
[----:B------:R-:W-:Y:S01]  /*1bd40*/  SHF.R.S32.HI R4, RZ, 0x1f, R5 ;  /* 0x0000001fff047819 */ /* 0x000fe20000011405 */
[----:B------:R-:W-:-:S03]  /*1bd50*/  IMAD R5, R0, R16, R17 ;  /* 0x0000001000057224 */ /* 0x000fc600078e0211 */
[----:B------:R-:W-:Y:S01]  /*1bd60*/  IADD3.X R9, R4, R7, R77, P0, P3 ;  /* 0x0000000704097210 */ /* 0x000fe200007e644d */
[-C--:B------:R-:W-:Y:S01]  /*1bd70*/  IMAD R4, R11, R5.reuse, RZ ;  /* 0x000000050b047224 */ /* 0x080fe200078e02ff */
[----:B------:R-:W-:Y:S01]  /*1bd80*/  SHF.R.S32.HI R7, RZ, 0x1f, R5 ;  /* 0x0000001fff077819 */ /* 0x000fe20000011405 */
[----:B------:R-:W-:-:S04]  /*1bd90*/  IMAD.WIDE.U32 R8, R10, R5, R8 ;  /* 0x000000050a087225 */ /* 0x000fc800078e0008 */
[----:B------:R-:W-:Y:S01]  /*1bda0*/  IMAD R7, R10, R7, R4 ;  /* 0x000000070a077224 */ /* 0x000fe200078e0204 */
[----:B-1----:R-:W-:-:S03]  /*1bdb0*/  LEA R12, P0, R8, R12, 0x2 ;  /* 0x0000000c080c7211 */ /* 0x002fc600078010ff */
[----:B------:R-:W-:-:S05]  /*1bdc0*/  IMAD.IADD R4, R9, 0x1, R7 ;  /* 0x0000000109047824 */ /* 0x000fca00078e0207 */
[----:B0-----:R-:W-:Y:S01]  /*1bdd0*/  LEA.HI.X R13, R8, R13, R4, 0x2, P0 ;  /* 0x0000000d080d7211 */ /* 0x001fe200000f1404 */
[----:B------:R-:W-:Y:S01]  /*1bde0*/  SHFL.IDX PT, R6, R12, 0x1, 0x1c1f ;  /* 0x003c1f000c067f89 */ /* 0x000fe200000e0000 */
[----:B------:R-:W-:-:S03]  /*1bdf0*/  IMAD.IADD R19, R78, 0x1, R76 ;  /* 0x000000014e137824 */ /* 0x000fc600078e024c */
        /* <DEDUP_REMOVED lines=11> */
[----:B------:R-:W0:Y:S01]  /*1beb0*/  S2R R18, SR_TID.X ;  /* 0x0000000000127919 */ /* 0x000e220000002100 */
[----:B------:R-:W1:Y:S01]  /*1bec0*/  @P1 LDC R13, c[0x0][0xbec] ;  /* 0x0002fb00ff0d1b82 */ /* 0x000e620000000800 */
[----:B------:R-:W-:-:S07]  /*1bed0*/  ULDC.64 UR4, c[0x0][0xaa0] ;  /* 0x0002a80000047ab9 */ /* 0x000fce0000000a00 */
[----:B------:R-:W2:Y:S01]  /*1bee0*/  @P1 LDC R41, c[0x0][0xbf0] ;  /* 0x0002fc00ff291b82 */ /* 0x000ea20000000800 */
[----:B0-----:R-:W-:-:S05]  /*1bef0*/  VIADD R2, R18, 0xffffff80 ;  /* 0xffffff8012027836 */ /* 0x001fca0000000000 */
        /* <DEDUP_REMOVED lines=8> */
[----:B------:R-:W-:Y:S01]  /*1bf80*/  IADD3 R3, P5, R20, 0x7800, RZ ;  /* 0x0000780014037810 */ /* 0x000fe20007fbe0ff */
[----:B------:R-:W-:Y:S01]  /*1bf90*/  IMAD R14, R14, UR4, RZ ;  /* 0x000000040e0e7c24 */ /* 0x000fe2000f8e02ff */
[----:B------:R-:W-:Y:S02]  /*1bfa0*/  LOP3.LUT R5, R20, 0x180, RZ, 0xc0, !PT ;  /* 0x0000018014057812 */ /* 0x000fe400078ec0ff */
[----:B------:R-:W-:Y:S01]  /*1bfb0*/  LOP3.LUT R2, R3, 0x180, RZ, 0xc0, !PT ;  /* 0x0000018003027812 */ /* 0x000fe200078ec0ff */
[----:B------:R-:W-:Y:S01]  /*1bfc0*/  IMAD R11, R73, UR5, R14 ;  /* 0x00000005490b7c24 */ /* 0x000fe2000f8e020e */
[----:B------:R-:W-:Y:S01]  /*1bfd0*/  SHF.R.U64 R5, R5, 0x3, RZ ;  /* 0x0000000305057819 */ /* 0x000fe200000012ff */
[----:B------:R-:W-:Y:S01]  /*1bfe0*/  IMAD.X R37, RZ, RZ, R21, P5 ;  /* 0x000000ffff257224 */ /* 0x000fe200028e0615 */
[----:B------:R-:W-:Y:S02]  /*1bff0*/  SHF.R.U64 R2, R2, 0x3, RZ ;  /* 0x0000000302027819 */ /* 0x000fe400000012ff */
[----:B------:R-:W-:-:S02]  /*1c000*/  IADD3 R17, P0, R20, 0x1800, RZ ;  /* 0x0000180014117810 */ /* 0x000fc40007f1e0ff */
[----:B------:R-:W-:Y:S01]  /*1c010*/  LOP3.LUT R36, R2, R3, RZ, 0x3c, !PT ;  /* 0x0000000302247212 */ /* 0x000fe200078e3cff */
[----:B------:R-:W-:Y:S01]  /*1c020*/  IMAD.WIDE.U32 R2, R73, UR4, RZ ;  /* 0x0000000449027c25 */ /* 0x000fe2000f8e00ff */
[C---:B------:R-:W-:Y:S01]  /*1c030*/  IADD3 R25, P2, R20.reuse, 0x3000, RZ ;  /* 0x0000300014197810 */ /* 0x040fe20007f5e0ff */
[----:B------:R-:W-:Y:S01]  /*1c040*/  ULDC.64 UR4, c[0x0][0xae8] ;  /* 0x0002ba0000047ab9 */ /* 0x000fe20000000a00 */
[C---:B------:R-:W-:Y:S02]  /*1c050*/  IADD3 R29, P3, R20.reuse, 0x4800, RZ ;  /* 0x00004800141d7810 */ /* 0x040fe40007f7e0ff */
[----:B------:R-:W-:Y:S01]  /*1c060*/  IADD3 R33, P4, R20, 0x6000, RZ ;  /* 0x0000600014217810 */ /* 0x000fe20007f9e0ff */
[----:B------:R-:W-:Y:S01]  /*1c070*/  IMAD.IADD R3, R3, 0x1, R11 ;  /* 0x0000000103037824 */ /* 0x000fe200078e020b */
[----:B------:R-:W-:Y:S01]  /*1c080*/  LOP3.LUT R20, R5, R20, RZ, 0x3c, !PT ;  /* 0x0000001405147212 */ /* 0x000fe200078e3cff */
[----:B------:R-:W-:Y:S01]  /*1c090*/  IMAD R11, R43, 0x60, R10 ;  /* 0x000000602b0b7824 */ /* 0x000fe200078e020a */
[----:B------:R-:W-:Y:S01]  /*1c0a0*/  LOP3.LUT R16, R17, 0x180, RZ, 0xc0, !PT ;  /* 0x0000018011107812 */ /* 0x000fe200078ec0ff */
[----:B------:R-:W5:Y:S01]  /*1c0b0*/  LD.E.128 R36, desc[UR60][R36.64] ;  /* 0x0000003c24247980 */ /* 0x000f62000c101d00 */
[----:B------:R-:W-:-:S02]  /*1c0c0*/  LOP3.LUT R24, R25, 0x180, RZ, 0xc0, !PT ;  /* 0x0000018019187812 */ /* 0x000fc400078ec0ff */
[----:B------:R-:W-:Y:S01]  /*1c0d0*/  LOP3.LUT R28, R29, 0x180, RZ, 0xc0, !PT ;  /* 0x000001801d1c7812 */ /* 0x000fe200078ec0ff */
[----:B------:R0:W5:Y:S01]  /*1c0e0*/  LD.E.128 R4, desc[UR60][R20.64] ;  /* 0x0000003c14047980 */ /* 0x000162000c101d00 */
[----:B------:R-:W-:Y:S02]  /*1c0f0*/  LOP3.LUT R32, R33, 0x180, RZ, 0xc0, !PT ;  /* 0x0000018021207812 */ /* 0x000fe400078ec0ff */
[----:B------:R-:W-:Y:S02]  /*1c100*/  SHF.R.U64 R16, R16, 0x3, RZ ;  /* 0x0000000310107819 */ /* 0x000fe400000012ff */
[----:B------:R-:W-:Y:S02]  /*1c110*/  SHF.R.U64 R24, R24, 0x3, RZ ;  /* 0x0000000318187819 */ /* 0x000fe400000012ff */
[----:B------:R-:W-:Y:S02]  /*1c120*/  SHF.R.U64 R28, R28, 0x3, RZ ;  /* 0x000000031c1c7819 */ /* 0x000fe400000012ff */
[----:B------:R-:W-:Y:S01]  /*1c130*/  SHF.R.U64 R32, R32, 0x3, RZ ;  /* 0x0000000320207819 */ /* 0x000fe200000012ff */
[----:B0-----:R-:W-:Y:S01]  /*1c140*/  IMAD.IADD R20, R76, 0x1, R11 ;  /* 0x000000014c147824 */ /* 0x001fe200078e020b */
[----:B------:R-:W-:Y:S01]  /*1c150*/  LOP3.LUT R16, R16, R17, RZ, 0x3c, !PT ;  /* 0x0000001110107212 */ /* 0x000fe200078e3cff */
[----:B------:R-:W-:Y:S01]  /*1c160*/  IMAD.WIDE.U32 R2, R74, UR4, R2 ;  /* 0x000000044a027c25 */ /* 0x000fe2000f8e0002 */
[----:B------:R-:W-:-:S02]  /*1c170*/  LOP3.LUT R24, R24, R25, RZ, 0x3c, !PT ;  /* 0x0000001918187212 */ /* 0x000fc400078e3cff */
[----:B------:R-:W-:Y:S01]  /*1c180*/  LOP3.LUT R28, R28, R29, RZ, 0x3c, !PT ;  /* 0x0000001d1c1c7212 */ /* 0x000fe200078e3cff */
[----:B-1----:R-:W-:Y:S01]  /*1c190*/  @P1 IMAD.HI.U32 R12, R20, R13, RZ ;  /* 0x0000000d140c1227 */ /* 0x002fe200078e00ff */
[----:B------:R-:W-:Y:S02]  /*1c1a0*/  LOP3.LUT R32, R32, R33, RZ, 0x3c, !PT ;  /* 0x0000002120207212 */ /* 0x000fe400078e3cff */
[----:B------:R-:W-:Y:S01]  /*1c1b0*/  SHF.R.S32.HI R14, RZ, 0x1f, R15 ;  /* 0x0000001fff0e7819 */ /* 0x000fe2000001140f */
[--C-:B------:R-:W-:Y:S02]  /*1c1c0*/  IMAD.X R17, RZ, RZ, R21.reuse, P0 ;  /* 0x000000ffff117224 */ /* 0x100fe400000e0615 */
[--C-:B------:R-:W-:Y:S02]  /*1c1d0*/  IMAD.X R25, RZ, RZ, R21.reuse, P2 ;  /* 0x000000ffff197224 */ /* 0x100fe400010e0615 */
[--C-:B------:R-:W-:Y:S02]  /*1c1e0*/  IMAD.X R29, RZ, RZ, R21.reuse, P3 ;  /* 0x000000ffff1d7224 */ /* 0x100fe400018e0615 */
[----:B------:R-:W-:Y:S01]  /*1c1f0*/  IMAD.X R33, RZ, RZ, R21, P4 ;  /* 0x000000ffff217224 */ /* 0x000fe200020e0615 */
[----:B------:R-:W5:Y:S01]  /*1c200*/  LD.E.128 R16, desc[UR60][R16.64] ;  /* 0x0000003c10107980 */ /* 0x000f62000c101d00 */
[----:B------:R-:W-:Y:S01]  /*1c210*/  IMAD R3, R74, UR5, R3 ;  /* 0x000000054a037c24 */ /* 0x000fe2000f8e0203 */
[----:B------:R-:W-:Y:S01]  /*1c220*/  ULDC.64 UR4, c[0x0][0xaf0] ;  /* 0x0002bc0000047ab9 */ /* 0x000fe20000000a00 */
[----:B------:R-:W-:Y:S01]  /*1c230*/  IMAD.MOV.U32 R11, RZ, RZ, R20 ;  /* 0x000000ffff0b7224 */ /* 0x000fe200078e0014 */
[----:B--2---:R-:W-:Y:S01]  /*1c240*/  @P1 SHF.R.U32.HI R11, RZ, R41, R12 ;  /* 0x00000029ff0b1219 */ /* 0x004fe2000001160c */
        /* <DEDUP_REMOVED lines=8> */
[----:B------:R-:W-:Y:S01]  /*1c2d0*/  IMAD.MOV R15, RZ, RZ, -R11 ;  /* 0x000000ffff0f7224 */ /* 0x000fe200078e0a0b */
[----:B------:R-:W-:Y:S01]  /*1c2e0*/  @!PT LDS RZ, [RZ] ;  /* 0x00000000fffff984 */ /* 0x000fe20000000800 */
[----:B------:R-:W-:Y:S01]  /*1c2f0*/  @!PT LDS RZ, [RZ] ;  /* 0x00000000fffff984 */ /* 0x000fe20000000800 */
[----:B------:R-:W-:Y:S01]  /*1c300*/  @!PT LDS RZ, [RZ] ;  /* 0x00000000fffff984 */ /* 0x000fe20000000800 */
[----:B------:R-:W-:Y:S01]  /*1c310*/  @!PT LDS RZ, [RZ] ;  /* 0x00000000fffff984 */ /* 0x000fe20000000800 */
[----:B------:R0:W-:Y:S06]  /*1c320*/  MEMBAR.ALL.CTA ;  /* 0x0000000000007992 */ /* 0x0001ec0000008000 */
[----:B0-----:R-:W0:Y:S01]  /*1c330*/  FENCE.VIEW.ASYNC.S ;  /* 0x00000000000073c6 */ /* 0x001e220000000000 */
[----:B------:R-:W-:-:S02]  /*1c340*/  IMAD.IADD R3, R3, 0x1, R13 ;  /* 0x0000000103037824 */ /* 0x000fc400078e020d */
[----:B------:R-:W-:Y:S02]  /*1c350*/  IMAD R12, R12, UR4, RZ ;  /* 0x000000040c0c7c24 */ /* 0x000fe4000f8e02ff */
        /* <DEDUP_REMOVED lines=24> */
.L_x_2683:
        /* <DEDUP_REMOVED lines=9> */
[CC--:B--2---:R-:W-:Y:S02]  /*1c570*/  @!P1 LEA R12, P3, R40.reuse, R14.reuse, 0x1 ;  /* 0x0000000e280c9211 */ /* 0x0c4fe400078608ff */
[----:B------:R-:W-:Y:S01]  /*1c580*/  @!P2 LEA R20, P4, R43, R14, 0x1 ;  /* 0x0000000e2b14a211 */ /* 0x000fe200078808ff */
[----:B------:R-:W-:Y:S01]  /*1c590*/  @!P0 IMAD.WIDE R10, R9, 0x2, R14 ;  /* 0x00000002090a8825 */ /* 0x000fe200078e020e */
[-C--:B------:R-:W-:Y:S02]  /*1c5a0*/  @!P1 LEA.HI.X R13, R40, R3.reuse, R42, 0x1, P3 ;  /* 0x00000003280d9211 */ /* 0x080fe400018f0c2a */
[----:B------:R-:W-:Y:S02]  /*1c5b0*/  @!P2 LEA.HI.X R21, R43, R3, R44, 0x1, P4 ;  /* 0x000000032b15a211 */ /* 0x000fe400020f0c2c */
[----:B-----5:R3:W-:Y:S04]  /*1c5c0*/  @!P0 ST.E.128 desc[UR60][R10.64], R4 ;  /* 0x000000040a008985 */ /* 0x0207e8000c101d3c */
[----:B------:R3:W-:Y:S04]  /*1c5d0*/  @!P1 ST.E.128 desc[UR60][R12.64], R24 ;  /* 0x000000180c009985 */ /* 0x0007e8000c101d3c */
[----:B------:R3:W-:Y:S02]  /*1c5e0*/  @!P2 ST.E.128 desc[UR60][R20.64], R32 ;  /* 0x000000201400a985 */ /* 0x0007e4000c101d3c */
.L_x_2477:
[----:B------:R-:W-:Y:S05]  /*1c5f0*/  BSYNC B1 ;  /* 0x0000000000017941 */ /* 0x000fea0003800000 */
.L_x_2476:
[----:B------:R-:W-:-:S03]  /*1c600*/  UMOV UR4, 0xffffffff ;  /* 0xffffffff00047882 */ /* 0x000fc60000000000 */
[----:B------:R-:W-:Y:S05]  /*1c610*/  BRA.DIV UR4, `(.L_x_2478) ;  /* 0x000000aa04e07947 */ /* 0x000fea000b800000 */
[----:B-1----:R1:W4:Y:S04]  /*1c620*/  SHFL.IDX PT, R3, R2, 0x1, 0x1c1f ;  /* 0x003c1f0002037f89 */ /* 0x00232800000e0000 */
[----:B--2---:R1:W2:Y:S02]  /*1c630*/  SHFL.IDX PT, R14, R0, 0x1, 0x1c1f ;  /* 0x003c1f00000e7f89 */ /* 0x0042a400000e0000 */
.L_x_2687:
[----:B---3-5:R-:W-:-:S05]  /*1c640*/  VIADD R5, R41, 0x60 ;  /* 0x0000006029057836 */ /* 0x028fca0000000000 */
[----:B------:R-:W-:-:S13]  /*1c650*/  ISETP.GE.AND P0, PT, R5, R8, PT ;  /* 0x000000080500720c */ /* 0x000fda0003f06270 */
[----:B------:R-:W-:Y:S05]  /*1c660*/  @P0 BRA `(.L_x_2479) ;  /* 0x0000001800440947 */ /* 0x000fea0003800000 */
[----:B------:R-:W-:Y:S02]  /*1c670*/  ULDC UR4, c[0x0][0xac8] ;  /* 0x0002b20000047ab9 */ /* 0x000fe40000000800 */
[----:B------:R-:W-:Y:S02]  /*1c680*/  ISETP.GE.AND P1, PT, R9, UR4, PT ;  /* 0x0000000409007c0c */ /* 0x000fe4000bf26270 */
[----:B------:R-:W-:-:S11]  /*1c690*/  ISETP.GE.AND P2, PT, R40, UR4, PT ;  /* 0x0000000428007c0c */ /* 0x000fd6000bf46270 */
[----:B012---:R-:W-:Y:S02]  /*1c6a0*/  @!P1 IMAD.MOV.U32 R2, RZ, RZ, R14 ;  /* 0x000000ffff029224 */ /* 0x007fe400078e000e */
[C---:B------:R-:W-:Y:S02]  /*1c6b0*/  @!P2 LEA R6, P0, R40.reuse, R14, 0x1 ;  /* 0x0000000e2806a211 */ /* 0x040fe400078008ff */
        /* <DEDUP_REMOVED lines=10> */
.L_x_2474:
[----:B------:R-:W-:Y:S01]  /*1c760*/  ULDC.64 UR4, c[0x0][0xb08] ;  /* 0x0002c20000047ab9 */ /* 0x000fe20000000a00 */
[----:B0-----:R-:W0:Y:S01]  /*1c770*/  @P1 LDC R6, c[0x0][0xbec] ;  /* 0x0002fb00ff061b82 */ /* 0x001e220000000800 */
[----:B------:R-:W-:Y:S01]  /*1c780*/  IMAD R14, R14, UR4, RZ ;  /* 0x000000040e0e7c24 */ /* 0x000fe2000f8e02ff */
[----:B------:R-:W-:Y:S01]  /*1c790*/  SHF.R.S32.HI R4, RZ, 0x1f, R15 ;  /* 0x0000001fff047819 */ /* 0x000fe2000001140f */
[----:B------:R-:W-:-:S04]  /*1c7a0*/  IMAD.WIDE.U32 R2, R73, UR4, RZ ;  /* 0x0000000449027c25 */ /* 0x000fc8000f8e00ff */
[----:B------:R-:W-:Y:S01]  /*1c7b0*/  IMAD R73, R73, UR5, R14 ;  /* 0x0000000549497c24 */ /* 0x000fe2000f8e020e */
[----:B------:R-:W1:Y:S01]  /*1c7c0*/  @P1 LDC R11, c[0x0][0xbf0] ;  /* 0x0002fc00ff0b1b82 */ /* 0x000e620000000800 */
[----:B------:R-:W-:Y:S01]  /*1c7d0*/  ULDC.64 UR4, c[0x0][0xb38] ;  /* 0x0002ce0000047ab9 */ /* 0x000fe20000000a00 */
[----:B------:R-:W-:Y:S02]  /*1c7e0*/  IMAD.MOV.U32 R5, RZ, RZ, R17 ;  /* 0x000000ffff057224 */ /* 0x000fe400078e0011 */
[----:B------:R-:W-:Y:S02]  /*1c7f0*/  IMAD.IADD R3, R3, 0x1, R73 ;  /* 0x0000000103037824 */ /* 0x000fe400078e0249 */
        /* <DEDUP_REMOVED lines=20> */
[----:B------:R-:W-:Y:S01]  /*1c940*/  IMAD.WIDE.U32 R2, R5, UR4, R2 ;  /* 0x0000000405027c25 */ /* 0x000fe2000f8e0002 */
[----:B------:R-:W-:-:S03]  /*1c950*/  SHF.R.S32.HI R0, RZ, 0x1f, R7 ;  /* 0x0000001fff007819 */ /* 0x000fc60000011407 */
[----:B------:R-:W-:Y:S01]  /*1c960*/  IMAD R11, R5, UR5, R4 ;  /* 0x00000005050b7c24 */ /* 0x000fe2000f8e0204 */
[----:B------:R-:W-:Y:S02]  /*1c970*/  ULDC.64 UR4, c[0x0][0xb28] ;  /* 0x0002ca0000047ab9 */ /* 0x000fe40000000a00 */
[----:B------:R-:W-:Y:S02]  /*1c980*/  IMAD R0, R0, UR4, RZ ;  /* 0x0000000400007c24 */ /* 0x000fe4000f8e02ff */
[----:B------:R-:W-:Y:S02]  /*1c990*/  IMAD.IADD R3, R3, 0x1, R11 ;  /* 0x0000000103037824 */ /* 0x000fe400078e020b */
        /* <DEDUP_REMOVED lines=10> */
.L_x_2690:
        /* <DEDUP_REMOVED lines=23> */
[-C--:B------:R-:W-:Y:S01]  /*1cbb0*/  @!P0 LEA.HI.X R7, R21, R3.reuse, R76, 0x2, P2 ;  /* 0x0000000315078211 */ /* 0x080fe200010f144c */
[----:B------:R-:W-:Y:S01]  /*1cbc0*/  VIADD R15, R72, 0x30 ;  /* 0x00000030480f7836 */ /* 0x000fe20000000000 */
[----:B------:R-:W-:Y:S02]  /*1cbd0*/  ISETP.GE.AND P2, PT, R74, UR4, PT ;  /* 0x000000044a007c0c */ /* 0x000fe4000bf46270 */
[----:B------:R-:W-:Y:S02]  /*1cbe0*/  @!P3 LEA.HI.X R11, R18, R3, R20, 0x2, P1 ;  /* 0x00000003120bb211 */ /* 0x000fe400008f1414 */
[----:B------:R-:W-:Y:S01]  /*1cbf0*/  ISETP.GE.AND P1, PT, R73, UR4, PT ;  /* 0x0000000449007c0c */ /* 0x000fe2000bf26270 */
[----:B------:R-:W-:Y:S01]  /*1cc00*/  @!P0 ST.E.64 desc[UR60][R6.64], R28 ;  /* 0x0000001c06008985 */ /* 0x000fe2000c101b3c */
[----:B------:R-:W-:Y:S01]  /*1cc10*/  @!P4 LEA R12, P5, R16, R14, 0x2 ;  /* 0x0000000e100cc211 */ /* 0x000fe200078a10ff */
[----:B------:R-:W-:Y:S01]  /*1cc20*/  VIADD R21, R72, 0x38 ;  /* 0x0000003848157836 */ /* 0x000fe20000000000 */
[----:B------:R-:W-:-:S02]  /*1cc30*/  ISETP.GE.AND P0, PT, R15, UR4, PT ;  /* 0x000000040f007c0c */ /* 0x000fc4000bf06270 */
[-C--:B------:R-:W-:Y:S01]  /*1cc40*/  @!P4 LEA.HI.X R13, R16, R3.reuse, R17, 0x2, P5 ;  /* 0x00000003100dc211 */ /* 0x080fe200028f1411 */
[----:B------:R-:W-:Y:S01]  /*1cc50*/  @!P3 ST.E.64 desc[UR60][R10.64], R32 ;  /* 0x000000200a00b985 */ /* 0x000fe2000c101b3c */
[----:B------:R-:W-:Y:S01]  /*1cc60*/  ISETP.GE.AND P3, PT, R21, UR4, PT ;  /* 0x0000000415007c0c */ /* 0x000fe2000bf66270 */
[----:B-1----:R-:W-:Y:S01]  /*1cc70*/  VIADD R25, R72, 0x40 ;  /* 0x0000004048197836 */ /* 0x002fe20000000000 */
[CC--:B------:R-:W-:Y:S01]  /*1cc80*/  @!P2 LEA R16, P5, R74.reuse, R14.reuse, 0x2 ;  /* 0x0000000e4a10a211 */ /* 0x0c0fe200078a10ff */
[----:B------:R1:W-:Y:S01]  /*1cc90*/  @!P4 ST.E.64 desc[UR60][R12.64], R36 ;  /* 0x000000240c00c985 */ /* 0x0003e2000c101b3c */
[----:B------:R-:W-:Y:S02]  /*1cca0*/  SHF.R.S32.HI R20, RZ, 0x1f, R73 ;  /* 0x0000001fff147819 */ /* 0x000fe40000011449 */
[----:B------:R-:W-:Y:S02]  /*1ccb0*/  @!P1 LEA R18, P4, R73, R14, 0x2 ;  /* 0x0000000e49129211 */ /* 0x000fe400078810ff */
[----:B------:R-:W-:-:S02]  /*1ccc0*/  @!P2 LEA.HI.X R17, R74, R3, R75, 0x2, P5 ;  /* 0x000000034a11a211 */ /* 0x000fc400028f144b */
[-C--:B------:R-:W-:Y:S02]  /*1ccd0*/  @!P1 LEA.HI.X R19, R73, R3.reuse, R20, 0x2, P4 ;  /* 0x0000000349139211 */ /* 0x080fe400020f1414 */
[----:B------:R-:W-:Y:S02]  /*1cce0*/  SHF.R.S32.HI R24, RZ, 0x1f, R15 ;  /* 0x0000001fff187819 */ /* 0x000fe4000001140f */
[----:B------:R-:W-:Y:S02]  /*1ccf0*/  @!P0 LEA R4, P5, R15, R14, 0x2 ;  /* 0x0000000e0f048211 */ /* 0x000fe400078a10ff */
[----:B------:R-:W-:Y:S01]  /*1cd00*/  ISETP.GE.AND P4, PT, R25, UR4, PT ;  /* 0x0000000419007c0c */ /* 0x000fe2000bf86270 */
[C---:B-1----:R-:W-:Y:S01]  /*1cd10*/  VIADD R13, R72.reuse, 0x48 ;  /* 0x00000048480d7836 */ /* 0x042fe20000000000 */
[----:B------:R1:W-:Y:S01]  /*1cd20*/  @!P2 ST.E.64 desc[UR60][R16.64], R40 ;  /* 0x000000281000a985 */ /* 0x0003e2000c101b3c */
[----:B------:R-:W-:Y:S01]  /*1cd30*/  @!P0 LEA.HI.X R5, R15, R3, R24, 0x2, P5 ;  /* 0x000000030f058211 */ /* 0x000fe200028f1418 */
[----:B------:R-:W-:Y:S01]  /*1cd40*/  VIADD R15, R72, 0x50 ;  /* 0x00000050480f7836 */ /* 0x000fe20000000000 */
[----:B------:R-:W-:Y:S01]  /*1cd50*/  SHF.R.S32.HI R20, RZ, 0x1f, R21 ;  /* 0x0000001fff147819 */ /* 0x000fe20000011415 */
[----:B------:R2:W-:Y:S01]  /*1cd60*/  @!P1 ST.E.64 desc[UR60][R18.64], R44 ;  /* 0x0000002c12009985 */ /* 0x0005e2000c101b3c */
[----:B------:R-:W-:-:S02]  /*1cd70*/  ISETP.GE.AND P2, PT, R13, UR4, PT ;  /* 0x000000040d007c0c */ /* 0x000fc4000bf46270 */
[----:B------:R-:W-:-:S04]  /*1cd80*/  @!P3 LEA R6, P1, R21, R14, 0x2 ;  /* 0x0000000e1506b211 */ /* 0x000fc800078210ff */
[-C--:B------:R-:W-:Y:S01]  /*1cd90*/  @!P3 LEA.HI.X R7, R21, R3.reuse, R20, 0x2, P1 ;  /* 0x000000031507b211 */ /* 0x080fe200008f1414 */
[----:B------:R-:W-:Y:S01]  /*1cda0*/  VIADD R20, R72, 0x58 ;  /* 0x0000005848147836 */ /* 0x000fe20000000000 */
[----:B------:R-:W-:Y:S01]  /*1cdb0*/  ISETP.GE.AND P1, PT, R15, UR4, PT ;  /* 0x000000040f007c0c */ /* 0x000fe2000bf26270 */
[----:B------:R3:W-:Y:S01]  /*1cdc0*/  @!P0 ST.E.64 desc[UR60][R4.64], R48 ;  /* 0x0000003004008985 */ /* 0x0007e2000c101b3c */
[----:B------:R-:W-:Y:S02]  /*1cdd0*/  SHF.R.S32.HI R12, RZ, 0x1f, R25 ;  /* 0x0000001fff0c7819 */ /* 0x000fe40000011419 */
[C---:B------:R-:W-:Y:S02]  /*1cde0*/  @!P4 LEA R10, P5, R25.reuse, R14, 0x2 ;  /* 0x0000000e190ac211 */ /* 0x040fe400078a10ff */
[----:B------:R-:W-:Y:S02]  /*1cdf0*/  ISETP.GE.AND P0, PT, R20, UR4, PT ;  /* 0x0000000414007c0c */ /* 0x000fe4000bf06270 */
[----:B------:R-:W-:-:S02]  /*1ce00*/  @!P4 LEA.HI.X R11, R25, R3, R12, 0x2, P5 ;  /* 0x00000003190bc211 */ /* 0x000fc400028f140c */
[----:B-1----:R-:W-:Y:S02]  /*1ce10*/  SHF.R.S32.HI R16, RZ, 0x1f, R13 ;  /* 0x0000001fff107819 */ /* 0x002fe4000001140d */
[CC--:B------:R-:W-:Y:S02]  /*1ce20*/  @!P2 LEA R12, P5, R13.reuse, R14.reuse, 0x2 ;  /* 0x0000000e0d0ca211 */ /* 0x0c0fe400078a10ff */
[----:B--2---:R-:W-:Y:S02]  /*1ce30*/  SHF.R.S32.HI R18, RZ, 0x1f, R15 ;  /* 0x0000001fff127819 */ /* 0x004fe4000001140f */
[----:B------:R-:W-:Y:S02]  /*1ce40*/  @!P2 LEA.HI.X R13, R13, R3, R16, 0x2, P5 ;  /* 0x000000030d0da211 */ /* 0x000fe400028f1410 */
        /* <DEDUP_REMOVED lines=10> */
.L_x_2482:
[----:B------:R-:W-:Y:S05]  /*1cef0*/  BSYNC B1 ;  /* 0x0000000000017941 */ /* 0x000fea0003800000 */
.L_x_2481:
[----:B------:R-:W-:-:S03]  /*1cf00*/  UMOV UR4, 0xffffffff ;  /* 0xffffffff00047882 */ /* 0x000fc60000000000 */
[----:B------:R-:W-:Y:S05]  /*1cf10*/  BRA.DIV UR4, `(.L_x_2483) ;  /* 0x000000a6041c7947 */ /* 0x000fea000b800000 */
[----:B-1----:R1:W4:Y:S04]  /*1cf20*/  SHFL.IDX PT, R3, R2, 0x1, 0x1c1f ;  /* 0x003c1f0002037f89 */ /* 0x00232800000e0000 */
[----:B--23--:R1:W2:Y:S02]  /*1cf30*/  SHFL.IDX PT, R14, R0, 0x1, 0x1c1f ;  /* 0x003c1f00000e7f89 */ /* 0x00c2a400000e0000 */
.L_x_2694:
[----:B------:R-:W-:-:S13]  /*1cf40*/  ISETP.GE.AND P0, PT, R9, R8, PT ;  /* 0x000000080900720c */ /* 0x000fda0003f06270 */
[----:B------:R-:W-:Y:S05]  /*1cf50*/  @P0 BRA `(.L_x_2479) ;  /* 0x0000001000080947 */ /* 0x000fea0003800000 */
[----:B------:R-:W3:Y:S01]  /*1cf60*/  LDL R10, [R1+0x130] ;  /* 0x00013000010a7983 */ /* 0x000ee20000100800 */
[----:B------:R-:W-:-:S03]  /*1cf70*/  ULDC UR4, c[0x0][0xac8] ;  /* 0x0002b20000047ab9 */ /* 0x000fc60000000800 */
[----:B------:R-:W5:Y:S04]  /*1cf80*/  LDL R19, [R1+0xf0] ;  /* 0x0000f00001137983 */ /* 0x000f680000100800 */
[----:B------:R-:W4:Y:S04]  /*1cf90*/  LDL R12, [R1+0x12c] ;  /* 0x00012c00010c7983 */ /* 0x000f280000100800 */
[----:B------:R-:W2:Y:S04]  /*1cfa0*/  LDL R11, [R1+0x14c] ;  /* 0x00014c00010b7983 */ /* 0x000ea80000100800 */
[----:B------:R-:W2:Y:S04]  /*1cfb0*/  LDL R16, [R1+0x128] ;  /* 0x0001280001107983 */ /* 0x000ea80000100800 */
[----:B01----:R-:W2:Y:S04]  /*1cfc0*/  LDL R0, [R1+0x124] ;  /* 0x0001240001007983 */ /* 0x003ea80000100800 */
[----:B------:R-:W2:Y:S04]  /*1cfd0*/  LDL R13, [R1+0x148] ;  /* 0x00014800010d7983 */ /* 0x000ea80000100800 */
[----:B------:R-:W2:Y:S04]  /*1cfe0*/  LDL R20, [R1+0x11c] ;  /* 0x00011c0001147983 */ /* 0x000ea80000100800 */
[----:B------:R-:W2:Y:S04]  /*1cff0*/  LDL R18, [R1+0x144] ;  /* 0x0001440001127983 */ /* 0x000ea80000100800 */
[----:B------:R-:W2:Y:S01]  /*1d000*/  LDL R15, [R1+0x140] ;  /* 0x00014000010f7983 */ /* 0x000ea20000100800 */
[----:B---3--:R-:W-:-:S02]  /*1d010*/  ISETP.GE.AND P1, PT, R10, UR4, PT ;  /* 0x000000040a007c0c */ /* 0x008fc4000bf26270 */
[----:B-----5:R-:W-:Y:S02]  /*1d020*/  ISETP.GE.AND P5, PT, R19, UR4, PT ;  /* 0x0000000413007c0c */ /* 0x020fe4000bfa6270 */
[----:B----4-:R-:W-:-:S09]  /*1d030*/  ISETP.GE.AND P0, PT, R12, UR4, PT ;  /* 0x000000040c007c0c */ /* 0x010fd2000bf06270 */
        /* <DEDUP_REMOVED lines=17> */
[-C--:B------:R-:W-:Y:S02]  /*1d150*/  @!P3 LEA.HI.X R11, R16, R3.reuse, R18, 0x2, P5 ;  /* 0x00000003100bb211 */ /* 0x080fe400028f1412 */
[----:B------:R-:W-:Y:S01]  /*1d160*/  @!P4 LEA.HI.X R13, R0, R3, R15, 0x2, P2 ;  /* 0x00000003000dc211 */ /* 0x000fe200010f140f */
[C---:B------:R-:W-:Y:S01]  /*1d170*/  VIADD R0, R19.reuse, 0x40 ;  /* 0x0000004013007836 */ /* 0x040fe20000000000 */
[----:B------:R-:W-:Y:S01]  /*1d180*/  ISETP.GE.AND P2, PT, R2, UR4, PT ;  /* 0x0000000402007c0c */ /* 0x000fe2000bf46270 */
[----:B------:R3:W-:Y:S01]  /*1d190*/  @!P3 ST.E.64 desc[UR60][R10.64], R38 ;  /* 0x000000260a00b985 */ /* 0x0007e2000c101b3c */
[----:B------:R-:W-:Y:S01]  /*1d1a0*/  SHF.R.S32.HI R16, RZ, 0x1f, R20 ;  /* 0x0000001fff107819 */ /* 0x000fe20000011414 */
[----:B------:R-:W-:Y:S01]  /*1d1b0*/  VIADD R15, R19, 0x48 ;  /* 0x00000048130f7836 */ /* 0x000fe20000000000 */
[----:B------:R-:W-:Y:S01]  /*1d1c0*/  ISETP.GE.AND P3, PT, R0, UR4, PT ;  /* 0x0000000400007c0c */ /* 0x000fe2000bf66270 */
[----:B------:R4:W-:Y:S01]  /*1d1d0*/  @!P4 ST.E.64 desc[UR60][R12.64], R42 ;  /* 0x0000002a0c00c985 */ /* 0x0009e2000c101b3c */
[----:B0-----:R-:W-:-:S02]  /*1d1e0*/  @!P1 LEA R4, P4, R20, R14, 0x2 ;  /* 0x0000000e14049211 */ /* 0x001fc400078810ff */
[----:B------:R-:W-:Y:S02]  /*1d1f0*/  SHF.R.S32.HI R18, RZ, 0x1f, R17 ;  /* 0x0000001fff127819 */ /* 0x000fe40000011411 */
[C---:B-1----:R-:W-:Y:S02]  /*1d200*/  @!P0 LEA R6, P5, R17.reuse, R14, 0x2 ;  /* 0x0000000e11068211 */ /* 0x042fe400078a10ff */
[-C--:B------:R-:W-:Y:S02]  /*1d210*/  @!P1 LEA.HI.X R5, R20, R3.reuse, R16, 0x2, P4 ;  /* 0x0000000314059211 */ /* 0x080fe400020f1410 */
[----:B------:R-:W-:Y:S01]  /*1d220*/  @!P0 LEA.HI.X R7, R17, R3, R18, 0x2, P5 ;  /* 0x0000000311078211 */ /* 0x000fe200028f1412 */
[----:B------:R-:W-:Y:S01]  /*1d230*/  VIADD R17, R19, 0x50 ;  /* 0x0000005013117836 */ /* 0x000fe20000000000 */
[----:B------:R-:W-:Y:S01]  /*1d240*/  ISETP.GE.AND P5, PT, R15, UR4, PT ;  /* 0x000000040f007c0c */ /* 0x000fe2000bfa6270 */
[----:B------:R0:W-:Y:S01]  /*1d250*/  @!P1 ST.E.64 desc[UR60][R4.64], R46 ;  /* 0x0000002e04009985 */ /* 0x0001e2000c101b3c */
[----:B--2---:R-:W-:-:S02]  /*1d260*/  SHF.R.S32.HI R9, RZ, 0x1f, R2 ;  /* 0x0000001fff097819 */ /* 0x004fc40000011402 */
[CC--:B------:R-:W-:Y:S02]  /*1d270*/  @!P2 LEA R8, P4, R2.reuse, R14.reuse, 0x2 ;  /* 0x0000000e0208a211 */ /* 0x0c0fe400078810ff */
[----:B------:R-:W-:Y:S02]  /*1d280*/  ISETP.GE.AND P1, PT, R17, UR4, PT ;  /* 0x0000000411007c0c */ /* 0x000fe4000bf26270 */
[----:B------:R-:W-:Y:S02]  /*1d290*/  @!P2 LEA.HI.X R9, R2, R3, R9, 0x2, P4 ;  /* 0x000000030209a211 */ /* 0x000fe400020f1409 */
[----:B------:R-:W-:Y:S02]  /*1d2a0*/  SHF.R.S32.HI R2, RZ, 0x1f, R0 ;  /* 0x0000001fff027819 */ /* 0x000fe40000011400 */
[----:B---3--:R-:W-:-:S04]  /*1d2b0*/  @!P3 LEA R10, P4, R0, R14, 0x2 ;  /* 0x0000000e000ab211 */ /* 0x008fc800078810ff */
[----:B------:R-:W-:Y:S02]  /*1d2c0*/  @!P3 LEA.HI.X R11, R0, R3, R2, 0x2, P4 ;  /* 0x00000003000bb211 */ /* 0x000fe400020f1402 */
[----:B------:R-:W-:Y:S02]  /*1d2d0*/  SHF.R.S32.HI R0, RZ, 0x1f, R15 ;  /* 0x0000001fff007819 */ /* 0x000fe4000001140f */
[----:B----4-:R-:W-:-:S04]  /*1d2e0*/  @!P5 LEA R12, P4, R15, R14, 0x2 ;  /* 0x0000000e0f0cd211 */ /* 0x010fc800078810ff */
        /* <DEDUP_REMOVED lines=17> */
.L_x_2472:
        /* <DEDUP_REMOVED lines=15> */
[----:B0-----:R-:W-:Y:S01]  /*1d4f0*/  IMAD.U32 R6, RZ, RZ, UR4 ;  /* 0x00000004ff067e24 */ /* 0x001fe2000f8e00ff */
        /* <DEDUP_REMOVED lines=11> */
[----:B0-----:R-:W2:Y:S04]  /*1d5b0*/  LDG.E R5, desc[UR60][R2.64] ;  /* 0x0000003c02057981 */ /* 0x001ea8000c1e1900 */
[----:B-----5:R-:W2:Y:S02]  /*1d5c0*/  LDG.E R6, desc[UR60][R2.64+0x4] ;  /* 0x0000043c02067981 */ /* 0x020ea4000c1e1900 */
[----:B--2---:R-:W-:-:S07]  /*1d5d0*/  IMAD.IADD R6, R6, 0x1, -R5 ;  /* 0x0000000106067824 */ /* 0x004fce00078e0a05 */
.L_x_2484:
[----:B------:R-:W2:Y:S04]  /*1d5e0*/  LDL.LU R0, [R1+0x134] ;  /* 0x0001340001007983 */ /* 0x000ea80000300800 */
[----:B0-----:R-:W3:Y:S01]  /*1d5f0*/  LDL.LU R2, [R1+0x10c] ;  /* 0x00010c0001027983 */ /* 0x001ee20000300800 */
[----:B------:R-:W-:Y:S01]  /*1d600*/  BSSY B1, `(.L_x_2485) ;  /* 0x0000038000017945 */ /* 0x000fe20003800000 */
[----:B-----5:R-:W-:Y:S02]  /*1d610*/  SHF.R.S32.HI R18, RZ, 0x1f, R7 ;  /* 0x0000001fff127819 */ /* 0x020fe40000011407 */
[----:B--2---:R-:W-:Y:S02]  /*1d620*/  SEL R20, R0, RZ, !P0 ;  /* 0x000000ff00147207 */ /* 0x004fe40004000000 */
[----:B---3--:R-:W-:Y:S01]  /*1d630*/  SEL R25, R2, RZ, !P0 ;  /* 0x000000ff02197207 */ /* 0x008fe20004000000 */
[----:B------:R-:W-:Y:S06]  /*1d640*/  @P3 BRA `(.L_x_2486) ;  /* 0x0000000000cc3947 */ /* 0x000fec0003800000 */
[----:B------:R-:W2:Y:S01]  /*1d650*/  LDL R2, [R1+0xf4] ;  /* 0x0000f40001027983 */ /* 0x000ea20000100800 */
        /* <DEDUP_REMOVED lines=13> */
[----:B------:R-:W1:Y:S08]  /*1d730*/  LDC.64 R10, c[0x0][R16+0x220] ;  /* 0x00008800100a7b82 */ /* 0x000e700000000a00 */
[----:B------:R-:W2:Y:S08]  /*1d740*/  LDC.64 R8, c[0x0][R16+0x218] ;  /* 0x0000860010087b82 */ /* 0x000eb00000000a00 */
[----:B------:R-:W4:Y:S08]  /*1d750*/  LDC.64 R12, c[0x0][R16+0x228] ;  /* 0x00008a00100c7b82 */ /* 0x000f300000000a00 */
[----:B------:R-:W5:Y:S08]  /*1d760*/  @P1 LDC R0, c[0x0][0xbec] ;  /* 0x0002fb00ff001b82 */ /* 0x000f700000000800 */
[----:B------:R-:W4:Y:S08]  /*1d770*/  LDC.64 R4, c[0x0][R16+0x210] ;  /* 0x0000840010047b82 */ /* 0x000f300000000a00 */
[----:B------:R-:W4:Y:S01]  /*1d780*/  @P1 LDC R21, c[0x0][0xbf0] ;  /* 0x0002fc00ff151b82 */ /* 0x000f220000000800 */
[----:B-----5:R-:W-:-:S07]  /*1d790*/  @P1 IMAD.HI.U32 R0, R27, R0, RZ ;  /* 0x000000001b001227 */ /* 0x020fce00078e00ff */
[----:B0-----:R-:W0:Y:S01]  /*1d7a0*/  @!P0 LDC R2, c[0x0][0xb50] ;  /* 0x0002d400ff028b82 */ /* 0x001e220000000800 */
[----:B-1----:R-:W-:-:S07]  /*1d7b0*/  IMAD R11, R11, R25, RZ ;  /* 0x000000190b0b7224 */ /* 0x002fce00078e02ff */
[----:B------:R-:W1:Y:S01]  /*1d7c0*/  @!P0 LDC R3, c[0x0][0xb54] ;  /* 0x0002d500ff038b82 */ /* 0x000e620000000800 */
[----:B----4-:R-:W-:Y:S01]  /*1d7d0*/  @P1 SHF.R.U32.HI R17, RZ, R21, R0 ;  /* 0x00000015ff111219 */ /* 0x010fe20000011600 */
        /* <DEDUP_REMOVED lines=26> */
.L_x_2486:
[----:B------:R-:W-:Y:S05]  /*1d980*/  BSYNC B1 ;  /* 0x0000000000017941 */ /* 0x000fea0003800000 */
.L_x_2485:
[----:B------:R-:W-:Y:S05]  /*1d990*/  @P2 BRA `(.L_x_2479) ;  /* 0x0000000400782947 */ /* 0x000fea0003800000 */
[----:B------:R-:W2:Y:S01]  /*1d9a0*/  LDL.LU R10, [R1+0x104] ;  /* 0x00010400010a7983 */ /* 0x000ea20000300800 */
[----:B------:R-:W1:Y:S01]  /*1d9b0*/  LDC R17, c[0x0][0xbe8] ;  /* 0x0002fa00ff117b82 */ /* 0x000e620000000800 */
[----:B0-----:R-:W-:Y:S01]  /*1d9c0*/  SHF.R.S32.HI R3, RZ, 0x1f, R24 ;  /* 0x0000001fff037819 */ /* 0x001fe20000011418 */
[----:B------:R-:W-:Y:S01]  /*1d9d0*/  ULDC.64 UR4, c[0x0][0xaa0] ;  /* 0x0002a80000047ab9 */ /* 0x000fe20000000a00 */
[----:B------:R-:W3:Y:S01]  /*1d9e0*/  LDL R16, [R1+0xf4] ;  /* 0x0000f40001107983 */ /* 0x000ee20000100800 */
        /* <DEDUP_REMOVED lines=13> */
[----:B-1----:R-:W-:-:S13]  /*1dac0*/  ISETP.NE.AND P0, PT, R17, 0x1, PT ;  /* 0x000000011100780c */ /* 0x002fda0003f05270 */
[----:B------:R-:W0:Y:S08]  /*1dad0*/  @P0 LDC R8, c[0x0][0xbec] ;  /* 0x0002fb00ff080b82 */ /* 0x000e300000000800 */
[----:B------:R-:W1:Y:S01]  /*1dae0*/  @P0 LDC R11, c[0x0][0xbf0] ;  /* 0x0002fc00ff0b0b82 */ /* 0x000e620000000800 */
[----:B--2---:R-:W-:-:S04]  /*1daf0*/  IMAD.WIDE.U32 R2, R10, UR4, R2 ;  /* 0x000000040a027c25 */ /* 0x004fc8000f8e0002 */
[----:B---3--:R-:W-:Y:S02]  /*1db00*/  IMAD.IADD R9, R16, 0x1, R0 ;  /* 0x0000000110097824 */ /* 0x008fe400078e0200 */
[----:B------:R-:W-:Y:S01]  /*1db10*/  IMAD R3, R10, UR5, R3 ;  /* 0x000000050a037c24 */ /* 0x000fe2000f8e0203 */
[----:B------:R-:W-:Y:S01]  /*1db20*/  ULDC.64 UR4, c[0x0][0xae0] ;  /* 0x0002b80000047ab9 */ /* 0x000fe20000000a00 */
[----:B0-----:R-:W-:-:S04]  /*1db30*/  @P0 IMAD.HI.U32 R0, R9, R8, RZ ;  /* 0x0000000809000227 */ /* 0x001fc800078e00ff */
[----:B------:R-:W-:Y:S01]  /*1db40*/  IMAD.MOV.U32 R5, RZ, RZ, R9 ;  /* 0x000000ffff057224 */ /* 0x000fe200078e0009 */
[----:B-1----:R-:W-:Y:S01]  /*1db50*/  @P0 SHF.R.U32.HI R5, RZ, R11, R0 ;  /* 0x0000000bff050219 */ /* 0x002fe20000011600 */
        /* <DEDUP_REMOVED lines=25> */
[----:B------:R0:W1:Y:S04]  /*1dcf0*/  SHFL.IDX PT, R3, R2, RZ, 0x1c1f ;  /* 0x001c1fff02037589 */ /* 0x00006800000e0000 */
[----:B------:R0:W2:Y:S02]  /*1dd00*/  SHFL.IDX PT, R14, R0, RZ, 0x1c1f ;  /* 0x001c1fff000e7589 */ /* 0x0000a400000e0000 */
.L_x_2697:
        /* <DEDUP_REMOVED lines=15> */
[----:B------:R3:W-:Y:S04]  /*1de00*/  @!P2 ST.E.128 desc[UR60][R12.64], RZ ;  /* 0x000000ff0c00a985 */ /* 0x0007e8000c101d3c */
[----:B------:R3:W-:Y:S04]  /*1de10*/  @!P3 ST.E.128 desc[UR60][R18.64], RZ ;  /* 0x000000ff1200b985 */ /* 0x0007e8000c101d3c */
[----:B------:R3:W-:Y:S02]  /*1de20*/  @!P4 ST.E.128 desc[UR60][R20.64], RZ ;  /* 0x000000ff1400c985 */ /* 0x0007e4000c101d3c */
.L_x_2489:
[----:B------:R-:W-:Y:S05]  /*1de30*/  BSYNC B1 ;  /* 0x0000000000017941 */ /* 0x000fea0003800000 */
.L_x_2488:
[----:B------:R-:W-:-:S03]  /*1de40*/  UMOV UR4, 0xffffffff ;  /* 0xffffffff00047882 */ /* 0x000fc60000000000 */
[----:B------:R-:W-:Y:S05]  /*1de50*/  BRA.DIV UR4, `(.L_x_2490) ;  /* 0x0000009604c87947 */ /* 0x000fea000b800000 */
[----:B-1----:R1:W4:Y:S04]  /*1de60*/  SHFL.IDX PT, R3, R2, 0x1, 0x1c1f ;  /* 0x003c1f0002037f89 */ /* 0x00232800000e0000 */
[----:B--2---:R1:W2:Y:S02]  /*1de70*/  SHFL.IDX PT, R14, R0, 0x1, 0x1c1f ;  /* 0x003c1f00000e7f89 */ /* 0x0042a400000e0000 */
.L_x_2701:
[----:B01----:R-:W-:-:S05]  /*1de80*/  VIADD R0, R4, 0x60 ;  /* 0x0000006004007836 */ /* 0x003fca0000000000 */
[----:B------:R-:W-:-:S13]  /*1de90*/  ISETP.GE.AND P0, PT, R0, R17, PT ;  /* 0x000000110000720c */ /* 0x000fda0003f06270 */
[----:B------:R-:W-:Y:S05]  /*1dea0*/  @P0 BRA `(.L_x_2479) ;  /* 0x0000000000340947 */ /* 0x000fea0003800000 */
[----:B------:R-:W-:Y:S02]  /*1deb0*/  ULDC UR4, c[0x0][0xac8] ;  /* 0x0002b20000047ab9 */ /* 0x000fe40000000800 */
[----:B------:R-:W-:Y:S02]  /*1dec0*/  ISETP.GE.AND P2, PT, R5, UR4, PT ;  /* 0x0000000405007c0c */ /* 0x000fe4000bf46270 */
[----:B------:R-:W-:Y:S02]  /*1ded0*/  ISETP.GE.AND P3, PT, R9, UR4, PT ;  /* 0x0000000409007c0c */ /* 0x000fe4000bf66270 */
[----:B------:R-:W-:-:S09]  /*1dee0*/  ISETP.GE.AND P4, PT, R8, UR4, PT ;  /* 0x0000000408007c0c */ /* 0x000fd2000bf86270 */
[----:B----4-:R-:W-:Y:S02]  /*1def0*/  @!P2 IMAD.MOV.U32 R15, RZ, RZ, R3 ;  /* 0x000000ffff0fa224 */ /* 0x010fe400078e0003 */
[-C--:B--23--:R-:W-:Y:S02]  /*1df00*/  @!P3 LEA R12, P0, R9, R14.reuse, 0x1 ;  /* 0x0000000e090cb211 */ /* 0x08cfe400078008ff */
[C---:B------:R-:W-:Y:S01]  /*1df10*/  @!P4 LEA R2, P1, R8.reuse, R14, 0x1 ;  /* 0x0000000e0802c211 */ /* 0x040fe200078208ff */
[----:B------:R-:W-:Y:S01]  /*1df20*/  @!P2 IMAD.WIDE R4, R5, 0x2, R14 ;  /* 0x000000020504a825 */ /* 0x000fe200078e020e */
[-C--:B------:R-:W-:Y:S02]  /*1df30*/  @!P3 LEA.HI.X R13, R9, R3.reuse, R10, 0x1, P0 ;  /* 0x00000003090db211 */ /* 0x080fe400000f0c0a */
[----:B------:R-:W-:Y:S02]  /*1df40*/  @!P4 LEA.HI.X R3, R8, R3, R7, 0x1, P1 ;  /* 0x000000030803c211 */ /* 0x000fe400008f0c07 */
[----:B------:R1:W-:Y:S04]  /*1df50*/  @!P2 ST.E.128 desc[UR60][R4.64], RZ ;  /* 0x000000ff0400a985 */ /* 0x0003e8000c101d3c */
[----:B------:R1:W-:Y:S04]  /*1df60*/  @!P3 ST.E.128 desc[UR60][R12.64], RZ ;  /* 0x000000ff0c00b985 */ /* 0x0003e8000c101d3c */
[----:B------:R1:W-:Y:S02]  /*1df70*/  @!P4 ST.E.128 desc[UR60][R2.64], RZ ;  /* 0x000000ff0200c985 */ /* 0x0003e4000c101d3c */
.L_x_2479:
[----:B------:R-:W-:Y:S05]  /*1df80*/  BSYNC B0 ;  /* 0x0000000000007941 */ /* 0x000fea0003800000 */
.L_x_2471:
[----:B------:R-:W-:Y:S02]  /*1df90*/  ULDC UR4, c[0x0][0xc3c] ;  /* 0x00030f0000047ab9 */ /* 0x000fe40000000800 */
[----:B------:R-:W-:-:S13]  /*1dfa0*/  ISETP.GE.AND P0, PT, R107, UR4, PT ;  /* 0x000000046b007c0c */ /* 0x000fda000bf06270 */
[----:B------:R-:W-:Y:S05]  /*1dfb0*/  @!P0 BRA `(.L_x_2491) ;  /* 0xfffffe3000ec8947 */ /* 0x000fea000383ffff */
[----:B------:R-:W-:Y:S05]  /*1dfc0*/  BRA `(.L_x_2333) ;  /* 0x00000088003c7947 */ /* 0x000fea0003800000 */
.L_x_2331:
[----:B------:R-:W-:-:S08]  /*1dfd0*/  NOP ;  /* 0x0000000000007918 */ /* 0x000fd00000000000 */
[----:B--2---:R-:W0:-:S00]  /*1dfe0*/  USETMAXREG.DEALLOC.CTAPOOL 0x20 ;  /* 0x00000020000079c8 */ /* 0x004e0000080e0500 */
        /* <DEDUP_REMOVED lines=16> */
.L_x_2492:
        /* <DEDUP_REMOVED lines=44> */
.L_x_2496:
        /* <DEDUP_REMOVED lines=37> */
.L_x_2494:
        /* <DEDUP_REMOVED lines=13> */
.L_x_2497:
        /* <DEDUP_REMOVED lines=61> */
.L_x_2498:
        /* <DEDUP_REMOVED lines=60> */
.L_x_2499:
[----:B------:R-:W-:-:S05]  /*1ee60*/  LOP3.LUT R2, RZ, R2, RZ, 0x33, !PT ;  /* 0x00000002ff027212 */ /* 0x000fca00078e33ff */
[----:B------:R-:W-:Y:S01]  /*1ee70*/  IMAD.IADD R25, R25, 0x1, R2 ;  /* 0x0000000119197824 */ /* 0x000fe200078e0202 */
[----:B------:R-:W-:Y:S06]  /*1ee80*/  BRA `(.L_x_2500) ;  /* 0x00000000000c7947 */ /* 0x000fec0003800000 */
.L_x_2495:
[----:B------:R-:W-:Y:S02]  /*1ee90*/  IMAD.MOV.U32 R25, RZ, RZ, RZ ;  /* 0x000000ffff197224 */ /* 0x000fe400078e00ff */
[----:B------:R-:W-:Y:S02]  /*1eea0*/  IMAD.U32 R24, RZ, RZ, UR6 ;  /* 0x00000006ff187e24 */ /* 0x000fe4000f8e00ff */
[----:B------:R-:W-:-:S07]  /*1eeb0*/  IMAD.MOV.U32 R26, RZ, RZ, RZ ;  /* 0x000000ffff1a7224 */ /* 0x000fce00078e00ff */
.L_x_2500:
[----:B------:R-:W-:-:S13]  /*1eec0*/  ISETP.NE.AND P0, PT, R0, RZ, PT ;  /* 0x000000ff0000720c */ /* 0x000fda0003f05270 */
[----:B------:R-:W0:Y:S01]  /*1eed0*/  @!P0 S2R R3, SR_CgaCtaId ;  /* 0x0000000000038919 */ /* 0x000e220000008800 */
[----:B------:R-:W-:-:S04]  /*1eee0*/  @!P0 MOV R0, 0x400 ;  /* 0x0000040000008802 */ /* 0x000fc80000000f00 */
[----:B0-----:R-:W-:-:S05]  /*1eef0*/  @!P0 LEA R0, R3, R0, 0x18 ;  /* 0x0000000003008211 */ /* 0x001fca00078ec0ff */
[----:B------:R2:W-:Y:S01]  /*1ef00*/  @!P0 STS.128 [R0+0x31cd0], R24 ;  /* 0x031cd01800008388 */ /* 0x0005e20000000c00 */
[----:B------:R-:W-:Y:S06]  /*1ef10*/  BAR.ARV 0x5, 0x200 ;  /* 0x0148000000007b1d */ /* 0x000fec0000002000 */
.L_x_2493:
        /* <DEDUP_REMOVED lines=30> */
[----:B------:R-:W-:Y:S02]  /*1f100*/  STL [R1+0x4], R5 ;  /* 0x0000040501007387 */ /* 0x000fe40000100800 */
[----:B------:R-:W-:Y:S01]  /*1f110*/  LOP3.LUT R4, R4, 0x60, R2, 0xf8, !PT ;  /* 0x0000006004047812 */ /* 0x000fe200078ef802 */
[----:B------:R-:W-:-:S05]  /*1f120*/  IMAD R2, R3, 0x2, R16 ;  /* 0x0000000203027824 */ /* 0x000fca00078e0210 */
[----:B------:R0:W-:Y:S02]  /*1f130*/  STL [R1+0x10], R2 ;  /* 0x0000100201007387 */ /* 0x0001e40000100800 */
[C---:B0-----:R-:W-:Y:S02]  /*1f140*/  LOP3.LUT R2, R0.reuse, 0x20, RZ, 0xfc, !PT ;  /* 0x0000002000027812 */ /* 0x041fe400078efcff */
[----:B------:R-:W-:-:S07]  /*1f150*/  LOP3.LUT R0, R0, 0x40, RZ, 0xfc, !PT ;  /* 0x0000004000007812 */ /* 0x000fce00078efcff */
.L_x_2649:
        /* <DEDUP_REMOVED lines=14> */
[----:B---3--:R-:W-:Y:S01]  /*1f240*/  @P0 LEA.HI.X R5, R14, UR5, R0, 0x2, P1 ;  /* 0x000000050e050c11 */ /* 0x008fe200088f1400 */
[----:B------:R-:W-:Y:S01]  /*1f250*/  ULDC.64 UR4, c[0x0][0xa08] ;  /* 0x0002820000047ab9 */ /* 0x000fe20000000a00 */
[----:B------:R-:W-:Y:S01]  /*1f260*/  ISETP.NE.U32.AND P1, PT, RZ, UR6, PT ;  /* 0x00000006ff007c0c */ /* 0x000fe2000bf25070 */
[----:B------:R0:W-:Y:S01]  /*1f270*/  STL [R1+0x38], R0 ;  /* 0x0000380001007387 */ /* 0x0001e20000100800 */
[----:B------:R-:W-:-:S03]  /*1f280*/  IADD3 R2, P2, R19, UR6, RZ ;  /* 0x0000000613027c10 */ /* 0x000fc6000ff5e0ff */
[----:B-1----:R1:W5:Y:S01]  /*1f290*/  @P0 LDG.E R9, desc[UR60][R4.64] ;  /* 0x0000003c04090981 */ /* 0x002362000c1e1900 */
        /* <DEDUP_REMOVED lines=34> */
[----:B--2---:R0:W-:Y:S01]  /*1f4c0*/  STL [R1+0x2c], R8 ;  /* 0x00002c0801007387 */ /* 0x0041e20000100800 */
[----:B------:R-:W-:Y:S02]  /*1f4d0*/  IMAD.MOV.U32 R13, RZ, RZ, R8 ;  /* 0x000000ffff0d7224 */ /* 0x000fe400078e0008 */
[----:B0-----:R-:W-:Y:S01]  /*1f4e0*/  IMAD.U32 R8, RZ, RZ, UR5 ;  /* 0x00000005ff087e24 */ /* 0x001fe2000f8e00ff */
[----:B----4-:R-:W-:Y:S06]  /*1f4f0*/  @P3 BRA `(.L_x_2502) ;  /* 0x0000000000143947 */ /* 0x010fec0003800000 */
[----:B------:R-:W-:Y:S05]  /*1f500*/  @!P0 BRA `(.L_x_2502) ;  /* 0x0000000000108947 */ /* 0x000fea0003800000 */
[----:B------:R-:W2:Y:S04]  /*1f510*/  LDG.E R11, desc[UR60][R2.64] ;  /* 0x0000003c020b7981 */ /* 0x000ea8000c1e1900 */
[----:B------:R-:W2:Y:S02]  /*1f520*/  LDG.E R2, desc[UR60][R2.64+0x4] ;  /* 0x0000043c02027981 */ /* 0x000ea4000c1e1900 */
[----:B--2---:R-:W-:-:S05]  /*1f530*/  IMAD.IADD R13, R2, 0x1, -R11 ;  /* 0x00000001020d7824 */ /* 0x004fca00078e0a0b */
[----:B------:R0:W-:Y:S02]  /*1f540*/  STL [R1+0x2c], R13 ;  /* 0x00002c0d01007387 */ /* 0x0001e40000100800 */
.L_x_2502:
[----:B------:R-:W-:Y:S01]  /*1f550*/  ULDC.64 UR4, c[0x0][0xa20] ;  /* 0x0002880000047ab9 */ /* 0x000fe20000000a00 */
[C---:B------:R-:W-:Y:S01]  /*1f560*/  LOP3.LUT R2, R26.reuse, 0xff000000, RZ, 0xc0, !PT ;  /* 0xff0000001a027812 */ /* 0x040fe200078ec0ff */
[----:B------:R-:W-:Y:S01]  /*1f570*/  IMAD.MOV.U32 R23, RZ, RZ, R14 ;  /* 0x000000ffff177224 */ /* 0x000fe200078e000e */
        /* <DEDUP_REMOVED lines=12> */
.L_x_2503:
[----:B------:R-:W-:Y:S05]  /*1f640*/  @!P1 BRA `(.L_x_2504) ;  /* 0x00000000000c9947 */ /* 0x000fea0003800000 */
[----:B------:R-:W2:Y:S04]  /*1f650*/  LDG.E R10, desc[UR60][R6.64] ;  /* 0x0000003c060a7981 */ /* 0x000ea8000c1e1900 */
[----:B------:R-:W2:Y:S02]  /*1f660*/  LDG.E R6, desc[UR60][R6.64+0x4] ;  /* 0x0000043c06067981 */ /* 0x000ea4000c1e1900 */
[----:B--2---:R-:W-:-:S07]  /*1f670*/  IMAD.IADD R10, R6, 0x1, -R10 ;  /* 0x00000001060a7824 */ /* 0x004fce00078e0a0a */
.L_x_2504:
[----:B------:R-:W2:Y:S04]  /*1f680*/  @P2 LDG.E R3, desc[UR60][R4.64] ;  /* 0x0000003c04032981 */ /* 0x000ea8000c1e1900 */
[----:B------:R3:W2:Y:S01]  /*1f690*/  @P2 LDG.E R5, desc[UR60][R4.64+0x4] ;  /* 0x0000043c04052981 */ /* 0x0006a2000c1e1900 */
[----:B-----5:R-:W-:Y:S01]  /*1f6a0*/  IMAD.IADD R10, R10, 0x1, -R9 ;  /* 0x000000010a0a7824 */ /* 0x020fe200078e0a09 */
[----:B------:R-:W-:Y:S01]  /*1f6b0*/  LOP3.LUT R12, R2, 0xff, RZ, 0xc0, !PT ;  /* 0x000000ff020c7812 */ /* 0x000fe200078ec0ff */
[----:B------:R-:W-:Y:S04]  /*1f6c0*/  BSSY B0, `(.L_x_2505) ;  /* 0x0000037000007945 */ /* 0x000fe80003800000 */
[----:B------:R4:W-:Y:S01]  /*1f6d0*/  STL [R1+0x40], R12 ;  /* 0x0000400c01007387 */ /* 0x0009e20000100800 */
[----:B---3--:R-:W3:Y:S02]  /*1f6e0*/  LDC R4, c[0x0][0x448] ;  /* 0x00011200ff047b82 */ /* 0x008ee40000000800 */
[----:B---3--:R-:W-:-:S13]  /*1f6f0*/  ISETP.NE.AND P0, PT, R4, 0x1, PT ;  /* 0x000000010400780c */ /* 0x008fda0003f05270 */
[----:B------:R-:W3:Y:S08]  /*1f700*/  @P0 LDC R6, c[0x0][0x44c] ;  /* 0x00011300ff060b82 */ /* 0x000ef00000000800 */
[----:B------:R-:W0:Y:S01]  /*1f710*/  @P0 LDC R4, c[0x0][0x450] ;  /* 0x00011400ff040b82 */ /* 0x000e220000000800 */
[----:B--2---:R-:W-:Y:S02]  /*1f720*/  @P2 IMAD.IADD R8, R5, 0x1, -R3 ;  /* 0x0000000105082824 */ /* 0x004fe400078e0a03 */
[----:B------:R-:W-:-:S02]  /*1f730*/  IMAD R3, R25, 0xc0, RZ ;  /* 0x000000c019037824 */ /* 0x000fc400078e02ff */
[----:B------:R-:W-:Y:S02]  /*1f740*/  IMAD.IADD R20, R10, 0x1, R8 ;  /* 0x000000010a147824 */ /* 0x000fe400078e0208 */
[----:B------:R-:W-:Y:S02]  /*1f750*/  VIADD R3, R3, 0xbf ;  /* 0x000000bf03037836 */ /* 0x000fe40000000000 */
[C---:B------:R-:W-:Y:S01]  /*1f760*/  VIADD R21, R20.reuse, 0x8f ;  /* 0x0000008f14157836 */ /* 0x040fe20000000000 */
[----:B------:R-:W-:Y:S01]  /*1f770*/  IADD3 R20, R20, 0x90, -R13 ;  /* 0x0000009014147810 */ /* 0x000fe20007ffe80d */
[----:B---3--:R-:W-:-:S04]  /*1f780*/  @P0 IMAD.HI.U32 R6, R3, R6, RZ ;  /* 0x0000000603060227 */ /* 0x008fc800078e00ff */
[----:B------:R-:W-:Y:S01]  /*1f790*/  IMAD.HI R21, R21, 0x38e38e39, RZ ;  /* 0x38e38e3915157827 */ /* 0x000fe200078e02ff */
[----:B0-----:R-:W-:-:S04]  /*1f7a0*/  @P0 SHF.R.U32.HI R3, RZ, R4, R6 ;  /* 0x00000004ff030219 */ /* 0x001fc80000011606 */
[----:B------:R-:W-:Y:S01]  /*1f7b0*/  SHF.R.U32.HI R4, RZ, 0x1f, R21 ;  /* 0x0000001fff047819 */ /* 0x000fe20000011615 */
[----:B------:R-:W-:-:S03]  /*1f7c0*/  IMAD.IADD R3, R20, 0x1, R3 ;  /* 0x0000000114037824 */ /* 0x000fc600078e0203 */
[----:B------:R-:W-:Y:S01]  /*1f7d0*/  LEA.HI.SX32 R21, R21, R4, 0x1b ;  /* 0x0000000415157211 */ /* 0x000fe200078fdaff */
[----:B------:R-:W-:-:S05]  /*1f7e0*/  IMAD.HI R3, R3, 0x38e38e39, RZ ;  /* 0x38e38e3903037827 */ /* 0x000fca00078e02ff */
[----:B------:R-:W-:-:S04]  /*1f7f0*/  SHF.R.U32.HI R4, RZ, 0x1f, R3 ;  /* 0x0000001fff047819 */ /* 0x000fc80000011603 */
[----:B------:R-:W-:-:S04]  /*1f800*/  LEA.HI.SX32 R4, R3, R4, 0x1b ;  /* 0x0000000403047211 */ /* 0x000fc800078fdaff */
[----:B------:R-:W-:Y:S02]  /*1f810*/  VIMNMX R5, R21, R4, PT ;  /* 0x0000000415057248 */ /* 0x000fe40003fe0100 */
[----:B------:R-:W-:Y:S01]  /*1f820*/  SHF.R.U32.HI R4, RZ, 0x10, R2 ;  /* 0x00000010ff047819 */ /* 0x000fe20000011602 */
[----:B------:R-:W-:Y:S01]  /*1f830*/  IMAD.MOV.U32 R2, RZ, RZ, RZ ;  /* 0x000000ffff027224 */ /* 0x000fe200078e00ff */
[----:B------:R-:W-:-:S13]  /*1f840*/  ISETP.GE.AND P0, PT, R5, 0x1, PT ;  /* 0x000000010500780c */ /* 0x000fda0003f06270 */
[----:B----4-:R-:W-:Y:S05]  /*1f850*/  @!P0 BRA `(.L_x_2506) ;  /* 0x0000000000748947 */ /* 0x010fea0003800000 */
[----:B------:R-:W-:Y:S01]  /*1f860*/  ISETP.NE.AND P0, PT, R4, RZ, PT ;  /* 0x000000ff0400720c */ /* 0x000fe20003f05270 */
[----:B------:R-:W-:-:S03]  /*1f870*/  ULDC UR4, c[0x0][0x9f0] ;  /* 0x00027c0000047ab9 */ /* 0x000fc60000000800 */
[----:B------:R-:W-:-:S04]  /*1f880*/  SEL R6, R4, UR4, P0 ;  /* 0x0000000404067c07 */ /* 0x000fc80008000000 */
[----:B------:R-:W-:Y:S02]  /*1f890*/  IABS R7, R6 ;  /* 0x0000000600077213 */ /* 0x000fe40000000000 */
[----:B------:R-:W-:Y:S02]  /*1f8a0*/  IADD3 R9, R6, -0x1, R5 ;  /* 0xffffffff06097810 */ /* 0x000fe40007ffe005 */
[----:B------:R-:W0:Y:S08]  /*1f8b0*/  I2F.RP R2, R7 ;  /* 0x0000000700027306 */ /* 0x000e300000209400 */
[----:B0-----:R-:W0:Y:S02]  /*1f8c0*/  MUFU.RCP R2, R2 ;  /* 0x0000000200027308 */ /* 0x001e240000001000 */
[----:B0-----:R-:W-:-:S06]  /*1f8d0*/  VIADD R2, R2, 0xffffffe ;  /* 0x0ffffffe02027836 */ /* 0x001fcc0000000000 */
[----:B------:R0:W2:Y:S02]  /*1f8e0*/  F2I.FTZ.U32.TRUNC.NTZ R3, R2 ;  /* 0x0000000200037305 */ /* 0x0000a4000021f000 */
[----:B0-----:R-:W-:-:S04]  /*1f8f0*/  LOP3.LUT R2, R9, R6, RZ, 0x3c, !PT ;  /* 0x0000000609027212 */ /* 0x001fc800078e3cff */
[----:B------:R-:W-:Y:S01]  /*1f900*/  ISETP.GE.AND P3, PT, R2, RZ, PT ;  /* 0x000000ff0200720c */ /* 0x000fe20003f66270 */
[----:B--2---:R-:W-:-:S04]  /*1f910*/  IMAD.MOV R2, RZ, RZ, -R3 ;  /* 0x000000ffff027224 */ /* 0x004fc800078e0a03 */
[----:B-1----:R-:W-:Y:S02]  /*1f920*/  IMAD R11, R2, R7, RZ ;  /* 0x00000007020b7224 */ /* 0x002fe400078e02ff */
        /* <DEDUP_REMOVED lines=16> */
.L_x_2506:
[----:B------:R-:W-:Y:S05]  /*1fa30*/  BSYNC B0 ;  /* 0x0000000000007941 */ /* 0x000fea0003800000 */
.L_x_2505:
        /* <DEDUP_REMOVED lines=24> */
[----:B------:R0:W2:Y:S02]  /*1fbc0*/  SHFL.IDX PT, R14, R6, RZ, 0x1f ;  /* 0x00001fff060e7589 */ /* 0x0000a400000e0000 */
.L_x_2704:
[----:B--2---:R-:W-:Y:S02]  /*1fbd0*/  ISETP.NE.AND P0, PT, R14, RZ, PT ;  /* 0x000000ff0e00720c */ /* 0x004fe40003f05270 */
[----:B------:R-:W-:-:S11]  /*1fbe0*/  PLOP3.LUT P6, PT, PT, PT, PT, 0x8, 0x0 ;  /* 0x000000000000781c */ /* 0x000fd60003fce170 */
[----:B------:R-:W-:Y:S05]  /*1fbf0*/  @P0 BRA `(.L_x_2510) ;  /* 0x00000000000c0947 */ /* 0x000fea0003800000 */
[----:B------:R-:W-:-:S03]  /*1fc00*/  UMOV UR4, 0xffffffff ;  /* 0xffffffff00047882 */ /* 0x000fc60000000000 */
[----:B------:R-:W-:Y:S05]  /*1fc10*/  BRA.DIV UR4, `(.L_x_2511) ;  /* 0x0000007a04d47947 */ /* 0x000fea000b800000 */
[----:B------:R-:W-:-:S13]  /*1fc20*/  ELECT P6, URZ, PT ;  /* 0x00000000003f782f */ /* 0x000fda00038c0000 */
.L_x_2510:
        /* <DEDUP_REMOVED lines=9> */
.L_x_2707:
[----:B------:R-:W-:Y:S05]  /*1fcc0*/  BSYNC B1 ;  /* 0x0000000000017941 */ /* 0x000fea0003800000 */
.L_x_2512:
[----:B------:R-:W-:Y:S04]  /*1fcd0*/  BSSY B1, `(.L_x_2514) ;  /* 0x000008c000017945 */ /* 0x000fe80003800000 */
[----:B------:R-:W-:Y:S05]  /*1fce0*/  @!P6 BRA `(.L_x_2515) ;  /* 0x000000080028e947 */ /* 0x000fea0003800000 */
[----:B------:R-:W1:Y:S01]  /*1fcf0*/  LDL R8, [R1+0x4] ;  /* 0x0000040001087983 */ /* 0x000e620000100800 */
[----:B------:R-:W-:Y:S01]  /*1fd00*/  IMAD R9, R29, 0x8, R16 ;  /* 0x000000081d097824 */ /* 0x000fe200078e0210 */
[----:B------:R-:W2:Y:S01]  /*1fd10*/  S2R R7, SR_TID.X ;  /* 0x0000000000077919 */ /* 0x000ea20000002100 */
[----:B------:R-:W-:Y:S01]  /*1fd20*/  BSSY B2, `(.L_x_2516) ;  /* 0x0000006000027945 */ /* 0x000fe20003800000 */
[----:B--2---:R-:W-:-:S04]  /*1fd30*/  LOP3.LUT R7, R7, 0x7f, RZ, 0xc0, !PT ;  /* 0x0000007f07077812 */ /* 0x004fc800078ec0ff */
[----:B------:R-:W-:Y:S02]  /*1fd40*/  ISETP.NE.AND P1, PT, R7, RZ, PT ;  /* 0x000000ff0700720c */ /* 0x000fe40003f25270 */
[----:B-1----:R-:W-:-:S04]  /*1fd50*/  SHF.L.U32 R11, R8, 0x1f, RZ ;  /* 0x0000001f080b7819 */ /* 0x002fc800000006ff */
[----:B------:R-:W1:Y:S02]  /*1fd60*/  SYNCS.PHASECHK.TRANS64.TRYWAIT P0, [R9+URZ+0x31ca0], R11 ;  /* 0x031ca00b090075a7 */ /* 0x000e64000800017f */
[----:B-1----:R-:W-:Y:S05]  /*1fd70*/  @!P0 BRA `(.L_x_2517) ;  /* 0x0000007800b08947 */ /* 0x002fea0003800000 */
.L_x_2708:
[----:B------:R-:W-:Y:S05]  /*1fd80*/  BSYNC B2 ;  /* 0x0000000000027941 */ /* 0x000fea0003800000 */
.L_x_2516:
        /* <DEDUP_REMOVED lines=9> */
.L_x_2519:
[----:B------:R-:W-:Y:S05]  /*1fe20*/  BSYNC B2 ;  /* 0x0000000000027941 */ /* 0x000fea0003800000 */
.L_x_2518:
        /* <DEDUP_REMOVED lines=12> */
.L_x_2520:
        /* <DEDUP_REMOVED lines=16> */
.L_x_2521:
        /* <DEDUP_REMOVED lines=16> */
.L_x_2522:
        /* <DEDUP_REMOVED lines=13> */
.L_x_2709:
[----:B------:R-:W-:Y:S05]  /*201c0*/  BSYNC B2 ;  /* 0x0000000000027941 */ /* 0x000fea0003800000 */
.L_x_2523:
[----:B------:R-:W-:Y:S01]  /*201d0*/  BSSY B2, `(.L_x_2525) ;  /* 0x000000b000027945 */ /* 0x000fe20003800000 */
[----:B------:R-:W-:Y:S02]  /*201e0*/  IMAD.MOV.U32 R10, RZ, RZ, 0x0 ;  /* 0x00000000ff0a7424 */ /* 0x000fe400078e00ff */
[----:B01----:R-:W-:Y:S01]  /*201f0*/  IMAD.MOV.U32 R11, RZ, RZ, 0x12f00000 ;  /* 0x12f00000ff0b7424 */ /* 0x003fe200078e00ff */
        /* <DEDUP_REMOVED lines=8> */
.L_x_2526:
[----:B------:R-:W-:Y:S05]  /*20280*/  BSYNC B2 ;  /* 0x0000000000027941 */ /* 0x000fea0003800000 */
.L_x_2525:
        /* <DEDUP_REMOVED lines=8> */
.L_x_2527:
        /* <DEDUP_REMOVED lines=15> */
.L_x_2528:
        /* <DEDUP_REMOVED lines=15> */
.L_x_2529:
        /* <DEDUP_REMOVED lines=10> */
.L_x_2515:
[----:B------:R-:W-:Y:S05]  /*20590*/  BSYNC B1 ;  /* 0x0000000000017941 */ /* 0x000fea0003800000 */
.L_x_2514:
[----:B0-----:R-:W2:Y:S01]  /*205a0*/  LDL.LU R6, [R1+0x4] ;  /* 0x0000040001067983 */ /* 0x001ea20000300800 */
        /* <DEDUP_REMOVED lines=8> */
[----:B------:R0:W-:Y:S02]  /*20630*/  STL [R1+0x4], R6 ;  /* 0x0000040601007387 */ /* 0x0001e40000100800 */
[----:B------:R-:W-:Y:S05]  /*20640*/  @!P2 BRA `(.L_x_2508) ;  /* 0x000000080060a947 */ /* 0x000fea0003800000 */
.L_x_2546:
[----:B------:R-:W-:Y:S05]  /*20650*/  YIELD ;  /* 0x0000000000007946 */ /* 0x000fea0003800000 */
[----:B------:R-:W-:Y:S04]  /*20660*/  BSSY B1, `(.L_x_2530) ;  /* 0x000008c000017945 */ /* 0x000fe80003800000 */
[----:B--2---:R-:W-:Y:S05]  /*20670*/  @!P6 BRA `(.L_x_2531) ;  /* 0x000000080028e947 */ /* 0x004fea0003800000 */
[----:B0-----:R-:W2:Y:S01]  /*20680*/  LDL R6, [R1+0x4] ;  /* 0x0000040001067983 */ /* 0x001ea20000100800 */
        /* <DEDUP_REMOVED lines=8> */
.L_x_2710:
[----:B------:R-:W-:Y:S05]  /*20710*/  BSYNC B2 ;  /* 0x0000000000027941 */ /* 0x000fea0003800000 */
.L_x_2532:
        /* <DEDUP_REMOVED lines=9> */
.L_x_2535:
[----:B------:R-:W-:Y:S05]  /*207b0*/  BSYNC B2 ;  /* 0x0000000000027941 */ /* 0x000fea0003800000 */
.L_x_2534:
        /* <DEDUP_REMOVED lines=10> */
[----:B------:R-:W-:-:S10]  /*20860*/  UMOV UR7, 0x12f00000 ;  /* 0x12f0000000077882 */ /* 0x000fd40000000000 */
.L_x_2536:
        /* <DEDUP_REMOVED lines=12> */
[----:B------:R-:W-:Y:S01]  /*20930*/  UMOV UR6, 0x0 ;  /* 0x0000000000067882 */ /* 0x000fe20000000000 */
[----:B------:R-:W-:Y:S02]  /*20940*/  UMOV UR7, 0x12f00000 ;  /* 0x12f0000000077882 */ /* 0x000fe40000000000 */
[----:B------:R-:W-:Y:S01]  /*20950*/  R2UR UR10, R11 ;  /* 0x000000000b0a72ca */ /* 0x000fe200000e0000 */
[----:B------:R-:W-:-:S14]  /*20960*/  VIADD R11, R7, 0x18e00 ;  /* 0x00018e00070b7836 */ /* 0x000fdc0000000000 */
.L_x_2537:
        /* <DEDUP_REMOVED lines=16> */
.L_x_2538:
        /* <DEDUP_REMOVED lines=13> */
.L_x_2711:
[----:B------:R-:W-:Y:S05]  /*20b40*/  BSYNC B2 ;  /* 0x0000000000027941 */ /* 0x000fea0003800000 */
.L_x_2539:
        /* <DEDUP_REMOVED lines=11> */
.L_x_2542:
[----:B------:R-:W-:Y:S05]  /*20c00*/  BSYNC B2 ;  /* 0x0000000000027941 */ /* 0x000fea0003800000 */
.L_x_2541:
        /* <DEDUP_REMOVED lines=8> */
.L_x_2543:
        /* <DEDUP_REMOVED lines=11> */
[----:B------:R-:W-:Y:S01]  /*20d40*/  R2UR UR6, R12 ;  /* 0x000000000c0672ca */ /* 0x000fe200000e0000 */
[----:B------:R-:W-:Y:S01]  /*20d50*/  VIADD R5, R7, 0x2600 ;  /* 0x0000260007057836 */ /* 0x000fe20000000000 */
[----:B------:R-:W-:Y:S02]  /*20d60*/  R2UR UR7, R13 ;  /* 0x000000000d0772ca */ /* 0x000fe400000e0000 */
[----:B------:R-:W-:Y:S02]  /*20d70*/  R2UR UR10, R8 ;  /* 0x00000000080a72ca */ /* 0x000fe400000e0000 */
[----:B------:R-:W-:-:S13]  /*20d80*/  PLOP3.LUT P1, PT, PT, PT, PT, 0x80, 0x0 ;  /* 0x000000000000781c */ /* 0x000fda0003f2f070 */
.L_x_2544:
        /* <DEDUP_REMOVED lines=15> */
.L_x_2545:
        /* <DEDUP_REMOVED lines=10> */
.L_x_2531:
[----:B------:R-:W-:Y:S05]  /*20f20*/  BSYNC B1 ;  /* 0x0000000000017941 */ /* 0x000fea0003800000 */
.L_x_2530:
[----:B------:R-:W2:Y:S01]  /*20f30*/  LDL.LU R8, [R1+0x4] ;  /* 0x0000040001087983 */ /* 0x000ea20000300800 */
[----:B------:R-:W-:Y:S01]  /*20f40*/  VIADD R29, R29, 0x1 ;  /* 0x000000011d1d7836 */ /* 0x000fe20000000000 */
[C---:B------:R-:W-:Y:S01]  /*20f50*/  ISETP.GT.AND P2, PT, R10.reuse, R3, PT ;  /* 0x000000030a00720c */ /* 0x040fe20003f44270 */
[----:B------:R-:W-:-:S03]  /*20f60*/  VIADD R10, R10, 0xffffffff ;  /* 0xffffffff0a0a7836 */ /* 0x000fc60000000000 */
[----:B------:R-:W-:-:S04]  /*20f70*/  ISETP.NE.AND P1, PT, R29, 0x2, PT ;  /* 0x000000021d00780c */ /* 0x000fc80003f25270 */
[----:B------:R-:W-:Y:S02]  /*20f80*/  SEL R5, RZ, 0x1, P1 ;  /* 0x00000001ff057807 */ /* 0x000fe40000800000 */
[----:B------:R-:W-:Y:S02]  /*20f90*/  SEL R29, R29, RZ, P1 ;  /* 0x000000ff1d1d7207 */ /* 0x000fe40000800000 */
[----:B--2---:R-:W-:-:S05]  /*20fa0*/  LOP3.LUT R8, R8, R5, RZ, 0x3c, !PT ;  /* 0x0000000508087212 */ /* 0x004fca00078e3cff */
[----:B------:R2:W-:Y:S01]  /*20fb0*/  STL [R1+0x4], R8 ;  /* 0x0000040801007387 */ /* 0x0005e20000100800 */
[----:B------:R-:W-:Y:S05]  /*20fc0*/  @P2 BRA `(.L_x_2546) ;  /* 0xfffffff400a02947 */ /* 0x000fea000383ffff */
.L_x_2508:
[----:B------:R-:W-:Y:S05]  /*20fd0*/  BSYNC B0 ;  /* 0x0000000000007941 */ /* 0x000fea0003800000 */
.L_x_2507:
[----:B------:R-:W3:Y:S01]  /*20fe0*/  LDC R0, c[0x0][0x448] ;  /* 0x00011200ff007b82 */ /* 0x000ee20000000800 */
[----:B------:R-:W-:Y:S01]  /*20ff0*/  IMAD.MOV.U32 R2, RZ, RZ, 0xc0 ;  /* 0x000000c0ff027424 */ /* 0x000fe200078e00ff */
[----:B------:R-:W-:Y:S01]  /*21000*/  ISETP.NE.AND P2, PT, R4, RZ, PT ;  /* 0x000000ff0400720c */ /* 0x000fe20003f45270 */
[----:B------:R-:W-:Y:S05]  /*21010*/  @!P0 WARPSYNC.ALL ;  /* 0x0000000000008948 */ /* 0x000fea0003800000 */
[----:B------:R-:W-:Y:S01]  /*21020*/  IMAD R2, R25, R2, 0xbf ;  /* 0x000000bf19027424 */ /* 0x000fe200078e0202 */
[----:B------:R-:W-:Y:S06]  /*21030*/  BSSY B0, `(.L_x_2547) ;  /* 0x000002b000007945 */ /* 0x000fec0003800000 */
[----:B------:R-:W4:Y:S08]  /*21040*/  @!P2 LDC R4, c[0x0][0x9f0] ;  /* 0x00027c00ff04ab82 */ /* 0x000f300000000800 */
[----:B------:R-:W-:Y:S01]  /*21050*/  @!P0 BAR.SYNC.DEFER_BLOCKING 0xc, 0x200 ;  /* 0x0308000000008b1d */ /* 0x000fe20000010000 */
[----:B---3--:R-:W-:-:S13]  /*21060*/  ISETP.NE.AND P1, PT, R0, 0x1, PT ;  /* 0x000000010000780c */ /* 0x008fda0003f25270 */
[----:B------:R-:W3:Y:S08]  /*21070*/  @P1 LDC R3, c[0x0][0x44c] ;  /* 0x00011300ff031b82 */ /* 0x000ef00000000800 */
[----:B------:R-:W5:Y:S01]  /*21080*/  @P1 LDC R0, c[0x0][0x450] ;  /* 0x00011400ff001b82 */ /* 0x000f620000000800 */
[----:B---3--:R-:W-:-:S05]  /*21090*/  @P1 IMAD.HI.U32 R3, R2, R3, RZ ;  /* 0x0000000302031227 */ /* 0x008fca00078e00ff */
[----:B-----5:R-:W-:-:S05]  /*210a0*/  @P1 SHF.R.U32.HI R2, RZ, R0, R3 ;  /* 0x00000000ff021219 */ /* 0x020fca0000011603 */
[----:B------:R-:W-:-:S04]  /*210b0*/  IMAD.IADD R0, R20, 0x1, R2 ;  /* 0x0000000114007824 */ /* 0x000fc800078e0202 */
[----:B------:R-:W-:-:S05]  /*210c0*/  IMAD.HI R0, R0, 0x38e38e39, RZ ;  /* 0x38e38e3900007827 */ /* 0x000fca00078e02ff */
[----:B------:R-:W-:-:S04]  /*210d0*/  SHF.R.U32.HI R2, RZ, 0x1f, R0 ;  /* 0x0000001fff027819 */ /* 0x000fc80000011600 */
[----:B------:R-:W-:-:S04]  /*210e0*/  LEA.HI.SX32 R2, R0, R2, 0x1b ;  /* 0x0000000200027211 */ /* 0x000fc800078fdaff */
[----:B------:R-:W-:-:S04]  /*210f0*/  VIMNMX R7, R21, R2, PT ;  /* 0x0000000215077248 */ /* 0x000fc80003fe0100 */
[----:B------:R-:W-:Y:S01]  /*21100*/  ISETP.GE.AND P1, PT, R7, 0x1, PT ;  /* 0x000000010700780c */ /* 0x000fe20003f26270 */
[----:B------:R3:W-:Y:S04]  /*21110*/  STL [R1+0x20], R7 ;  /* 0x0000200701007387 */ /* 0x0007e80000100800 */
[----:B------:R3:W-:Y:S08]  /*21120*/  STL [R1+0x28], RZ ;  /* 0x000028ff01007387 */ /* 0x0007f00000100800 */
[----:B---34-:R-:W-:Y:S05]  /*21130*/  @!P1 BRA `(.L_x_2548) ;  /* 0x0000000000689947 */ /* 0x018fea0003800000 */
[-C--:B------:R-:W-:Y:S02]  /*21140*/  IABS R0, R4.reuse ;  /* 0x0000000400007213 */ /* 0x080fe40000000000 */
[----:B0-----:R-:W-:Y:S02]  /*21150*/  IABS R6, R4 ;  /* 0x0000000400067213 */ /* 0x001fe40000000000 */
        /* <DEDUP_REMOVED lines=24> */
.L_x_2548:
[----:B------:R-:W-:Y:S05]  /*212e0*/  BSYNC B0 ;  /* 0x0000000000007941 */ /* 0x000fea0003800000 */
.L_x_2547:
[----:B------:R-:W4:Y:S04]  /*212f0*/  LDL R0, [R1+0x28] ;  /* 0x0000280001007983 */ /* 0x000f280000100800 */
[----:B------:R-:W4:Y:S01]  /*21300*/  LDL R2, [R1+0x40] ;  /* 0x0000400001027983 */ /* 0x000f220000100800 */
[----:B------:R-:W-:Y:S01]  /*21310*/  BSSY B7, `(.L_x_2549) ;  /* 0x000041e000077945 */ /* 0x000fe20003800000 */
[----:B----4-:R-:W-:-:S05]  /*21320*/  IMAD R2, R2, R0, RZ ;  /* 0x0000000002027224 */ /* 0x010fca00078e02ff */
[----:B------:R-:W-:Y:S01]  /*21330*/  VIADDMNMX R0, R2, R0, R7, PT ;  /* 0x0000000002007246 */ /* 0x000fe20003800107 */
        /* <DEDUP_REMOVED lines=21> */
.L_x_2550:
        /* <DEDUP_REMOVED lines=11> */
[----:B0-----:R-:W-:Y:S02]  /*21540*/  IMAD.U32 R6, RZ, RZ, UR8 ;  /* 0x00000008ff067e24 */ /* 0x001fe4000f8e00ff */
[----:B------:R-:W-:-:S02]  /*21550*/  IMAD.U32 R7, RZ, RZ, UR9 ;  /* 0x00000009ff077e24 */ /* 0x000fc4000f8e00ff */
[----:B------:R-:W-:Y:S02]  /*21560*/  IMAD.U32 R10, RZ, RZ, UR4 ;  /* 0x00000004ff0a7e24 */ /* 0x000fe4000f8e00ff */
[----:B-1----:R-:W-:Y:S02]  /*21570*/  IMAD.U32 R11, RZ, RZ, UR5 ;  /* 0x00000005ff0b7e24 */ /* 0x002fe4000f8e00ff */
[----:B--2---:R-:W-:Y:S02]  /*21580*/  IMAD.MOV.U32 R8, RZ, RZ, 0x70 ;  /* 0x00000070ff087424 */ /* 0x004fe400078e00ff */
[----:B------:R-:W-:Y:S02]  /*21590*/  IMAD.MOV.U32 R12, RZ, RZ, 0x1 ;  /* 0x00000001ff0c7424 */ /* 0x000fe400078e00ff */
[----:B------:R-:W-:-:S07]  /*215a0*/  IMAD.MOV.U32 R13, RZ, RZ, RZ ;  /* 0x000000ffff0d7224 */ /* 0x000fce00078e00ff */
[----:B------:R-:W-:-:S07]  /*215b0*/  LEPC R20, `(.L_x_2553) ;  /* 0x000000001014794e */ /* 0x000fce0000000000 */
[----:B----4-:R-:W-:Y:S05]  /*215c0*/  CALL.ABS.NOINC R2 ;  /* 0x0000000002007343 */ /* 0x010fea0003c00000 */
.L_x_2553:
[----:B------:R-:W-:Y:S05]  /*215d0*/  BSYNC B6 ;  /* 0x0000000000067941 */ /* 0x000fea0003800000 */
.L_x_2552:
        /* <DEDUP_REMOVED lines=20> */
.L_x_2556:
        /* <DEDUP_REMOVED lines=16> */
.L_x_2555:
[----:B------:R-:W-:Y:S05]  /*21820*/  BSYNC B6 ;  /* 0x0000000000067941 */ /* 0x000fea0003800000 */
.L_x_2554:
        /* <DEDUP_REMOVED lines=21> */
.L_x_2714:
[----:B----4-:R-:W4:Y:S01]  /*21980*/  LDL.LU R0, [R1] ;  /* 0x0000000001007983 */ /* 0x010f220000300800 */
[----:B------:R-:W-:Y:S02]  /*21990*/  PLOP3.LUT P1, PT, PT, PT, PT, 0x8, 0x0 ;  /* 0x000000000000781c */ /* 0x000fe40003f2e170 */
[----:B0-----:R-:W-:Y:S02]  /*219a0*/  ISETP.NE.AND P0, PT, R14, RZ, PT ;  /* 0x000000ff0e00720c */ /* 0x001fe40003f05270 */
[----:B----4-:R-:W-:-:S09]  /*219b0*/  LOP3.LUT R0, R0, 0xfffffffe, RZ, 0xc0, !PT ;  /* 0xfffffffe00007812 */ /* 0x010fd200078ec0ff */
[----:B------:R-:W-:-:S05]  /*219c0*/  @P1 LOP3.LUT R0, R0, 0x1, RZ, 0xfc, !PT ;  /* 0x0000000100001812 */ /* 0x000fca00078efcff */
[----:B------:R0:W-:Y:S01]  /*219d0*/  STL [R1], R0 ;  /* 0x0000000001007387 */ /* 0x0001e20000100800 */
[----:B------:R-:W-:Y:S05]  /*219e0*/  @P0 BRA `(.L_x_2558) ;  /* 0x0000000400240947 */ /* 0x000fea0003800000 */
[----:B------:R-:W-:-:S03]  /*219f0*/  UMOV UR4, 0xffffffff ;  /* 0xffffffff00047882 */ /* 0x000fc60000000000 */
[----:B------:R-:W-:Y:S05]  /*21a00*/  BRA.DIV UR4, `(.L_x_2559) ;  /* 0x0000006204107947 */ /* 0x000fea000b800000 */
[----:B------:R-:W-:-:S13]  /*21a10*/  ELECT P6, URZ, PT ;  /* 0x00000000003f782f */ /* 0x000fda00038c0000 */
.L_x_2717:
[----:B------:R-:W-:Y:S05]  /*21a20*/  @!P6 BRA `(.L_x_2558) ;  /* 0x000000040014e947 */ /* 0x000fea0003800000 */
[----:B------:R-:W-:-:S04]  /*21a30*/  ISETP.NE.U32.AND P0, PT, R2, RZ, PT ;  /* 0x000000ff0200720c */ /* 0x000fc80003f05070 */
[----:B------:R-:W-:-:S13]  /*21a40*/  ISETP.NE.AND.EX P0, PT, R3, RZ, PT, P0 ;  /* 0x000000ff0300720c */ /* 0x000fda0003f05300 */
[----:B------:R-:W-:Y:S05]  /*21a50*/  @!P0 BRA `(.L_x_2560) ;  /* 0x0000000000488947 */ /* 0x000fea0003800000 */
[----:B------:R-:W4:Y:S01]  /*21a60*/  LDC R6, c[0x0][0x43c] ;  /* 0x00010f00ff067b82 */ /* 0x000f220000000800 */
[----:B0-----:R-:W-:Y:S01]  /*21a70*/  IMAD.MOV.U32 R0, RZ, RZ, R22 ;  /* 0x000000ffff007224 */ /* 0x001fe200078e0016 */
[----:B------:R-:W-:Y:S01]  /*21a80*/  ULDC.64 UR4, c[0x0][0x428] ;  /* 0x00010a0000047ab9 */ /* 0x000fe20000000a00 */
[----:B----4-:R-:W-:-:S13]  /*21a90*/  ISETP.NE.AND P0, PT, R6, 0x1, PT ;  /* 0x000000010600780c */ /* 0x010fda0003f05270 */
        /* <DEDUP_REMOVED lines=14> */
.L_x_2560:
[----:B0-----:R-:W-:Y:S01]  /*21b80*/  IMAD R0, R18, 0x8, R16 ;  /* 0x0000000812007824 */ /* 0x001fe200078e0210 */
[----:B----4-:R-:W-:-:S04]  /*21b90*/  SHF.L.U32 R2, R28, 0x1f, RZ ;  /* 0x0000001f1c027819 */ /* 0x010fc800000006ff */
[----:B------:R-:W0:Y:S02]  /*21ba0*/  SYNCS.PHASECHK.TRANS64.TRYWAIT P0, [R0+URZ+0x31c40], R2 ;  /* 0x031c4002000075a7 */ /* 0x000e24000800017f */
[----:B0-----:R-:W-:Y:S05]  /*21bb0*/  @!P0 BRA `(.L_x_2561) ;  /* 0x0000005c00c48947 */ /* 0x001fea0003800000 */
.L_x_2718:
        /* <DEDUP_REMOVED lines=11> */
.L_x_2562:
[----:B0-----:R-:W4:Y:S01]  /*21c70*/  LDL.LU R2, [R1] ;  /* 0x0000000001027983 */ /* 0x001f220000300800 */
        /* <DEDUP_REMOVED lines=30> */
[----:B------:R0:W-:Y:S01]  /*21e60*/  STL [R1], R2 ;  /* 0x0000000201007387 */ /* 0x0001e20000100800 */
[----:B------:R-:W-:Y:S01]  /*21e70*/  NOP ;  /* 0x0000000000007918 */ /* 0x000fe20000000000 */
.L_x_2558:
[----:B------:R-:W4:Y:S04]  /*21e80*/  LDL.LU R4, [R1+0x1c] ;  /* 0x00001c0001047983 */ /* 0x000f280000300800 */
[----:B------:R-:W5:Y:S04]  /*21e90*/  LDL.LU R6, [R1+0x14] ;  /* 0x0000140001067983 */ /* 0x000f680000300800 */
        /* <DEDUP_REMOVED lines=32> */
[----:B-1----:R-:W-:Y:S02]  /*220a0*/  IMAD.U32 R11, RZ, RZ, UR9 ;  /* 0x00000009ff0b7e24 */ /* 0x002fe4000f8e00ff */
[----:B------:R-:W-:Y:S02]  /*220b0*/  IMAD.MOV.U32 R8, RZ, RZ, 0x70 ;  /* 0x00000070ff087424 */ /* 0x000fe400078e00ff */
[----:B------:R-:W-:Y:S02]  /*220c0*/  IMAD.MOV.U32 R12, RZ, RZ, 0x1 ;  /* 0x00000001ff0c7424 */ /* 0x000fe400078e00ff */
[----:B------:R-:W-:-:S07]  /*220d0*/  IMAD.MOV.U32 R13, RZ, RZ, RZ ;  /* 0x000000ffff0d7224 */ /* 0x000fce00078e00ff */
[----:B------:R-:W-:-:S07]  /*220e0*/  LEPC R20, `(.L_x_2564) ;  /* 0x000000001014794e */ /* 0x000fce0000000000 */
[----:B0-----:R-:W-:Y:S05]  /*220f0*/  CALL.ABS.NOINC R2 ;  /* 0x0000000002007343 */ /* 0x001fea0003c00000 */
.L_x_2564:
[----:B------:R-:W-:Y:S05]  /*22100*/  BSYNC B6 ;  /* 0x0000000000067941 */ /* 0x000fea0003800000 */
.L_x_2563:
        /* <DEDUP_REMOVED lines=9> */
[----:B-1----:R-:W1:Y:S01]  /*221a0*/  S2R R11, SR_TID.X ;  /* 0x00000000000b7919 */ /* 0x002e620000002100 */
[----:B---3--:R-:W-:-:S13]  /*221b0*/  ISETP.NE.AND P1, PT, R10, 0x1, PT ;  /* 0x000000010a00780c */ /* 0x008fda0003f25270 */
        /* <DEDUP_REMOVED lines=26> */
[--C-:B------:R-:W-:Y:S01]  /*22360*/  SHF.R.S32.HI R5, RZ, 0x1f, R4.reuse ;  /* 0x0000001fff057819 */ /* 0x100fe20000011404 */
[----:B------:R-:W-:-:S04]  /*22370*/  IMAD.MOV R8, RZ, RZ, -R4 ;  /* 0x000000ffff087224 */ /* 0x000fc800078e0a04 */
[----:B------:R-:W-:Y:S02]  /*22380*/  IMAD R5, R5, UR4, RZ ;  /* 0x0000000405057c24 */ /* 0x000fe4000f8e02ff */
[----:B------:R-:W-:Y:S02]  /*22390*/  IMAD R8, R10, R8, R0 ;  /* 0x000000080a087224 */ /* 0x000fe400078e0200 */
[C---:B------:R-:W-:Y:S02]  /*223a0*/  IMAD R6, R4.reuse, UR5, R5 ;  /* 0x0000000504067c24 */ /* 0x040fe4000f8e0205 */
[----:B------:R-:W-:-:S04]  /*223b0*/  IMAD.WIDE.U32 R4, R4, UR4, R2 ;  /* 0x0000000404047c25 */ /* 0x000fc8000f8e0002 */
[----:B------:R-:W-:Y:S01]  /*223c0*/  IMAD.IADD R5, R5, 0x1, R6 ;  /* 0x0000000105057824 */ /* 0x000fe200078e0206 */
[----:B------:R-:W-:Y:S01]  /*223d0*/  SHF.R.S32.HI R6, RZ, 0x1f, R8 ;  /* 0x0000001fff067819 */ /* 0x000fe20000011408 */
[----:B------:R-:W-:-:S04]  /*223e0*/  VIADD R0, R0, 0x80 ;  /* 0x0000008000007836 */ /* 0x000fc80000000000 */
[----:B------:R-:W-:Y:S02]  /*223f0*/  IMAD R9, R6, UR6, RZ ;  /* 0x0000000606097c24 */ /* 0x000fe4000f8e02ff */
[----:B------:R-:W-:-:S04]  /*22400*/  IMAD.WIDE.U32 R6, R8, UR6, R4 ;  /* 0x0000000608067c25 */ /* 0x000fc8000f8e0004 */
[----:B------:R-:W-:Y:S01]  /*22410*/  IMAD R5, R8, UR7, R9 ;  /* 0x0000000708057c24 */ /* 0x000fe2000f8e0209 */
[----:B------:R-:W-:Y:S01]  /*22420*/  LEA R4, P0, R6, UR8, 0x1 ;  /* 0x0000000806047c11 */ /* 0x000fe2000f8008ff */
[----:B------:R-:W0:Y:S02]  /*22430*/  @P1 LDC R8, c[0x0][0x450] ;  /* 0x00011400ff081b82 */ /* 0x000e240000000800 */
[----:B------:R-:W-:-:S05]  /*22440*/  IMAD.IADD R5, R7, 0x1, R5 ;  /* 0x0000000107057824 */ /* 0x000fca00078e0205 */
[----:B------:R-:W-:Y:S01]  /*22450*/  LEA.HI.X R5, R6, UR9, R5, 0x1, P0 ;  /* 0x0000000906057c11 */ /* 0x000fe200080f0c05 */
[----:B------:R-:W1:Y:S01]  /*22460*/  @P1 LDC R7, c[0x0][0x44c] ;  /* 0x00011300ff071b82 */ /* 0x000e620000000800 */
[----:B------:R-:W-:Y:S02]  /*22470*/  IMAD.MOV.U32 R6, RZ, RZ, R0 ;  /* 0x000000ffff067224 */ /* 0x000fe400078e0000 */
[----:B-1----:R-:W-:-:S05]  /*22480*/  @P1 IMAD.HI.U32 R7, R0, R7, RZ ;  /* 0x0000000700071227 */ /* 0x002fca00078e00ff */
[----:B0-----:R-:W-:Y:S02]  /*22490*/  @P1 SHF.R.U32.HI R6, RZ, R8, R7 ;  /* 0x00000008ff061219 */ /* 0x001fe40000011607 */
[----:B------:R0:W5:Y:S03]  /*224a0*/  LDL R8, [R1+0x10] ;  /* 0x0000100001087983 */ /* 0x0001660000100800 */
        /* <DEDUP_REMOVED lines=80> */
.L_x_2731:
[----:B------:R-:W-:-:S05]  /*229b0*/  VIADD R25, R25, 0xa0 ;  /* 0x000000a019197836 */ /* 0x000fca0000000000 */
[----:B------:R-:W-:-:S13]  /*229c0*/  ISETP.GE.AND P3, PT, R25, R0, PT ;  /* 0x000000001900720c */ /* 0x000fda0003f66270 */
[----:B-1----:R-:W-:-:S05]  /*229d0*/  @!P3 LEA R2, P4, R20, R2, 0x1 ;  /* 0x000000021402b211 */ /* 0x002fca00078808ff */
[----:B------:R-:W-:-:S05]  /*229e0*/  @!P3 IMAD.X R3, RZ, RZ, R6, P4 ;  /* 0x000000ffff03b224 */ /* 0x000fca00020e0606 */
[----:B------:R-:W-:Y:S01]  /*229f0*/  @!PT LDS RZ, [RZ] ;  /* 0x00000000fffff984 */ /* 0x000fe20000000800 */
[----:B------:R-:W-:Y:S01]  /*22a00*/  @!PT LDS RZ, [RZ] ;  /* 0x00000000fffff984 */ /* 0x000fe20000000800 */
[----:B------:R-:W-:Y:S01]  /*22a10*/  @!PT LDS RZ, [RZ] ;  /* 0x00000000fffff984 */ /* 0x000fe20000000800 */
[----:B------:R-:W-:Y:S04]  /*22a20*/  @!P3 LDGSTS.E.BYPASS.LTC128B.128 [R8+0x10200], desc[UR60][R2.64], !P2 ;  /* 0x102000000208bfae */ /* 0x000fe8000d101d7c */
[----:B------:R-:W-:Y:S04]  /*22a30*/  @!P3 LDGSTS.E.BYPASS.LTC128B.128 [R8+0x13200], desc[UR60][R2.64+0x40], !P1 ;  /* 0x132000400208bfae */ /* 0x000fe8000c901d7c */
[----:B------:R1:W-:Y:S01]  /*22a40*/  @!P3 LDGSTS.E.BYPASS.LTC128B.128 [R8+0x16200], desc[UR60][R2.64+0x80], !P0 ;  /* 0x162000800208bfae */ /* 0x0003e2000c101d7c */
[----:B------:R-:W-:Y:S01]  /*22a50*/  PLOP3.LUT P0, PT, PT, PT, PT, 0x80, 0x0 ;  /* 0x000000000000781c */ /* 0x000fe20003f0f070 */
[----:B------:R-:W-:Y:S01]  /*22a60*/  NOP ;  /* 0x0000000000007918 */ /* 0x000fe20000000000 */
[----:B-1----:R-:W-:-:S11]  /*22a70*/  VIADD R8, R16, 0x31c00 ;  /* 0x00031c0010087836 */ /* 0x002fd60000000000 */
.L_x_2566:
[----:B------:R-:W-:Y:S02]  /*22a80*/  PLOP3.LUT P1, PT, P1, P0, PT, 0xa2, 0x0 ;  /* 0x000000000000781c */ /* 0x000fe40000f21472 */
[----:B------:R-:W-:-:S08]  /*22a90*/  @P0 R2UR P1, UR4, R16 ;  /* 0x00000000100402ca */ /* 0x000fd00000020000 */
[----:B------:R-:W-:-:S05]  /*22aa0*/  @P0 PLOP3.LUT P0, PT, P1, PT, PT, 0x80, 0x0 ;  /* 0x000000000000081c */ /* 0x000fca0000f0f070 */
[----:B------:R-:W-:Y:S01]  /*22ab0*/  @!P1 SYNCS.ARRIVE.TRANS64.RED.A0T1 RZ, [UR4+0x31c00], RZ ;  /* 0x031c00ffffff99a7 */ /* 0x000fe20008200404 */
[----:B------:R-:W-:Y:S07]  /*22ac0*/  @!P1 ARRIVES.LDGSTSBAR.64.TRANSCNT [UR4+0x31c00] ;  /* 0x031c0000ff0099b0 */ /* 0x000fee0008000a84 */
[----:B------:R-:W-:Y:S05]  /*22ad0*/  @P0 BRA.U.ANY `(.L_x_2566) ;  /* 0xfffffffd00e80947 */ /* 0x000fea000393ffff */
[----:B------:R-:W2:Y:S02]  /*22ae0*/  LDL.LU R2, [R1+0x3c] ;  /* 0x00003c0001027983 */ /* 0x000ea40000300800 */
        /* <DEDUP_REMOVED lines=11> */
.L_x_2732:
[----:B------:R-:W-:Y:S05]  /*22ba0*/  BSYNC B0 ;  /* 0x0000000000007941 */ /* 0x000fea0003800000 */
.L_x_2567:
        /* <DEDUP_REMOVED lines=52> */
.L_x_2575:
[----:B------:R-:W-:Y:S01]  /*22ef0*/  IMAD R3, R5, 0x8, R16 ;  /* 0x0000000805037824 */ /* 0x000fe200078e0210 */
[----:B------:R-:W-:Y:S01]  /*22f00*/  SHF.L.U32 R2, R10, 0x1f, RZ ;  /* 0x0000001f0a027819 */ /* 0x000fe200000006ff */
[----:B------:R-:W-:Y:S03]  /*22f10*/  BSSY B3, `(.L_x_2576) ;  /* 0x0000003000037945 */ /* 0x000fe60003800000 */
[----:B------:R-:W1:Y:S02]  /*22f20*/  SYNCS.PHASECHK.TRANS64.TRYWAIT P0, [R3+URZ+0x31c40], R2 ;  /* 0x031c4002030075a7 */ /* 0x000e64000800017f */
[----:B-1----:R-:W-:Y:S05]  /*22f30*/  @!P0 BRA `(.L_x_2577) ;  /* 0x0000005400108947 */ /* 0x002fea0003800000 */
.L_x_2733:
[----:B------:R-:W-:Y:S05]  /*22f40*/  BSYNC B3 ;  /* 0x0000000000037941 */ /* 0x000fea0003800000 */
.L_x_2576:
        /* <DEDUP_REMOVED lines=12> */
.L_x_2579:
[----:B------:R-:W-:Y:S05]  /*23010*/  BSYNC B3 ;  /* 0x0000000000037941 */ /* 0x000fea0003800000 */
.L_x_2578:
        /* <DEDUP_REMOVED lines=11> */
.L_x_2580:
        /* <DEDUP_REMOVED lines=16> */
.L_x_2581:
        /* <DEDUP_REMOVED lines=16> */
.L_x_2582:
        /* <DEDUP_REMOVED lines=15> */
.L_x_2734:
[----:B------:R-:W-:Y:S05]  /*233c0*/  BSYNC B3 ;  /* 0x0000000000037941 */ /* 0x000fea0003800000 */
.L_x_2583:
        /* <DEDUP_REMOVED lines=12> */
.L_x_2586:
[----:B------:R-:W-:Y:S05]  /*23490*/  BSYNC B3 ;  /* 0x0000000000037941 */ /* 0x000fea0003800000 */
.L_x_2585:
        /* <DEDUP_REMOVED lines=11> */
.L_x_2587:
        /* <DEDUP_REMOVED lines=15> */
.L_x_2588:
        /* <DEDUP_REMOVED lines=15> */
.L_x_2589:
        /* <DEDUP_REMOVED lines=12> */
.L_x_2574:
[----:B------:R-:W-:Y:S05]  /*237f0*/  BSYNC B1 ;  /* 0x0000000000017941 */ /* 0x000fea0003800000 */
.L_x_2573:
[----:B------:R-:W2:Y:S01]  /*23800*/  LDL.LU R0, [R1+0x24] ;  /* 0x0000240001007983 */ /* 0x000ea20000300800 */
[----:B------:R-:W-:Y:S02]  /*23810*/  IMAD.MOV.U32 R18, RZ, RZ, R5 ;  /* 0x000000ffff127224 */ /* 0x000fe400078e0005 */
[----:B------:R-:W-:Y:S02]  /*23820*/  IMAD.MOV.U32 R28, RZ, RZ, R10 ;  /* 0x000000ffff1c7224 */ /* 0x000fe400078e000a */
[----:B--2---:R-:W-:-:S07]  /*23830*/  VIADD R0, R0, 0xfffffffd ;  /* 0xfffffffd00007836 */ /* 0x004fce0000000000 */
.L_x_2572:
[----:B------:R-:W-:Y:S05]  /*23840*/  BSYNC B2 ;  /* 0x0000000000027941 */ /* 0x000fea0003800000 */
.L_x_2571:
[----:B------:R-:W-:Y:S01]  /*23850*/  VIADD R9, R9, 0xfffffffe ;  /* 0xfffffffe09097836 */ /* 0x000fe20000000000 */
[----:B------:R-:W-:-:S04]  /*23860*/  LOP3.LUT R4, RZ, R4, RZ, 0x33, !PT ;  /* 0x00000004ff047212 */ /* 0x000fc800078e33ff */
[----:B------:R-:W-:-:S13]  /*23870*/  ISETP.NE.AND P0, PT, R9, R4, PT ;  /* 0x000000040900720c */ /* 0x000fda0003f05270 */
[----:B------:R-:W-:Y:S05]  /*23880*/  @!P0 BRA `(.L_x_2570) ;  /* 0x0000001400988947 */ /* 0x000fea0003800000 */
[----:B------:R-:W-:-:S07]  /*23890*/  IMAD.MOV.U32 R4, RZ, RZ, R19 ;  /* 0x000000ffff047224 */ /* 0x000fce00078e0013 */
.L_x_2624:
[----:B------:R-:W2:Y:S01]  /*238a0*/  LDL R2, [R1] ;  /* 0x0000000001027983 */ /* 0x000ea20000100800 */
        /* <DEDUP_REMOVED lines=32> */
.L_x_2592:
[----:B------:R-:W-:Y:S01]  /*23ab0*/  IMAD R3, R6, 0x8, R16 ;  /* 0x0000000806037824 */ /* 0x000fe200078e0210 */
[----:B------:R-:W-:Y:S01]  /*23ac0*/  SHF.L.U32 R2, R7, 0x1f, RZ ;  /* 0x0000001f07027819 */ /* 0x000fe200000006ff */
[----:B------:R-:W-:Y:S03]  /*23ad0*/  BSSY B2, `(.L_x_2593) ;  /* 0x0000003000027945 */ /* 0x000fe60003800000 */
[----:B------:R-:W1:Y:S02]  /*23ae0*/  SYNCS.PHASECHK.TRANS64.TRYWAIT P0, [R3+URZ+0x31c40], R2 ;  /* 0x031c4002030075a7 */ /* 0x000e64000800017f */
[----:B-1----:R-:W-:Y:S05]  /*23af0*/  @!P0 BRA `(.L_x_2594) ;  /* 0x0000004800488947 */ /* 0x002fea0003800000 */
.L_x_2735:
[----:B------:R-:W-:Y:S05]  /*23b00*/  BSYNC B2 ;  /* 0x0000000000027941 */ /* 0x000fea0003800000 */
.L_x_2593:
        /* <DEDUP_REMOVED lines=12> */
.L_x_2596:
[----:B------:R-:W-:Y:S05]  /*23bd0*/  BSYNC B2 ;  /* 0x0000000000027941 */ /* 0x000fea0003800000 */
.L_x_2595:
        /* <DEDUP_REMOVED lines=11> */
.L_x_2597:
        /* <DEDUP_REMOVED lines=16> */
.L_x_2598:
        /* <DEDUP_REMOVED lines=16> */
.L_x_2599:
        /* <DEDUP_REMOVED lines=15> */
.L_x_2736:
[----:B------:R-:W-:Y:S05]  /*23f80*/  BSYNC B2 ;  /* 0x0000000000027941 */ /* 0x000fea0003800000 */
.L_x_2600:
        /* <DEDUP_REMOVED lines=11> */
.L_x_2603:
[----:B------:R-:W-:Y:S05]  /*24040*/  BSYNC B2 ;  /* 0x0000000000027941 */ /* 0x000fea0003800000 */
.L_x_2602:
        /* <DEDUP_REMOVED lines=10> */
.L_x_2604:
        /* <DEDUP_REMOVED lines=15> */
.L_x_2605:
        /* <DEDUP_REMOVED lines=15> */
.L_x_2606:
        /* <DEDUP_REMOVED lines=12> */
.L_x_2591:
[----:B------:R-:W-:Y:S05]  /*24390*/  BSYNC B1 ;  /* 0x0000000000017941 */ /* 0x000fea0003800000 */
.L_x_2590:
        /* <DEDUP_REMOVED lines=33> */
.L_x_2609:
[----:B------:R-:W-:Y:S01]  /*245b0*/  IMAD R2, R18, 0x8, R16 ;  /* 0x0000000812027824 */ /* 0x000fe200078e0210 */
[----:B------:R-:W-:Y:S01]  /*245c0*/  SHF.L.U32 R3, R28, 0x1f, RZ ;  /* 0x0000001f1c037819 */ /* 0x000fe200000006ff */
[----:B------:R-:W-:Y:S03]  /*245d0*/  BSSY B2, `(.L_x_2610) ;  /* 0x0000003000027945 */ /* 0x000fe60003800000 */
[----:B------:R-:W1:Y:S02]  /*245e0*/  SYNCS.PHASECHK.TRANS64.TRYWAIT P0, [R2+URZ+0x31c40], R3 ;  /* 0x031c4003020075a7 */ /* 0x000e64000800017f */
[----:B-1----:R-:W-:Y:S05]  /*245f0*/  @!P0 BRA `(.L_x_2611) ;  /* 0x0000003c00b08947 */ /* 0x002fea0003800000 */
.L_x_2737:
[----:B------:R-:W-:Y:S05]  /*24600*/  BSYNC B2 ;  /* 0x0000000000027941 */ /* 0x000fea0003800000 */
.L_x_2610:
        /* <DEDUP_REMOVED lines=12> */
.L_x_2613:
[----:B------:R-:W-:Y:S05]  /*246d0*/  BSYNC B2 ;  /* 0x0000000000027941 */ /* 0x000fea0003800000 */
.L_x_2612:
        /* <DEDUP_REMOVED lines=12> */
.L_x_2614:
        /* <DEDUP_REMOVED lines=16> */
.L_x_2615:
        /* <DEDUP_REMOVED lines=16> */
.L_x_2616:
        /* <DEDUP_REMOVED lines=15> */
.L_x_2738:
[----:B------:R-:W-:Y:S05]  /*24a90*/  BSYNC B2 ;  /* 0x0000000000027941 */ /* 0x000fea0003800000 */
.L_x_2617:
        /* <DEDUP_REMOVED lines=11> */
.L_x_2620:
[----:B------:R-:W-:Y:S05]  /*24b50*/  BSYNC B2 ;  /* 0x0000000000027941 */ /* 0x000fea0003800000 */
.L_x_2619:
        /* <DEDUP_REMOVED lines=10> */
.L_x_2621:
        /* <DEDUP_REMOVED lines=15> */
.L_x_2622:
        /* <DEDUP_REMOVED lines=15> */
.L_x_2623:
        /* <DEDUP_REMOVED lines=12> */
.L_x_2608:
[----:B------:R-:W-:Y:S05]  /*24ea0*/  BSYNC B1 ;  /* 0x0000000000017941 */ /* 0x000fea0003800000 */
.L_x_2607:
[----:B------:R-:W2:Y:S01]  /*24eb0*/  LDL R2, [R1+0xc] ;  /* 0x00000c0001027983 */ /* 0x000ea20000100800 */
[----:B------:R-:W-:Y:S01]  /*24ec0*/  VIADD R0, R0, 0xfffffffe ;  /* 0xfffffffe00007836 */ /* 0x000fe20000000000 */
[----:B--2---:R-:W-:-:S13]  /*24ed0*/  ISETP.GT.AND P0, PT, R9, R2, PT ;  /* 0x000000020900720c */ /* 0x004fda0003f04270 */
[----:B------:R-:W-:Y:S05]  /*24ee0*/  @P0 BRA `(.L_x_2624) ;  /* 0xffffffe8006c0947 */ /* 0x000fea000383ffff */
.L_x_2570:
[----:B------:R-:W-:Y:S05]  /*24ef0*/  BSYNC B0 ;  /* 0x0000000000007941 */ /* 0x000fea0003800000 */
.L_x_2569:
        /* <DEDUP_REMOVED lines=17> */
.L_x_2626:
[----:B------:R-:W-:Y:S05]  /*25010*/  BSYNC B0 ;  /* 0x0000000000007941 */ /* 0x000fea0003800000 */
.L_x_2625:
        /* <DEDUP_REMOVED lines=10> */
.L_x_2739:
[----:B------:R-:W-:Y:S05]  /*250c0*/  BSYNC B1 ;  /* 0x0000000000017941 */ /* 0x000fea0003800000 */
.L_x_2629:
        /* <DEDUP_REMOVED lines=9> */
.L_x_2632:
[----:B------:R-:W-:Y:S05]  /*25160*/  BSYNC B1 ;  /* 0x0000000000017941 */ /* 0x000fea0003800000 */
.L_x_2631:
        /* <DEDUP_REMOVED lines=10> */
.L_x_2633:
        /* <DEDUP_REMOVED lines=15> */
.L_x_2634:
        /* <DEDUP_REMOVED lines=15> */
.L_x_2635:
        /* <DEDUP_REMOVED lines=10> */
.L_x_2628:
[----:B------:R-:W-:Y:S05]  /*25490*/  BSYNC B0 ;  /* 0x0000000000007941 */ /* 0x000fea0003800000 */
.L_x_2627:
[----:B------:R-:W-:-:S05]  /*254a0*/  VIADD R18, R18, 0x1 ;  /* 0x0000000112127836 */ /* 0x000fca0000000000 */
[----:B------:R-:W-:-:S04]  /*254b0*/  ISETP.NE.AND P0, PT, R18, 0x2, PT ;  /* 0x000000021200780c */ /* 0x000fc80003f05270 */
[----:B------:R-:W-:Y:S02]  /*254c0*/  SEL R3, RZ, 0x1, P0 ;  /* 0x00000001ff037807 */ /* 0x000fe40000000000 */
[----:B------:R-:W-:Y:S02]  /*254d0*/  SEL R18, R18, RZ, P0 ;  /* 0x000000ff12127207 */ /* 0x000fe40000000000 */
[----:B------:R-:W-:-:S07]  /*254e0*/  LOP3.LUT R28, R28, R3, RZ, 0x3c, !PT ;  /* 0x000000031c1c7212 */ /* 0x000fce00078e3cff */
.L_x_2551:
[----:B------:R-:W-:Y:S05]  /*254f0*/  BSYNC B7 ;  /* 0x0000000000077941 */ /* 0x000fea0003800000 */
.L_x_2549:
[----:B------:R-:W4:Y:S02]  /*25500*/  LDL R0, [R1] ;  /* 0x0000000001007983 */ /* 0x000f240000100800 */
        /* <DEDUP_REMOVED lines=11> */
.L_x_2636:
[----:B------:R-:W2:Y:S01]  /*255c0*/  S2R R0, SR_TID.X ;  /* 0x0000000000007919 */ /* 0x000ea20000002100 */
[----:B------:R-:W-:Y:S01]  /*255d0*/  UMOV UR4, 0xffffffff ;  /* 0xffffffff00047882 */ /* 0x000fe20000000000 */
[----:B--2---:R-:W-:-:S04]  /*255e0*/  LOP3.LUT R8, R0, 0x1f, RZ, 0xc0, !PT ;  /* 0x0000001f00087812 */ /* 0x004fc800078ec0ff */
[----:B------:R-:W-:Y:S01]  /*255f0*/  ISETP.NE.AND P0, PT, R8, 0x1f, PT ;  /* 0x0000001f0800780c */ /* 0x000fe20003f05270 */
[----:B------:R-:W-:-:S12]  /*25600*/  BRA.DIV UR4, `(.L_x_2638) ;  /* 0x0000002e04e87947 */ /* 0x000fd8000b800000 */
[----:B------:R-:W-:Y:S01]  /*25610*/  IMAD.IADD R9, R27, 0x1, R8 ;  /* 0x000000011b097824 */ /* 0x000fe200078e0208 */
[----:B------:R-:W-:-:S04]  /*25620*/  ULDC UR4, c[0x0][0xc3c] ;  /* 0x00030f0000047ab9 */ /* 0x000fc80000000800 */
[----:B------:R-:W-:-:S13]  /*25630*/  ISETP.GE.OR P1, PT, R9, UR4, !P0 ;  /* 0x0000000409007c0c */ /* 0x000fda000c726670 */
[----:B------:R-:W2:Y:S08]  /*25640*/  @!P1 LDC.64 R2, c[0x0][0xc80] ;  /* 0x00032000ff029b82 */ /* 0x000eb00000000a00 */
[----:B---3--:R-:W3:Y:S01]  /*25650*/  @!P1 LDC.64 R4, c[0x0][0xc78] ;  /* 0x00031e00ff049b82 */ /* 0x008ee20000000a00 */
[----:B--2---:R-:W-:-:S05]  /*25660*/  @!P1 IMAD.WIDE R2, R9, 0x4, R2 ;  /* 0x0000000409029825 */ /* 0x004fca00078e0202 */
[----:B0-----:R3:W2:Y:S02]  /*25670*/  @!P1 LDG.E R7, desc[UR60][R2.64] ;  /* 0x0000003c02079981 */ /* 0x0016a4000c1e1900 */
        /* <DEDUP_REMOVED lines=30> */
[----:B------:R0:W2:Y:S02]  /*25860*/  SHFL.IDX PT, R14, R2, 0x1f, 0x1f ;  /* 0x03e01f00020e7f89 */ /* 0x0000a400000e0000 */
.L_x_2749:
[----:B------:R-:W-:Y:S02]  /*25870*/  ULDC UR4, c[0x0][0xc38] ;  /* 0x00030e0000047ab9 */ /* 0x000fe40000000800 */
[----:B------:R-:W-:-:S04]  /*25880*/  IMAD.U32 R4, RZ, RZ, UR4 ;  /* 0x00000004ff047e24 */ /* 0x000fc8000f8e00ff */
[----:B--2---:R-:W-:-:S04]  /*25890*/  IMAD R3, R14, R4, RZ ;  /* 0x000000040e037224 */ /* 0x004fc800078e02ff */
[----:B------:R-:W-:-:S05]  /*258a0*/  IMAD.IADD R6, R6, 0x1, R3 ;  /* 0x0000000106067824 */ /* 0x000fca00078e0203 */
[----:B------:R-:W-:-:S13]  /*258b0*/  ISETP.GT.AND P6, PT, R6, R0, PT ;  /* 0x000000000600720c */ /* 0x000fda0003fc4270 */
[----:B------:R-:W-:Y:S05]  /*258c0*/  @P6 BRA `(.L_x_2639) ;  /* 0x0000000000a46947 */ /* 0x000fea0003800000 */
.L_x_2642:
        /* <DEDUP_REMOVED lines=10> */
[----:B------:R-:W2:Y:S01]  /*25970*/  @!P6 LDC.64 R4, c[0x0][0xc78] ;  /* 0x00031e00ff04eb82 */ /* 0x000ea20000000a00 */
[----:B0-----:R-:W-:-:S05]  /*25980*/  @!P6 IMAD.WIDE R2, R7, 0x4, R2 ;  /* 0x000000040702e825 */ /* 0x001fca00078e0202 */
[----:B------:R2:W3:Y:S02]  /*25990*/  @!P6 LDG.E R25, desc[UR60][R2.64] ;  /* 0x0000003c0219e981 */ /* 0x0004e4000c1e1900 */
[----:B--2---:R-:W-:-:S04]  /*259a0*/  @!P6 IMAD.WIDE R2, R7, 0x4, R4 ;  /* 0x000000040702e825 */ /* 0x004fc800078e0204 */
        /* <DEDUP_REMOVED lines=21> */
.L_x_2757:
[----:B------:R-:W-:Y:S02]  /*25b00*/  ULDC UR4, c[0x0][0xc38] ;  /* 0x00030e0000047ab9 */ /* 0x000fe40000000800 */
[----:B------:R-:W-:-:S04]  /*25b10*/  IMAD.U32 R4, RZ, RZ, UR4 ;  /* 0x00000004ff047e24 */ /* 0x000fc8000f8e00ff */
[----:B--2---:R-:W-:-:S04]  /*25b20*/  IMAD R3, R14, R4, RZ ;  /* 0x000000040e037224 */ /* 0x004fc800078e02ff */
[----:B------:R-:W-:-:S05]  /*25b30*/  IMAD.IADD R6, R3, 0x1, R6 ;  /* 0x0000000103067824 */ /* 0x000fca00078e0206 */
[----:B------:R-:W-:-:S13]  /*25b40*/  ISETP.GT.AND P6, PT, R6, R0, PT ;  /* 0x000000000600720c */ /* 0x000fda0003fc4270 */
[----:B------:R-:W-:Y:S05]  /*25b50*/  @!P6 BRA `(.L_x_2642) ;  /* 0xfffffffc005ce947 */ /* 0x000fea000383ffff */
.L_x_2639:
[----:B------:R-:W-:Y:S01]  /*25b60*/  IMAD.IADD R6, R6, 0x1, -R3 ;  /* 0x0000000106067824 */ /* 0x000fe200078e0a03 */
[----:B------:R-:W-:-:S03]  /*25b70*/  UMOV UR4, 0xffffffff ;  /* 0xffffffff00047882 */ /* 0x000fc60000000000 */
[----:B------:R-:W-:-:S05]  /*25b80*/  IMAD R3, R2, R4, R6 ;  /* 0x0000000402037224 */ /* 0x000fca00078e0206 */
[----:B------:R-:W-:Y:S01]  /*25b90*/  ISETP.GT.AND P6, PT, R3, R0, PT ;  /* 0x000000000300720c */ /* 0x000fe20003fc4270 */
[----:B------:R-:W-:-:S12]  /*25ba0*/  BRA.DIV UR4, `(.L_x_2643) ;  /* 0x0000003204707947 */ /* 0x000fd8000b800000 */
[----:B------:R-:W-:-:S04]  /*25bb0*/  VOTE.ANY R3, PT, !P6 ;  /* 0x0000000000037806 */ /* 0x000fc800070e0100 */
[----:B------:R-:W2:Y:S02]  /*25bc0*/  POPC R7, R3 ;  /* 0x0000000300077309 */ /* 0x000ea40000000000 */
[----:B--2---:R2:W3:Y:S01]  /*25bd0*/  SHFL.IDX PT, R25, R25, R7, 0x1f ;  /* 0x00001f0719197589 */ /* 0x0044e200000e0000 */
[----:B------:R-:W-:-:S03]  /*25be0*/  IMAD.IADD R27, R7, 0x1, R27 ;  /* 0x00000001071b7824 */ /* 0x000fc600078e021b */
[----:B------:R2:W4:Y:S04]  /*25bf0*/  SHFL.IDX PT, R5, R5, R7, 0x1f ;  /* 0x00001f0705057589 */ /* 0x00052800000e0000 */
.L_x_2762:
[----:B------:R-:W-:-:S13]  /*25c00*/  ISETP.NE.AND P0, PT, R3, RZ, PT ;  /* 0x000000ff0300720c */ /* 0x000fda0003f05270 */
[----:B------:R-:W-:Y:S05]  /*25c10*/  @!P0 BRA `(.L_x_2644) ;  /* 0x0000000000108947 */ /* 0x000fea0003800000 */
[----:B------:R-:W-:Y:S01]  /*25c20*/  UMOV UR4, 0xffffffff ;  /* 0xffffffff00047882 */ /* 0x000fe20000000000 */
[----:B------:R-:W-:Y:S02]  /*25c30*/  VIADD R12, R7, 0xffffffff ;  /* 0xffffffff070c7836 */ /* 0x000fe40000000000 */
[----:B------:R-:W-:Y:S05]  /*25c40*/  BRA.DIV UR4, `(.L_x_2645) ;  /* 0x0000003204a87947 */ /* 0x000fea000b800000 */
[----:B------:R0:W0:Y:S02]  /*25c50*/  SHFL.IDX PT, R24, R2, R12, 0x1f ;  /* 0x00001f0c02187589 */ /* 0x00002400000e0000 */
.L_x_2644:
[----:B----4-:R-:W-:Y:S01]  /*25c60*/  ISETP.NE.AND P0, PT, R5, 0x1, PT ;  /* 0x000000010500780c */ /* 0x010fe20003f05270 */
[----:B0-----:R-:W-:-:S04]  /*25c70*/  IMAD R24, R24, R4, R6 ;  /* 0x0000000418187224 */ /* 0x001fc800078e0206 */
[----:B------:R-:W-:-:S08]  /*25c80*/  IMAD.IADD R0, R0, 0x1, -R24 ;  /* 0x0000000100007824 */ /* 0x000fd000078e0a18 */
[----:B------:R-:W-:Y:S05]  /*25c90*/  @!P0 BRA `(.L_x_2646) ;  /* 0x0000000000dc8947 */ /* 0x000fea0003800000 */
[-C--:B---3--:R-:W-:Y:S01]  /*25ca0*/  IABS R4, R25.reuse ;  /* 0x0000001900047213 */ /* 0x088fe20000000000 */
[----:B------:R-:W-:Y:S01]  /*25cb0*/  IMAD.MOV.U32 R2, RZ, RZ, RZ ;  /* 0x000000ffff027224 */ /* 0x000fe200078e00ff */
[----:B------:R-:W-:Y:S02]  /*25cc0*/  IABS R8, R25 ;  /* 0x0000001900087213 */ /* 0x000fe40000000000 */
[----:B------:R-:W0:Y:S08]  /*25cd0*/  I2F.RP R6, R4 ;  /* 0x0000000400067306 */ /* 0x000e300000209400 */
[----:B0-----:R-:W2:Y:S02]  /*25ce0*/  MUFU.RCP R6, R6 ;  /* 0x0000000600067308 */ /* 0x001ea40000001000 */
[----:B--2---:R-:W-:Y:S01]  /*25cf0*/  VIADD R7, R6, 0xffffffe ;  /* 0x0ffffffe06077836 */ /* 0x004fe20000000000 */
[----:B------:R-:W-:-:S05]  /*25d00*/  IABS R6, R5 ;  /* 0x0000000500067213 */ /* 0x000fca0000000000 */
[----:B------:R-:W0:Y:S02]  /*25d10*/  F2I.FTZ.U32.TRUNC.NTZ R3, R7 ;  /* 0x0000000700037305 */ /* 0x000e24000021f000 */
[----:B0-----:R-:W-:-:S04]  /*25d20*/  IMAD.MOV R9, RZ, RZ, -R3 ;  /* 0x000000ffff097224 */ /* 0x001fc800078e0a03 */
[----:B------:R-:W-:-:S04]  /*25d30*/  IMAD R9, R9, R4, RZ ;  /* 0x0000000409097224 */ /* 0x000fc800078e02ff */
[----:B------:R-:W-:Y:S01]  /*25d40*/  IMAD.HI.U32 R3, R3, R9, R2 ;  /* 0x0000000903037227 */ /* 0x000fe200078e0002 */
[----:B------:R-:W-:-:S03]  /*25d50*/  IABS R2, R0 ;  /* 0x0000000000027213 */ /* 0x000fc60000000000 */
[----:B------:R-:W-:Y:S02]  /*25d60*/  IMAD.MOV R9, RZ, RZ, -R8 ;  /* 0x000000ffff097224 */ /* 0x000fe400078e0a08 */
[----:B------:R-:W0:Y:S01]  /*25d70*/  I2F.RP R8, R6 ;  /* 0x0000000600087306 */ /* 0x000e220000209400 */
[----:B------:R-:W-:-:S04]  /*25d80*/  IMAD.HI.U32 R7, R3, R2, RZ ;  /* 0x0000000203077227 */ /* 0x000fc800078e00ff */
[----:B------:R-:W-:Y:S02]  /*25d90*/  IMAD R9, R7, R9, R2 ;  /* 0x0000000907097224 */ /* 0x000fe400078e0202 */
[----:B------:R-:W-:-:S03]  /*25da0*/  IMAD.MOV.U32 R2, RZ, RZ, RZ ;  /* 0x000000ffff027224 */ /* 0x000fc600078e00ff */
[----:B------:R-:W-:Y:S01]  /*25db0*/  ISETP.GT.U32.AND P1, PT, R4, R9, PT ;  /* 0x000000090400720c */ /* 0x000fe20003f24070 */
[----:B0-----:R-:W0:-:S12]  /*25dc0*/  MUFU.RCP R8, R8 ;  /* 0x0000000800087308 */ /* 0x001e180000001000 */
[----:B------:R-:W-:Y:S02]  /*25dd0*/  @!P1 IMAD.IADD R9, R9, 0x1, -R4 ;  /* 0x0000000109099824 */ /* 0x000fe400078e0a04 */
[----:B------:R-:W-:Y:S01]  /*25de0*/  @!P1 VIADD R7, R7, 0x1 ;  /* 0x0000000107079836 */ /* 0x000fe20000000000 */
[----:B------:R-:W-:Y:S02]  /*25df0*/  ISETP.NE.AND P1, PT, R25, RZ, PT ;  /* 0x000000ff1900720c */ /* 0x000fe40003f25270 */
[----:B------:R-:W-:Y:S02]  /*25e00*/  ISETP.GE.U32.AND P0, PT, R9, R4, PT ;  /* 0x000000040900720c */ /* 0x000fe40003f06070 */
[----:B------:R-:W-:Y:S01]  /*25e10*/  IABS R4, R5 ;  /* 0x0000000500047213 */ /* 0x000fe20000000000 */
[----:B0-----:R-:W-:-:S04]  /*25e20*/  VIADD R10, R8, 0xffffffe ;  /* 0x0ffffffe080a7836 */ /* 0x001fc80000000000 */
[----:B------:R-:W-:Y:S01]  /*25e30*/  IMAD.MOV R4, RZ, RZ, -R4 ;  /* 0x000000ffff047224 */ /* 0x000fe200078e0a04 */
[----:B------:R-:W0:Y:S05]  /*25e40*/  F2I.FTZ.U32.TRUNC.NTZ R3, R10 ;  /* 0x0000000a00037305 */ /* 0x000e2a000021f000 */
[----:B------:R-:W-:Y:S02]  /*25e50*/  @P0 VIADD R7, R7, 0x1 ;  /* 0x0000000107070836 */ /* 0x000fe40000000000 */
[----:B0-----:R-:W-:-:S04]  /*25e60*/  IMAD.MOV R9, RZ, RZ, -R3 ;  /* 0x000000ffff097224 */ /* 0x001fc800078e0a03 */
[----:B------:R-:W-:-:S04]  /*25e70*/  IMAD R9, R9, R6, RZ ;  /* 0x0000000609097224 */ /* 0x000fc800078e02ff */
[----:B------:R-:W-:Y:S01]  /*25e80*/  IMAD.HI.U32 R2, R3, R9, R2 ;  /* 0x0000000903027227 */ /* 0x000fe200078e0002 */
[----:B------:R-:W-:-:S04]  /*25e90*/  LOP3.LUT R3, R0, R25, RZ, 0x3c, !PT ;  /* 0x0000001900037212 */ /* 0x000fc800078e3cff */
        /* <DEDUP_REMOVED lines=23> */
.L_x_2646:
[----:B------:R-:W0:Y:S02]  /*26010*/  LDC.64 R2, c[0x0][0xc90] ;  /* 0x00032400ff027b82 */ /* 0x000e240000000a00 */
[----:B0-----:R-:W-:-:S05]  /*26020*/  IMAD.WIDE R2, R27, 0x4, R2 ;  /* 0x000000041b027825 */ /* 0x001fca00078e0202 */
[----:B--2---:R0:W3:Y:S02]  /*26030*/  LDG.E R7, desc[UR60][R2.64] ;  /* 0x0000003c02077981 */ /* 0x0040e4000c1e1900 */
[----:B0-----:R-:W-:Y:S02]  /*26040*/  IMAD.MOV.U32 R2, RZ, RZ, RZ ;  /* 0x000000ffff027224 */ /* 0x001fe400078e00ff */
[----:B---3--:R-:W-:-:S05]  /*26050*/  IMAD R5, R25, R7, RZ ;  /* 0x0000000719057224 */ /* 0x008fca00078e02ff */
[-C--:B------:R-:W-:Y:S02]  /*26060*/  IABS R6, R5.reuse ;  /* 0x0000000500067213 */ /* 0x080fe40000000000 */
[----:B------:R-:W-:Y:S02]  /*26070*/  IABS R10, R5 ;  /* 0x00000005000a7213 */ /* 0x000fe40000000000 */
[----:B------:R-:W0:Y:S08]  /*26080*/  I2F.RP R8, R6 ;  /* 0x0000000600087306 */ /* 0x000e300000209400 */
[----:B0-----:R-:W0:Y:S02]  /*26090*/  MUFU.RCP R8, R8 ;  /* 0x0000000800087308 */ /* 0x001e240000001000 */
[----:B0-----:R-:W-:-:S02]  /*260a0*/  VIADD R9, R8, 0xffffffe ;  /* 0x0ffffffe08097836 */ /* 0x001fc40000000000 */
[----:B------:R-:W-:-:S04]  /*260b0*/  IMAD.MOV R8, RZ, RZ, -R10 ;  /* 0x000000ffff087224 */ /* 0x000fc800078e0a0a */
[----:B------:R-:W1:Y:S02]  /*260c0*/  F2I.FTZ.U32.TRUNC.NTZ R3, R9 ;  /* 0x0000000900037305 */ /* 0x000e64000021f000 */
[----:B-1----:R-:W-:-:S04]  /*260d0*/  IMAD.MOV R11, RZ, RZ, -R3 ;  /* 0x000000ffff0b7224 */ /* 0x002fc800078e0a03 */
[----:B------:R-:W-:-:S04]  /*260e0*/  IMAD R11, R11, R6, RZ ;  /* 0x000000060b0b7224 */ /* 0x000fc800078e02ff */
[----:B------:R-:W-:Y:S01]  /*260f0*/  IMAD.HI.U32 R2, R3, R11, R2 ;  /* 0x0000000b03027227 */ /* 0x000fe200078e0002 */
        /* <DEDUP_REMOVED lines=18> */
[----:B------:R-:W-:Y:S02]  /*26220*/  VIADDMNMX R4, R3, R4, R7, PT ;  /* 0x0000000403047246 */ /* 0x000fe40003800107 */
[----:B------:R-:W-:-:S02]  /*26230*/  IADD3 R6, R6, 0x1000000, R5 ;  /* 0x0100000006067810 */ /* 0x000fc40007ffe005 */
        /* <DEDUP_REMOVED lines=9> */
[----:B------:R-:W-:-:S05]  /*262d0*/  IABS R2, R4 ;  /* 0x0000000400027213 */ /* 0x000fca0000000000 */
        /* <DEDUP_REMOVED lines=12> */
[----:B------:R-:W-:Y:S01]  /*263a0*/  @!P1 LOP3.LUT R3, RZ, R4, RZ, 0x33, !PT ;  /* 0x00000004ff039212 */ /* 0x000fe200078e33ff */
[----:B------:R-:W-:-:S04]  /*263b0*/  IMAD.MOV R4, RZ, RZ, -R4 ;  /* 0x000000ffff047224 */ /* 0x000fc800078e0a04 */
[----:B------:R-:W-:-:S07]  /*263c0*/  IMAD R26, R3, R4, R6 ;  /* 0x00000004031a7224 */ /* 0x000fce00078e0206 */
.L_x_2647:
[----:B------:R-:W-:-:S05]  /*263d0*/  LOP3.LUT R0, RZ, R3, RZ, 0x33, !PT ;  /* 0x00000003ff007212 */ /* 0x000fca00078e33ff */
[----:B------:R-:W-:Y:S01]  /*263e0*/  IMAD.IADD R25, R25, 0x1, R0 ;  /* 0x0000000119197824 */ /* 0x000fe200078e0200 */
[----:B------:R-:W-:Y:S06]  /*263f0*/  BRA `(.L_x_2648) ;  /* 0x00000000001c7947 */ /* 0x000fec0003800000 */
.L_x_2640:
[----:B------:R-:W-:Y:S01]  /*26400*/  UMOV UR4, URZ ;  /* 0x0000003f00047c82 */ /* 0x000fe20008000000 */
[----:B------:R-:W-:Y:S01]  /*26410*/  UMOV UR5, URZ ;  /* 0x0000003f00057c82 */ /* 0x000fe20008000000 */
[----:B------:R-:W-:Y:S01]  /*26420*/  ULDC UR6, c[0x0][0xc3c] ;  /* 0x00030f0000067ab9 */ /* 0x000fe20000000800 */
[----:B------:R-:W-:Y:S02]  /*26430*/  IMAD.MOV.U32 R24, RZ, RZ, R0 ;  /* 0x000000ffff187224 */ /* 0x000fe400078e0000 */
[----:B------:R-:W-:Y:S02]  /*26440*/  IMAD.U32 R25, RZ, RZ, UR4 ;  /* 0x00000004ff197e24 */ /* 0x000fe4000f8e00ff */
[----:B------:R-:W-:Y:S02]  /*26450*/  IMAD.U32 R26, RZ, RZ, UR5 ;  /* 0x00000005ff1a7e24 */ /* 0x000fe4000f8e00ff */
[----:B------:R-:W-:-:S07]  /*26460*/  IMAD.U32 R27, RZ, RZ, UR6 ;  /* 0x00000006ff1b7e24 */ /* 0x000fce000f8e00ff */
.L_x_2648:
        /* <DEDUP_REMOVED lines=10> */
.L_x_2637:
[----:B------:R-:W-:Y:S02]  /*26510*/  ULDC UR4, c[0x0][0xc3c] ;  /* 0x00030f0000047ab9 */ /* 0x000fe40000000800 */
[----:B0-----:R-:W-:-:S13]  /*26520*/  ISETP.GE.AND P0, PT, R27, UR4, PT ;  /* 0x000000041b007c0c */ /* 0x001fda000bf06270 */
[----:B------:R-:W-:Y:S05]  /*26530*/  @!P0 BRA `(.L_x_2649) ;  /* 0xffffff8c00088947 */ /* 0x000fea000383ffff */
[----:B------:R-:W-:Y:S05]  /*26540*/  BSYNC B8 ;  /* 0x0000000000087941 */ /* 0x000fea0003800000 */
.L_x_2501:
[----:B--2---:R-:W2:Y:S01]  /*26550*/  LDL.LU R0, [R1+0x3c] ;  /* 0x00003c0001007983 */ /* 0x004ea20000300800 */
[----:B------:R-:W-:Y:S01]  /*26560*/  BSSY B0, `(.L_x_2650) ;  /* 0x000000b000007945 */ /* 0x000fe20003800000 */
[----:B---3--:R-:W3:Y:S01]  /*26570*/  S2R R5, SR_CgaCtaId ;  /* 0x0000000000057919 */ /* 0x008ee20000008800 */
[----:B--2---:R-:W-:-:S05]  /*26580*/  VIADD R0, R0, 0x1 ;  /* 0x0000000100007836 */ /* 0x004fca0000000000 */
[----:B0-----:R-:W-:-:S04]  /*26590*/  LEA.HI R2, R0, R0, RZ, 0x1 ;  /* 0x0000000000027211 */ /* 0x001fc800078f08ff */
[----:B------:R-:W-:Y:S02]  /*265a0*/  LOP3.LUT R3, R2, 0xfffffffe, RZ, 0xc0, !PT ;  /* 0xfffffffe02037812 */ /* 0x000fe400078ec0ff */
[----:B------:R-:W-:-:S03]  /*265b0*/  MOV R2, 0x400 ;  /* 0x0000040000027802 */ /* 0x000fc60000000f00 */
[----:B------:R-:W-:Y:S01]  /*265c0*/  IMAD.IADD R0, R0, 0x1, -R3 ;  /* 0x0000000100007824 */ /* 0x000fe200078e0a03 */
[----:B---3--:R-:W-:-:S04]  /*265d0*/  LEA R9, R5, R2, 0x18 ;  /* 0x0000000205097211 */ /* 0x008fc800078ec0ff */
[----:B------:R-:W-:-:S04]  /*265e0*/  SHF.L.U32 R0, R0, 0x1f, RZ ;  /* 0x0000001f00007819 */ /* 0x000fc800000006ff */
[----:B------:R-:W0:Y:S02]  /*265f0*/  SYNCS.PHASECHK.TRANS64.TRYWAIT P0, [R9+URZ+0x31c20], R0 ;  /* 0x031c2000090075a7 */ /* 0x000e24000800017f */
[----:B0-----:R-:W-:Y:S05]  /*26600*/  @!P0 BRA `(.L_x_2651) ;  /* 0x0000002800608947 */ /* 0x001fea0003800000 */
.L_x_2765:
[----:B------:R-:W-:Y:S05]  /*26610*/  BSYNC B0 ;  /* 0x0000000000007941 */ /* 0x000fea0003800000 */
.L_x_2650:
[----:B------:R-:W-:-:S03]  /*26620*/  UMOV UR4, 0xffffffff ;  /* 0xffffffff00047882 */ /* 0x000fc60000000000 */
[----:B------:R-:W-:Y:S05]  /*26630*/  BRA.DIV UR4, `(.L_x_2652) ;  /* 0x0000002a04687947 */ /* 0x000fea000b800000 */
[----:B0-----:R-:W0:Y:S02]  /*26640*/  S2R R0, SR_TID.X ;  /* 0x0000000000007919 */ /* 0x001e240000002100 */
[----:B0-----:R-:W-:-:S04]  /*26650*/  SHF.R.U32.HI R0, RZ, 0x5, R0 ;  /* 0x00000005ff007819 */ /* 0x001fc80000011600 */
[----:B------:R-:W-:-:S05]  /*26660*/  LOP3.LUT R0, R0, 0x3, RZ, 0xc0, !PT ;  /* 0x0000000300007812 */ /* 0x000fca00078ec0ff */
[----:B------:R0:W2:Y:S02]  /*26670*/  SHFL.IDX PT, R14, R0, RZ, 0x1f ;  /* 0x00001fff000e7589 */ /* 0x0000a400000e0000 */
.L_x_2768:
[----:B--2---:R-:W-:-:S13]  /*26680*/  ISETP.NE.AND P0, PT, R14, RZ, PT ;  /* 0x000000ff0e00720c */ /* 0x004fda0003f05270 */
[----:B------:R-:W-:Y:S05]  /*26690*/  @P0 BRA `(.L_x_2333) ;  /* 0x0000000000880947 */ /* 0x000fea0003800000 */
[----:B------:R-:W-:-:S03]  /*266a0*/  UMOV UR4, 0xffffffff ;  /* 0xffffffff00047882 */ /* 0x000fc60000000000 */
[----:B------:R-:W-:Y:S05]  /*266b0*/  BRA.DIV UR4, `(.L_x_2653) ;  /* 0x0000002a047c7947 */ /* 0x000fea000b800000 */
[----:B------:R-:W-:-:S13]  /*266c0*/  ELECT P6, URZ, PT ;  /* 0x00000000003f782f */ /* 0x000fda00038c0000 */
.L_x_2771:
[----:B------:R-:W-:Y:S05]  /*266d0*/  @!P6 BRA `(.L_x_2333) ;  /* 0x000000000078e947 */ /* 0x000fea0003800000 */
[----:B0-----:R-:W2:Y:S02]  /*266e0*/  LDL.LU R0, [R1+0x58] ;  /* 0x0000580001007983 */ /* 0x001ea40000300800 */
[----:B--2---:R-:W-:-:S04]  /*266f0*/  LOP3.LUT R0, R0, 0x2, RZ, 0xfc, !PT ;  /* 0x0000000200007812 */ /* 0x004fc800078efcff */
[----:B------:R-:W-:-:S13]  /*26700*/  ISETP.NE.AND P2, PT, R0, 0x3, PT ;  /* 0x000000030000780c */ /* 0x000fda0003f45270 */
[----:B------:R-:W-:Y:S05]  /*26710*/  @!P2 BRA `(.L_x_2654) ;  /* 0x000000000004a947 */ /* 0x000fea0003800000 */
[----:B------:R-:W-:Y:S01]  /*26720*/  BPT.TRAP 0x1 ;  /* 0x000000040000795c */ /* 0x000fe20000300000 */
.L_x_2654:
        /* <DEDUP_REMOVED lines=12> */
.L_x_2772:
[----:B------:R-:W2:Y:S02]  /*267f0*/  SYNCS.PHASECHK.TRANS64.TRYWAIT P0, [R3+URZ], R0 ;  /* 0x00000000030075a7 */ /* 0x000ea4000800017f */
[----:B--2---:R-:W-:Y:S05]  /*26800*/  @!P0 BRA `(.L_x_2656) ;  /* 0x00000028005c8947 */ /* 0x004fea0003800000 */
.L_x_2773:
[----:B------:R-:W-:Y:S05]  /*26810*/  @!P2 BRA `(.L_x_2657) ;  /* 0x000000000004a947 */ /* 0x000fea0003800000 */
[----:B------:R-:W-:Y:S01]  /*26820*/  BPT.TRAP 0x1 ;  /* 0x000000040000795c */ /* 0x000fe20000300000 */
.L_x_2657:
[----:B--2---:R-:W-:-:S04]  /*26830*/  VIADD R3, R9, 0x31c60 ;  /* 0x00031c6009037836 */ /* 0x004fc80000000000 */
[----:B------:R-:W-:-:S04]  /*26840*/  IMAD R5, R18, 0x8, R3 ;  /* 0x0000000812057824 */ /* 0x000fc800078e0203 */
[----:B------:R-:W2:Y:S02]  /*26850*/  SYNCS.PHASECHK.TRANS64.TRYWAIT P0, [R5+URZ], R2 ;  /* 0x00000002050075a7 */ /* 0x000ea4000800017f */
[----:B--2---:R-:W-:Y:S05]  /*26860*/  @!P0 BRA `(.L_x_2658) ;  /* 0x0000002800588947 */ /* 0x004fea0003800000 */
.L_x_2774:
[----:B------:R-:W-:-:S07]  /*26870*/  IMAD R3, R4, 0x8, R3 ;  /* 0x0000000804037824 */ /* 0x000fce00078e0203 */
.L_x_2659:
[----:B---3--:R3:W0:Y:S02]  /*26880*/  SYNCS.PHASECHK.TRANS64.TRYWAIT P0, [R3+URZ], R0 ;  /* 0x00000000030075a7 */ /* 0x008624000800017f */
[----:B0-----:R-:W-:Y:S05]  /*26890*/  @!P0 NANOSLEEP.SYNCS 0x989680 ;  /* 0x009896800000895d */ /* 0x001fea0003900000 */
[----:B------:R-:W0:Y:S02]  /*268a0*/  @!P0 SYNCS.PHASECHK.TRANS64 P0, [R3+URZ], R0 ;  /* 0x00000000030085a7 */ /* 0x000e24000800007f */
[----:B0-----:R-:W-:Y:S05]  /*268b0*/  @!P0 BRA `(.L_x_2659) ;  /* 0xfffffffc00f08947 */ /* 0x001fea000383ffff */
.L_x_2333:
[----:B------:R-:W-:Y:S05]  /*268c0*/  BSYNC B9 ;  /* 0x0000000000097941 */ /* 0x000fea0003800000 */
.L_x_2330:
[----:B------:R-:W-:Y:S05]  /*268d0*/  EXIT ;  /* 0x000000000000794d */ /* 0x000fea0003800000 */
.L_x_2351:
[----:B0-----:R0:W1:Y:S02]  /*268e0*/  SYNCS.PHASECHK.TRANS64.TRYWAIT P5, [R20+URZ+0x31c90], R88 ;  /* 0x031c9058140075a7 */ /* 0x00106400080a017f */
[----:B-1----:R-:W-:Y:S05]  /*268f0*/  @!P5 NANOSLEEP.SYNCS 0x989680 ;  /* 0x009896800000d95d */ /* 0x002fea0003900000 */
[----:B------:R-:W1:Y:S02]  /*26900*/  @!P5 SYNCS.PHASECHK.TRANS64 P5, [R20+URZ+0x31c90], R88 ;  /* 0x031c90581400d5a7 */ /* 0x000e6400080a007f */
[----:B-1----:R-:W-:Y:S05]  /*26910*/  @!P5 BRA `(.L_x_2351) ;  /* 0xfffffffc00f0d947 */ /* 0x002fea000383ffff */
[----:B------:R-:W-:Y:S05]  /*26920*/  BRA `(.L_x_2660) ;  /* 0xfffffdcc00407947 */ /* 0x000fea000383ffff */
.L_x_2379:
[----:B0-----:R0:W1:Y:S02]  /*26930*/  SYNCS.PHASECHK.TRANS64.TRYWAIT P5, [R20+URZ+0x31c90], R88 ;  /* 0x031c9058140075a7 */ /* 0x00106400080a017f */
[----:B-1----:R-:W-:Y:S05]  /*26940*/  @!P5 NANOSLEEP.SYNCS 0x989680 ;  /* 0x009896800000d95d */ /* 0x002fea0003900000 */
[----:B------:R-:W1:Y:S02]  /*26950*/  @!P5 SYNCS.PHASECHK.TRANS64 P5, [R20+URZ+0x31c90], R88 ;  /* 0x031c90581400d5a7 */ /* 0x000e6400080a007f */
[----:B-1----:R-:W-:Y:S05]  /*26960*/  @!P5 BRA `(.L_x_2379) ;  /* 0xfffffffc00f0d947 */ /* 0x002fea000383ffff */
[----:B------:R-:W-:Y:S05]  /*26970*/  BRA `(.L_x_2661) ;  /* 0xfffffde400d07947 */ /* 0x000fea000383ffff */
.L_x_2392:
[----:B0-----:R0:W1:Y:S02]  /*26980*/  SYNCS.PHASECHK.TRANS64.TRYWAIT P4, [R20+URZ+0x31c90], R88 ;  /* 0x031c9058140075a7 */ /* 0x001064000808017f */
[----:B-1----:R-:W-:Y:S05]  /*26990*/  @!P4 NANOSLEEP.SYNCS 0x989680 ;  /* 0x009896800000c95d */ /* 0x002fea0003900000 */
[----:B------:R-:W1:Y:S02]  /*269a0*/  @!P4 SYNCS.PHASECHK.TRANS64 P4, [R20+URZ+0x31c90], R88 ;  /* 0x031c90581400c5a7 */ /* 0x000e64000808007f */
[----:B-1----:R-:W-:Y:S05]  /*269b0*/  @!P4 BRA `(.L_x_2392) ;  /* 0xfffffffc00f0c947 */ /* 0x002fea000383ffff */
[----:B------:R-:W-:Y:S05]  /*269c0*/  BRA `(.L_x_2662) ;  /* 0xfffffe0000747947 */ /* 0x000fea000383ffff */
.L_x_2396:
[----:B--2---:R2:W3:Y:S02]  /*269d0*/  SYNCS.PHASECHK.TRANS64.TRYWAIT P3, [R20+URZ+0x31cb0], R88 ;  /* 0x031cb058140075a7 */ /* 0x0044e4000806017f */
[----:B---3--:R-:W-:Y:S05]  /*269e0*/  @!P3 NANOSLEEP.SYNCS 0x989680 ;  /* 0x009896800000b95d */ /* 0x008fea0003900000 */
[----:B------:R-:W3:Y:S02]  /*269f0*/  @!P3 SYNCS.PHASECHK.TRANS64 P3, [R20+URZ+0x31cb0], R88 ;  /* 0x031cb0581400b5a7 */ /* 0x000ee4000806007f */
[----:B---3--:R-:W-:Y:S05]  /*26a00*/  @!P3 BRA `(.L_x_2396) ;  /* 0xfffffffc00f0b947 */ /* 0x008fea000383ffff */
[----:B------:R-:W-:Y:S05]  /*26a10*/  BRA `(.L_x_2663) ;  /* 0xfffffe0400207947 */ /* 0x000fea000383ffff */
.L_x_2404:
[----:B------:R-:W-:Y:S01]  /*26a20*/  BSSY B0, `(.L_x_2664) ;  /* 0x0000007000007945 */ /* 0x000fe20003800000 */
[----:B------:R-:W-:Y:S02]  /*26a30*/  IMAD.MOV.U32 R12, RZ, RZ, RZ ;  /* 0x000000ffff0c7224 */ /* 0x000fe400078e00ff */
[----:B------:R-:W-:Y:S02]  /*26a40*/  IMAD.MOV.U32 R11, RZ, RZ, 0x1f ;  /* 0x0000001fff0b7424 */ /* 0x000fe400078e00ff */
[----:B------:R-:W-:-:S07]  /*26a50*/  IMAD.MOV.U32 R15, RZ, RZ, -0x1 ;  /* 0xffffffffff0f7424 */ /* 0x000fce00078e00ff */
[----:B-----5:R-:W-:Y:S05]  /*26a60*/  WARPSYNC.COLLECTIVE R15, `(.L_x_2665) ;  /* 0x000000000f087348 */ /* 0x020fea0003c00000 */
[----:B------:R0:W1:Y:S02]  /*26a70*/  SHFL.IDX P6, R14, R13, R12, R11 ;  /* 0x0000000c0d0e7389 */ /* 0x00006400000c000b */
[----:B01---5:R-:W-:Y:S01]  /*26a80*/  ENDCOLLECTIVE ;  /* 0x000000000000791b */ /* 0x023fe20003800000 */
.L_x_2665:
[----:B------:R-:W-:Y:S05]  /*26a90*/  BSYNC B0 ;  /* 0x0000000000007941 */ /* 0x000fea0003800000 */
.L_x_2664:
[----:B------:R0:W-:Y:S01]  /*26aa0*/  STL [R1+0xc4], R14 ;  /* 0x0000c40e01007387 */ /* 0x0001e20000100800 */
[----:B------:R-:W-:Y:S05]  /*26ab0*/  BRA `(.L_x_2666) ;  /* 0xfffffe0c007c7947 */ /* 0x000fea000383ffff */
.L_x_2415:
[----:B------:R-:W-:Y:S01]  /*26ac0*/  BSSY B1, `(.L_x_2667) ;  /* 0x0000007000017945 */ /* 0x000fe20003800000 */
[----:B------:R-:W-:Y:S02]  /*26ad0*/  IMAD.MOV.U32 R12, RZ, RZ, RZ ;  /* 0x000000ffff0c7224 */ /* 0x000fe400078e00ff */
[----:B------:R-:W-:Y:S02]  /*26ae0*/  IMAD.MOV.U32 R11, RZ, RZ, 0x1e1f ;  /* 0x00001e1fff0b7424 */ /* 0x000fe400078e00ff */
[----:B------:R-:W-:-:S07]  /*26af0*/  IMAD.MOV.U32 R15, RZ, RZ, -0x1 ;  /* 0xffffffffff0f7424 */ /* 0x000fce00078e00ff */
[----:B0-----:R-:W-:Y:S05]  /*26b00*/  WARPSYNC.COLLECTIVE R15, `(.L_x_2668) ;  /* 0x000000000f087348 */ /* 0x001fea0003c00000 */
[----:B0-----:R0:W1:Y:S02]  /*26b10*/  SHFL.IDX P6, R14, R13, R12, R11 ;  /* 0x0000000c0d0e7389 */ /* 0x00106400000c000b */
[----:B01----:R-:W-:Y:S01]  /*26b20*/  ENDCOLLECTIVE ;  /* 0x000000000000791b */ /* 0x003fe20003800000 */
.L_x_2668:
[----:B------:R-:W-:Y:S05]  /*26b30*/  BSYNC B1 ;  /* 0x0000000000017941 */ /* 0x000fea0003800000 */
.L_x_2667:
        /* <DEDUP_REMOVED lines=8> */
.L_x_2669:
[----:B------:R-:W-:Y:S02]  /*26bc0*/  IMAD.MOV.U32 R13, RZ, RZ, R5 ;  /* 0x000000ffff0d7224 */ /* 0x000fe400078e0005 */
[----:B------:R-:W-:-:S07]  /*26bd0*/  IMAD.MOV.U32 R0, RZ, RZ, R14 ;  /* 0x000000ffff007224 */ /* 0x000fce00078e000e */
[----:B------:R-:W-:Y:S05]  /*26be0*/  WARPSYNC.COLLECTIVE R15, `(.L_x_2670) ;  /* 0x000000000f087348 */ /* 0x000fea0003c00000 */
[----:B------:R0:W1:Y:S02]  /*26bf0*/  SHFL.IDX P6, R14, R13, R12, R11 ;  /* 0x0000000c0d0e7389 */ /* 0x00006400000c000b */
[----:B01----:R-:W-:Y:S01]  /*26c00*/  ENDCOLLECTIVE ;  /* 0x000000000000791b */ /* 0x003fe20003800000 */
.L_x_2670:
[----:B------:R-:W-:Y:S02]  /*26c10*/  IMAD.MOV.U32 R13, RZ, RZ, R4 ;  /* 0x000000ffff0d7224 */ /* 0x000fe400078e0004 */
[----:B------:R-:W-:-:S07]  /*26c20*/  IMAD.MOV.U32 R5, RZ, RZ, R14 ;  /* 0x000000ffff057224 */ /* 0x000fce00078e000e */
[----:B------:R-:W-:Y:S05]  /*26c30*/  WARPSYNC.COLLECTIVE R15, `(.L_x_2671) ;  /* 0x000000000f087348 */ /* 0x000fea0003c00000 */
[----:B------:R0:W1:Y:S02]  /*26c40*/  SHFL.IDX P6, R14, R13, R12, R11 ;  /* 0x0000000c0d0e7389 */ /* 0x00006400000c000b */
[----:B01----:R-:W-:Y:S01]  /*26c50*/  ENDCOLLECTIVE ;  /* 0x000000000000791b */ /* 0x003fe20003800000 */
.L_x_2671:
[----:B------:R-:W-:Y:S01]  /*26c60*/  IMAD.MOV.U32 R4, RZ, RZ, R14 ;  /* 0x000000ffff047224 */ /* 0x000fe200078e000e */
[----:B------:R-:W-:Y:S06]  /*26c70*/  BRA `(.L_x_2672) ;  /* 0xfffffe1000f87947 */ /* 0x000fec000383ffff */
.L_x_2419:
[----:B0-----:R0:W1:Y:S02]  /*26c80*/  SYNCS.PHASECHK.TRANS64.TRYWAIT P1, [R22+URZ+0x31c00], R3 ;  /* 0x031c0003160075a7 */ /* 0x001064000802017f */
[----:B-1----:R-:W-:Y:S05]  /*26c90*/  @!P1 NANOSLEEP.SYNCS 0x989680 ;  /* 0x009896800000995d */ /* 0x002fea0003900000 */
[----:B------:R-:W1:Y:S02]  /*26ca0*/  @!P1 SYNCS.PHASECHK.TRANS64 P1, [R22+URZ+0x31c00], R3 ;  /* 0x031c0003160095a7 */ /* 0x000e64000802007f */
[----:B-1----:R-:W-:Y:S05]  /*26cb0*/  @!P1 BRA `(.L_x_2419) ;  /* 0xfffffffc00f09947 */ /* 0x002fea000383ffff */
[----:B------:R-:W-:Y:S05]  /*26cc0*/  BRA `(.L_x_2673) ;  /* 0xfffffe1c00247947 */ /* 0x000fea000383ffff */
.L_x_2431:
[----:B------:R-:W-:Y:S01]  /*26cd0*/  BSSY B1, `(.L_x_2674) ;  /* 0x0000007000017945 */ /* 0x000fe20003800000 */
[----:B------:R-:W-:Y:S02]  /*26ce0*/  IMAD.MOV.U32 R12, RZ, RZ, RZ ;  /* 0x000000ffff0c7224 */ /* 0x000fe400078e00ff */
[----:B------:R-:W-:Y:S02]  /*26cf0*/  IMAD.MOV.U32 R11, RZ, RZ, 0x1e1f ;  /* 0x00001e1fff0b7424 */ /* 0x000fe400078e00ff */
[----:B------:R-:W-:-:S07]  /*26d00*/  IMAD.MOV.U32 R15, RZ, RZ, -0x1 ;  /* 0xffffffffff0f7424 */ /* 0x000fce00078e00ff */
[----:B0-----:R-:W-:Y:S05]  /*26d10*/  WARPSYNC.COLLECTIVE R15, `(.L_x_2675) ;  /* 0x000000000f087348 */ /* 0x001fea0003c00000 */
[----:B0-----:R0:W1:Y:S02]  /*26d20*/  SHFL.IDX P6, R14, R13, R12, R11 ;  /* 0x0000000c0d0e7389 */ /* 0x00106400000c000b */
[----:B01----:R-:W-:Y:S01]  /*26d30*/  ENDCOLLECTIVE ;  /* 0x000000000000791b */ /* 0x003fe20003800000 */
.L_x_2675:
[----:B------:R-:W-:Y:S05]  /*26d40*/  BSYNC B1 ;  /* 0x0000000000017941 */ /* 0x000fea0003800000 */
.L_x_2674:
        /* <DEDUP_REMOVED lines=8> */
.L_x_2676:
[----:B------:R-:W-:Y:S02]  /*26dd0*/  IMAD.MOV.U32 R21, RZ, RZ, R3 ;  /* 0x000000ffff157224 */ /* 0x000fe400078e0003 */
[----:B------:R-:W-:Y:S02]  /*26de0*/  IMAD.MOV.U32 R13, RZ, RZ, R5 ;  /* 0x000000ffff0d7224 */ /* 0x000fe400078e0005 */
[----:B------:R-:W-:-:S07]  /*26df0*/  IMAD.MOV.U32 R0, RZ, RZ, R14 ;  /* 0x000000ffff007224 */ /* 0x000fce00078e000e */
[----:B------:R-:W-:Y:S05]  /*26e00*/  WARPSYNC.COLLECTIVE R15, `(.L_x_2677) ;  /* 0x000000000f087348 */ /* 0x000fea0003c00000 */
[----:B------:R0:W1:Y:S02]  /*26e10*/  SHFL.IDX P6, R14, R13, R12, R11 ;  /* 0x0000000c0d0e7389 */ /* 0x00006400000c000b */
[----:B01----:R-:W-:Y:S01]  /*26e20*/  ENDCOLLECTIVE ;  /* 0x000000000000791b */ /* 0x003fe20003800000 */
.L_x_2677:
[----:B------:R-:W-:Y:S02]  /*26e30*/  IMAD.MOV.U32 R20, RZ, RZ, R0 ;  /* 0x000000ffff147224 */ /* 0x000fe400078e0000 */
[----:B------:R-:W-:Y:S02]  /*26e40*/  IMAD.MOV.U32 R13, RZ, RZ, R4 ;  /* 0x000000ffff0d7224 */ /* 0x000fe400078e0004 */
[----:B------:R-:W-:-:S07]  /*26e50*/  IMAD.MOV.U32 R5, RZ, RZ, R14 ;  /* 0x000000ffff057224 */ /* 0x000fce00078e000e */
[----:B------:R-:W-:Y:S05]  /*26e60*/  WARPSYNC.COLLECTIVE R15, `(.L_x_2678) ;  /* 0x000000000f087348 */ /* 0x000fea0003c00000 */
[----:B------:R0:W1:Y:S02]  /*26e70*/  SHFL.IDX P6, R14, R13, R12, R11 ;  /* 0x0000000c0d0e7389 */ /* 0x00006400000c000b */
[----:B01----:R-:W-:Y:S01]  /*26e80*/  ENDCOLLECTIVE ;  /* 0x000000000000791b */ /* 0x003fe20003800000 */
.L_x_2678:
[----:B------:R-:W-:Y:S05]  /*26e90*/  BRA `(.L_x_2679) ;  /* 0xfffffe2c00e07947 */ /* 0x000fea000383ffff */
.L_x_2435:
[----:B0-----:R0:W1:Y:S02]  /*26ea0*/  SYNCS.PHASECHK.TRANS64.TRYWAIT P1, [R22+URZ+0x31c00], R3 ;  /* 0x031c0003160075a7 */ /* 0x001064000802017f */
[----:B-1----:R-:W-:Y:S05]  /*26eb0*/  @!P1 NANOSLEEP.SYNCS 0x989680 ;  /* 0x009896800000995d */ /* 0x002fea0003900000 */
[----:B------:R-:W1:Y:S02]  /*26ec0*/  @!P1 SYNCS.PHASECHK.TRANS64 P1, [R22+URZ+0x31c00], R3 ;  /* 0x031c0003160095a7 */ /* 0x000e64000802007f */
[----:B-1----:R-:W-:Y:S05]  /*26ed0*/  @!P1 BRA `(.L_x_2435) ;  /* 0xfffffffc00f09947 */ /* 0x002fea000383ffff */
[----:B------:R-:W-:Y:S05]  /*26ee0*/  BRA `(.L_x_2680) ;  /* 0xfffffe3400b07947 */ /* 0x000fea000383ffff */
.L_x_2443:
[----:B-1----:R1:W2:Y:S02]  /*26ef0*/  SYNCS.PHASECHK.TRANS64.TRYWAIT P2, [R21+URZ+0x31c30], R0 ;  /* 0x031c3000150075a7 */ /* 0x0022a4000804017f */
[----:B--2---:R-:W-:Y:S05]  /*26f00*/  @!P2 NANOSLEEP.SYNCS 0x989680 ;  /* 0x009896800000a95d */ /* 0x004fea0003900000 */
[----:B------:R-:W2:Y:S02]  /*26f10*/  @!P2 SYNCS.PHASECHK.TRANS64 P2, [R21+URZ+0x31c30], R0 ;  /* 0x031c30001500a5a7 */ /* 0x000ea4000804007f */
[----:B--2---:R-:W-:Y:S05]  /*26f20*/  @!P2 BRA `(.L_x_2443) ;  /* 0xfffffffc00f0a947 */ /* 0x004fea000383ffff */
[----:B------:R-:W-:Y:S05]  /*26f30*/  BRA `(.L_x_2442) ;  /* 0xfffffe4c003c7947 */ /* 0x000fea000383ffff */
.L_x_2449:
[----:B-1----:R1:W2:Y:S02]  /*26f40*/  SYNCS.PHASECHK.TRANS64.TRYWAIT P3, [R17+URZ+0x31c30], R0 ;  /* 0x031c3000110075a7 */ /* 0x0022a4000806017f */
[----:B--2---:R-:W-:Y:S05]  /*26f50*/  @!P3 NANOSLEEP.SYNCS 0x989680 ;  /* 0x009896800000b95d */ /* 0x004fea0003900000 */
[----:B------:R-:W2:Y:S02]  /*26f60*/  @!P3 SYNCS.PHASECHK.TRANS64 P3, [R17+URZ+0x31c30], R0 ;  /* 0x031c30001100b5a7 */ /* 0x000ea4000806007f */
[----:B--2---:R-:W-:Y:S05]  /*26f70*/  @!P3 BRA `(.L_x_2449) ;  /* 0xfffffffc00f0b947 */ /* 0x004fea000383ffff */
[----:B------:R-:W-:Y:S05]  /*26f80*/  BRA `(.L_x_2448) ;  /* 0xfffffe9000e07947 */ /* 0x000fea000383ffff */
.L_x_2453:
[----:B-1----:R1:W2:Y:S02]  /*26f90*/  SYNCS.PHASECHK.TRANS64.TRYWAIT P2, [R16+URZ+0x31c50], R0 ;  /* 0x031c5000100075a7 */ /* 0x0022a4000804017f */
[----:B--2---:R-:W-:Y:S05]  /*26fa0*/  @!P2 NANOSLEEP.SYNCS 0x989680 ;  /* 0x009896800000a95d */ /* 0x004fea0003900000 */
[----:B------:R-:W2:Y:S02]  /*26fb0*/  @!P2 SYNCS.PHASECHK.TRANS64 P2, [R16+URZ+0x31c50], R0 ;  /* 0x031c50001000a5a7 */ /* 0x000ea4000804007f */
[----:B--2---:R-:W-:Y:S05]  /*26fc0*/  @!P2 BRA `(.L_x_2453) ;  /* 0xfffffffc00f0a947 */ /* 0x004fea000383ffff */
[----:B------:R-:W-:Y:S05]  /*26fd0*/  BRA `(.L_x_2450) ;  /* 0xfffffeb800047947 */ /* 0x000fea000383ffff */
.L_x_2460:
[----:B--2---:R2:W3:Y:S02]  /*26fe0*/  SYNCS.PHASECHK.TRANS64.TRYWAIT P3, [R0+URZ+0x31c30], R21 ;  /* 0x031c3015000075a7 */ /* 0x0044e4000806017f */
[----:B---3--:R-:W-:Y:S05]  /*26ff0*/  @!P3 NANOSLEEP.SYNCS 0x989680 ;  /* 0x009896800000b95d */ /* 0x008fea0003900000 */
[----:B------:R-:W3:Y:S02]  /*27000*/  @!P3 SYNCS.PHASECHK.TRANS64 P3, [R0+URZ+0x31c30], R21 ;  /* 0x031c30150000b5a7 */ /* 0x000ee4000806007f */
[----:B---3--:R-:W-:Y:S05]  /*27010*/  @!P3 BRA `(.L_x_2460) ;  /* 0xfffffffc00f0b947 */ /* 0x008fea000383ffff */
[----:B------:R-:W-:Y:S05]  /*27020*/  BRA `(.L_x_2459) ;  /* 0xfffffee8003c7947 */ /* 0x000fea000383ffff */
.L_x_2465:
[----:B-1----:R1:W2:Y:S02]  /*27030*/  SYNCS.PHASECHK.TRANS64.TRYWAIT P2, [R14+URZ+0x31c50], R0 ;  /* 0x031c50000e0075a7 */ /* 0x0022a4000804017f */
[----:B--2---:R-:W-:Y:S05]  /*27040*/  @!P2 NANOSLEEP.SYNCS 0x989680 ;  /* 0x009896800000a95d */ /* 0x004fea0003900000 */
[----:B------:R-:W2:Y:S02]  /*27050*/  @!P2 SYNCS.PHASECHK.TRANS64 P2, [R14+URZ+0x31c50], R0 ;  /* 0x031c50000e00a5a7 */ /* 0x000ea4000804007f */
[----:B--2---:R-:W-:Y:S05]  /*27060*/  @!P2 BRA `(.L_x_2465) ;  /* 0xfffffffc00f0a947 */ /* 0x004fea000383ffff */
[----:B------:R-:W-:Y:S05]  /*27070*/  BRA `(.L_x_2464) ;  /* 0xffffff0c003c7947 */ /* 0x000fea000383ffff */
.L_x_2470:
[----:B--2---:R2:W3:Y:S02]  /*27080*/  SYNCS.PHASECHK.TRANS64.TRYWAIT P0, [R6+URZ+0x31c50], R3 ;  /* 0x031c5003060075a7 */ /* 0x0044e4000800017f */
[----:B---3--:R-:W-:Y:S05]  /*27090*/  @!P0 NANOSLEEP.SYNCS 0x989680 ;  /* 0x009896800000895d */ /* 0x008fea0003900000 */
[----:B------:R-:W3:Y:S02]  /*270a0*/  @!P0 SYNCS.PHASECHK.TRANS64 P0, [R6+URZ+0x31c50], R3 ;  /* 0x031c5003060085a7 */ /* 0x000ee4000800007f */
[----:B---3--:R-:W-:Y:S05]  /*270b0*/  @!P0 BRA `(.L_x_2470) ;  /* 0xfffffffc00f08947 */ /* 0x008fea000383ffff */
[----:B------:R-:W-:Y:S05]  /*270c0*/  BRA `(.L_x_2469) ;  /* 0xffffff3400147947 */ /* 0x000fea000383ffff */
.L_x_2475:
[----:B------:R-:W-:Y:S02]  /*270d0*/  IMAD.MOV.U32 R13, RZ, RZ, R2 ;  /* 0x000000ffff0d7224 */ /* 0x000fe400078e0002 */
[----:B------:R-:W-:Y:S02]  /*270e0*/  IMAD.MOV.U32 R12, RZ, RZ, RZ ;  /* 0x000000ffff0c7224 */ /* 0x000fe400078e00ff */
[----:B------:R-:W-:Y:S02]  /*270f0*/  IMAD.MOV.U32 R11, RZ, RZ, 0x1c1f ;  /* 0x00001c1fff0b7424 */ /* 0x000fe400078e00ff */
[----:B------:R-:W-:-:S07]  /*27100*/  IMAD.MOV.U32 R15, RZ, RZ, -0x1 ;  /* 0xffffffffff0f7424 */ /* 0x000fce00078e00ff */
[----:B-----5:R-:W-:Y:S05]  /*27110*/  WARPSYNC.COLLECTIVE R15, `(.L_x_2681) ;  /* 0x000000000f087348 */ /* 0x020fea0003c00000 */
[----:B------:R0:W1:Y:S02]  /*27120*/  SHFL.IDX P6, R14, R13, R12, R11 ;  /* 0x0000000c0d0e7389 */ /* 0x00006400000c000b */
[----:B01---5:R-:W-:Y:S01]  /*27130*/  ENDCOLLECTIVE ;  /* 0x000000000000791b */ /* 0x023fe20003800000 */
.L_x_2681:
[----:B------:R-:W-:Y:S02]  /*27140*/  IMAD.MOV.U32 R13, RZ, RZ, R0 ;  /* 0x000000ffff0d7224 */ /* 0x000fe400078e0000 */
[----:B------:R-:W-:-:S07]  /*27150*/  IMAD.MOV.U32 R3, RZ, RZ, R14 ;  /* 0x000000ffff037224 */ /* 0x000fce00078e000e */
[----:B------:R-:W-:Y:S05]  /*27160*/  WARPSYNC.COLLECTIVE R15, `(.L_x_2682) ;  /* 0x000000000f087348 */ /* 0x000fea0003c00000 */
[----:B------:R0:W1:Y:S02]  /*27170*/  SHFL.IDX P6, R14, R13, R12, R11 ;  /* 0x0000000c0d0e7389 */ /* 0x00006400000c000b */
[----:B01----:R-:W-:Y:S01]  /*27180*/  ENDCOLLECTIVE ;  /* 0x000000000000791b */ /* 0x003fe20003800000 */
.L_x_2682:
[----:B------:R-:W-:Y:S05]  /*27190*/  BRA `(.L_x_2683) ;  /* 0xffffff5000d07947 */ /* 0x000fea000383ffff */
.L_x_2478:
        /* <DEDUP_REMOVED lines=8> */
.L_x_2685:
[----:B------:R-:W-:Y:S05]  /*27220*/  BSYNC B1 ;  /* 0x0000000000017941 */ /* 0x000fea0003800000 */
.L_x_2684:
        /* <DEDUP_REMOVED lines=8> */
.L_x_2686:
[----:B------:R-:W-:Y:S05]  /*272b0*/  BRA `(.L_x_2687) ;  /* 0xffffff5000e07947 */ /* 0x000fea000383ffff */
.L_x_2480:
[----:B------:R-:W-:Y:S02]  /*272c0*/  IMAD.MOV.U32 R13, RZ, RZ, R2 ;  /* 0x000000ffff0d7224 */ /* 0x000fe400078e0002 */
[----:B------:R-:W-:Y:S02]  /*272d0*/  IMAD.MOV.U32 R12, RZ, RZ, RZ ;  /* 0x000000ffff0c7224 */ /* 0x000fe400078e00ff */
[----:B------:R-:W-:Y:S02]  /*272e0*/  IMAD.MOV.U32 R11, RZ, RZ, 0x1c1f ;  /* 0x00001c1fff0b7424 */ /* 0x000fe400078e00ff */
[----:B------:R-:W-:-:S07]  /*272f0*/  IMAD.MOV.U32 R15, RZ, RZ, -0x1 ;  /* 0xffffffffff0f7424 */ /* 0x000fce00078e00ff */
[----:B------:R-:W-:Y:S05]  /*27300*/  WARPSYNC.COLLECTIVE R15, `(.L_x_2688) ;  /* 0x000000000f087348 */ /* 0x000fea0003c00000 */
[----:B------:R0:W1:Y:S02]  /*27310*/  SHFL.IDX P6, R14, R13, R12, R11 ;  /* 0x0000000c0d0e7389 */ /* 0x00006400000c000b */
[----:B01----:R-:W-:Y:S01]  /*27320*/  ENDCOLLECTIVE ;  /* 0x000000000000791b */ /* 0x003fe20003800000 */
.L_x_2688:
[----:B------:R-:W-:Y:S02]  /*27330*/  IMAD.MOV.U32 R13, RZ, RZ, R0 ;  /* 0x000000ffff0d7224 */ /* 0x000fe400078e0000 */
[----:B------:R-:W-:-:S07]  /*27340*/  IMAD.MOV.U32 R3, RZ, RZ, R14 ;  /* 0x000000ffff037224 */ /* 0x000fce00078e000e */
[----:B------:R-:W-:Y:S05]  /*27350*/  WARPSYNC.COLLECTIVE R15, `(.L_x_2689) ;  /* 0x000000000f087348 */ /* 0x000fea0003c00000 */
[----:B------:R0:W1:Y:S02]  /*27360*/  SHFL.IDX P6, R14, R13, R12, R11 ;  /* 0x0000000c0d0e7389 */ /* 0x00006400000c000b */
[----:B01----:R-:W-:Y:S01]  /*27370*/  ENDCOLLECTIVE ;  /* 0x000000000000791b */ /* 0x003fe20003800000 */
.L_x_2689:
[----:B------:R-:W-:Y:S05]  /*27380*/  BRA `(.L_x_2690) ;  /* 0xffffff5400ac7947 */ /* 0x000fea000383ffff */
.L_x_2483:
        /* <DEDUP_REMOVED lines=8> */
.L_x_2692:
[----:B------:R-:W-:Y:S05]  /*27410*/  BSYNC B1 ;  /* 0x0000000000017941 */ /* 0x000fea0003800000 */
.L_x_2691:
        /* <DEDUP_REMOVED lines=8> */
.L_x_2693:
[----:B------:R-:W-:Y:S05]  /*274a0*/  BRA `(.L_x_2694) ;  /* 0xffffff5800a47947 */ /* 0x000fea000383ffff */
.L_x_2487:
[----:B------:R-:W-:Y:S02]  /*274b0*/  IMAD.MOV.U32 R13, RZ, RZ, R2 ;  /* 0x000000ffff0d7224 */ /* 0x000fe400078e0002 */
[----:B------:R-:W-:Y:S02]  /*274c0*/  IMAD.MOV.U32 R12, RZ, RZ, RZ ;  /* 0x000000ffff0c7224 */ /* 0x000fe400078e00ff */
[----:B------:R-:W-:Y:S02]  /*274d0*/  IMAD.MOV.U32 R11, RZ, RZ, 0x1c1f ;  /* 0x00001c1fff0b7424 */ /* 0x000fe400078e00ff */
[----:B------:R-:W-:-:S07]  /*274e0*/  IMAD.MOV.U32 R15, RZ, RZ, -0x1 ;  /* 0xffffffffff0f7424 */ /* 0x000fce00078e00ff */
[----:B------:R-:W-:Y:S05]  /*274f0*/  WARPSYNC.COLLECTIVE R15, `(.L_x_2695) ;  /* 0x000000000f087348 */ /* 0x000fea0003c00000 */
[----:B------:R0:W1:Y:S02]  /*27500*/  SHFL.IDX P6, R14, R13, R12, R11 ;  /* 0x0000000c0d0e7389 */ /* 0x00006400000c000b */
[----:B01----:R-:W-:Y:S01]  /*27510*/  ENDCOLLECTIVE ;  /* 0x000000000000791b */ /* 0x003fe20003800000 */
.L_x_2695:
[----:B------:R-:W-:Y:S02]  /*27520*/  IMAD.MOV.U32 R13, RZ, RZ, R0 ;  /* 0x000000ffff0d7224 */ /* 0x000fe400078e0000 */
[----:B------:R-:W-:-:S07]  /*27530*/  IMAD.MOV.U32 R3, RZ, RZ, R14 ;  /* 0x000000ffff037224 */ /* 0x000fce00078e000e */
[----:B------:R-:W-:Y:S05]  /*27540*/  WARPSYNC.COLLECTIVE R15, `(.L_x_2696) ;  /* 0x000000000f087348 */ /* 0x000fea0003c00000 */
[----:B------:R0:W1:Y:S02]  /*27550*/  SHFL.IDX P6, R14, R13, R12, R11 ;  /* 0x0000000c0d0e7389 */ /* 0x00006400000c000b */
[----:B01----:R-:W-:Y:S01]  /*27560*/  ENDCOLLECTIVE ;  /* 0x000000000000791b */ /* 0x003fe20003800000 */
.L_x_2696:
[----:B------:R-:W-:Y:S05]  /*27570*/  BRA `(.L_x_2697) ;  /* 0xffffff6400e47947 */ /* 0x000fea000383ffff */
.L_x_2490:
        /* <DEDUP_REMOVED lines=8> */
.L_x_2699:
[----:B------:R-:W-:Y:S05]  /*27600*/  BSYNC B1 ;  /* 0x0000000000017941 */ /* 0x000fea0003800000 */
.L_x_2698:
        /* <DEDUP_REMOVED lines=8> */
.L_x_2700:
[----:B------:R-:W-:Y:S05]  /*27690*/  BRA `(.L_x_2701) ;  /* 0xffffff6400f87947 */ /* 0x000fea000383ffff */
.L_x_2509:
[----:B------:R-:W0:Y:S01]  /*276a0*/  S2R R7, SR_TID.X ;  /* 0x0000000000077919 */ /* 0x000e220000002100 */
[----:B------:R-:W-:Y:S01]  /*276b0*/  BSSY B1, `(.L_x_2702) ;  /* 0x000000a000017945 */ /* 0x000fe20003800000 */
[----:B------:R-:W-:Y:S02]  /*276c0*/  IMAD.MOV.U32 R12, RZ, RZ, RZ ;  /* 0x000000ffff0c7224 */ /* 0x000fe400078e00ff */
[----:B-1----:R-:W-:Y:S02]  /*276d0*/  IMAD.MOV.U32 R11, RZ, RZ, 0x1f ;  /* 0x0000001fff0b7424 */ /* 0x002fe400078e00ff */
[----:B------:R-:W-:Y:S01]  /*276e0*/  IMAD.MOV.U32 R15, RZ, RZ, -0x1 ;  /* 0xffffffffff0f7424 */ /* 0x000fe200078e00ff */
[----:B0-----:R-:W-:-:S04]  /*276f0*/  SHF.R.U32.HI R7, RZ, 0x5, R7 ;  /* 0x00000005ff077819 */ /* 0x001fc80000011607 */
[----:B------:R-:W-:-:S05]  /*27700*/  LOP3.LUT R7, R7, 0x3, RZ, 0xc0, !PT ;  /* 0x0000000307077812 */ /* 0x000fca00078ec0ff */
[----:B------:R-:W-:-:S07]  /*27710*/  IMAD.MOV.U32 R13, RZ, RZ, R7 ;  /* 0x000000ffff0d7224 */ /* 0x000fce00078e0007 */
[----:B------:R-:W-:Y:S05]  /*27720*/  WARPSYNC.COLLECTIVE R15, `(.L_x_2703) ;  /* 0x000000000f087348 */ /* 0x000fea0003c00000 */
[----:B------:R0:W1:Y:S02]  /*27730*/  SHFL.IDX P6, R14, R13, R12, R11 ;  /* 0x0000000c0d0e7389 */ /* 0x00006400000c000b */
[----:B01----:R-:W-:Y:S01]  /*27740*/  ENDCOLLECTIVE ;  /* 0x000000000000791b */ /* 0x003fe20003800000 */
.L_x_2703:
[----:B------:R-:W-:Y:S05]  /*27750*/  BSYNC B1 ;  /* 0x0000000000017941 */ /* 0x000fea0003800000 */
.L_x_2702:
[----:B------:R-:W-:Y:S05]  /*27760*/  BRA `(.L_x_2704) ;  /* 0xffffff8400187947 */ /* 0x000fea000383ffff */
.L_x_2511:
[----:B------:R-:W-:Y:S01]  /*27770*/  BSSY B1, `(.L_x_2705) ;  /* 0x0000006000017945 */ /* 0x000fe20003800000 */
[----:B------:R-:W-:-:S07]  /*27780*/  IMAD.MOV.U32 R15, RZ, RZ, -0x1 ;  /* 0xffffffffff0f7424 */ /* 0x000fce00078e00ff */
[----:B01----:R-:W-:Y:S05]  /*27790*/  WARPSYNC.COLLECTIVE R15, `(.L_x_2706) ;  /* 0x000000000f0c7348 */ /* 0x003fea0003c00000 */
[----:B------:R-:W-:Y:S02]  /*277a0*/  ELECT P6, UR62, PT ;  /* 0x00000000003e782f */ /* 0x000fe400038c0000 */
[----:B------:R-:W-:Y:S01]  /*277b0*/  MOV R14, UR62 ;  /* 0x0000003e000e7c02 */ /* 0x000fe20008000f00 */
[----:B01----:R-:W-:Y:S10]  /*277c0*/  ENDCOLLECTIVE ;  /* 0x000000000000791b */ /* 0x003ff40003800000 */
.L_x_2706:
[----:B------:R-:W-:Y:S05]  /*277d0*/  BSYNC B1 ;  /* 0x0000000000017941 */ /* 0x000fea0003800000 */
.L_x_2705:
[----:B------:R-:W-:Y:S05]  /*277e0*/  BRA `(.L_x_2510) ;  /* 0xffffff8400107947 */ /* 0x000fea000383ffff */
.L_x_2513:
[----:B0-----:R0:W2:Y:S02]  /*277f0*/  SYNCS.PHASECHK.TRANS64.TRYWAIT P0, [R16+URZ+0x31c20], R6 ;  /* 0x031c2006100075a7 */ /* 0x0010a4000800017f */
[----:B--2---:R-:W-:Y:S05]  /*27800*/  @!P0 NANOSLEEP.SYNCS 0x989680 ;  /* 0x009896800000895d */ /* 0x004fea0003900000 */
[----:B------:R-:W2:Y:S02]  /*27810*/  @!P0 SYNCS.PHASECHK.TRANS64 P0, [R16+URZ+0x31c20], R6 ;  /* 0x031c2006100085a7 */ /* 0x000ea4000800007f */
[----:B--2---:R-:W-:Y:S05]  /*27820*/  @!P0 BRA `(.L_x_2513) ;  /* 0xfffffffc00f08947 */ /* 0x004fea000383ffff */
[----:B------:R-:W-:Y:S05]  /*27830*/  BRA `(.L_x_2707) ;  /* 0xffffff8400207947 */ /* 0x000fea000383ffff */
.L_x_2517:
[----:B-1----:R1:W2:Y:S02]  /*27840*/  SYNCS.PHASECHK.TRANS64.TRYWAIT P0, [R9+URZ+0x31ca0], R11 ;  /* 0x031ca00b090075a7 */ /* 0x0022a4000800017f */
[----:B--2---:R-:W-:Y:S05]  /*27850*/  @!P0 NANOSLEEP.SYNCS 0x989680 ;  /* 0x009896800000895d */ /* 0x004fea0003900000 */
[----:B------:R-:W2:Y:S02]  /*27860*/  @!P0 SYNCS.PHASECHK.TRANS64 P0, [R9+URZ+0x31ca0], R11 ;  /* 0x031ca00b090085a7 */ /* 0x000ea4000800007f */
[----:B--2---:R-:W-:Y:S05]  /*27870*/  @!P0 BRA `(.L_x_2517) ;  /* 0xfffffffc00f08947 */ /* 0x004fea000383ffff */
[----:B------:R-:W-:Y:S05]  /*27880*/  BRA `(.L_x_2708) ;  /* 0xffffff84003c7947 */ /* 0x000fea000383ffff */
.L_x_2524:
[----:B0-----:R0:W2:Y:S02]  /*27890*/  SYNCS.PHASECHK.TRANS64.TRYWAIT P0, [R9+URZ+0x31cc0], R11 ;  /* 0x031cc00b090075a7 */ /* 0x0010a4000800017f */
[----:B--2---:R-:W-:Y:S05]  /*278a0*/  @!P0 NANOSLEEP.SYNCS 0x989680 ;  /* 0x009896800000895d */ /* 0x004fea0003900000 */
[----:B------:R-:W2:Y:S02]  /*278b0*/  @!P0 SYNCS.PHASECHK.TRANS64 P0, [R9+URZ+0x31cc0], R11 ;  /* 0x031cc00b090085a7 */ /* 0x000ea4000800007f */
[----:B--2---:R-:W-:Y:S05]  /*278c0*/  @!P0 BRA `(.L_x_2524) ;  /* 0xfffffffc00f08947 */ /* 0x004fea000383ffff */
[----:B------:R-:W-:Y:S05]  /*278d0*/  BRA `(.L_x_2709) ;  /* 0xffffff8800387947 */ /* 0x000fea000383ffff */
.L_x_2533:
[----:B0-----:R0:W2:Y:S02]  /*278e0*/  SYNCS.PHASECHK.TRANS64.TRYWAIT P1, [R9+URZ+0x31ca0], R8 ;  /* 0x031ca008090075a7 */ /* 0x0010a4000802017f */
[----:B--2---:R-:W-:Y:S05]  /*278f0*/  @!P1 NANOSLEEP.SYNCS 0x989680 ;  /* 0x009896800000995d */ /* 0x004fea0003900000 */
[----:B------:R-:W2:Y:S02]  /*27900*/  @!P1 SYNCS.PHASECHK.TRANS64 P1, [R9+URZ+0x31ca0], R8 ;  /* 0x031ca008090095a7 */ /* 0x000ea4000802007f */
[----:B--2---:R-:W-:Y:S05]  /*27910*/  @!P1 BRA `(.L_x_2533) ;  /* 0xfffffffc00f09947 */ /* 0x004fea000383ffff */
[----:B------:R-:W-:Y:S05]  /*27920*/  BRA `(.L_x_2710) ;  /* 0xffffff8c00787947 */ /* 0x000fea000383ffff */
.L_x_2540:
[----:B-1----:R1:W2:Y:S02]  /*27930*/  SYNCS.PHASECHK.TRANS64.TRYWAIT P1, [R9+URZ+0x31cc0], R8 ;  /* 0x031cc008090075a7 */ /* 0x0022a4000802017f */
[----:B--2---:R-:W-:Y:S05]  /*27940*/  @!P1 NANOSLEEP.SYNCS 0x989680 ;  /* 0x009896800000995d */ /* 0x004fea0003900000 */
[----:B------:R-:W2:Y:S02]  /*27950*/  @!P1 SYNCS.PHASECHK.TRANS64 P1, [R9+URZ+0x31cc0], R8 ;  /* 0x031cc008090095a7 */ /* 0x000ea4000802007f */
[----:B--2---:R-:W-:Y:S05]  /*27960*/  @!P1 BRA `(.L_x_2540) ;  /* 0xfffffffc00f09947 */ /* 0x004fea000383ffff */
[----:B------:R-:W-:Y:S05]  /*27970*/  BRA `(.L_x_2711) ;  /* 0xffffff9000707947 */ /* 0x000fea000383ffff */
.L_x_2557:
[----:B------:R-:W4:Y:S01]  /*27980*/  S2R R20, SR_TID.X ;  /* 0x0000000000147919 */ /* 0x000f220000002100 */
[----:B------:R-:W-:Y:S01]  /*27990*/  BSSY B0, `(.L_x_2712) ;  /* 0x000000a000007945 */ /* 0x000fe20003800000 */
[----:B------:R-:W-:Y:S02]  /*279a0*/  IMAD.MOV.U32 R12, RZ, RZ, RZ ;  /* 0x000000ffff0c7224 */ /* 0x000fe400078e00ff */
[----:B-1----:R-:W-:Y:S02]  /*279b0*/  IMAD.MOV.U32 R11, RZ, RZ, 0x1f ;  /* 0x0000001fff0b7424 */ /* 0x002fe400078e00ff */
[----:B------:R-:W-:Y:S01]  /*279c0*/  IMAD.MOV.U32 R15, RZ, RZ, -0x1 ;  /* 0xffffffffff0f7424 */ /* 0x000fe200078e00ff */
[----:B----4-:R-:W-:-:S04]  /*279d0*/  SHF.R.U32.HI R20, RZ, 0x5, R20 ;  /* 0x00000005ff147819 */ /* 0x010fc80000011614 */
[----:B------:R-:W-:-:S05]  /*279e0*/  LOP3.LUT R20, R20, 0x3, RZ, 0xc0, !PT ;  /* 0x0000000314147812 */ /* 0x000fca00078ec0ff */
[----:B------:R-:W-:-:S07]  /*279f0*/  IMAD.MOV.U32 R13, RZ, RZ, R20 ;  /* 0x000000ffff0d7224 */ /* 0x000fce00078e0014 */
[----:B0-23--:R-:W-:Y:S05]  /*27a00*/  WARPSYNC.COLLECTIVE R15, `(.L_x_2713) ;  /* 0x000000000f087348 */ /* 0x00dfea0003c00000 */
[----:B------:R1:W4:Y:S02]  /*27a10*/  SHFL.IDX P6, R14, R13, R12, R11 ;  /* 0x0000000c0d0e7389 */ /* 0x00032400000c000b */
[----:B01234-:R-:W-:Y:S01]  /*27a20*/  ENDCOLLECTIVE ;  /* 0x000000000000791b */ /* 0x01ffe20003800000 */
.L_x_2713:
[----:B------:R-:W-:Y:S05]  /*27a30*/  BSYNC B0 ;  /* 0x0000000000007941 */ /* 0x000fea0003800000 */
.L_x_2712:
[----:B------:R-:W-:Y:S05]  /*27a40*/  BRA `(.L_x_2714) ;  /* 0xffffff9c00cc7947 */ /* 0x000fea000383ffff */
.L_x_2559:
[----:B------:R-:W-:Y:S01]  /*27a50*/  BSSY B0, `(.L_x_2715) ;  /* 0x0000006000007945 */ /* 0x000fe20003800000 */
[----:B------:R-:W-:-:S07]  /*27a60*/  IMAD.MOV.U32 R15, RZ, RZ, -0x1 ;  /* 0xffffffffff0f7424 */ /* 0x000fce00078e00ff */
[----:B0123--:R-:W-:Y:S05]  /*27a70*/  WARPSYNC.COLLECTIVE R15, `(.L_x_2716) ;  /* 0x000000000f0c7348 */ /* 0x00ffea0003c00000 */
[----:B------:R-:W-:Y:S02]  /*27a80*/  ELECT P6, UR62, PT ;  /* 0x00000000003e782f */ /* 0x000fe400038c0000 */
[----:B------:R-:W-:Y:S01]  /*27a90*/  MOV R14, UR62 ;  /* 0x0000003e000e7c02 */ /* 0x000fe20008000f00 */
[----:B0123--:R-:W-:Y:S10]  /*27aa0*/  ENDCOLLECTIVE ;  /* 0x000000000000791b */ /* 0x00fff40003800000 */
.L_x_2716:
[----:B------:R-:W-:Y:S05]  /*27ab0*/  BSYNC B0 ;  /* 0x0000000000007941 */ /* 0x000fea0003800000 */
.L_x_2715:
[----:B------:R-:W-:Y:S05]  /*27ac0*/  BRA `(.L_x_2717) ;  /* 0xffffff9c00d47947 */ /* 0x000fea000383ffff */
.L_x_2561:
[----:B0-----:R0:W4:Y:S02]  /*27ad0*/  SYNCS.PHASECHK.TRANS64.TRYWAIT P0, [R0+URZ+0x31c40], R2 ;  /* 0x031c4002000075a7 */ /* 0x001124000800017f */
[----:B----4-:R-:W-:Y:S05]  /*27ae0*/  @!P0 NANOSLEEP.SYNCS 0x989680 ;  /* 0x009896800000895d */ /* 0x010fea0003900000 */
[----:B------:R-:W4:Y:S02]  /*27af0*/  @!P0 SYNCS.PHASECHK.TRANS64 P0, [R0+URZ+0x31c40], R2 ;  /* 0x031c4002000085a7 */ /* 0x000f24000800007f */
[----:B----4-:R-:W-:Y:S05]  /*27b00*/  @!P0 BRA `(.L_x_2561) ;  /* 0xfffffffc00f08947 */ /* 0x010fea000383ffff */
[----:B------:R-:W-:Y:S05]  /*27b10*/  BRA `(.L_x_2718) ;  /* 0xffffffa000287947 */ /* 0x000fea000383ffff */
.L_x_2565:
        /* <DEDUP_REMOVED lines=12> */
.L_x_2719:
[----:B------:R-:W-:Y:S02]  /*27be0*/  IMAD.MOV.U32 R13, RZ, RZ, R4 ;  /* 0x000000ffff0d7224 */ /* 0x000fe400078e0004 */
[----:B------:R-:W-:-:S07]  /*27bf0*/  IMAD.MOV.U32 R3, RZ, RZ, R14 ;  /* 0x000000ffff037224 */ /* 0x000fce00078e000e */
[----:B------:R-:W-:Y:S05]  /*27c00*/  WARPSYNC.COLLECTIVE R15, `(.L_x_2720) ;  /* 0x000000000f087348 */ /* 0x000fea0003c00000 */
[----:B------:R0:W1:Y:S02]  /*27c10*/  SHFL.IDX P6, R14, R13, R12, R11 ;  /* 0x0000000c0d0e7389 */ /* 0x00006400000c000b */
[----:B01----:R-:W-:Y:S01]  /*27c20*/  ENDCOLLECTIVE ;  /* 0x000000000000791b */ /* 0x003fe20003800000 */
.L_x_2720:
[----:B------:R-:W-:Y:S02]  /*27c30*/  IMAD.MOV.U32 R13, RZ, RZ, R5 ;  /* 0x000000ffff0d7224 */ /* 0x000fe400078e0005 */
[----:B------:R-:W-:Y:S02]  /*27c40*/  IMAD.MOV.U32 R12, RZ, RZ, 0x1 ;  /* 0x00000001ff0c7424 */ /* 0x000fe400078e00ff */
[----:B------:R-:W-:-:S07]  /*27c50*/  IMAD.MOV.U32 R2, RZ, RZ, R14 ;  /* 0x000000ffff027224 */ /* 0x000fce00078e000e */
[----:B------:R-:W-:Y:S05]  /*27c60*/  WARPSYNC.COLLECTIVE R15, `(.L_x_2721) ;  /* 0x000000000f087348 */ /* 0x000fea0003c00000 */
[----:B------:R0:W1:Y:S02]  /*27c70*/  SHFL.IDX P6, R14, R13, R12, R11 ;  /* 0x0000000c0d0e7389 */ /* 0x00006400000c000b */
[----:B01----:R-:W-:Y:S01]  /*27c80*/  ENDCOLLECTIVE ;  /* 0x000000000000791b */ /* 0x003fe20003800000 */
.L_x_2721:
        /* <DEDUP_REMOVED lines=14> */
.L_x_2722:
[----:B------:R-:W-:Y:S02]  /*27d70*/  IMAD.MOV.U32 R13, RZ, RZ, R5 ;  /* 0x000000ffff0d7224 */ /* 0x000fe400078e0005 */
[----:B------:R-:W-:Y:S02]  /*27d80*/  IMAD.MOV.U32 R12, RZ, RZ, 0x2 ;  /* 0x00000002ff0c7424 */ /* 0x000fe400078e00ff */
[----:B------:R-:W-:-:S07]  /*27d90*/  IMAD.MOV.U32 R3, RZ, RZ, R14 ;  /* 0x000000ffff037224 */ /* 0x000fce00078e000e */
[----:B------:R-:W-:Y:S05]  /*27da0*/  WARPSYNC.COLLECTIVE R15, `(.L_x_2723) ;  /* 0x000000000f087348 */ /* 0x000fea0003c00000 */
[----:B------:R0:W1:Y:S02]  /*27db0*/  SHFL.IDX P6, R14, R13, R12, R11 ;  /* 0x0000000c0d0e7389 */ /* 0x00006400000c000b */
[----:B01----:R-:W-:Y:S01]  /*27dc0*/  ENDCOLLECTIVE ;  /* 0x000000000000791b */ /* 0x003fe20003800000 */
.L_x_2723:
        /* <DEDUP_REMOVED lines=18> */
.L_x_2724:
[----:B------:R-:W-:Y:S02]  /*27ef0*/  IMAD.MOV.U32 R13, RZ, RZ, R5 ;  /* 0x000000ffff0d7224 */ /* 0x000fe400078e0005 */
[----:B------:R-:W-:Y:S02]  /*27f00*/  IMAD.MOV.U32 R12, RZ, RZ, 0x3 ;  /* 0x00000003ff0c7424 */ /* 0x000fe400078e00ff */
[----:B------:R-:W-:-:S07]  /*27f10*/  IMAD.MOV.U32 R3, RZ, RZ, R14 ;  /* 0x000000ffff037224 */ /* 0x000fce00078e000e */
[----:B------:R-:W-:Y:S05]  /*27f20*/  WARPSYNC.COLLECTIVE R15, `(.L_x_2725) ;  /* 0x000000000f087348 */ /* 0x000fea0003c00000 */
[----:B------:R0:W1:Y:S02]  /*27f30*/  SHFL.IDX P6, R14, R13, R12, R11 ;  /* 0x0000000c0d0e7389 */ /* 0x00006400000c000b */
[----:B01----:R-:W-:Y:S01]  /*27f40*/  ENDCOLLECTIVE ;  /* 0x000000000000791b */ /* 0x003fe20003800000 */
.L_x_2725:
        /* <DEDUP_REMOVED lines=10> */
.L_x_2726:
        /* <DEDUP_REMOVED lines=13> */
.L_x_2727:
        /* <DEDUP_REMOVED lines=8> */
.L_x_2728:
        /* <DEDUP_REMOVED lines=12> */
.L_x_2729:
        /* <DEDUP_REMOVED lines=8> */
.L_x_2730:
        /* <DEDUP_REMOVED lines=11> */
.L_x_2568:
[----:B-1----:R1:W2:Y:S02]  /*28330*/  SYNCS.PHASECHK.TRANS64.TRYWAIT P0, [R16+URZ+0x31c20], R0 ;  /* 0x031c2000100075a7 */ /* 0x0022a4000800017f */
[----:B--2---:R-:W-:Y:S05]  /*28340*/  @!P0 NANOSLEEP.SYNCS 0x989680 ;  /* 0x009896800000895d */ /* 0x004fea0003900000 */
[----:B------:R-:W2:Y:S02]  /*28350*/  @!P0 SYNCS.PHASECHK.TRANS64 P0, [R16+URZ+0x31c20], R0 ;  /* 0x031c2000100085a7 */ /* 0x000ea4000800007f */
[----:B--2---:R-:W-:Y:S05]  /*28360*/  @!P0 BRA `(.L_x_2568) ;  /* 0xfffffffc00f08947 */ /* 0x004fea000383ffff */
[----:B------:R-:W-:Y:S05]  /*28370*/  BRA `(.L_x_2732) ;  /* 0xffffffa800087947 */ /* 0x000fea000383ffff */
.L_x_2577:
[----:B-1----:R1:W2:Y:S02]  /*28380*/  SYNCS.PHASECHK.TRANS64.TRYWAIT P0, [R3+URZ+0x31c40], R2 ;  /* 0x031c4002030075a7 */ /* 0x0022a4000800017f */
[----:B--2---:R-:W-:Y:S05]  /*28390*/  @!P0 NANOSLEEP.SYNCS 0x989680 ;  /* 0x009896800000895d */ /* 0x004fea0003900000 */
[----:B------:R-:W2:Y:S02]  /*283a0*/  @!P0 SYNCS.PHASECHK.TRANS64 P0, [R3+URZ+0x31c40], R2 ;  /* 0x031c4002030085a7 */ /* 0x000ea4000800007f */
[----:B--2---:R-:W-:Y:S05]  /*283b0*/  @!P0 BRA `(.L_x_2577) ;  /* 0xfffffffc00f08947 */ /* 0x004fea000383ffff */
[----:B------:R-:W-:Y:S05]  /*283c0*/  BRA `(.L_x_2733) ;  /* 0xffffffa800dc7947 */ /* 0x000fea000383ffff */
.L_x_2584:
[----:B0-----:R0:W1:Y:S02]  /*283d0*/  SYNCS.PHASECHK.TRANS64.TRYWAIT P0, [R3+URZ+0x60], R2 ;  /* 0x00006002030075a7 */ /* 0x001064000800017f */
[----:B-1----:R-:W-:Y:S05]  /*283e0*/  @!P0 NANOSLEEP.SYNCS 0x989680 ;  /* 0x009896800000895d */ /* 0x002fea0003900000 */
[----:B------:R-:W1:Y:S02]  /*283f0*/  @!P0 SYNCS.PHASECHK.TRANS64 P0, [R3+URZ+0x60], R2 ;  /* 0x00006002030085a7 */ /* 0x000e64000800007f */
[----:B-1----:R-:W-:Y:S05]  /*28400*/  @!P0 BRA `(.L_x_2584) ;  /* 0xfffffffc00f08947 */ /* 0x002fea000383ffff */
[----:B------:R-:W-:Y:S05]  /*28410*/  BRA `(.L_x_2734) ;  /* 0xffffffac00e87947 */ /* 0x000fea000383ffff */
.L_x_2594:
[----:B-1----:R1:W2:Y:S02]  /*28420*/  SYNCS.PHASECHK.TRANS64.TRYWAIT P0, [R3+URZ+0x31c40], R2 ;  /* 0x031c4002030075a7 */ /* 0x0022a4000800017f */
[----:B--2---:R-:W-:Y:S05]  /*28430*/  @!P0 NANOSLEEP.SYNCS 0x989680 ;  /* 0x009896800000895d */ /* 0x004fea0003900000 */
[----:B------:R-:W2:Y:S02]  /*28440*/  @!P0 SYNCS.PHASECHK.TRANS64 P0, [R3+URZ+0x31c40], R2 ;  /* 0x031c4002030085a7 */ /* 0x000ea4000800007f */
[----:B--2---:R-:W-:Y:S05]  /*28450*/  @!P0 BRA `(.L_x_2594) ;  /* 0xfffffffc00f08947 */ /* 0x004fea000383ffff */
[----:B------:R-:W-:Y:S05]  /*28460*/  BRA `(.L_x_2735) ;  /* 0xffffffb400a47947 */ /* 0x000fea000383ffff */
.L_x_2601:
[----:B0-----:R0:W1:Y:S02]  /*28470*/  SYNCS.PHASECHK.TRANS64.TRYWAIT P0, [R11+URZ+0x60], R28 ;  /* 0x0000601c0b0075a7 */ /* 0x001064000800017f */
[----:B-1----:R-:W-:Y:S05]  /*28480*/  @!P0 NANOSLEEP.SYNCS 0x989680 ;  /* 0x009896800000895d */ /* 0x002fea0003900000 */
[----:B------:R-:W1:Y:S02]  /*28490*/  @!P0 SYNCS.PHASECHK.TRANS64 P0, [R11+URZ+0x60], R28 ;  /* 0x0000601c0b0085a7 */ /* 0x000e64000800007f */
[----:B-1----:R-:W-:Y:S05]  /*284a0*/  @!P0 BRA `(.L_x_2601) ;  /* 0xfffffffc00f08947 */ /* 0x002fea000383ffff */
[----:B------:R-:W-:Y:S05]  /*284b0*/  BRA `(.L_x_2736) ;  /* 0xffffffb800b07947 */ /* 0x000fea000383ffff */
.L_x_2611:
[----:B-1----:R1:W2:Y:S02]  /*284c0*/  SYNCS.PHASECHK.TRANS64.TRYWAIT P0, [R2+URZ+0x31c40], R3 ;  /* 0x031c4003020075a7 */ /* 0x0022a4000800017f */
[----:B--2---:R-:W-:Y:S05]  /*284d0*/  @!P0 NANOSLEEP.SYNCS 0x989680 ;  /* 0x009896800000895d */ /* 0x004fea0003900000 */
[----:B------:R-:W2:Y:S02]  /*284e0*/  @!P0 SYNCS.PHASECHK.TRANS64 P0, [R2+URZ+0x31c40], R3 ;  /* 0x031c4003020085a7 */ /* 0x000ea4000800007f */
[----:B--2---:R-:W-:Y:S05]  /*284f0*/  @!P0 BRA `(.L_x_2611) ;  /* 0xfffffffc00f08947 */ /* 0x004fea000383ffff */
[----:B------:R-:W-:Y:S05]  /*28500*/  BRA `(.L_x_2737) ;  /* 0xffffffc0003c7947 */ /* 0x000fea000383ffff */
.L_x_2618:
[----:B0-----:R0:W1:Y:S02]  /*28510*/  SYNCS.PHASECHK.TRANS64.TRYWAIT P0, [R7+URZ+0x60], R2 ;  /* 0x00006002070075a7 */ /* 0x001064000800017f */
[----:B-1----:R-:W-:Y:S05]  /*28520*/  @!P0 NANOSLEEP.SYNCS 0x989680 ;  /* 0x009896800000895d */ /* 0x002fea0003900000 */
[----:B------:R-:W1:Y:S02]  /*28530*/  @!P0 SYNCS.PHASECHK.TRANS64 P0, [R7+URZ+0x60], R2 ;  /* 0x00006002070085a7 */ /* 0x000e64000800007f */
[----:B-1----:R-:W-:Y:S05]  /*28540*/  @!P0 BRA `(.L_x_2618) ;  /* 0xfffffffc00f08947 */ /* 0x002fea000383ffff */
[----:B------:R-:W-:Y:S05]  /*28550*/  BRA `(.L_x_2738) ;  /* 0xffffffc4004c7947 */ /* 0x000fea000383ffff */
.L_x_2630:
[----:B-1----:R1:W2:Y:S02]  /*28560*/  SYNCS.PHASECHK.TRANS64.TRYWAIT P0, [R3+URZ+0x31c60], R0 ;  /* 0x031c6000030075a7 */ /* 0x0022a4000800017f */
[----:B--2---:R-:W-:Y:S05]  /*28570*/  @!P0 NANOSLEEP.SYNCS 0x989680 ;  /* 0x009896800000895d */ /* 0x004fea0003900000 */
[----:B------:R-:W2:Y:S02]  /*28580*/  @!P0 SYNCS.PHASECHK.TRANS64 P0, [R3+URZ+0x31c60], R0 ;  /* 0x031c6000030085a7 */ /* 0x000ea4000800007f */
[----:B--2---:R-:W-:Y:S05]  /*28590*/  @!P0 BRA `(.L_x_2630) ;  /* 0xfffffffc00f08947 */ /* 0x004fea000383ffff */
[----:B------:R-:W-:Y:S05]  /*285a0*/  BRA `(.L_x_2739) ;  /* 0xffffffc800c47947 */ /* 0x000fea000383ffff */
.L_x_2638:
[----:B------:R-:W-:Y:S01]  /*285b0*/  BSSY B0, `(.L_x_2740) ;  /* 0x0000008000007945 */ /* 0x000fe20003800000 */
[----:B------:R-:W-:Y:S02]  /*285c0*/  IMAD.MOV.U32 R13, RZ, RZ, R24 ;  /* 0x000000ffff0d7224 */ /* 0x000fe400078e0018 */
[----:B------:R-:W-:Y:S02]  /*285d0*/  IMAD.MOV.U32 R12, RZ, RZ, RZ ;  /* 0x000000ffff0c7224 */ /* 0x000fe400078e00ff */
[----:B-1----:R-:W-:Y:S02]  /*285e0*/  IMAD.MOV.U32 R11, RZ, RZ, 0x1f ;  /* 0x0000001fff0b7424 */ /* 0x002fe400078e00ff */
[----:B------:R-:W-:-:S07]  /*285f0*/  IMAD.MOV.U32 R15, RZ, RZ, -0x1 ;  /* 0xffffffffff0f7424 */ /* 0x000fce00078e00ff */
[----:B0--3--:R-:W-:Y:S05]  /*28600*/  WARPSYNC.COLLECTIVE R15, `(.L_x_2741) ;  /* 0x000000000f087348 */ /* 0x009fea0003c00000 */
[----:B------:R1:W2:Y:S02]  /*28610*/  SHFL.IDX P6, R14, R13, R12, R11 ;  /* 0x0000000c0d0e7389 */ /* 0x0002a400000c000b */
[----:B0123--:R-:W-:Y:S01]  /*28620*/  ENDCOLLECTIVE ;  /* 0x000000000000791b */ /* 0x00ffe20003800000 */
.L_x_2741:
[----:B------:R-:W-:Y:S05]  /*28630*/  BSYNC B0 ;  /* 0x0000000000007941 */ /* 0x000fea0003800000 */
.L_x_2740:
        /* <DEDUP_REMOVED lines=9> */
.L_x_2742:
        /* <DEDUP_REMOVED lines=23> */
.L_x_2743:
[----:B------:R-:W-:Y:S01]  /*28840*/  IMAD.MOV.U32 R12, RZ, RZ, 0x2 ;  /* 0x00000002ff0c7424 */ /* 0x000fe200078e00ff */
[----:B------:R-:W-:-:S05]  /*28850*/  SEL R4, R14, RZ, P1 ;  /* 0x000000ff0e047207 */ /* 0x000fca0000800000 */
[----:B------:R-:W-:-:S04]  /*28860*/  IMAD.IADD R4, R13, 0x1, R4 ;  /* 0x000000010d047824 */ /* 0x000fc800078e0204 */
[----:B------:R-:W-:-:S07]  /*28870*/  IMAD.MOV.U32 R13, RZ, RZ, R4 ;  /* 0x000000ffff0d7224 */ /* 0x000fce00078e0004 */
[----:B------:R-:W-:Y:S05]  /*28880*/  WARPSYNC.COLLECTIVE R15, `(.L_x_2744) ;  /* 0x000000000f087348 */ /* 0x000fea0003c00000 */
[----:B------:R0:W1:Y:S02]  /*28890*/  SHFL.UP P6, R14, R13, R12, R11 ;  /* 0x0400000c0d0e7389 */ /* 0x00006400000c000b */
[----:B01----:R-:W-:Y:S01]  /*288a0*/  ENDCOLLECTIVE ;  /* 0x000000000000791b */ /* 0x003fe20003800000 */
.L_x_2744:
[----:B------:R-:W-:Y:S01]  /*288b0*/  IMAD.MOV.U32 R12, RZ, RZ, 0x4 ;  /* 0x00000004ff0c7424 */ /* 0x000fe200078e00ff */
[----:B------:R-:W-:-:S05]  /*288c0*/  SEL R3, R14, RZ, P2 ;  /* 0x000000ff0e037207 */ /* 0x000fca0001000000 */
[----:B------:R-:W-:-:S04]  /*288d0*/  IMAD.IADD R2, R4, 0x1, R3 ;  /* 0x0000000104027824 */ /* 0x000fc800078e0203 */
[----:B------:R-:W-:-:S07]  /*288e0*/  IMAD.MOV.U32 R13, RZ, RZ, R2 ;  /* 0x000000ffff0d7224 */ /* 0x000fce00078e0002 */
[----:B------:R-:W-:Y:S05]  /*288f0*/  WARPSYNC.COLLECTIVE R15, `(.L_x_2745) ;  /* 0x000000000f087348 */ /* 0x000fea0003c00000 */
[----:B------:R0:W1:Y:S02]  /*28900*/  SHFL.UP P6, R14, R13, R12, R11 ;  /* 0x0400000c0d0e7389 */ /* 0x00006400000c000b */
[----:B01----:R-:W-:Y:S01]  /*28910*/  ENDCOLLECTIVE ;  /* 0x000000000000791b */ /* 0x003fe20003800000 */
.L_x_2745:
[----:B------:R-:W-:Y:S01]  /*28920*/  IMAD.MOV.U32 R12, RZ, RZ, 0x8 ;  /* 0x00000008ff0c7424 */ /* 0x000fe200078e00ff */
[----:B------:R-:W-:-:S05]  /*28930*/  SEL R3, R14, RZ, P3 ;  /* 0x000000ff0e037207 */ /* 0x000fca0001800000 */
[----:B------:R-:W-:-:S04]  /*28940*/  IMAD.IADD R3, R2, 0x1, R3 ;  /* 0x0000000102037824 */ /* 0x000fc800078e0203 */
[----:B------:R-:W-:-:S07]  /*28950*/  IMAD.MOV.U32 R13, RZ, RZ, R3 ;  /* 0x000000ffff0d7224 */ /* 0x000fce00078e0003 */
[----:B------:R-:W-:Y:S05]  /*28960*/  WARPSYNC.COLLECTIVE R15, `(.L_x_2746) ;  /* 0x000000000f087348 */ /* 0x000fea0003c00000 */
[----:B------:R0:W1:Y:S02]  /*28970*/  SHFL.UP P6, R14, R13, R12, R11 ;  /* 0x0400000c0d0e7389 */ /* 0x00006400000c000b */
[----:B01----:R-:W-:Y:S01]  /*28980*/  ENDCOLLECTIVE ;  /* 0x000000000000791b */ /* 0x003fe20003800000 */
.L_x_2746:
[----:B------:R-:W-:Y:S01]  /*28990*/  IMAD.MOV.U32 R12, RZ, RZ, 0x10 ;  /* 0x00000010ff0c7424 */ /* 0x000fe200078e00ff */
[----:B------:R-:W-:-:S05]  /*289a0*/  SEL R4, R14, RZ, P4 ;  /* 0x000000ff0e047207 */ /* 0x000fca0002000000 */
[----:B------:R-:W-:-:S04]  /*289b0*/  IMAD.IADD R4, R3, 0x1, R4 ;  /* 0x0000000103047824 */ /* 0x000fc800078e0204 */
[----:B------:R-:W-:-:S07]  /*289c0*/  IMAD.MOV.U32 R13, RZ, RZ, R4 ;  /* 0x000000ffff0d7224 */ /* 0x000fce00078e0004 */
[----:B------:R-:W-:Y:S05]  /*289d0*/  WARPSYNC.COLLECTIVE R15, `(.L_x_2747) ;  /* 0x000000000f087348 */ /* 0x000fea0003c00000 */
[----:B------:R0:W1:Y:S02]  /*289e0*/  SHFL.UP P6, R14, R13, R12, R11 ;  /* 0x0400000c0d0e7389 */ /* 0x00006400000c000b */
[----:B01----:R-:W-:Y:S01]  /*289f0*/  ENDCOLLECTIVE ;  /* 0x000000000000791b */ /* 0x003fe20003800000 */
.L_x_2747:
        /* <DEDUP_REMOVED lines=8> */
.L_x_2748:
[----:B------:R-:W-:Y:S05]  /*28a80*/  BRA `(.L_x_2749) ;  /* 0xffffffcc00787947 */ /* 0x000fea000383ffff */
.L_x_2641:
[----:B------:R-:W-:Y:S01]  /*28a90*/  BSSY B0, `(.L_x_2750) ;  /* 0x0000007000007945 */ /* 0x000fe20003800000 */
[----:B------:R-:W-:Y:S02]  /*28aa0*/  IMAD.MOV.U32 R12, RZ, RZ, 0x1 ;  /* 0x00000001ff0c7424 */ /* 0x000fe400078e00ff */
[----:B-1----:R-:W-:Y:S02]  /*28ab0*/  IMAD.MOV.U32 R11, RZ, RZ, RZ ;  /* 0x000000ffff0b7224 */ /* 0x002fe400078e00ff */
[----:B------:R-:W-:-:S07]  /*28ac0*/  IMAD.MOV.U32 R15, RZ, RZ, -0x1 ;  /* 0xffffffffff0f7424 */ /* 0x000fce00078e00ff */
[----:B------:R-:W-:Y:S05]  /*28ad0*/  WARPSYNC.COLLECTIVE R15, `(.L_x_2751) ;  /* 0x000000000f087348 */ /* 0x000fea0003c00000 */
[----:B------:R0:W1:Y:S02]  /*28ae0*/  SHFL.UP P6, R14, R13, R12, R11 ;  /* 0x0400000c0d0e7389 */ /* 0x00006400000c000b */
[----:B01----:R-:W-:Y:S01]  /*28af0*/  ENDCOLLECTIVE ;  /* 0x000000000000791b */ /* 0x003fe20003800000 */
.L_x_2751:
[----:B------:R-:W-:Y:S05]  /*28b00*/  BSYNC B0 ;  /* 0x0000000000007941 */ /* 0x000fea0003800000 */
.L_x_2750:
        /* <DEDUP_REMOVED lines=8> */
.L_x_2752:
[----:B------:R-:W-:Y:S01]  /*28b90*/  IMAD.MOV.U32 R12, RZ, RZ, 0x4 ;  /* 0x00000004ff0c7424 */ /* 0x000fe200078e00ff */
[----:B------:R-:W-:-:S05]  /*28ba0*/  SEL R14, R14, RZ, P2 ;  /* 0x000000ff0e0e7207 */ /* 0x000fca0001000000 */
[----:B------:R-:W-:-:S04]  /*28bb0*/  IMAD.IADD R3, R13, 0x1, R14 ;  /* 0x000000010d037824 */ /* 0x000fc800078e020e */
[----:B------:R-:W-:-:S07]  /*28bc0*/  IMAD.MOV.U32 R13, RZ, RZ, R3 ;  /* 0x000000ffff0d7224 */ /* 0x000fce00078e0003 */
[----:B------:R-:W-:Y:S05]  /*28bd0*/  WARPSYNC.COLLECTIVE R15, `(.L_x_2753) ;  /* 0x000000000f087348 */ /* 0x000fea0003c00000 */
[----:B------:R0:W1:Y:S02]  /*28be0*/  SHFL.UP P6, R14, R13, R12, R11 ;  /* 0x0400000c0d0e7389 */ /* 0x00006400000c000b */
[----:B01----:R-:W-:Y:S01]  /*28bf0*/  ENDCOLLECTIVE ;  /* 0x000000000000791b */ /* 0x003fe20003800000 */
.L_x_2753:
[----:B------:R-:W-:Y:S01]  /*28c00*/  IMAD.MOV.U32 R12, RZ, RZ, 0x8 ;  /* 0x00000008ff0c7424 */ /* 0x000fe200078e00ff */
[----:B------:R-:W-:-:S05]  /*28c10*/  SEL R4, R14, RZ, P3 ;  /* 0x000000ff0e047207 */ /* 0x000fca0001800000 */
[----:B------:R-:W-:-:S04]  /*28c20*/  IMAD.IADD R4, R3, 0x1, R4 ;  /* 0x0000000103047824 */ /* 0x000fc800078e0204 */
[----:B------:R-:W-:-:S07]  /*28c30*/  IMAD.MOV.U32 R13, RZ, RZ, R4 ;  /* 0x000000ffff0d7224 */ /* 0x000fce00078e0004 */
[----:B------:R-:W-:Y:S05]  /*28c40*/  WARPSYNC.COLLECTIVE R15, `(.L_x_2754) ;  /* 0x000000000f087348 */ /* 0x000fea0003c00000 */
[----:B------:R0:W1:Y:S02]  /*28c50*/  SHFL.UP P6, R14, R13, R12, R11 ;  /* 0x0400000c0d0e7389 */ /* 0x00006400000c000b */
[----:B01----:R-:W-:Y:S01]  /*28c60*/  ENDCOLLECTIVE ;  /* 0x000000000000791b */ /* 0x003fe20003800000 */
.L_x_2754:
[----:B------:R-:W-:Y:S01]  /*28c70*/  IMAD.MOV.U32 R12, RZ, RZ, 0x10 ;  /* 0x00000010ff0c7424 */ /* 0x000fe200078e00ff */
[----:B------:R-:W-:-:S05]  /*28c80*/  SEL R7, R14, RZ, P4 ;  /* 0x000000ff0e077207 */ /* 0x000fca0002000000 */
[----:B------:R-:W-:-:S04]  /*28c90*/  IMAD.IADD R7, R4, 0x1, R7 ;  /* 0x0000000104077824 */ /* 0x000fc800078e0207 */
[----:B------:R-:W-:-:S07]  /*28ca0*/  IMAD.MOV.U32 R13, RZ, RZ, R7 ;  /* 0x000000ffff0d7224 */ /* 0x000fce00078e0007 */
[----:B------:R-:W-:Y:S05]  /*28cb0*/  WARPSYNC.COLLECTIVE R15, `(.L_x_2755) ;  /* 0x000000000f087348 */ /* 0x000fea0003c00000 */
[----:B------:R0:W1:Y:S02]  /*28cc0*/  SHFL.UP P6, R14, R13, R12, R11 ;  /* 0x0400000c0d0e7389 */ /* 0x00006400000c000b */
[----:B01----:R-:W-:Y:S01]  /*28cd0*/  ENDCOLLECTIVE ;  /* 0x000000000000791b */ /* 0x003fe20003800000 */
.L_x_2755:
        /* <DEDUP_REMOVED lines=8> */
.L_x_2756:
[----:B------:R-:W-:Y:S05]  /*28d60*/  BRA `(.L_x_2757) ;  /* 0xffffffcc00647947 */ /* 0x000fea000383ffff */
.L_x_2643:
[----:B------:R-:W-:Y:S01]  /*28d70*/  BSSY B0, `(.L_x_2758) ;  /* 0x0000006000007945 */ /* 0x000fe20003800000 */
[----:B------:R-:W-:Y:S01]  /*28d80*/  PLOP3.LUT P6, PT, P6, PT, PT, 0x8, 0x0 ;  /* 0x000000000000781c */ /* 0x000fe200037ce170 */
[----:B------:R-:W-:-:S12]  /*28d90*/  IMAD.MOV.U32 R15, RZ, RZ, -0x1 ;  /* 0xffffffffff0f7424 */ /* 0x000fd800078e00ff */
[----:B01----:R-:W-:Y:S05]  /*28da0*/  WARPSYNC.COLLECTIVE R15, `(.L_x_2759) ;  /* 0x000000000f087348 */ /* 0x003fea0003c00000 */
[----:B------:R-:W-:Y:S01]  /*28db0*/  VOTE.ANY R14, PT, P6 ;  /* 0x00000000000e7806 */ /* 0x000fe200030e0100 */
[----:B01----:R-:W-:Y:S06]  /*28dc0*/  ENDCOLLECTIVE ;  /* 0x000000000000791b */ /* 0x003fec0003800000 */
.L_x_2759:
[----:B------:R-:W-:Y:S05]  /*28dd0*/  BSYNC B0 ;  /* 0x0000000000007941 */ /* 0x000fea0003800000 */
.L_x_2758:
        /* <DEDUP_REMOVED lines=10> */
.L_x_2760:
[----:B------:R-:W-:Y:S02]  /*28e80*/  IMAD.MOV.U32 R13, RZ, RZ, R5 ;  /* 0x000000ffff0d7224 */ /* 0x000fe400078e0005 */
[----:B------:R-:W-:-:S07]  /*28e90*/  IMAD.MOV.U32 R25, RZ, RZ, R14 ;  /* 0x000000ffff197224 */ /* 0x000fce00078e000e */
[----:B------:R-:W-:Y:S05]  /*28ea0*/  WARPSYNC.COLLECTIVE R15, `(.L_x_2761) ;  /* 0x000000000f087348 */ /* 0x000fea0003c00000 */
[----:B------:R0:W1:Y:S02]  /*28eb0*/  SHFL.IDX P6, R14, R13, R12, R11 ;  /* 0x0000000c0d0e7389 */ /* 0x00006400000c000b */
[----:B01----:R-:W-:Y:S01]  /*28ec0*/  ENDCOLLECTIVE ;  /* 0x000000000000791b */ /* 0x003fe20003800000 */
.L_x_2761:
[----:B------:R-:W-:Y:S01]  /*28ed0*/  IMAD.MOV.U32 R5, RZ, RZ, R14 ;  /* 0x000000ffff057224 */ /* 0x000fe200078e000e */
[----:B------:R-:W-:Y:S06]  /*28ee0*/  BRA `(.L_x_2762) ;  /* 0xffffffcc00447947 */ /* 0x000fec000383ffff */
.L_x_2645:
[----:B------:R-:W-:Y:S01]  /*28ef0*/  BSSY B0, `(.L_x_2763) ;  /* 0x0000007000007945 */ /* 0x000fe20003800000 */
[----:B------:R-:W-:Y:S02]  /*28f00*/  IMAD.MOV.U32 R13, RZ, RZ, R2 ;  /* 0x000000ffff0d7224 */ /* 0x000fe400078e0002 */
[----:B-1----:R-:W-:Y:S02]  /*28f10*/  IMAD.MOV.U32 R11, RZ, RZ, 0x1f ;  /* 0x0000001fff0b7424 */ /* 0x002fe400078e00ff */
[----:B------:R-:W-:-:S07]  /*28f20*/  IMAD.MOV.U32 R15, RZ, RZ, -0x1 ;  /* 0xffffffffff0f7424 */ /* 0x000fce00078e00ff */
[----:B0-234-:R-:W-:Y:S05]  /*28f30*/  WARPSYNC.COLLECTIVE R15, `(.L_x_2764) ;  /* 0x000000000f087348 */ /* 0x01dfea0003c00000 */
[----:B------:R1:W0:Y:S02]  /*28f40*/  SHFL.IDX P6, R14, R13, R12, R11 ;  /* 0x0000000c0d0e7389 */ /* 0x00022400000c000b */
[----:B01234-:R-:W-:Y:S01]  /*28f50*/  ENDCOLLECTIVE ;  /* 0x000000000000791b */ /* 0x01ffe20003800000 */
.L_x_2764:
[----:B------:R-:W-:Y:S05]  /*28f60*/  BSYNC B0 ;  /* 0x0000000000007941 */ /* 0x000fea0003800000 */
.L_x_2763:
[----:B------:R-:W-:Y:S01]  /*28f70*/  IMAD.MOV.U32 R24, RZ, RZ, R14 ;  /* 0x000000ffff187224 */ /* 0x000fe200078e000e */
[----:B------:R-:W-:Y:S06]  /*28f80*/  BRA `(.L_x_2644) ;  /* 0xffffffcc00347947 */ /* 0x000fec000383ffff */
.L_x_2651:
[----:B0-----:R0:W2:Y:S02]  /*28f90*/  SYNCS.PHASECHK.TRANS64.TRYWAIT P0, [R9+URZ+0x31c20], R0 ;  /* 0x031c2000090075a7 */ /* 0x0010a4000800017f */
[----:B--2---:R-:W-:Y:S05]  /*28fa0*/  @!P0 NANOSLEEP.SYNCS 0x989680 ;  /* 0x009896800000895d */ /* 0x004fea0003900000 */
[----:B------:R-:W2:Y:S02]  /*28fb0*/  @!P0 SYNCS.PHASECHK.TRANS64 P0, [R9+URZ+0x31c20], R0 ;  /* 0x031c2000090085a7 */ /* 0x000ea4000800007f */
[----:B--2---:R-:W-:Y:S05]  /*28fc0*/  @!P0 BRA `(.L_x_2651) ;  /* 0xfffffffc00f08947 */ /* 0x004fea000383ffff */
[----:B------:R-:W-:Y:S05]  /*28fd0*/  BRA `(.L_x_2765) ;  /* 0xffffffd4008c7947 */ /* 0x000fea000383ffff */
.L_x_2652:
[----:B------:R-:W2:Y:S01]  /*28fe0*/  S2R R2, SR_TID.X ;  /* 0x0000000000027919 */ /* 0x000ea20000002100 */
[----:B------:R-:W-:Y:S01]  /*28ff0*/  BSSY B0, `(.L_x_2766) ;  /* 0x000000a000007945 */ /* 0x000fe20003800000 */
[----:B------:R-:W-:Y:S02]  /*29000*/  IMAD.MOV.U32 R12, RZ, RZ, RZ ;  /* 0x000000ffff0c7224 */ /* 0x000fe400078e00ff */
[----:B-1----:R-:W-:Y:S02]  /*29010*/  IMAD.MOV.U32 R11, RZ, RZ, 0x1f ;  /* 0x0000001fff0b7424 */ /* 0x002fe400078e00ff */
[----:B------:R-:W-:Y:S01]  /*29020*/  IMAD.MOV.U32 R15, RZ, RZ, -0x1 ;  /* 0xffffffffff0f7424 */ /* 0x000fe200078e00ff */
[----:B--2---:R-:W-:-:S04]  /*29030*/  SHF.R.U32.HI R2, RZ, 0x5, R2 ;  /* 0x00000005ff027819 */ /* 0x004fc80000011602 */
[----:B------:R-:W-:-:S05]  /*29040*/  LOP3.LUT R2, R2, 0x3, RZ, 0xc0, !PT ;  /* 0x0000000302027812 */ /* 0x000fca00078ec0ff */
[----:B------:R-:W-:-:S07]  /*29050*/  IMAD.MOV.U32 R13, RZ, RZ, R2 ;  /* 0x000000ffff0d7224 */ /* 0x000fce00078e0002 */
[----:B0---4-:R-:W-:Y:S05]  /*29060*/  WARPSYNC.COLLECTIVE R15, `(.L_x_2767) ;  /* 0x000000000f087348 */ /* 0x011fea0003c00000 */
[----:B------:R1:W2:Y:S02]  /*29070*/  SHFL.IDX P6, R14, R13, R12, R11 ;  /* 0x0000000c0d0e7389 */ /* 0x0002a400000c000b */
[----:B012-4-:R-:W-:Y:S01]  /*29080*/  ENDCOLLECTIVE ;  /* 0x000000000000791b */ /* 0x017fe20003800000 */
.L_x_2767:
[----:B------:R-:W-:Y:S05]  /*29090*/  BSYNC B0 ;  /* 0x0000000000007941 */ /* 0x000fea0003800000 */
.L_x_2766:
[----:B------:R-:W-:Y:S05]  /*290a0*/  BRA `(.L_x_2768) ;  /* 0xffffffd400747947 */ /* 0x000fea000383ffff */
.L_x_2653:
[----:B------:R-:W-:Y:S01]  /*290b0*/  BSSY B0, `(.L_x_2769) ;  /* 0x0000006000007945 */ /* 0x000fe20003800000 */
[----:B------:R-:W-:-:S07]  /*290c0*/  IMAD.MOV.U32 R15, RZ, RZ, -0x1 ;  /* 0xffffffffff0f7424 */ /* 0x000fce00078e00ff */
[----:B01--4-:R-:W-:Y:S05]  /*290d0*/  WARPSYNC.COLLECTIVE R15, `(.L_x_2770) ;  /* 0x000000000f0c7348 */ /* 0x013fea0003c00000 */
[----:B------:R-:W-:Y:S02]  /*290e0*/  ELECT P6, UR62, PT ;  /* 0x00000000003e782f */ /* 0x000fe400038c0000 */
[----:B------:R-:W-:Y:S01]  /*290f0*/  MOV R14, UR62 ;  /* 0x0000003e000e7c02 */ /* 0x000fe20008000f00 */
[----:B01--4-:R-:W-:Y:S10]  /*29100*/  ENDCOLLECTIVE ;  /* 0x000000000000791b */ /* 0x013ff40003800000 */
.L_x_2770:
[----:B------:R-:W-:Y:S05]  /*29110*/  BSYNC B0 ;  /* 0x0000000000007941 */ /* 0x000fea0003800000 */
.L_x_2769:
[----:B------:R-:W-:Y:S05]  /*29120*/  BRA `(.L_x_2771) ;  /* 0xffffffd400687947 */ /* 0x000fea000383ffff */
.L_x_2655:
[----:B0-----:R0:W2:Y:S02]  /*29130*/  SYNCS.PHASECHK.TRANS64.TRYWAIT P0, [R7+URZ], R2 ;  /* 0x00000002070075a7 */ /* 0x0010a4000800017f */
[----:B--2---:R-:W-:Y:S05]  /*29140*/  @!P0 NANOSLEEP.SYNCS 0x989680 ;  /* 0x009896800000895d */ /* 0x004fea0003900000 */
[----:B------:R-:W2:Y:S02]  /*29150*/  @!P0 SYNCS.PHASECHK.TRANS64 P0, [R7+URZ], R2 ;  /* 0x00000002070085a7 */ /* 0x000ea4000800007f */
[----:B--2---:R-:W-:Y:S05]  /*29160*/  @!P0 BRA `(.L_x_2655) ;  /* 0xfffffffc00f08947 */ /* 0x004fea000383ffff */
[----:B------:R-:W-:Y:S05]  /*29170*/  BRA `(.L_x_2772) ;  /* 0xffffffd4009c7947 */ /* 0x000fea000383ffff */
.L_x_2656:
[----:B--2---:R2:W3:Y:S02]  /*29180*/  SYNCS.PHASECHK.TRANS64.TRYWAIT P0, [R3+URZ], R0 ;  /* 0x00000000030075a7 */ /* 0x0044e4000800017f */
[----:B---3--:R-:W-:Y:S05]  /*29190*/  @!P0 NANOSLEEP.SYNCS 0x989680 ;  /* 0x009896800000895d */ /* 0x008fea0003900000 */
[----:B------:R-:W3:Y:S02]  /*291a0*/  @!P0 SYNCS.PHASECHK.TRANS64 P0, [R3+URZ], R0 ;  /* 0x00000000030085a7 */ /* 0x000ee4000800007f */
[----:B---3--:R-:W-:Y:S05]  /*291b0*/  @!P0 BRA `(.L_x_2656) ;  /* 0xfffffffc00f08947 */ /* 0x008fea000383ffff */
[----:B------:R-:W-:Y:S05]  /*291c0*/  BRA `(.L_x_2773) ;  /* 0xffffffd400907947 */ /* 0x000fea000383ffff */
.L_x_2658:
[----:B--2---:R2:W3:Y:S02]  /*291d0*/  SYNCS.PHASECHK.TRANS64.TRYWAIT P0, [R5+URZ], R2 ;  /* 0x00000002050075a7 */ /* 0x0044e4000800017f */
[----:B---3--:R-:W-:Y:S05]  /*291e0*/  @!P0 NANOSLEEP.SYNCS 0x989680 ;  /* 0x009896800000895d */ /* 0x008fea0003900000 */
[----:B------:R-:W3:Y:S02]  /*291f0*/  @!P0 SYNCS.PHASECHK.TRANS64 P0, [R5+URZ], R2 ;  /* 0x00000002050085a7 */ /* 0x000ee4000800007f */
[----:B---3--:R-:W-:Y:S05]  /*29200*/  @!P0 BRA `(.L_x_2658) ;  /* 0xfffffffc00f08947 */ /* 0x008fea000383ffff */
[----:B------:R-:W-:Y:S05]  /*29210*/  BRA `(.L_x_2774) ;  /* 0xffffffd400947947 */ /* 0x000fea000383ffff */
.L_x_2775:
        /* <DEDUP_REMOVED lines=14> */
.L_x_2784:


//--------------------- .nv.global.init           --------------------------
	.section	.nv.global.init,"aw",@progbits
.nv.global.init:
	.type		$str$20,@object
	.size		$str$20,($str$21 - $str$20)
$str$20:
        /*0000*/ 	.byte	0x28, 0x61, 0x64, 0x64, 0x72, 0x65, 0x73, 0x73, 0x20, 0x26, 0x20, 0x6d, 0x61, 0x73, 0x6b, 0x29
        /*0010*/ 	.byte	0x20, 0x3d, 0x3d, 0x20, 0x30, 0x00
	.type		$str$21,@object
	.size		$str$21,(__unnamed_5 - $str$21)
$str$21:
        /*0016*/ 	.byte	0x2f, 0x74, 0x6d, 0x70, 0x2f, 0x6f, 0x73, 0x73, 0x5f, 0x6b, 0x65, 0x72, 0x6e, 0x65, 0x6c, 0x73
        /*0026*/ 	.byte	0x5f, 0x73, 0x72, 0x63, 0x2f, 0x66, 0x6c, 0x61, 0x73, 0x68, 0x5f, 0x61, 0x74, 0x74, 0x65, 0x6e
        /*0036*/ 	.byte	0x74, 0x69, 0x6f, 0x6e, 0x2f, 0x63, 0x73, 0x72, 0x63, 0x2f, 0x63, 0x75, 0x74, 0x6c, 0x61, 0x73
        /*0046*/ 	.byte	0x73, 0x2f, 0x69, 0x6e, 0x63, 0x6c, 0x75, 0x64, 0x65, 0x2f, 0x63, 0x75, 0x74, 0x65, 0x2f, 0x70
        /*0056*/ 	.byte	0x6f, 0x69, 0x6e, 0x74, 0x65, 0x72, 0x5f, 0x66, 0x6c, 0x61, 0x67, 0x67, 0x65, 0x64, 0x2e, 0x68
        /*0066*/ 	.byte	0x70, 0x70, 0x00
	.type		__unnamed_5,@object
	.size		__unnamed_5,(__unnamed_4 - __unnamed_5)
__unnamed_5:
        /* <DEDUP_REMOVED lines=24> */
	.type		__unnamed_4,@object
	.size		__unnamed_4,(__unnamed_9 - __unnamed_4)
__unnamed_4:
        /* <DEDUP_REMOVED lines=24> */
	.type		__unnamed_9,@object
	.size		__unnamed_9,(__unnamed_3 - __unnamed_9)
__unnamed_9:
        /* <DEDUP_REMOVED lines=24> */
        /*04e9*/ 	.byte	0x00
	.type		__unnamed_3,@object
	.size		__unnamed_3,(__unnamed_7 - __unnamed_3)
__unnamed_3:
        /* <DEDUP_REMOVED lines=29> */
	.type		__unnamed_7,@object
	.size		__unnamed_7,(__unnamed_2 - __unnamed_7)
__unnamed_7:
        /* <DEDUP_REMOVED lines=29> */
	.type		__unnamed_2,@object
	.size		__unnamed_2,(__unnamed_8 - __unnamed_2)
__unnamed_2:
        /* <DEDUP_REMOVED lines=29> */
	.type		__unnamed_8,@object
	.size		__unnamed_8,(__unnamed_1 - __unnamed_8)
__unnamed_8:
        /* <DEDUP_REMOVED lines=29> */
	.type		__unnamed_1,@object
	.size		__unnamed_1,(__unnamed_6 - __unnamed_1)
__unnamed_1:
        /* <DEDUP_REMOVED lines=28> */
        /*0dda*/ 	.byte	0x31, 0x33, 0x38, 0x32, 0x34, 0x3e, 0x3e, 0x3e, 0x3e, 0x3e, 0x20, 0x26, 0x5d, 0x00
	.type		__unnamed_6,@object
	.size		__unnamed_6,(.L_5 - __unnamed_6)
__unnamed_6:
        /* <DEDUP_REMOVED lines=29> */
.L_5:


//--------------------- .nv.shared._ZN7cutlass13device_kernelIN5flash11enable_sm90INS1_16FlashAttnFwdSm90INS1_25CollectiveMainloopFwdSm90ILi2EN4cute5tupleIJNS5_1CILi1EEES8_S8_EEENS6_IJNS7_ILi192EEENS7_ILi144EEENS7_ILi96EEEEEELi96ENS_6half_tEfNS_4arch4Sm90ELb0ELb0ELb0ELb0ELb0ELb0ELb0ELb0ELb1ELb1ELb1ELb0EEENS1_21CollectiveEpilogueFwdINS6_IJSA_SC_SB_EEES9_SE_SG_Li384ELb0ELb1ELb1ELb0EEENS1_19SingleTileSchedulerILb0ELb1ELb1ELi192EEEEEEEEEvNT_6ParamsE --------------------------
	.section	.nv.shared._ZN7cutlass13device_kernelIN5flash11enable_sm90INS1_16FlashAttnFwdSm90INS1_25CollectiveMainloopFwdSm90ILi2EN4cute5tupleIJNS5_1CILi1EEES8_S8_EEENS6_IJNS7_ILi192EEENS7_ILi144EEENS7_ILi96EEEEEELi96ENS_6half_tEfNS_4arch4Sm90ELb0ELb0ELb0ELb0ELb0ELb0ELb0ELb0ELb1ELb1ELb1ELb0EEENS1_21CollectiveEpilogueFwdINS6_IJSA_SC_SB_EEES9_SE_SG_Li384ELb0ELb1ELb1ELb0EEENS1_19SingleTileSchedulerILb0ELb1ELb1ELi192EEEEEEEEEvNT_6ParamsE,"aw",@nobits
	.sectionflags	@""
	.align	16
	.zero		1024


//--------------------- .nv.shared.reserved.0     --------------------------
	.section	.nv.shared.reserved.0,"aw",@nobits
	.weak		__nv_reservedSMEM_offset_0_alias
	.size		__nv_reservedSMEM_offset_0_alias, 0, 0
	.other		__nv_reservedSMEM_offset_0_alias,@"STO_CUDA_RESERVED_SHARED STV_DEFAULT"
__nv_reservedSMEM_offset_0_alias:
	.zero		0


//--------------------- .nv.global                --------------------------
	.section	.nv.global,"aw",@nobits
.nv.global:
	.type		_ZN71_INTERNAL_6113f7c9_35_flash_fwd_hdim96_fp16_split_sm90_cu_cf07d2ef_47474cute1_E,@object
	.size		_ZN71_INTERNAL_6113f7c9_35_flash_fwd_hdim96_fp16_split_sm90_cu_cf07d2ef_47474cute1_E,(_ZN71_INTERNAL_6113f7c9_35_flash_fwd_hdim96_fp16_split_sm90_cu_cf07d2ef_47474cuda3std3__45__cpo6cbeginE - _ZN71_INTERNAL_6113f7c9_35_flash_fwd_hdim96_fp16_split_sm90_cu_cf07d2ef_47474cute1_E)
_ZN71_INTERNAL_6113f7c9_35_flash_fwd_hdim96_fp16_split_sm90_cu_cf07d2ef_47474cute1_E:
	.zero		1
	.type		_ZN71_INTERNAL_6113f7c9_35_flash_fwd_hdim96_fp16_split_sm90_cu_cf07d2ef_47474cuda3std3__45__cpo6cbeginE,@object
	.size		_ZN71_INTERNAL_6113f7c9_35_flash_fwd_hdim96_fp16_split_sm90_cu_cf07d2ef_47474cuda3std3__45__cpo6cbeginE,(_ZN71_INTERNAL_6113f7c9_35_flash_fwd_hdim96_fp16_split_sm90_cu_cf07d2ef_47474cuda3std3__48in_placeE - _ZN71_INTERNAL_6113f7c9_35_flash_fwd_hdim96_fp16_split_sm90_cu_cf07d2ef_47474cuda3std3__45__cpo6cbeginE)
_ZN71_INTERNAL_6113f7c9_35_flash_fwd_hdim96_fp16_split_sm90_cu_cf07d2ef_47474cuda3std3__45__cpo6cbeginE:
	.zero		1
	.type		_ZN71_INTERNAL_6113f7c9_35_flash_fwd_hdim96_fp16_split_sm90_cu_cf07d2ef_47474cuda3std3__48in_placeE,@object
	.size		_ZN71_INTERNAL_6113f7c9_35_flash_fwd_hdim96_fp16_split_sm90_cu_cf07d2ef_47474cuda3std3__48in_placeE,(_ZN71_INTERNAL_6113f7c9_35_flash_fwd_hdim96_fp16_split_sm90_cu_cf07d2ef_47474cuda3std6ranges3__45__cpo9iter_moveE - _ZN71_INTERNAL_6113f7c9_35_flash_fwd_hdim96_fp16_split_sm90_cu_cf07d2ef_47474cuda3std3__48in_placeE)
_ZN71_INTERNAL_6113f7c9_35_flash_fwd_hdim96_fp16_split_sm90_cu_cf07d2ef_47474cuda3std3__48in_placeE:
	.zero		1
	.type		_ZN71_INTERNAL_6113f7c9_35_flash_fwd_hdim96_fp16_split_sm90_cu_cf07d2ef_47474cuda3std6ranges3__45__cpo9iter_moveE,@object
	.size		_ZN71_INTERNAL_6113f7c9_35_flash_fwd_hdim96_fp16_split_sm90_cu_cf07d2ef_47474cuda3std6ranges3__45__cpo9iter_moveE,(_ZN71_INTERNAL_6113f7c9_35_flash_fwd_hdim96_fp16_split_sm90_cu_cf07d2ef_47474cuda3std3__45__cpo5beginE - _ZN71_INTERNAL_6113f7c9_35_flash_fwd_hdim96_fp16_split_sm90_cu_cf07d2ef_47474cuda3std6ranges3__45__cpo9iter_moveE)
_ZN71_INTERNAL_6113f7c9_35_flash_fwd_hdim96_fp16_split_sm90_cu_cf07d2ef_47474cuda3std6ranges3__45__cpo9iter_moveE:
	.zero		1
	.type		_ZN71_INTERNAL_6113f7c9_35_flash_fwd_hdim96_fp16_split_sm90_cu_cf07d2ef_47474cuda3std3__45__cpo5beginE,@object
	.size		_ZN71_INTERNAL_6113f7c9_35_flash_fwd_hdim96_fp16_split_sm90_cu_cf07d2ef_47474cuda3std3__45__cpo5beginE,(_ZN71_INTERNAL_6113f7c9_35_flash_fwd_hdim96_fp16_split_sm90_cu_cf07d2ef_47474cuda3std3__473_GLOBAL__N__6113f7c9_35_flash_fwd_hdim96_fp16_split_sm90_cu_cf07d2ef_47476ignoreE - _ZN71_INTERNAL_6113f7c9_35_flash_fwd_hdim96_fp16_split_sm90_cu_cf07d2ef_47474cuda3std3__45__cpo5beginE)
_ZN71_INTERNAL_6113f7c9_35_flash_fwd_hdim96_fp16_split_sm90_cu_cf07d2ef_47474cuda3std3__45__cpo5beginE:
	.zero		1
	.type		_ZN71_INTERNAL_6113f7c9_35_flash_fwd_hdim96_fp16_split_sm90_cu_cf07d2ef_47474cuda3std3__473_GLOBAL__N__6113f7c9_35_flash_fwd_hdim96_fp16_split_sm90_cu_cf07d2ef_47476ignoreE,@object
	.size		_ZN71_INTERNAL_6113f7c9_35_flash_fwd_hdim96_fp16_split_sm90_cu_cf07d2ef_47474cuda3std3__473_GLOBAL__N__6113f7c9_35_flash_fwd_hdim96_fp16_split_sm90_cu_cf07d2ef_47476ignoreE,(_ZN71_INTERNAL_6113f7c9_35_flash_fwd_hdim96_fp16_split_sm90_cu_cf07d2ef_47474cute7productE - _ZN71_INTERNAL_6113f7c9_35_flash_fwd_hdim96_fp16_split_sm90_cu_cf07d2ef_47474cuda3std3__473_GLOBAL__N__6113f7c9_35_flash_fwd_hdim96_fp16_split_sm90_cu_cf07d2ef_47476ignoreE)
_ZN71_INTERNAL_6113f7c9_35_flash_fwd_hdim96_fp16_split_sm90_cu_cf07d2ef_47474cuda3std3__473_GLOBAL__N__6113f7c9_35_flash_fwd_hdim96_fp16_split_sm90_cu_cf07d2ef_47476ignoreE:
	.zero		1
	.type		_ZN71_INTERNAL_6113f7c9_35_flash_fwd_hdim96_fp16_split_sm90_cu_cf07d2ef_47474cute7productE,@object
	.size		_ZN71_INTERNAL_6113f7c9_35_flash_fwd_hdim96_fp16_split_sm90_cu_cf07d2ef_47474cute7productE,(_ZN71_INTERNAL_6113f7c9_35_flash_fwd_hdim96_fp16_split_sm90_cu_cf07d2ef_47474cuda3std3__45__cpo3endE - _ZN71_INTERNAL_6113f7c9_35_flash_fwd_hdim96_fp16_split_sm90_cu_cf07d2ef_47474cute7productE)
_ZN71_INTERNAL_6113f7c9_35_flash_fwd_hdim96_fp16_split_sm90_cu_cf07d2ef_47474cute7productE:
	.zero		1
	.type		_ZN71_INTERNAL_6113f7c9_35_flash_fwd_hdim96_fp16_split_sm90_cu_cf07d2ef_47474cuda3std3__45__cpo3endE,@object
	.size		_ZN71_INTERNAL_6113f7c9_35_flash_fwd_hdim96_fp16_split_sm90_cu_cf07d2ef_47474cuda3std3__45__cpo3endE,(_ZN71_INTERNAL_6113f7c9_35_flash_fwd_hdim96_fp16_split_sm90_cu_cf07d2ef_47474cuda3std3__419piecewise_constructE - _ZN71_INTERNAL_6113f7c9_35_flash_fwd_hdim96_fp16_split_sm90_cu_cf07d2ef_47474cuda3std3__45__cpo3endE)
_ZN71_INTERNAL_6113f7c9_35_flash_fwd_hdim96_fp16_split_sm90_cu_cf07d2ef_47474cuda3std3__45__cpo3endE:
	.zero		1
	.type		_ZN71_INTERNAL_6113f7c9_35_flash_fwd_hdim96_fp16_split_sm90_cu_cf07d2ef_47474cuda3std3__419piecewise_constructE,@object
	.size		_ZN71_INTERNAL_6113f7c9_35_flash_fwd_hdim96_fp16_split_sm90_cu_cf07d2ef_47474cuda3std3__419piecewise_constructE,(_ZN71_INTERNAL_6113f7c9_35_flash_fwd_hdim96_fp16_split_sm90_cu_cf07d2ef_47474cuda3std3__45__cpo4cendE - _ZN71_INTERNAL_6113f7c9_35_flash_fwd_hdim96_fp16_split_sm90_cu_cf07d2ef_47474cuda3std3__419piecewise_constructE)
_ZN71_INTERNAL_6113f7c9_35_flash_fwd_hdim96_fp16_split_sm90_cu_cf07d2ef_47474cuda3std3__419piecewise_constructE:
	.zero		1
	.type		_ZN71_INTERNAL_6113f7c9_35_flash_fwd_hdim96_fp16_split_sm90_cu_cf07d2ef_47474cuda3std3__45__cpo4cendE,@object
	.size		_ZN71_INTERNAL_6113f7c9_35_flash_fwd_hdim96_fp16_split_sm90_cu_cf07d2ef_47474cuda3std3__45__cpo4cendE,(_ZN71_INTERNAL_6113f7c9_35_flash_fwd_hdim96_fp16_split_sm90_cu_cf07d2ef_47474cuda3std6ranges3__45__cpo4swapE - _ZN71_INTERNAL_6113f7c9_35_flash_fwd_hdim96_fp16_split_sm90_cu_cf07d2ef_47474cuda3std3__45__cpo4cendE)
_ZN71_INTERNAL_6113f7c9_35_flash_fwd_hdim96_fp16_split_sm90_cu_cf07d2ef_47474cuda3std3__45__cpo4cendE:
	.zero		1
	.type		_ZN71_INTERNAL_6113f7c9_35_flash_fwd_hdim96_fp16_split_sm90_cu_cf07d2ef_47474cuda3std6ranges3__45__cpo4swapE,@object
	.size		_ZN71_INTERNAL_6113f7c9_35_flash_fwd_hdim96_fp16_split_sm90_cu_cf07d2ef_47474cuda3std6ranges3__45__cpo4swapE,(.L_16 - _ZN71_INTERNAL_6113f7c9_35_flash_fwd_hdim96_fp16_split_sm90_cu_cf07d2ef_47474cuda3std6ranges3__45__cpo4swapE)
_ZN71_INTERNAL_6113f7c9_35_flash_fwd_hdim96_fp16_split_sm90_cu_cf07d2ef_47474cuda3std6ranges3__45__cpo4swapE:
	.zero		1
.L_16:


//--------------------- .nv.shared._ZN7cutlass13device_kernelIN5flash11enable_sm90INS1_16FlashAttnFwdSm90INS1_25CollectiveMainloopFwdSm90ILi2EN4cute5tupleIJNS5_1CILi1EEES8_S8_EEENS6_IJNS7_ILi192EEENS7_ILi144EEENS7_ILi96EEEEEELi96ENS_6half_tEfNS_4arch4Sm90ELb0ELb0ELb0ELb1ELb0ELb0ELb0ELb0ELb1ELb1ELb1ELb0EEENS1_21CollectiveEpilogueFwdINS6_IJSA_SC_SB_EEES9_SE_SG_Li384ELb1ELb1ELb1ELb0EEENS1_36VarlenDynamicPersistentTileSchedulerILi192ELi144ELi384ELi128ELb1ELb1ELb1ELb0ELb1ELb1EEEEEEEEEvNT_6ParamsE --------------------------
	.section	.nv.shared._ZN7cutlass13device_kernelIN5flash11enable_sm90INS1_16FlashAttnFwdSm90INS1_25CollectiveMainloopFwdSm90ILi2EN4cute5tupleIJNS5_1CILi1EEES8_S8_EEENS6_IJNS7_ILi192EEENS7_ILi144EEENS7_ILi96EEEEEELi96ENS_6half_tEfNS_4arch4Sm90ELb0ELb0ELb0ELb1ELb0ELb0ELb0ELb0ELb1ELb1ELb1ELb0EEENS1_21CollectiveEpilogueFwdINS6_IJSA_SC_SB_EEES9_SE_SG_Li384ELb1ELb1ELb1ELb0EEENS1_36VarlenDynamicPersistentTileSchedulerILi192ELi144ELi384ELi128ELb1ELb1ELb1ELb0ELb1ELb1EEEEEEEEEvNT_6ParamsE,"aw",@nobits
	.sectionflags	@""
	.align	16
	.zero		1024


//--------------------- .nv.shared._ZN7cutlass13device_kernelIN5flash11enable_sm90INS1_16FlashAttnFwdSm90INS1_25CollectiveMainloopFwdSm90ILi2EN4cute5tupleIJNS5_1CILi1EEES8_S8_EEENS6_IJNS7_ILi192EEENS7_ILi144EEENS7_ILi96EEEEEELi96ENS_6half_tEfNS_4arch4Sm90ELb0ELb0ELb0ELb1ELb0ELb1ELb0ELb0ELb1ELb1ELb1ELb0EEENS1_21CollectiveEpilogueFwdINS6_IJSA_SC_SB_EEES9_SE_SG_Li384ELb1ELb1ELb1ELb0EEENS1_36VarlenDynamicPersistentTileSchedulerILi192ELi144ELi384ELi128ELb1ELb1ELb1ELb0ELb1ELb1EEEEEEEEEvNT_6ParamsE --------------------------
	.section	.nv.shared._ZN7cutlass13device_kernelIN5flash11enable_sm90INS1_16FlashAttnFwdSm90INS1_25CollectiveMainloopFwdSm90ILi2EN4cute5tupleIJNS5_1CILi1EEES8_S8_EEENS6_IJNS7_ILi192EEENS7_ILi144EEENS7_ILi96EEEEEELi96ENS_6half_tEfNS_4arch4Sm90ELb0ELb0ELb0ELb1ELb0ELb1ELb0ELb0ELb1ELb1ELb1ELb0EEENS1_21CollectiveEpilogueFwdINS6_IJSA_SC_SB_EEES9_SE_SG_Li384ELb1ELb1ELb1ELb0EEENS1_36VarlenDynamicPersistentTileSchedulerILi192ELi144ELi384ELi128ELb1ELb1ELb1ELb0ELb1ELb1EEEEEEEEEvNT_6ParamsE,"aw",@nobits
	.sectionflags	@""
	.align	16
	.zero		1024


//--------------------- .nv.shared._ZN7cutlass13device_kernelIN5flash11enable_sm90INS1_16FlashAttnFwdSm90INS1_25CollectiveMainloopFwdSm90ILi2EN4cute5tupleIJNS5_1CILi1EEES8_S8_EEENS6_IJNS7_ILi192EEENS7_ILi128EEENS7_ILi96EEEEEELi96ENS_6half_tEfNS_4arch4Sm90ELb0ELb1ELb0ELb0ELb0ELb0ELb0ELb0ELb1ELb1ELb1ELb0EEENS1_21CollectiveEpilogueFwdINS6_IJSA_SC_SB_EEES9_SE_SG_Li384ELb0ELb1ELb1ELb0EEENS1_19SingleTileSchedulerILb0ELb1ELb1ELi192EEEEEEEEEvNT_6ParamsE --------------------------
	.section	.nv.shared._ZN7cutlass13device_kernelIN5flash11enable_sm90INS1_16FlashAttnFwdSm90INS1_25CollectiveMainloopFwdSm90ILi2EN4cute5tupleIJNS5_1CILi1EEES8_S8_EEENS6_IJNS7_ILi192EEENS7_ILi128EEENS7_ILi96EEEEEELi96ENS_6half_tEfNS_4arch4Sm90ELb0ELb1ELb0ELb0ELb0ELb0ELb0ELb0ELb1ELb1ELb1ELb0EEENS1_21CollectiveEpilogueFwdINS6_IJSA_SC_SB_EEES9_SE_SG_Li384ELb0ELb1ELb1ELb0EEENS1_19SingleTileSchedulerILb0ELb1ELb1ELi192EEEEEEEEEvNT_6ParamsE,"aw",@nobits
	.sectionflags	@""
	.align	16
	.zero		1024


//--------------------- .nv.shared._ZN7cutlass13device_kernelIN5flash11enable_sm90INS1_16FlashAttnFwdSm90INS1_25CollectiveMainloopFwdSm90ILi2EN4cute5tupleIJNS5_1CILi1EEES8_S8_EEENS6_IJNS7_ILi192EEENS7_ILi128EEENS7_ILi96EEEEEELi96ENS_6half_tEfNS_4arch4Sm90ELb0ELb1ELb0ELb1ELb0ELb0ELb0ELb0ELb1ELb1ELb1ELb0EEENS1_21CollectiveEpilogueFwdINS6_IJSA_SC_SB_EEES9_SE_SG_Li384ELb1ELb1ELb1ELb0EEENS1_36VarlenDynamicPersistentTileSchedulerILi192ELi128ELi384ELi128ELb1ELb1ELb1ELb1ELb0ELb1EEEEEEEEEvNT_6ParamsE --------------------------
	.section	.nv.shared._ZN7cutlass13device_kernelIN5flash11enable_sm90INS1_16FlashAttnFwdSm90INS1_25CollectiveMainloopFwdSm90ILi2EN4cute5tupleIJNS5_1CILi1EEES8_S8_EEENS6_IJNS7_ILi192EEENS7_ILi128EEENS7_ILi96EEEEEELi96ENS_6half_tEfNS_4arch4Sm90ELb0ELb1ELb0ELb1ELb0ELb0ELb0ELb0ELb1ELb1ELb1ELb0EEENS1_21CollectiveEpilogueFwdINS6_IJSA_SC_SB_EEES9_SE_SG_Li384ELb1ELb1ELb1ELb0EEENS1_36VarlenDynamicPersistentTileSchedulerILi192ELi128ELi384ELi128ELb1ELb1ELb1ELb1ELb0ELb1EEEEEEEEEvNT_6ParamsE,"aw",@nobits
	.sectionflags	@""
	.align	16
	.zero		1024


//--------------------- .nv.shared._ZN7cutlass13device_kernelIN5flash11enable_sm90INS1_16FlashAttnFwdSm90INS1_25CollectiveMainloopFwdSm90ILi2EN4cute5tupleIJNS5_1CILi1EEES8_S8_EEENS6_IJNS7_ILi192EEENS7_ILi128EEENS7_ILi96EEEEEELi96ENS_6half_tEfNS_4arch4Sm90ELb0ELb1ELb0ELb1ELb0ELb1ELb0ELb0ELb1ELb1ELb1ELb0EEENS1_21CollectiveEpilogueFwdINS6_IJSA_SC_SB_EEES9_SE_SG_Li384ELb1ELb1ELb1ELb0EEENS1_36VarlenDynamicPersistentTileSchedulerILi192ELi128ELi384ELi128ELb1ELb1ELb1ELb1ELb0ELb1EEEEEEEEEvNT_6ParamsE --------------------------
	.section	.nv.shared._ZN7cutlass13device_kernelIN5flash11enable_sm90INS1_16FlashAttnFwdSm90INS1_25CollectiveMainloopFwdSm90ILi2EN4cute5tupleIJNS5_1CILi1EEES8_S8_EEENS6_IJNS7_ILi192EEENS7_ILi128EEENS7_ILi96EEEEEELi96ENS_6half_tEfNS_4arch4Sm90ELb0ELb1ELb0ELb1ELb0ELb1ELb0ELb0ELb1ELb1ELb1ELb0EEENS1_21CollectiveEpilogueFwdINS6_IJSA_SC_SB_EEES9_SE_SG_Li384ELb1ELb1ELb1ELb0EEENS1_36VarlenDynamicPersistentTileSchedulerILi192ELi128ELi384ELi128ELb1ELb1ELb1ELb1ELb0ELb1EEEEEEEEEvNT_6ParamsE,"aw",@nobits
	.sectionflags	@""
	.align	16
	.zero		1024


//--------------------- .nv.shared._ZN7cutlass13device_kernelIN5flash11enable_sm90INS1_16FlashAttnFwdSm90INS1_25CollectiveMainloopFwdSm90ILi2EN4cute5tupleIJNS5_1CILi1EEES8_S8_EEENS6_IJNS7_ILi192EEENS7_ILi144EEENS7_ILi96EEEEEELi96ENS_6half_tEfNS_4arch4Sm90ELb1ELb0ELb0ELb0ELb0ELb0ELb0ELb0ELb1ELb1ELb1ELb0EEENS1_21CollectiveEpilogueFwdINS6_IJSA_SC_SB_EEES9_SE_SG_Li384ELb0ELb1ELb1ELb0EEENS1_19SingleTileSchedulerILb0ELb1ELb1ELi192EEEEEEEEEvNT_6ParamsE --------------------------
	.section	.nv.shared._ZN7cutlass13device_kernelIN5flash11enable_sm90INS1_16FlashAttnFwdSm90INS1_25CollectiveMainloopFwdSm90ILi2EN4cute5tupleIJNS5_1CILi1EEES8_S8_EEENS6_IJNS7_ILi192EEENS7_ILi144EEENS7_ILi96EEEEEELi96ENS_6half_tEfNS_4arch4Sm90ELb1ELb0ELb0ELb0ELb0ELb0ELb0ELb0ELb1ELb1ELb1ELb0EEENS1_21CollectiveEpilogueFwdINS6_IJSA_SC_SB_EEES9_SE_SG_Li384ELb0ELb1ELb1ELb0EEENS1_19SingleTileSchedulerILb0ELb1ELb1ELi192EEEEEEEEEvNT_6ParamsE,"aw",@nobits
	.sectionflags	@""
	.align	16
	.zero		1024


//--------------------- .nv.shared._ZN7cutlass13device_kernelIN5flash11enable_sm90INS1_16FlashAttnFwdSm90INS1_25CollectiveMainloopFwdSm90ILi2EN4cute5tupleIJNS5_1CILi1EEES8_S8_EEENS6_IJNS7_ILi192EEENS7_ILi144EEENS7_ILi96EEEEEELi96ENS_6half_tEfNS_4arch4Sm90ELb1ELb0ELb0ELb1ELb0ELb0ELb0ELb0ELb1ELb1ELb1ELb0EEENS1_21CollectiveEpilogueFwdINS6_IJSA_SC_SB_EEES9_SE_SG_Li384ELb1ELb1ELb1ELb0EEENS1_36VarlenDynamicPersistentTileSchedulerILi192ELi144ELi384ELi128ELb1ELb1ELb1ELb1ELb1ELb1EEEEEEEEEvNT_6ParamsE --------------------------
	.section	.nv.shared._ZN7cutlass13device_kernelIN5flash11enable_sm90INS1_16FlashAttnFwdSm90INS1_25CollectiveMainloopFwdSm90ILi2EN4cute5tupleIJNS5_1CILi1EEES8_S8_EEENS6_IJNS7_ILi192EEENS7_ILi144EEENS7_ILi96EEEEEELi96ENS_6half_tEfNS_4arch4Sm90ELb1ELb0ELb0ELb1ELb0ELb0ELb0ELb0ELb1ELb1ELb1ELb0EEENS1_21CollectiveEpilogueFwdINS6_IJSA_SC_SB_EEES9_SE_SG_Li384ELb1ELb1ELb1ELb0EEENS1_36VarlenDynamicPersistentTileSchedulerILi192ELi144ELi384ELi128ELb1ELb1ELb1ELb1ELb1ELb1EEEEEEEEEvNT_6ParamsE,"aw",@nobits
	.sectionflags	@""
	.align	16
	.zero		1024


//--------------------- .nv.shared._ZN7cutlass13device_kernelIN5flash11enable_sm90INS1_16FlashAttnFwdSm90INS1_25CollectiveMainloopFwdSm90ILi2EN4cute5tupleIJNS5_1CILi1EEES8_S8_EEENS6_IJNS7_ILi192EEENS7_ILi144EEENS7_ILi96EEEEEELi96ENS_6half_tEfNS_4arch4Sm90ELb1ELb0ELb0ELb1ELb0ELb1ELb0ELb0ELb1ELb1ELb1ELb0EEENS1_21CollectiveEpilogueFwdINS6_IJSA_SC_SB_EEES9_SE_SG_Li384ELb1ELb1ELb1ELb0EEENS1_36VarlenDynamicPersistentTileSchedulerILi192ELi144ELi384ELi128ELb1ELb1ELb1ELb1ELb1ELb1EEEEEEEEEvNT_6ParamsE --------------------------
	.section	.nv.shared._ZN7cutlass13device_kernelIN5flash11enable_sm90INS1_16FlashAttnFwdSm90INS1_25CollectiveMainloopFwdSm90ILi2EN4cute5tupleIJNS5_1CILi1EEES8_S8_EEENS6_IJNS7_ILi192EEENS7_ILi144EEENS7_ILi96EEEEEELi96ENS_6half_tEfNS_4arch4Sm90ELb1ELb0ELb0ELb1ELb0ELb1ELb0ELb0ELb1ELb1ELb1ELb0EEENS1_21CollectiveEpilogueFwdINS6_IJSA_SC_SB_EEES9_SE_SG_Li384ELb1ELb1ELb1ELb0EEENS1_36VarlenDynamicPersistentTileSchedulerILi192ELi144ELi384ELi128ELb1ELb1ELb1ELb1ELb1ELb1EEEEEEEEEvNT_6ParamsE,"aw",@nobits
	.sectionflags	@""
	.align	16
	.zero		1024


//--------------------- .nv.constant0._ZN7cutlass13device_kernelIN5flash11enable_sm90INS1_16FlashAttnFwdSm90INS1_25CollectiveMainloopFwdSm90ILi2EN4cute5tupleIJNS5_1CILi1EEES8_S8_EEENS6_IJNS7_ILi192EEENS7_ILi144EEENS7_ILi96EEEEEELi96ENS_6half_tEfNS_4arch4Sm90ELb0ELb0ELb0ELb0ELb0ELb0ELb0ELb0ELb1ELb1ELb1ELb0EEENS1_21CollectiveEpilogueFwdINS6_IJSA_SC_SB_EEES9_SE_SG_Li384ELb0ELb1ELb1ELb0EEENS1_19SingleTileSchedulerILb0ELb1ELb1ELi192EEEEEEEEEvNT_6ParamsE --------------------------
	.section	.nv.constant0._ZN7cutlass13device_kernelIN5flash11enable_sm90INS1_16FlashAttnFwdSm90INS1_25CollectiveMainloopFwdSm90ILi2EN4cute5tupleIJNS5_1CILi1EEES8_S8_EEENS6_IJNS7_ILi192EEENS7_ILi144EEENS7_ILi96EEEEEELi96ENS_6half_tEfNS_4arch4Sm90ELb0ELb0ELb0ELb0ELb0ELb0ELb0ELb0ELb1ELb1ELb1ELb0EEENS1_21CollectiveEpilogueFwdINS6_IJSA_SC_SB_EEES9_SE_SG_Li384ELb0ELb1ELb1ELb0EEENS1_19SingleTileSchedulerILb0ELb1ELb1ELi192EEEEEEEEEvNT_6ParamsE,"a",@progbits
	.sectionflags	@""
	.align	4
.nv.constant0._ZN7cutlass13device_kernelIN5flash11enable_sm90INS1_16FlashAttnFwdSm90INS1_25CollectiveMainloopFwdSm90ILi2EN4cute5tupleIJNS5_1CILi1EEES8_S8_EEENS6_IJNS7_ILi192EEENS7_ILi144EEENS7_ILi96EEEEEELi96ENS_6half_tEfNS_4arch4Sm90ELb0ELb0ELb0ELb0ELb0ELb0ELb0ELb0ELb1ELb1ELb1ELb0EEENS1_21CollectiveEpilogueFwdINS6_IJSA_SC_SB_EEES9_SE_SG_Li384ELb0ELb1ELb1ELb0EEENS1_19SingleTileSchedulerILb0ELb1ELb1ELi192EEEEEEEEEvNT_6ParamsE:
	.zero		3200


//--------------------- .nv.constant0._ZN7cutlass13device_kernelIN5flash11enable_sm90INS1_16FlashAttnFwdSm90INS1_25CollectiveMainloopFwdSm90ILi2EN4cute5tupleIJNS5_1CILi1EEES8_S8_EEENS6_IJNS7_ILi192EEENS7_ILi144EEENS7_ILi96EEEEEELi96ENS_6half_tEfNS_4arch4Sm90ELb0ELb0ELb0ELb1ELb0ELb0ELb0ELb0ELb1ELb1ELb1ELb0EEENS1_21CollectiveEpilogueFwdINS6_IJSA_SC_SB_EEES9_SE_SG_Li384ELb1ELb1ELb1ELb0EEENS1_36VarlenDynamicPersistentTileSchedulerILi192ELi144ELi384ELi128ELb1ELb1ELb1ELb0ELb1ELb1EEEEEEEEEvNT_6ParamsE --------------------------
	.section	.nv.constant0._ZN7cutlass13device_kernelIN5flash11enable_sm90INS1_16FlashAttnFwdSm90INS1_25CollectiveMainloopFwdSm90ILi2EN4cute5tupleIJNS5_1CILi1EEES8_S8_EEENS6_IJNS7_ILi192EEENS7_ILi144EEENS7_ILi96EEEEEELi96ENS_6half_tEfNS_4arch4Sm90ELb0ELb0ELb0ELb1ELb0ELb0ELb0ELb0ELb1ELb1ELb1ELb0EEENS1_21CollectiveEpilogueFwdINS6_IJSA_SC_SB_EEES9_SE_SG_Li384ELb1ELb1ELb1ELb0EEENS1_36VarlenDynamicPersistentTileSchedulerILi192ELi144ELi384ELi128ELb1ELb1ELb1ELb0ELb1ELb1EEEEEEEEEvNT_6ParamsE,"a",@progbits
	.sectionflags	@""
	.align	4
.nv.constant0._ZN7cutlass13device_kernelIN5flash11enable_sm90INS1_16FlashAttnFwdSm90INS1_25CollectiveMainloopFwdSm90ILi2EN4cute5tupleIJNS5_1CILi1EEES8_S8_EEENS6_IJNS7_ILi192EEENS7_ILi144EEENS7_ILi96EEEEEELi96ENS_6half_tEfNS_4arch4Sm90ELb0ELb0ELb0ELb1ELb0ELb0ELb0ELb0ELb1ELb1ELb1ELb0EEENS1_21CollectiveEpilogueFwdINS6_IJSA_SC_SB_EEES9_SE_SG_Li384ELb1ELb1ELb1ELb0EEENS1_36VarlenDynamicPersistentTileSchedulerILi192ELi144ELi384ELi128ELb1ELb1ELb1ELb0ELb1ELb1EEEEEEEEEvNT_6ParamsE:
	.zero		3328


//--------------------- .nv.constant0._ZN7cutlass13device_kernelIN5flash11enable_sm90INS1_16FlashAttnFwdSm90INS1_25CollectiveMainloopFwdSm90ILi2EN4cute5tupleIJNS5_1CILi1EEES8_S8_EEENS6_IJNS7_ILi192EEENS7_ILi144EEENS7_ILi96EEEEEELi96ENS_6half_tEfNS_4arch4Sm90ELb0ELb0ELb0ELb1ELb0ELb1ELb0ELb0ELb1ELb1ELb1ELb0EEENS1_21CollectiveEpilogueFwdINS6_IJSA_SC_SB_EEES9_SE_SG_Li384ELb1ELb1ELb1ELb0EEENS1_36VarlenDynamicPersistentTileSchedulerILi192ELi144ELi384ELi128ELb1ELb1ELb1ELb0ELb1ELb1EEEEEEEEEvNT_6ParamsE --------------------------
	.section	.nv.constant0._ZN7cutlass13device_kernelIN5flash11enable_sm90INS1_16FlashAttnFwdSm90INS1_25CollectiveMainloopFwdSm90ILi2EN4cute5tupleIJNS5_1CILi1EEES8_S8_EEENS6_IJNS7_ILi192EEENS7_ILi144EEENS7_ILi96EEEEEELi96ENS_6half_tEfNS_4arch4Sm90ELb0ELb0ELb0ELb1ELb0ELb1ELb0ELb0ELb1ELb1ELb1ELb0EEENS1_21CollectiveEpilogueFwdINS6_IJSA_SC_SB_EEES9_SE_SG_Li384ELb1ELb1ELb1ELb0EEENS1_36VarlenDynamicPersistentTileSchedulerILi192ELi144ELi384ELi128ELb1ELb1ELb1ELb0ELb1ELb1EEEEEEEEEvNT_6ParamsE,"a",@progbits
	.sectionflags	@""
	.align	4
.nv.constant0._ZN7cutlass13device_kernelIN5flash11enable_sm90INS1_16FlashAttnFwdSm90INS1_25CollectiveMainloopFwdSm90ILi2EN4cute5tupleIJNS5_1CILi1EEES8_S8_EEENS6_IJNS7_ILi192EEENS7_ILi144EEENS7_ILi96EEEEEELi96ENS_6half_tEfNS_4arch4Sm90ELb0ELb0ELb0ELb1ELb0ELb1ELb0ELb0ELb1ELb1ELb1ELb0EEENS1_21CollectiveEpilogueFwdINS6_IJSA_SC_SB_EEES9_SE_SG_Li384ELb1ELb1ELb1ELb0EEENS1_36VarlenDynamicPersistentTileSchedulerILi192ELi144ELi384ELi128ELb1ELb1ELb1ELb0ELb1ELb1EEEEEEEEEvNT_6ParamsE:
	.zero		3328


//--------------------- .nv.constant0._ZN7cutlass13device_kernelIN5flash11enable_sm90INS1_16FlashAttnFwdSm90INS1_25CollectiveMainloopFwdSm90ILi2EN4cute5tupleIJNS5_1CILi1EEES8_S8_EEENS6_IJNS7_ILi192EEENS7_ILi128EEENS7_ILi96EEEEEELi96ENS_6half_tEfNS_4arch4Sm90ELb0ELb1ELb0ELb0ELb0ELb0ELb0ELb0ELb1ELb1ELb1ELb0EEENS1_21CollectiveEpilogueFwdINS6_IJSA_SC_SB_EEES9_SE_SG_Li384ELb0ELb1ELb1ELb0EEENS1_19SingleTileSchedulerILb0ELb1ELb1ELi192EEEEEEEEEvNT_6ParamsE --------------------------
	.section	.nv.constant0._ZN7cutlass13device_kernelIN5flash11enable_sm90INS1_16FlashAttnFwdSm90INS1_25CollectiveMainloopFwdSm90ILi2EN4cute5tupleIJNS5_1CILi1EEES8_S8_EEENS6_IJNS7_ILi192EEENS7_ILi128EEENS7_ILi96EEEEEELi96ENS_6half_tEfNS_4arch4Sm90ELb0ELb1ELb0ELb0ELb0ELb0ELb0ELb0ELb1ELb1ELb1ELb0EEENS1_21CollectiveEpilogueFwdINS6_IJSA_SC_SB_EEES9_SE_SG_Li384ELb0ELb1ELb1ELb0EEENS1_19SingleTileSchedulerILb0ELb1ELb1ELi192EEEEEEEEEvNT_6ParamsE,"a",@progbits
	.sectionflags	@""
	.align	4
.nv.constant0._ZN7cutlass13device_kernelIN5flash11enable_sm90INS1_16FlashAttnFwdSm90INS1_25CollectiveMainloopFwdSm90ILi2EN4cute5tupleIJNS5_1CILi1EEES8_S8_EEENS6_IJNS7_ILi192EEENS7_ILi128EEENS7_ILi96EEEEEELi96ENS_6half_tEfNS_4arch4Sm90ELb0ELb1ELb0ELb0ELb0ELb0ELb0ELb0ELb1ELb1ELb1ELb0EEENS1_21CollectiveEpilogueFwdINS6_IJSA_SC_SB_EEES9_SE_SG_Li384ELb0ELb1ELb1ELb0EEENS1_19SingleTileSchedulerILb0ELb1ELb1ELi192EEEEEEEEEvNT_6ParamsE:
	.zero		3200


//--------------------- .nv.constant0._ZN7cutlass13device_kernelIN5flash11enable_sm90INS1_16FlashAttnFwdSm90INS1_25CollectiveMainloopFwdSm90ILi2EN4cute5tupleIJNS5_1CILi1EEES8_S8_EEENS6_IJNS7_ILi192EEENS7_ILi128EEENS7_ILi96EEEEEELi96ENS_6half_tEfNS_4arch4Sm90ELb0ELb1ELb0ELb1ELb0ELb0ELb0ELb0ELb1ELb1ELb1ELb0EEENS1_21CollectiveEpilogueFwdINS6_IJSA_SC_SB_EEES9_SE_SG_Li384ELb1ELb1ELb1ELb0EEENS1_36VarlenDynamicPersistentTileSchedulerILi192ELi128ELi384ELi128ELb1ELb1ELb1ELb1ELb0ELb1EEEEEEEEEvNT_6ParamsE --------------------------
	.section	.nv.constant0._ZN7cutlass13device_kernelIN5flash11enable_sm90INS1_16FlashAttnFwdSm90INS1_25CollectiveMainloopFwdSm90ILi2EN4cute5tupleIJNS5_1CILi1EEES8_S8_EEENS6_IJNS7_ILi192EEENS7_ILi128EEENS7_ILi96EEEEEELi96ENS_6half_tEfNS_4arch4Sm90ELb0ELb1ELb0ELb1ELb0ELb0ELb0ELb0ELb1ELb1ELb1ELb0EEENS1_21CollectiveEpilogueFwdINS6_IJSA_SC_SB_EEES9_SE_SG_Li384ELb1ELb1ELb1ELb0EEENS1_36VarlenDynamicPersistentTileSchedulerILi192ELi128ELi384ELi128ELb1ELb1ELb1ELb1ELb0ELb1EEEEEEEEEvNT_6ParamsE,"a",@progbits
	.sectionflags	@""
	.align	4
.nv.constant0._ZN7cutlass13device_kernelIN5flash11enable_sm90INS1_16FlashAttnFwdSm90INS1_25CollectiveMainloopFwdSm90ILi2EN4cute5tupleIJNS5_1CILi1EEES8_S8_EEENS6_IJNS7_ILi192EEENS7_ILi128EEENS7_ILi96EEEEEELi96ENS_6half_tEfNS_4arch4Sm90ELb0ELb1ELb0ELb1ELb0ELb0ELb0ELb0ELb1ELb1ELb1ELb0EEENS1_21CollectiveEpilogueFwdINS6_IJSA_SC_SB_EEES9_SE_SG_Li384ELb1ELb1ELb1ELb0EEENS1_36VarlenDynamicPersistentTileSchedulerILi192ELi128ELi384ELi128ELb1ELb1ELb1ELb1ELb0ELb1EEEEEEEEEvNT_6ParamsE:
	.zero		3328


//--------------------- .nv.constant0._ZN7cutlass13device_kernelIN5flash11enable_sm90INS1_16FlashAttnFwdSm90INS1_25CollectiveMainloopFwdSm90ILi2EN4cute5tupleIJNS5_1CILi1EEES8_S8_EEENS6_IJNS7_ILi192EEENS7_ILi128EEENS7_ILi96EEEEEELi96ENS_6half_tEfNS_4arch4Sm90ELb0ELb1ELb0ELb1ELb0ELb1ELb0ELb0ELb1ELb1ELb1ELb0EEENS1_21CollectiveEpilogueFwdINS6_IJSA_SC_SB_EEES9_SE_SG_Li384ELb1ELb1ELb1ELb0EEENS1_36VarlenDynamicPersistentTileSchedulerILi192ELi128ELi384ELi128ELb1ELb1ELb1ELb1ELb0ELb1EEEEEEEEEvNT_6ParamsE --------------------------
	.section	.nv.constant0._ZN7cutlass13device_kernelIN5flash11enable_sm90INS1_16FlashAttnFwdSm90INS1_25CollectiveMainloopFwdSm90ILi2EN4cute5tupleIJNS5_1CILi1EEES8_S8_EEENS6_IJNS7_ILi192EEENS7_ILi128EEENS7_ILi96EEEEEELi96ENS_6half_tEfNS_4arch4Sm90ELb0ELb1ELb0ELb1ELb0ELb1ELb0ELb0ELb1ELb1ELb1ELb0EEENS1_21CollectiveEpilogueFwdINS6_IJSA_SC_SB_EEES9_SE_SG_Li384ELb1ELb1ELb1ELb0EEENS1_36VarlenDynamicPersistentTileSchedulerILi192ELi128ELi384ELi128ELb1ELb1ELb1ELb1ELb0ELb1EEEEEEEEEvNT_6ParamsE,"a",@progbits
	.sectionflags	@""
	.align	4
.nv.constant0._ZN7cutlass13device_kernelIN5flash11enable_sm90INS1_16FlashAttnFwdSm90INS1_25CollectiveMainloopFwdSm90ILi2EN4cute5tupleIJNS5_1CILi1EEES8_S8_EEENS6_IJNS7_ILi192EEENS7_ILi128EEENS7_ILi96EEEEEELi96ENS_6half_tEfNS_4arch4Sm90ELb0ELb1ELb0ELb1ELb0ELb1ELb0ELb0ELb1ELb1ELb1ELb0EEENS1_21CollectiveEpilogueFwdINS6_IJSA_SC_SB_EEES9_SE_SG_Li384ELb1ELb1ELb1ELb0EEENS1_36VarlenDynamicPersistentTileSchedulerILi192ELi128ELi384ELi128ELb1ELb1ELb1ELb1ELb0ELb1EEEEEEEEEvNT_6ParamsE:
	.zero		3328


//--------------------- .nv.constant0._ZN7cutlass13device_kernelIN5flash11enable_sm90INS1_16FlashAttnFwdSm90INS1_25CollectiveMainloopFwdSm90ILi2EN4cute5tupleIJNS5_1CILi1EEES8_S8_EEENS6_IJNS7_ILi192EEENS7_ILi144EEENS7_ILi96EEEEEELi96ENS_6half_tEfNS_4arch4Sm90ELb1ELb0ELb0ELb0ELb0ELb0ELb0ELb0ELb1ELb1ELb1ELb0EEENS1_21CollectiveEpilogueFwdINS6_IJSA_SC_SB_EEES9_SE_SG_Li384ELb0ELb1ELb1ELb0EEENS1_19SingleTileSchedulerILb0ELb1ELb1ELi192EEEEEEEEEvNT_6ParamsE --------------------------
	.section	.nv.constant0._ZN7cutlass13device_kernelIN5flash11enable_sm90INS1_16FlashAttnFwdSm90INS1_25CollectiveMainloopFwdSm90ILi2EN4cute5tupleIJNS5_1CILi1EEES8_S8_EEENS6_IJNS7_ILi192EEENS7_ILi144EEENS7_ILi96EEEEEELi96ENS_6half_tEfNS_4arch4Sm90ELb1ELb0ELb0ELb0ELb0ELb0ELb0ELb0ELb1ELb1ELb1ELb0EEENS1_21CollectiveEpilogueFwdINS6_IJSA_SC_SB_EEES9_SE_SG_Li384ELb0ELb1ELb1ELb0EEENS1_19SingleTileSchedulerILb0ELb1ELb1ELi192EEEEEEEEEvNT_6ParamsE,"a",@progbits
	.sectionflags	@""
	.align	4
.nv.constant0._ZN7cutlass13device_kernelIN5flash11enable_sm90INS1_16FlashAttnFwdSm90INS1_25CollectiveMainloopFwdSm90ILi2EN4cute5tupleIJNS5_1CILi1EEES8_S8_EEENS6_IJNS7_ILi192EEENS7_ILi144EEENS7_ILi96EEEEEELi96ENS_6half_tEfNS_4arch4Sm90ELb1ELb0ELb0ELb0ELb0ELb0ELb0ELb0ELb1ELb1ELb1ELb0EEENS1_21CollectiveEpilogueFwdINS6_IJSA_SC_SB_EEES9_SE_SG_Li384ELb0ELb1ELb1ELb0EEENS1_19SingleTileSchedulerILb0ELb1ELb1ELi192EEEEEEEEEvNT_6ParamsE:
	.zero		3200


//--------------------- .nv.constant0._ZN7cutlass13device_kernelIN5flash11enable_sm90INS1_16FlashAttnFwdSm90INS1_25CollectiveMainloopFwdSm90ILi2EN4cute5tupleIJNS5_1CILi1EEES8_S8_EEENS6_IJNS7_ILi192EEENS7_ILi144EEENS7_ILi96EEEEEELi96ENS_6half_tEfNS_4arch4Sm90ELb1ELb0ELb0ELb1ELb0ELb0ELb0ELb0ELb1ELb1ELb1ELb0EEENS1_21CollectiveEpilogueFwdINS6_IJSA_SC_SB_EEES9_SE_SG_Li384ELb1ELb1ELb1ELb0EEENS1_36VarlenDynamicPersistentTileSchedulerILi192ELi144ELi384ELi128ELb1ELb1ELb1ELb1ELb1ELb1EEEEEEEEEvNT_6ParamsE --------------------------
	.section	.nv.constant0._ZN7cutlass13device_kernelIN5flash11enable_sm90INS1_16FlashAttnFwdSm90INS1_25CollectiveMainloopFwdSm90ILi2EN4cute5tupleIJNS5_1CILi1EEES8_S8_EEENS6_IJNS7_ILi192EEENS7_ILi144EEENS7_ILi96EEEEEELi96ENS_6half_tEfNS_4arch4Sm90ELb1ELb0ELb0ELb1ELb0ELb0ELb0ELb0ELb1ELb1ELb1ELb0EEENS1_21CollectiveEpilogueFwdINS6_IJSA_SC_SB_EEES9_SE_SG_Li384ELb1ELb1ELb1ELb0EEENS1_36VarlenDynamicPersistentTileSchedulerILi192ELi144ELi384ELi128ELb1ELb1ELb1ELb1ELb1ELb1EEEEEEEEEvNT_6ParamsE,"a",@progbits
	.sectionflags	@""
	.align	4
.nv.constant0._ZN7cutlass13device_kernelIN5flash11enable_sm90INS1_16FlashAttnFwdSm90INS1_25CollectiveMainloopFwdSm90ILi2EN4cute5tupleIJNS5_1CILi1EEES8_S8_EEENS6_IJNS7_ILi192EEENS7_ILi144EEENS7_ILi96EEEEEELi96ENS_6half_tEfNS_4arch4Sm90ELb1ELb0ELb0ELb1ELb0ELb0ELb0ELb0ELb1ELb1ELb1ELb0EEENS1_21CollectiveEpilogueFwdINS6_IJSA_SC_SB_EEES9_SE_SG_Li384ELb1ELb1ELb1ELb0EEENS1_36VarlenDynamicPersistentTileSchedulerILi192ELi144ELi384ELi128ELb1ELb1ELb1ELb1ELb1ELb1EEEEEEEEEvNT_6ParamsE:
	.zero		3328


//--------------------- .nv.constant0._ZN7cutlass13device_kernelIN5flash11enable_sm90INS1_16FlashAttnFwdSm90INS1_25CollectiveMainloopFwdSm90ILi2EN4cute5tupleIJNS5_1CILi1EEES8_S8_EEENS6_IJNS7_ILi192EEENS7_ILi144EEENS7_ILi96EEEEEELi96ENS_6half_tEfNS_4arch4Sm90ELb1ELb0ELb0ELb1ELb0ELb1ELb0ELb0ELb1ELb1ELb1ELb0EEENS1_21CollectiveEpilogueFwdINS6_IJSA_SC_SB_EEES9_SE_SG_Li384ELb1ELb1ELb1ELb0EEENS1_36VarlenDynamicPersistentTileSchedulerILi192ELi144ELi384ELi128ELb1ELb1ELb1ELb1ELb1ELb1EEEEEEEEEvNT_6ParamsE --------------------------
	.section	.nv.constant0._ZN7cutlass13device_kernelIN5flash11enable_sm90INS1_16FlashAttnFwdSm90INS1_25CollectiveMainloopFwdSm90ILi2EN4cute5tupleIJNS5_1CILi1EEES8_S8_EEENS6_IJNS7_ILi192EEENS7_ILi144EEENS7_ILi96EEEEEELi96ENS_6half_tEfNS_4arch4Sm90ELb1ELb0ELb0ELb1ELb0ELb1ELb0ELb0ELb1ELb1ELb1ELb0EEENS1_21CollectiveEpilogueFwdINS6_IJSA_SC_SB_EEES9_SE_SG_Li384ELb1ELb1ELb1ELb0EEENS1_36VarlenDynamicPersistentTileSchedulerILi192ELi144ELi384ELi128ELb1ELb1ELb1ELb1ELb1ELb1EEEEEEEEEvNT_6ParamsE,"a",@progbits
	.sectionflags	@""
	.align	4
.nv.constant0._ZN7cutlass13device_kernelIN5flash11enable_sm90INS1_16FlashAttnFwdSm90INS1_25CollectiveMainloopFwdSm90ILi2EN4cute5tupleIJNS5_1CILi1EEES8_S8_EEENS6_IJNS7_ILi192EEENS7_ILi144EEENS7_ILi96EEEEEELi96ENS_6half_tEfNS_4arch4Sm90ELb1ELb0ELb0ELb1ELb0ELb1ELb0ELb0ELb1ELb1ELb1ELb0EEENS1_21CollectiveEpilogueFwdINS6_IJSA_SC_SB_EEES9_SE_SG_Li384ELb1ELb1ELb1ELb0EEENS1_36VarlenDynamicPersistentTileSchedulerILi192ELi144ELi384ELi128ELb1ELb1ELb1ELb1ELb1ELb1EEEEEEEEEvNT_6ParamsE:
	.zero		3328


//--------------------- SYMBOLS --------------------------

	.type		.nv.reservedSmem.offset0,@object
	.size		.nv.reservedSmem.offset0,0x4
	.type		__assertfail,@function
